	.target	sm_90a

	.elftype	@"ET_EXEC"


//--------------------- .note.nv.tkinfo           --------------------------
	.section	.note.nv.tkinfo,"",@"SHT_NOTE"
	.sectionflags	@"SHF_NOTE_NV_TKINFO"
	.tkinfo
        /*0018*/ 	.word	0x00000002
        /*0030*/ 	.string	""
        /*0030*/ 	.string	"ptxas"
        /*0030*/ 	.string	"Cuda compilation tools, release 13.0, V13.0.88"
        /*0030*/ 	.string	"Build cuda_13.0.r13.0/compiler.36424714_0"
        /*0030*/ 	.string	"-arch sm_90a -m 64 "



//--------------------- .note.nv.cuinfo           --------------------------
	.section	.note.nv.cuinfo,"",@"SHT_NOTE"
	.sectionflags	@"SHF_NOTE_NV_CUINFO"
        /*0018*/ 	.short	0x0002
        /*001a*/ 	.short	0x005a
        /*001c*/ 	.short	0x0082
	.zero		2


//--------------------- .nv.info                  --------------------------
	.section	.nv.info,"",@"SHT_CUDA_INFO"
	.align	4


	//----- nvinfo : EIATTR_REGCOUNT
	.align		4
        /*0000*/ 	.byte	0x04, 0x2f
        /*0002*/ 	.short	(.L_18 - .L_17)
	.align		4
.L_17:
        /*0004*/ 	.word	index@(_ZN7cutlass13device_kernelIN5flash11enable_sm90INS1_16FlashAttnFwdSm90INS1_25CollectiveMainloopFwdSm90ILi2EN4cute5tupleIJNS5_1CILi1EEES8_S8_EEENS6_IJNS7_ILi128EEESA_SA_EEELi128ENS_10bfloat16_tEfNS_4arch4Sm90ELb1ELb0ELb1ELb1ELb1ELb1ELb0ELb1ELb1ELb1ELb0ELb0EEENS1_21CollectiveEpilogueFwdISB_S9_SC_SE_Li256ELb1ELb1ELb0ELb0EEENS1_36VarlenDynamicPersistentTileSchedulerILi128ELi128ELi256ELi128ELb0ELb1ELb1ELb1ELb1ELb1EEEEEEEEEvNT_6ParamsE)
        /*0008*/ 	.word	0x000000a8


	//----- nvinfo : EIATTR_FRAME_SIZE
	.align		4
.L_18:
        /*000c*/ 	.byte	0x04, 0x11
        /*000e*/ 	.short	(.L_20 - .L_19)
	.align		4
.L_19:
        /*0010*/ 	.word	index@(_ZN7cutlass13device_kernelIN5flash11enable_sm90INS1_16FlashAttnFwdSm90INS1_25CollectiveMainloopFwdSm90ILi2EN4cute5tupleIJNS5_1CILi1EEES8_S8_EEENS6_IJNS7_ILi128EEESA_SA_EEELi128ENS_10bfloat16_tEfNS_4arch4Sm90ELb1ELb0ELb1ELb1ELb1ELb1ELb0ELb1ELb1ELb1ELb0ELb0EEENS1_21CollectiveEpilogueFwdISB_S9_SC_SE_Li256ELb1ELb1ELb0ELb0EEENS1_36VarlenDynamicPersistentTileSchedulerILi128ELi128ELi256ELi128ELb0ELb1ELb1ELb1ELb1ELb1EEEEEEEEEvNT_6ParamsE)
        /*0014*/ 	.word	0x00000028


	//----- nvinfo : EIATTR_REGCOUNT
	.align		4
.L_20:
        /*0018*/ 	.byte	0x04, 0x2f
        /*001a*/ 	.short	(.L_22 - .L_21)
	.align		4
.L_21:
        /*001c*/ 	.word	index@(_ZN7cutlass13device_kernelIN5flash11enable_sm90INS1_16FlashAttnFwdSm90INS1_25CollectiveMainloopFwdSm90ILi2EN4cute5tupleIJNS5_1CILi1EEES8_S8_EEENS6_IJNS7_ILi128EEESA_SA_EEELi128ENS_10bfloat16_tEfNS_4arch4Sm90ELb1ELb0ELb1ELb1ELb1ELb0ELb0ELb1ELb1ELb1ELb0ELb0EEENS1_21CollectiveEpilogueFwdISB_S9_SC_SE_Li256ELb1ELb1ELb0ELb0EEENS1_36VarlenDynamicPersistentTileSchedulerILi128ELi128ELi256ELi128ELb0ELb1ELb1ELb1ELb1ELb1EEEEEEEEEvNT_6ParamsE)
        /*0020*/ 	.word	0x000000a8


	//----- nvinfo : EIATTR_FRAME_SIZE
	.align		4
.L_22:
        /*0024*/ 	.byte	0x04, 0x11
        /*0026*/ 	.short	(.L_24 - .L_23)
	.align		4
.L_23:
        /*0028*/ 	.word	index@(_ZN7cutlass13device_kernelIN5flash11enable_sm90INS1_16FlashAttnFwdSm90INS1_25CollectiveMainloopFwdSm90ILi2EN4cute5tupleIJNS5_1CILi1EEES8_S8_EEENS6_IJNS7_ILi128EEESA_SA_EEELi128ENS_10bfloat16_tEfNS_4arch4Sm90ELb1ELb0ELb1ELb1ELb1ELb0ELb0ELb1ELb1ELb1ELb0ELb0EEENS1_21CollectiveEpilogueFwdISB_S9_SC_SE_Li256ELb1ELb1ELb0ELb0EEENS1_36VarlenDynamicPersistentTileSchedulerILi128ELi128ELi256ELi128ELb0ELb1ELb1ELb1ELb1ELb1EEEEEEEEEvNT_6ParamsE)
        /*002c*/ 	.word	0x00000020


	//----- nvinfo : EIATTR_REGCOUNT
	.align		4
.L_24:
        /*0030*/ 	.byte	0x04, 0x2f
        /*0032*/ 	.short	(.L_26 - .L_25)
	.align		4
.L_25:
        /*0034*/ 	.word	index@(_ZN7cutlass13device_kernelIN5flash11enable_sm90INS1_16FlashAttnFwdSm90INS1_25CollectiveMainloopFwdSm90ILi2EN4cute5tupleIJNS5_1CILi1EEES8_S8_EEENS6_IJNS7_ILi128EEESA_SA_EEELi128ENS_10bfloat16_tEfNS_4arch4Sm90ELb1ELb0ELb1ELb0ELb1ELb0ELb0ELb1ELb1ELb1ELb0ELb0EEENS1_21CollectiveEpilogueFwdISB_S9_SC_SE_Li256ELb0ELb1ELb0ELb0EEENS1_30DynamicPersistentTileSchedulerILi256ELi128ELb0ELb1ELb1EEEEEEEEEvNT_6ParamsE)
        /*0038*/ 	.word	0x000000a8


	//----- nvinfo : EIATTR_FRAME_SIZE
	.align		4
.L_26:
        /*003c*/ 	.byte	0x04, 0x11
        /*003e*/ 	.short	(.L_28 - .L_27)
	.align		4
.L_27:
        /*0040*/ 	.word	index@(_ZN7cutlass13device_kernelIN5flash11enable_sm90INS1_16FlashAttnFwdSm90INS1_25CollectiveMainloopFwdSm90ILi2EN4cute5tupleIJNS5_1CILi1EEES8_S8_EEENS6_IJNS7_ILi128EEESA_SA_EEELi128ENS_10bfloat16_tEfNS_4arch4Sm90ELb1ELb0ELb1ELb0ELb1ELb0ELb0ELb1ELb1ELb1ELb0ELb0EEENS1_21CollectiveEpilogueFwdISB_S9_SC_SE_Li256ELb0ELb1ELb0ELb0EEENS1_30DynamicPersistentTileSchedulerILi256ELi128ELb0ELb1ELb1EEEEEEEEEvNT_6ParamsE)
        /*0044*/ 	.word	0x00000000


	//----- nvinfo : EIATTR_REGCOUNT
	.align		4
.L_28:
        /*0048*/ 	.byte	0x04, 0x2f
        /*004a*/ 	.short	(.L_30 - .L_29)
	.align		4
.L_29:
        /*004c*/ 	.word	index@(_ZN7cutlass13device_kernelIN5flash11enable_sm90INS1_16FlashAttnFwdSm90INS1_25CollectiveMainloopFwdSm90ILi2EN4cute5tupleIJNS5_1CILi1EEES8_S8_EEENS6_IJNS7_ILi128EEESA_SA_EEELi128ENS_10bfloat16_tEfNS_4arch4Sm90ELb0ELb1ELb1ELb1ELb1ELb1ELb0ELb1ELb1ELb1ELb0ELb0EEENS1_21CollectiveEpilogueFwdISB_S9_SC_SE_Li256ELb1ELb1ELb0ELb0EEENS1_36VarlenDynamicPersistentTileSchedulerILi128ELi128ELi256ELi128ELb0ELb1ELb1ELb1ELb0ELb1EEEEEEEEEvNT_6ParamsE)
        /*0050*/ 	.word	0x000000a8


	//----- nvinfo : EIATTR_FRAME_SIZE
	.align		4
.L_30:
        /*0054*/ 	.byte	0x04, 0x11
        /*0056*/ 	.short	(.L_32 - .L_31)
	.align		4
.L_31:
        /*0058*/ 	.word	index@(_ZN7cutlass13device_kernelIN5flash11enable_sm90INS1_16FlashAttnFwdSm90INS1_25CollectiveMainloopFwdSm90ILi2EN4cute5tupleIJNS5_1CILi1EEES8_S8_EEENS6_IJNS7_ILi128EEESA_SA_EEELi128ENS_10bfloat16_tEfNS_4arch4Sm90ELb0ELb1ELb1ELb1ELb1ELb1ELb0ELb1ELb1ELb1ELb0ELb0EEENS1_21CollectiveEpilogueFwdISB_S9_SC_SE_Li256ELb1ELb1ELb0ELb0EEENS1_36VarlenDynamicPersistentTileSchedulerILi128ELi128ELi256ELi128ELb0ELb1ELb1ELb1ELb0ELb1EEEEEEEEEvNT_6ParamsE)
        /*005c*/ 	.word	0x00000030


	//----- nvinfo : EIATTR_REGCOUNT
	.align		4
.L_32:
        /*0060*/ 	.byte	0x04, 0x2f
        /*0062*/ 	.short	(.L_34 - .L_33)
	.align		4
.L_33:
        /*0064*/ 	.word	index@(_ZN7cutlass13device_kernelIN5flash11enable_sm90INS1_16FlashAttnFwdSm90INS1_25CollectiveMainloopFwdSm90ILi2EN4cute5tupleIJNS5_1CILi1EEES8_S8_EEENS6_IJNS7_ILi128EEESA_SA_EEELi128ENS_10bfloat16_tEfNS_4arch4Sm90ELb0ELb1ELb1ELb1ELb1ELb0ELb0ELb1ELb1ELb1ELb0ELb0EEENS1_21CollectiveEpilogueFwdISB_S9_SC_SE_Li256ELb1ELb1ELb0ELb0EEENS1_36VarlenDynamicPersistentTileSchedulerILi128ELi128ELi256ELi128ELb0ELb1ELb1ELb1ELb0ELb1EEEEEEEEEvNT_6ParamsE)
        /*0068*/ 	.word	0x000000a8


	//----- nvinfo : EIATTR_FRAME_SIZE
	.align		4
.L_34:
        /*006c*/ 	.byte	0x04, 0x11
        /*006e*/ 	.short	(.L_36 - .L_35)
	.align		4
.L_35:
        /*0070*/ 	.word	index@(_ZN7cutlass13device_kernelIN5flash11enable_sm90INS1_16FlashAttnFwdSm90INS1_25CollectiveMainloopFwdSm90ILi2EN4cute5tupleIJNS5_1CILi1EEES8_S8_EEENS6_IJNS7_ILi128EEESA_SA_EEELi128ENS_10bfloat16_tEfNS_4arch4Sm90ELb0ELb1ELb1ELb1ELb1ELb0ELb0ELb1ELb1ELb1ELb0ELb0EEENS1_21CollectiveEpilogueFwdISB_S9_SC_SE_Li256ELb1ELb1ELb0ELb0EEENS1_36VarlenDynamicPersistentTileSchedulerILi128ELi128ELi256ELi128ELb0ELb1ELb1ELb1ELb0ELb1EEEEEEEEEvNT_6ParamsE)
        /*0074*/ 	.word	0x00000020


	//----- nvinfo : EIATTR_REGCOUNT
	.align		4
.L_36:
        /*0078*/ 	.byte	0x04, 0x2f
        /*007a*/ 	.short	(.L_38 - .L_37)
	.align		4
.L_37:
        /*007c*/ 	.word	index@(_ZN7cutlass13device_kernelIN5flash11enable_sm90INS1_16FlashAttnFwdSm90INS1_25CollectiveMainloopFwdSm90ILi2EN4cute5tupleIJNS5_1CILi1EEES8_S8_EEENS6_IJNS7_ILi128EEESA_SA_EEELi128ENS_10bfloat16_tEfNS_4arch4Sm90ELb0ELb1ELb1ELb0ELb1ELb0ELb0ELb1ELb1ELb1ELb0ELb0EEENS1_21CollectiveEpilogueFwdISB_S9_SC_SE_Li256ELb0ELb1ELb0ELb0EEENS1_30DynamicPersistentTileSchedulerILi256ELi128ELb0ELb1ELb1EEEEEEEEEvNT_6ParamsE)
        /*0080*/ 	.word	0x000000a8


	//----- nvinfo : EIATTR_FRAME_SIZE
	.align		4
.L_38:
        /*0084*/ 	.byte	0x04, 0x11
        /*0086*/ 	.short	(.L_40 - .L_39)
	.align		4
.L_39:
        /*0088*/ 	.word	index@(_ZN7cutlass13device_kernelIN5flash11enable_sm90INS1_16FlashAttnFwdSm90INS1_25CollectiveMainloopFwdSm90ILi2EN4cute5tupleIJNS5_1CILi1EEES8_S8_EEENS6_IJNS7_ILi128EEESA_SA_EEELi128ENS_10bfloat16_tEfNS_4arch4Sm90ELb0ELb1ELb1ELb0ELb1ELb0ELb0ELb1ELb1ELb1ELb0ELb0EEENS1_21CollectiveEpilogueFwdISB_S9_SC_SE_Li256ELb0ELb1ELb0ELb0EEENS1_30DynamicPersistentTileSchedulerILi256ELi128ELb0ELb1ELb1EEEEEEEEEvNT_6ParamsE)
        /*008c*/ 	.word	0x00000000


	//----- nvinfo : EIATTR_REGCOUNT
	.align		4
.L_40:
        /*0090*/ 	.byte	0x04, 0x2f
        /*0092*/ 	.short	(.L_42 - .L_41)
	.align		4
.L_41:
        /*0094*/ 	.word	index@(_ZN7cutlass13device_kernelIN5flash11enable_sm90INS1_16FlashAttnFwdSm90INS1_25CollectiveMainloopFwdSm90ILi2EN4cute5tupleIJNS5_1CILi1EEES8_S8_EEENS6_IJNS7_ILi128EEESA_SA_EEELi128ENS_10bfloat16_tEfNS_4arch4Sm90ELb0ELb0ELb1ELb1ELb1ELb1ELb0ELb1ELb1ELb1ELb0ELb0EEENS1_21CollectiveEpilogueFwdISB_S9_SC_SE_Li256ELb1ELb1ELb0ELb0EEENS1_36VarlenDynamicPersistentTileSchedulerILi128ELi128ELi256ELi128ELb0ELb1ELb1ELb0ELb1ELb1EEEEEEEEEvNT_6ParamsE)
        /*0098*/ 	.word	0x000000a8


	//----- nvinfo : EIATTR_FRAME_SIZE
	.align		4
.L_42:
        /*009c*/ 	.byte	0x04, 0x11
        /*009e*/ 	.short	(.L_44 - .L_43)
	.align		4
.L_43:
        /*00a0*/ 	.word	index@(_ZN7cutlass13device_kernelIN5flash11enable_sm90INS1_16FlashAttnFwdSm90INS1_25CollectiveMainloopFwdSm90ILi2EN4cute5tupleIJNS5_1CILi1EEES8_S8_EEENS6_IJNS7_ILi128EEESA_SA_EEELi128ENS_10bfloat16_tEfNS_4arch4Sm90ELb0ELb0ELb1ELb1ELb1ELb1ELb0ELb1ELb1ELb1ELb0ELb0EEENS1_21CollectiveEpilogueFwdISB_S9_SC_SE_Li256ELb1ELb1ELb0ELb0EEENS1_36VarlenDynamicPersistentTileSchedulerILi128ELi128ELi256ELi128ELb0ELb1ELb1ELb0ELb1ELb1EEEEEEEEEvNT_6ParamsE)
        /*00a4*/ 	.word	0x00000030


	//----- nvinfo : EIATTR_REGCOUNT
	.align		4
.L_44:
        /*00a8*/ 	.byte	0x04, 0x2f
        /*00aa*/ 	.short	(.L_46 - .L_45)
	.align		4
.L_45:
        /*00ac*/ 	.word	index@(_ZN7cutlass13device_kernelIN5flash11enable_sm90INS1_16FlashAttnFwdSm90INS1_25CollectiveMainloopFwdSm90ILi2EN4cute5tupleIJNS5_1CILi1EEES8_S8_EEENS6_IJNS7_ILi128EEESA_SA_EEELi128ENS_10bfloat16_tEfNS_4arch4Sm90ELb0ELb0ELb1ELb1ELb1ELb0ELb0ELb1ELb1ELb1ELb0ELb0EEENS1_21CollectiveEpilogueFwdISB_S9_SC_SE_Li256ELb1ELb1ELb0ELb0EEENS1_36VarlenDynamicPersistentTileSchedulerILi128ELi128ELi256ELi128ELb0ELb1ELb1ELb0ELb1ELb1EEEEEEEEEvNT_6ParamsE)
        /*00b0*/ 	.word	0x000000a8


	//----- nvinfo : EIATTR_FRAME_SIZE
	.align		4
.L_46:
        /*00b4*/ 	.byte	0x04, 0x11
        /*00b6*/ 	.short	(.L_48 - .L_47)
	.align		4
.L_47:
        /*00b8*/ 	.word	index@(_ZN7cutlass13device_kernelIN5flash11enable_sm90INS1_16FlashAttnFwdSm90INS1_25CollectiveMainloopFwdSm90ILi2EN4cute5tupleIJNS5_1CILi1EEES8_S8_EEENS6_IJNS7_ILi128EEESA_SA_EEELi128ENS_10bfloat16_tEfNS_4arch4Sm90ELb0ELb0ELb1ELb1ELb1ELb0ELb0ELb1ELb1ELb1ELb0ELb0EEENS1_21CollectiveEpilogueFwdISB_S9_SC_SE_Li256ELb1ELb1ELb0ELb0EEENS1_36VarlenDynamicPersistentTileSchedulerILi128ELi128ELi256ELi128ELb0ELb1ELb1ELb0ELb1ELb1EEEEEEEEEvNT_6ParamsE)
        /*00bc*/ 	.word	0x00000020


	//----- nvinfo : EIATTR_REGCOUNT
	.align		4
.L_48:
        /*00c0*/ 	.byte	0x04, 0x2f
        /*00c2*/ 	.short	(.L_50 - .L_49)
	.align		4
.L_49:
        /*00c4*/ 	.word	index@(_ZN7cutlass13device_kernelIN5flash11enable_sm90INS1_16FlashAttnFwdSm90INS1_25CollectiveMainloopFwdSm90ILi2EN4cute5tupleIJNS5_1CILi1EEES8_S8_EEENS6_IJNS7_ILi128EEESA_SA_EEELi128ENS_10bfloat16_tEfNS_4arch4Sm90ELb0ELb0ELb1ELb0ELb1ELb0ELb0ELb1ELb1ELb1ELb0ELb0EEENS1_21CollectiveEpilogueFwdISB_S9_SC_SE_Li256ELb0ELb1ELb0ELb0EEENS1_29StaticPersistentTileSchedulerILb0EEEEEEEEEvNT_6ParamsE)
        /*00c8*/ 	.word	0x000000a8


	//----- nvinfo : EIATTR_FRAME_SIZE
	.align		4
.L_50:
        /*00cc*/ 	.byte	0x04, 0x11
        /*00ce*/ 	.short	(.L_52 - .L_51)
	.align		4
.L_51:
        /*00d0*/ 	.word	index@(_ZN7cutlass13device_kernelIN5flash11enable_sm90INS1_16FlashAttnFwdSm90INS1_25CollectiveMainloopFwdSm90ILi2EN4cute5tupleIJNS5_1CILi1EEES8_S8_EEENS6_IJNS7_ILi128EEESA_SA_EEELi128ENS_10bfloat16_tEfNS_4arch4Sm90ELb0ELb0ELb1ELb0ELb1ELb0ELb0ELb1ELb1ELb1ELb0ELb0EEENS1_21CollectiveEpilogueFwdISB_S9_SC_SE_Li256ELb0ELb1ELb0ELb0EEENS1_29StaticPersistentTileSchedulerILb0EEEEEEEEEvNT_6ParamsE)
        /*00d4*/ 	.word	0x00000000


	//----- nvinfo : EIATTR_MIN_STACK_SIZE
	.align		4
.L_52:
        /*00d8*/ 	.byte	0x04, 0x12
        /*00da*/ 	.short	(.L_54 - .L_53)
	.align		4
.L_53:
        /*00dc*/ 	.word	index@(_ZN7cutlass13device_kernelIN5flash11enable_sm90INS1_16FlashAttnFwdSm90INS1_25CollectiveMainloopFwdSm90ILi2EN4cute5tupleIJNS5_1CILi1EEES8_S8_EEENS6_IJNS7_ILi128EEESA_SA_EEELi128ENS_10bfloat16_tEfNS_4arch4Sm90ELb0ELb0ELb1ELb0ELb1ELb0ELb0ELb1ELb1ELb1ELb0ELb0EEENS1_21CollectiveEpilogueFwdISB_S9_SC_SE_Li256ELb0ELb1ELb0ELb0EEENS1_29StaticPersistentTileSchedulerILb0EEEEEEEEEvNT_6ParamsE)
        /*00e0*/ 	.word	0x00000000


	//----- nvinfo : EIATTR_MIN_STACK_SIZE
	.align		4
.L_54:
        /*00e4*/ 	.byte	0x04, 0x12
        /*00e6*/ 	.short	(.L_56 - .L_55)
	.align		4
.L_55:
        /*00e8*/ 	.word	index@(_ZN7cutlass13device_kernelIN5flash11enable_sm90INS1_16FlashAttnFwdSm90INS1_25CollectiveMainloopFwdSm90ILi2EN4cute5tupleIJNS5_1CILi1EEES8_S8_EEENS6_IJNS7_ILi128EEESA_SA_EEELi128ENS_10bfloat16_tEfNS_4arch4Sm90ELb0ELb0ELb1ELb1ELb1ELb0ELb0ELb1ELb1ELb1ELb0ELb0EEENS1_21CollectiveEpilogueFwdISB_S9_SC_SE_Li256ELb1ELb1ELb0ELb0EEENS1_36VarlenDynamicPersistentTileSchedulerILi128ELi128ELi256ELi128ELb0ELb1ELb1ELb0ELb1ELb1EEEEEEEEEvNT_6ParamsE)
        /*00ec*/ 	.word	0x00000020


	//----- nvinfo : EIATTR_MIN_STACK_SIZE
	.align		4
.L_56:
        /*00f0*/ 	.byte	0x04, 0x12
        /*00f2*/ 	.short	(.L_58 - .L_57)
	.align		4
.L_57:
        /*00f4*/ 	.word	index@(_ZN7cutlass13device_kernelIN5flash11enable_sm90INS1_16FlashAttnFwdSm90INS1_25CollectiveMainloopFwdSm90ILi2EN4cute5tupleIJNS5_1CILi1EEES8_S8_EEENS6_IJNS7_ILi128EEESA_SA_EEELi128ENS_10bfloat16_tEfNS_4arch4Sm90ELb0ELb0ELb1ELb1ELb1ELb1ELb0ELb1ELb1ELb1ELb0ELb0EEENS1_21CollectiveEpilogueFwdISB_S9_SC_SE_Li256ELb1ELb1ELb0ELb0EEENS1_36VarlenDynamicPersistentTileSchedulerILi128ELi128ELi256ELi128ELb0ELb1ELb1ELb0ELb1ELb1EEEEEEEEEvNT_6ParamsE)
        /*00f8*/ 	.word	0x00000030


	//----- nvinfo : EIATTR_MIN_STACK_SIZE
	.align		4
.L_58:
        /*00fc*/ 	.byte	0x04, 0x12
        /*00fe*/ 	.short	(.L_60 - .L_59)
	.align		4
.L_59:
        /*0100*/ 	.word	index@(_ZN7cutlass13device_kernelIN5flash11enable_sm90INS1_16FlashAttnFwdSm90INS1_25CollectiveMainloopFwdSm90ILi2EN4cute5tupleIJNS5_1CILi1EEES8_S8_EEENS6_IJNS7_ILi128EEESA_SA_EEELi128ENS_10bfloat16_tEfNS_4arch4Sm90ELb0ELb1ELb1ELb0ELb1ELb0ELb0ELb1ELb1ELb1ELb0ELb0EEENS1_21CollectiveEpilogueFwdISB_S9_SC_SE_Li256ELb0ELb1ELb0ELb0EEENS1_30DynamicPersistentTileSchedulerILi256ELi128ELb0ELb1ELb1EEEEEEEEEvNT_6ParamsE)
        /*0104*/ 	.word	0x00000000


	//----- nvinfo : EIATTR_MIN_STACK_SIZE
	.align		4
.L_60:
        /*0108*/ 	.byte	0x04, 0x12
        /*010a*/ 	.short	(.L_62 - .L_61)
	.align		4
.L_61:
        /*010c*/ 	.word	index@(_ZN7cutlass13device_kernelIN5flash11enable_sm90INS1_16FlashAttnFwdSm90INS1_25CollectiveMainloopFwdSm90ILi2EN4cute5tupleIJNS5_1CILi1EEES8_S8_EEENS6_IJNS7_ILi128EEESA_SA_EEELi128ENS_10bfloat16_tEfNS_4arch4Sm90ELb0ELb1ELb1ELb1ELb1ELb0ELb0ELb1ELb1ELb1ELb0ELb0EEENS1_21CollectiveEpilogueFwdISB_S9_SC_SE_Li256ELb1ELb1ELb0ELb0EEENS1_36VarlenDynamicPersistentTileSchedulerILi128ELi128ELi256ELi128ELb0ELb1ELb1ELb1ELb0ELb1EEEEEEEEEvNT_6ParamsE)
        /*0110*/ 	.word	0x00000020


	//----- nvinfo : EIATTR_MIN_STACK_SIZE
	.align		4
.L_62:
        /*0114*/ 	.byte	0x04, 0x12
        /*0116*/ 	.short	(.L_64 - .L_63)
	.align		4
.L_63:
        /*0118*/ 	.word	index@(_ZN7cutlass13device_kernelIN5flash11enable_sm90INS1_16FlashAttnFwdSm90INS1_25CollectiveMainloopFwdSm90ILi2EN4cute5tupleIJNS5_1CILi1EEES8_S8_EEENS6_IJNS7_ILi128EEESA_SA_EEELi128ENS_10bfloat16_tEfNS_4arch4Sm90ELb0ELb1ELb1ELb1ELb1ELb1ELb0ELb1ELb1ELb1ELb0ELb0EEENS1_21CollectiveEpilogueFwdISB_S9_SC_SE_Li256ELb1ELb1ELb0ELb0EEENS1_36VarlenDynamicPersistentTileSchedulerILi128ELi128ELi256ELi128ELb0ELb1ELb1ELb1ELb0ELb1EEEEEEEEEvNT_6ParamsE)
        /*011c*/ 	.word	0x00000030


	//----- nvinfo : EIATTR_MIN_STACK_SIZE
	.align		4
.L_64:
        /*0120*/ 	.byte	0x04, 0x12
        /*0122*/ 	.short	(.L_66 - .L_65)
	.align		4
.L_65:
        /*0124*/ 	.word	index@(_ZN7cutlass13device_kernelIN5flash11enable_sm90INS1_16FlashAttnFwdSm90INS1_25CollectiveMainloopFwdSm90ILi2EN4cute5tupleIJNS5_1CILi1EEES8_S8_EEENS6_IJNS7_ILi128EEESA_SA_EEELi128ENS_10bfloat16_tEfNS_4arch4Sm90ELb1ELb0ELb1ELb0ELb1ELb0ELb0ELb1ELb1ELb1ELb0ELb0EEENS1_21CollectiveEpilogueFwdISB_S9_SC_SE_Li256ELb0ELb1ELb0ELb0EEENS1_30DynamicPersistentTileSchedulerILi256ELi128ELb0ELb1ELb1EEEEEEEEEvNT_6ParamsE)
        /*0128*/ 	.word	0x00000000


	//----- nvinfo : EIATTR_MIN_STACK_SIZE
	.align		4
.L_66:
        /*012c*/ 	.byte	0x04, 0x12
        /*012e*/ 	.short	(.L_68 - .L_67)
	.align		4
.L_67:
        /*0130*/ 	.word	index@(_ZN7cutlass13device_kernelIN5flash11enable_sm90INS1_16FlashAttnFwdSm90INS1_25CollectiveMainloopFwdSm90ILi2EN4cute5tupleIJNS5_1CILi1EEES8_S8_EEENS6_IJNS7_ILi128EEESA_SA_EEELi128ENS_10bfloat16_tEfNS_4arch4Sm90ELb1ELb0ELb1ELb1ELb1ELb0ELb0ELb1ELb1ELb1ELb0ELb0EEENS1_21CollectiveEpilogueFwdISB_S9_SC_SE_Li256ELb1ELb1ELb0ELb0EEENS1_36VarlenDynamicPersistentTileSchedulerILi128ELi128ELi256ELi128ELb0ELb1ELb1ELb1ELb1ELb1EEEEEEEEEvNT_6ParamsE)
        /*0134*/ 	.word	0x00000020


	//----- nvinfo : EIATTR_MIN_STACK_SIZE
	.align		4
.L_68:
        /*0138*/ 	.byte	0x04, 0x12
        /*013a*/ 	.short	(.L_70 - .L_69)
	.align		4
.L_69:
        /*013c*/ 	.word	index@(_ZN7cutlass13device_kernelIN5flash11enable_sm90INS1_16FlashAttnFwdSm90INS1_25CollectiveMainloopFwdSm90ILi2EN4cute5tupleIJNS5_1CILi1EEES8_S8_EEENS6_IJNS7_ILi128EEESA_SA_EEELi128ENS_10bfloat16_tEfNS_4arch4Sm90ELb1ELb0ELb1ELb1ELb1ELb1ELb0ELb1ELb1ELb1ELb0ELb0EEENS1_21CollectiveEpilogueFwdISB_S9_SC_SE_Li256ELb1ELb1ELb0ELb0EEENS1_36VarlenDynamicPersistentTileSchedulerILi128ELi128ELi256ELi128ELb0ELb1ELb1ELb1ELb1ELb1EEEEEEEEEvNT_6ParamsE)
        /*0140*/ 	.word	0x00000028
.L_70:


//--------------------- .nv.compat                --------------------------
	.section	.nv.compat,"",@"SHT_CUDA_COMPAT_INFO"
	.align	4
        /*0000*/ 	.byte	0x02, 0x09, 0x01, 0x00, 0x02, 0x02, 0x04, 0x00, 0x02, 0x05, 0x05, 0x00, 0x03, 0x07, 0x01, 0x01
        /*0010*/ 	.byte	0x02, 0x03, 0x01, 0x00, 0x02, 0x06, 0x01, 0x00, 0x04, 0x0b, 0x08, 0x00, 0x00, 0x00, 0x00, 0x00
        /*0020*/ 	.byte	0x00, 0x00, 0x00, 0x00


//--------------------- .nv.info._ZN7cutlass13device_kernelIN5flash11enable_sm90INS1_16FlashAttnFwdSm90INS1_25CollectiveMainloopFwdSm90ILi2EN4cute5tupleIJNS5_1CILi1EEES8_S8_EEENS6_IJNS7_ILi128EEESA_SA_EEELi128ENS_10bfloat16_tEfNS_4arch4Sm90ELb0ELb0ELb1ELb0ELb1ELb0ELb0ELb1ELb1ELb1ELb0ELb0EEENS1_21CollectiveEpilogueFwdISB_S9_SC_SE_Li256ELb0ELb1ELb0ELb0EEENS1_29StaticPersistentTileSchedulerILb0EEEEEEEEEvNT_6ParamsE --------------------------
	.section	.nv.info._ZN7cutlass13device_kernelIN5flash11enable_sm90INS1_16FlashAttnFwdSm90INS1_25CollectiveMainloopFwdSm90ILi2EN4cute5tupleIJNS5_1CILi1EEES8_S8_EEENS6_IJNS7_ILi128EEESA_SA_EEELi128ENS_10bfloat16_tEfNS_4arch4Sm90ELb0ELb0ELb1ELb0ELb1ELb0ELb0ELb1ELb1ELb1ELb0ELb0EEENS1_21CollectiveEpilogueFwdISB_S9_SC_SE_Li256ELb0ELb1ELb0ELb0EEENS1_29StaticPersistentTileSchedulerILb0EEEEEEEEEvNT_6ParamsE,"",@"SHT_CUDA_INFO"
	.sectionflags	@""
	.align	4


	//----- nvinfo : EIATTR_CUDA_API_VERSION
	.align		4
        /*0000*/ 	.byte	0x04, 0x37
        /*0002*/ 	.short	(.L_72 - .L_71)
.L_71:
        /*0004*/ 	.word	0x00000082


	//----- nvinfo : EIATTR_KPARAM_INFO
	.align		4
.L_72:
        /*0008*/ 	.byte	0x04, 0x17
        /*000a*/ 	.short	(.L_74 - .L_73)
.L_73:
        /*000c*/ 	.word	0x00000000
        /*0010*/ 	.short	0x0000
        /*0012*/ 	.short	0x0070
        /*0014*/ 	.byte	0x00, 0xf0, 0x01, 0x28


	//----- nvinfo : EIATTR_SPARSE_MMA_MASK
	.align		4
.L_74:
        /*0018*/ 	.byte	0x03, 0x50
        /*001a*/ 	.short	0x0000


	//----- nvinfo : EIATTR_MAXREG_COUNT
	.align		4
        /*001c*/ 	.byte	0x03, 0x1b
        /*001e*/ 	.short	0x00a8


	//----- nvinfo : EIATTR_NUM_BARRIERS
	.align		4
        /*0020*/ 	.byte	0x02, 0x4c
        /*0022*/ 	.byte	0x10
	.zero		1


	//----- nvinfo : EIATTR_EXTERNS
	.align		4
        /*0024*/ 	.byte	0x04, 0x0f
        /*0026*/ 	.short	(.L_76 - .L_75)


	//   ....[0]....
	.align		4
.L_75:
        /*0028*/ 	.word	index@(__assertfail)


	//----- nvinfo : EIATTR_MERCURY_ISA_VERSION
	.align		4
.L_76:
        /*002c*/ 	.byte	0x03, 0x5f
        /*002e*/ 	.short	0x0101


	//----- nvinfo : EIATTR_INT_WARP_WIDE_INSTR_OFFSETS
	.align		4
        /*0030*/ 	.byte	0x04, 0x31
        /*0032*/ 	.short	(.L_78 - .L_77)


	//   ....[0]....
.L_77:
        /*0034*/ 	.word	0x000000b0


	//   ....[1]....
        /*0038*/ 	.word	0x000000c0


	//   ....[2]....
        /*003c*/ 	.word	0x00000160


	//----- nvinfo : EIATTR_COOP_GROUP_MASK_REGIDS
	.align		4
.L_78:
        /*0040*/ 	.byte	0x04, 0x29
        /*0042*/ 	.short	(.L_80 - .L_79)


	//   ....[0]....
.L_79:
        /*0044*/ 	.word	0xffffffff


	//   ....[1]....
        /*0048*/ 	.word	0xffffffff


	//   ....[2]....
        /*004c*/ 	.word	0xffffffff


	//   ....[3]....
        /*0050*/ 	.word	0xffffffff


	//   ....[4]....
        /*0054*/ 	.word	0xffffffff


	//   ....[5]....
        /*0058*/ 	.word	0xffffffff


	//   ....[6]....
        /*005c*/ 	.word	0xffffffff


	//   ....[7]....
        /*0060*/ 	.word	0xffffffff


	//   ....[8]....
        /*0064*/ 	.word	0xffffffff


	//   ....[9]....
        /*0068*/ 	.word	0xffffffff


	//   ....[10]....
        /*006c*/ 	.word	0xffffffff


	//   ....[11]....
        /*0070*/ 	.word	0xffffffff


	//   ....[12]....
        /*0074*/ 	.word	0xffffffff


	//   ....[13]....
        /*0078*/ 	.word	0xffffffff


	//   ....[14]....
        /*007c*/ 	.word	0xffffffff


	//   ....[15]....
        /*0080*/ 	.word	0xffffffff


	//   ....[16]....
        /*0084*/ 	.word	0xffffffff


	//   ....[17]....
        /*0088*/ 	.word	0xffffffff


	//   ....[18]....
        /*008c*/ 	.word	0xffffffff


	//   ....[19]....
        /*0090*/ 	.word	0xffffffff


	//   ....[20]....
        /*0094*/ 	.word	0xffffffff


	//   ....[21]....
        /*0098*/ 	.word	0xffffffff


	//   ....[22]....
        /*009c*/ 	.word	0xffffffff


	//   ....[23]....
        /*00a0*/ 	.word	0xffffffff


	//   ....[24]....
        /*00a4*/ 	.word	0xffffffff


	//   ....[25]....
        /*00a8*/ 	.word	0xffffffff


	//   ....[26]....
        /*00ac*/ 	.word	0xffffffff


	//   ....[27]....
        /*00b0*/ 	.word	0xffffffff


	//   ....[28]....
        /*00b4*/ 	.word	0xffffffff


	//   ....[29]....
        /*00b8*/ 	.word	0xffffffff


	//   ....[30]....
        /*00bc*/ 	.word	0xffffffff


	//   ....[31]....
        /*00c0*/ 	.word	0xffffffff


	//   ....[32]....
        /*00c4*/ 	.word	0xffffffff


	//   ....[33]....
        /*00c8*/ 	.word	0xffffffff


	//   ....[34]....
        /*00cc*/ 	.word	0xffffffff


	//   ....[35]....
        /*00d0*/ 	.word	0xffffffff


	//   ....[36]....
        /*00d4*/ 	.word	0xffffffff


	//   ....[37]....
        /*00d8*/ 	.word	0xffffffff


	//   ....[38]....
        /*00dc*/ 	.word	0xffffffff


	//   ....[39]....
        /*00e0*/ 	.word	0xffffffff


	//   ....[40]....
        /*00e4*/ 	.word	0xffffffff


	//   ....[41]....
        /*00e8*/ 	.word	0xffffffff


	//   ....[42]....
        /*00ec*/ 	.word	0xffffffff


	//   ....[43]....
        /*00f0*/ 	.word	0xffffffff


	//   ....[44]....
        /*00f4*/ 	.word	0xffffffff


	//   ....[45]....
        /*00f8*/ 	.word	0xffffffff


	//   ....[46]....
        /*00fc*/ 	.word	0xffffffff


	//   ....[47]....
        /*0100*/ 	.word	0xffffffff


	//   ....[48]....
        /*0104*/ 	.word	0xffffffff


	//   ....[49]....
        /*0108*/ 	.word	0xffffffff


	//   ....[50]....
        /*010c*/ 	.word	0xffffffff


	//   ....[51]....
        /*0110*/ 	.word	0xffffffff


	//   ....[52]....
        /*0114*/ 	.word	0xffffffff


	//   ....[53]....
        /*0118*/ 	.word	0xffffffff


	//   ....[54]....
        /*011c*/ 	.word	0xffffffff


	//   ....[55]....
        /*0120*/ 	.word	0xffffffff


	//   ....[56]....
        /*0124*/ 	.word	0xffffffff


	//   ....[57]....
        /*0128*/ 	.word	0xffffffff


	//   ....[58]....
        /*012c*/ 	.word	0xffffffff


	//   ....[59]....
        /*0130*/ 	.word	0xffffffff


	//   ....[60]....
        /*0134*/ 	.word	0xffffffff


	//   ....[61]....
        /*0138*/ 	.word	0xffffffff


	//   ....[62]....
        /*013c*/ 	.word	0xffffffff


	//   ....[63]....
        /*0140*/ 	.word	0xffffffff


	//   ....[64]....
        /*0144*/ 	.word	0xffffffff


	//   ....[65]....
        /*0148*/ 	.word	0xffffffff


	//   ....[66]....
        /*014c*/ 	.word	0xffffffff


	//   ....[67]....
        /*0150*/ 	.word	0xffffffff


	//   ....[68]....
        /*0154*/ 	.word	0xffffffff


	//   ....[69]....
        /*0158*/ 	.word	0xffffffff


	//   ....[70]....
        /*015c*/ 	.word	0xffffffff


	//   ....[71]....
        /*0160*/ 	.word	0xffffffff


	//   ....[72]....
        /*0164*/ 	.word	0xffffffff


	//   ....[73]....
        /*0168*/ 	.word	0xffffffff


	//   ....[74]....
        /*016c*/ 	.word	0xffffffff


	//   ....[75]....
        /*0170*/ 	.word	0xffffffff


	//   ....[76]....
        /*0174*/ 	.word	0xffffffff


	//   ....[77]....
        /*0178*/ 	.word	0xffffffff


	//   ....[78]....
        /*017c*/ 	.word	0xffffffff


	//   ....[79]....
        /*0180*/ 	.word	0xffffffff


	//   ....[80]....
        /*0184*/ 	.word	0xffffffff


	//   ....[81]....
        /*0188*/ 	.word	0xffffffff


	//   ....[82]....
        /*018c*/ 	.word	0xffffffff


	//   ....[83]....
        /*0190*/ 	.word	0xffffffff


	//   ....[84]....
        /*0194*/ 	.word	0xffffffff


	//   ....[85]....
        /*0198*/ 	.word	0xffffffff


	//   ....[86]....
        /*019c*/ 	.word	0xffffffff


	//   ....[87]....
        /*01a0*/ 	.word	0xffffffff


	//   ....[88]....
        /*01a4*/ 	.word	0xffffffff


	//   ....[89]....
        /*01a8*/ 	.word	0xffffffff


	//   ....[90]....
        /*01ac*/ 	.word	0xffffffff


	//   ....[91]....
        /*01b0*/ 	.word	0xffffffff


	//   ....[92]....
        /*01b4*/ 	.word	0xffffffff


	//   ....[93]....
        /*01b8*/ 	.word	0xffffffff


	//   ....[94]....
        /*01bc*/ 	.word	0xffffffff


	//   ....[95]....
        /*01c0*/ 	.word	0xffffffff


	//   ....[96]....
        /*01c4*/ 	.word	0xffffffff


	//   ....[97]....
        /*01c8*/ 	.word	0xffffffff


	//   ....[98]....
        /*01cc*/ 	.word	0xffffffff


	//   ....[99]....
        /*01d0*/ 	.word	0xffffffff


	//   ....[100]....
        /*01d4*/ 	.word	0xffffffff


	//   ....[101]....
        /*01d8*/ 	.word	0xffffffff


	//   ....[102]....
        /*01dc*/ 	.word	0xffffffff


	//   ....[103]....
        /*01e0*/ 	.word	0xffffffff


	//   ....[104]....
        /*01e4*/ 	.word	0xffffffff


	//   ....[105]....
        /*01e8*/ 	.word	0xffffffff


	//   ....[106]....
        /*01ec*/ 	.word	0xffffffff


	//   ....[107]....
        /*01f0*/ 	.word	0xffffffff


	//   ....[108]....
        /*01f4*/ 	.word	0xffffffff


	//   ....[109]....
        /*01f8*/ 	.word	0xffffffff


	//   ....[110]....
        /*01fc*/ 	.word	0xffffffff


	//   ....[111]....
        /*0200*/ 	.word	0xffffffff


	//   ....[112]....
        /*0204*/ 	.word	0x0500000f


	//   ....[113]....
        /*0208*/ 	.word	0x0500000f


	//   ....[114]....
        /*020c*/ 	.word	0x0500000f


	//   ....[115]....
        /*0210*/ 	.word	0x0500000f


	//   ....[116]....
        /*0214*/ 	.word	0x0500000f


	//   ....[117]....
        /*0218*/ 	.word	0x0500000f


	//   ....[118]....
        /*021c*/ 	.word	0x0500000f


	//   ....[119]....
        /*0220*/ 	.word	0x0500000f


	//   ....[120]....
        /*0224*/ 	.word	0x0500000f


	//   ....[121]....
        /*0228*/ 	.word	0x0500000f


	//   ....[122]....
        /*022c*/ 	.word	0x0500000f


	//   ....[123]....
        /*0230*/ 	.word	0x0500000f


	//   ....[124]....
        /*0234*/ 	.word	0x0500000f


	//   ....[125]....
        /*0238*/ 	.word	0x0500000f


	//   ....[126]....
        /*023c*/ 	.word	0x0500000f


	//   ....[127]....
        /*0240*/ 	.word	0x0500000f


	//   ....[128]....
        /*0244*/ 	.word	0x0500000f


	//   ....[129]....
        /*0248*/ 	.word	0x0500000f


	//   ....[130]....
        /*024c*/ 	.word	0x0500000f


	//   ....[131]....
        /*0250*/ 	.word	0x0500000f


	//   ....[132]....
        /*0254*/ 	.word	0x0500000f


	//   ....[133]....
        /*0258*/ 	.word	0x0500000f


	//   ....[134]....
        /*025c*/ 	.word	0x0500000f


	//   ....[135]....
        /*0260*/ 	.word	0x0500000f


	//   ....[136]....
        /*0264*/ 	.word	0x0500000f


	//   ....[137]....
        /*0268*/ 	.word	0x0500000f


	//   ....[138]....
        /*026c*/ 	.word	0x0500000f


	//   ....[139]....
        /*0270*/ 	.word	0x0500000f


	//   ....[140]....
        /*0274*/ 	.word	0x0500000f


	//   ....[141]....
        /*0278*/ 	.word	0x0500000f


	//   ....[142]....
        /*027c*/ 	.word	0x0500000f


	//   ....[143]....
        /*0280*/ 	.word	0x0500000f


	//   ....[144]....
        /*0284*/ 	.word	0x0500000f


	//   ....[145]....
        /*0288*/ 	.word	0x0500000f


	//   ....[146]....
        /*028c*/ 	.word	0x0500000f


	//   ....[147]....
        /*0290*/ 	.word	0x0500000f


	//   ....[148]....
        /*0294*/ 	.word	0x0500000f


	//   ....[149]....
        /*0298*/ 	.word	0x0500000f


	//   ....[150]....
        /*029c*/ 	.word	0x0500000f


	//   ....[151]....
        /*02a0*/ 	.word	0x0500000f


	//   ....[152]....
        /*02a4*/ 	.word	0x0500000f


	//   ....[153]....
        /*02a8*/ 	.word	0x0500000f


	//   ....[154]....
        /*02ac*/ 	.word	0x0500000f


	//   ....[155]....
        /*02b0*/ 	.word	0x0500000f


	//   ....[156]....
        /*02b4*/ 	.word	0x0500000f


	//   ....[157]....
        /*02b8*/ 	.word	0x0500000f


	//   ....[158]....
        /*02bc*/ 	.word	0x0500000f


	//   ....[159]....
        /*02c0*/ 	.word	0x0500000f


	//   ....[160]....
        /*02c4*/ 	.word	0x0500000f


	//   ....[161]....
        /*02c8*/ 	.word	0x0500000f


	//   ....[162]....
        /*02cc*/ 	.word	0x0500000f


	//   ....[163]....
        /*02d0*/ 	.word	0x0500000f


	//   ....[164]....
        /*02d4*/ 	.word	0x0500000f


	//   ....[165]....
        /*02d8*/ 	.word	0x0500000f


	//   ....[166]....
        /*02dc*/ 	.word	0x0500000f


	//   ....[167]....
        /*02e0*/ 	.word	0x0500000f


	//   ....[168]....
        /*02e4*/ 	.word	0x0500000f


	//   ....[169]....
        /*02e8*/ 	.word	0x0500000f


	//   ....[170]....
        /*02ec*/ 	.word	0x0500000f


	//   ....[171]....
        /*02f0*/ 	.word	0x0500000f


	//   ....[172]....
        /*02f4*/ 	.word	0x0500000f


	//   ....[173]....
        /*02f8*/ 	.word	0x0500000f


	//   ....[174]....
        /*02fc*/ 	.word	0x0500000f


	//   ....[175]....
        /*0300*/ 	.word	0x0500000f


	//   ....[176]....
        /*0304*/ 	.word	0x0500000f


	//   ....[177]....
        /*0308*/ 	.word	0x0500000f


	//   ....[178]....
        /*030c*/ 	.word	0x0500000f


	//   ....[179]....
        /*0310*/ 	.word	0x0500000f


	//   ....[180]....
        /*0314*/ 	.word	0x0500000f


	//   ....[181]....
        /*0318*/ 	.word	0x0500000f


	//   ....[182]....
        /*031c*/ 	.word	0x0500000f


	//   ....[183]....
        /*0320*/ 	.word	0x0500000f


	//   ....[184]....
        /*0324*/ 	.word	0x0500000f


	//   ....[185]....
        /*0328*/ 	.word	0x0500000f


	//   ....[186]....
        /*032c*/ 	.word	0x0500000f


	//   ....[187]....
        /*0330*/ 	.word	0x0500000f


	//   ....[188]....
        /*0334*/ 	.word	0x0500000f


	//   ....[189]....
        /*0338*/ 	.word	0x0500000f


	//   ....[190]....
        /*033c*/ 	.word	0x0500000f


	//   ....[191]....
        /*0340*/ 	.word	0x0500000f


	//   ....[192]....
        /*0344*/ 	.word	0x0500000f


	//   ....[193]....
        /*0348*/ 	.word	0x0500000f


	//----- nvinfo : EIATTR_COOP_GROUP_INSTR_OFFSETS
	.align		4
.L_80:
        /*034c*/ 	.byte	0x04, 0x28
        /*034e*/ 	.short	(.L_82 - .L_81)


	//   ....[0]....
.L_81:
        /*0350*/ 	.word	0x00000060


	//   ....[1]....
        /*0354*/ 	.word	0x000000a0


	//   ....[2]....
        /*0358*/ 	.word	0x000002c0


	//   ....[3]....
        /*035c*/ 	.word	0x00000420


	//   ....[4]....
        /*0360*/ 	.word	0x00000540


	//   ....[5]....
        /*0364*/ 	.word	0x000006a0


	//   ....[6]....
        /*0368*/ 	.word	0x00000cb0


	//   ....[7]....
        /*036c*/ 	.word	0x00002790


	//   ....[8]....
        /*0370*/ 	.word	0x000027f0


	//   ....[9]....
        /*0374*/ 	.word	0x00002e70


	//   ....[10]....
        /*0378*/ 	.word	0x00002ed0


	//   ....[11]....
        /*037c*/ 	.word	0x00005130


	//   ....[12]....
        /*0380*/ 	.word	0x00005160


	//   ....[13]....
        /*0384*/ 	.word	0x00005180


	//   ....[14]....
        /*0388*/ 	.word	0x000051a0


	//   ....[15]....
        /*038c*/ 	.word	0x00006620


	//   ....[16]....
        /*0390*/ 	.word	0x00006650


	//   ....[17]....
        /*0394*/ 	.word	0x00006710


	//   ....[18]....
        /*0398*/ 	.word	0x00006720


	//   ....[19]....
        /*039c*/ 	.word	0x00007780


	//   ....[20]....
        /*03a0*/ 	.word	0x000077e0


	//   ....[21]....
        /*03a4*/ 	.word	0x00007840


	//   ....[22]....
        /*03a8*/ 	.word	0x000078b0


	//   ....[23]....
        /*03ac*/ 	.word	0x00007e30


	//   ....[24]....
        /*03b0*/ 	.word	0x00007e70


	//   ....[25]....
        /*03b4*/ 	.word	0x00007f40


	//   ....[26]....
        /*03b8*/ 	.word	0x00007f60


	//   ....[27]....
        /*03bc*/ 	.word	0x00008010


	//   ....[28]....
        /*03c0*/ 	.word	0x00008030


	//   ....[29]....
        /*03c4*/ 	.word	0x000080f0


	//   ....[30]....
        /*03c8*/ 	.word	0x00008130


	//   ....[31]....
        /*03cc*/ 	.word	0x000090f0


	//   ....[32]....
        /*03d0*/ 	.word	0x00009110


	//   ....[33]....
        /*03d4*/ 	.word	0x00009120


	//   ....[34]....
        /*03d8*/ 	.word	0x00009170


	//   ....[35]....
        /*03dc*/ 	.word	0x000091b0


	//   ....[36]....
        /*03e0*/ 	.word	0x00009200


	//   ....[37]....
        /*03e4*/ 	.word	0x00009290


	//   ....[38]....
        /*03e8*/ 	.word	0x000092b0


	//   ....[39]....
        /*03ec*/ 	.word	0x00009330


	//   ....[40]....
        /*03f0*/ 	.word	0x00009350


	//   ....[41]....
        /*03f4*/ 	.word	0x000093d0


	//   ....[42]....
        /*03f8*/ 	.word	0x000093f0


	//   ....[43]....
        /*03fc*/ 	.word	0x00009470


	//   ....[44]....
        /*0400*/ 	.word	0x00009490


	//   ....[45]....
        /*0404*/ 	.word	0x00009510


	//   ....[46]....
        /*0408*/ 	.word	0x00009530


	//   ....[47]....
        /*040c*/ 	.word	0x00009b30


	//   ....[48]....
        /*0410*/ 	.word	0x00009b50


	//   ....[49]....
        /*0414*/ 	.word	0x00009b70


	//   ....[50]....
        /*0418*/ 	.word	0x00009bc0


	//   ....[51]....
        /*041c*/ 	.word	0x00009c30


	//   ....[52]....
        /*0420*/ 	.word	0x00009c50


	//   ....[53]....
        /*0424*/ 	.word	0x00009cd0


	//   ....[54]....
        /*0428*/ 	.word	0x00009cf0


	//   ....[55]....
        /*042c*/ 	.word	0x00009d70


	//   ....[56]....
        /*0430*/ 	.word	0x00009d90


	//   ....[57]....
        /*0434*/ 	.word	0x00009e10


	//   ....[58]....
        /*0438*/ 	.word	0x00009e30


	//   ....[59]....
        /*043c*/ 	.word	0x00009eb0


	//   ....[60]....
        /*0440*/ 	.word	0x00009ed0


	//   ....[61]....
        /*0444*/ 	.word	0x00009f50


	//   ....[62]....
        /*0448*/ 	.word	0x00009f70


	//   ....[63]....
        /*044c*/ 	.word	0x0000a5a0


	//   ....[64]....
        /*0450*/ 	.word	0x0000a5d0


	//   ....[65]....
        /*0454*/ 	.word	0x0000a5f0


	//   ....[66]....
        /*0458*/ 	.word	0x0000a630


	//   ....[67]....
        /*045c*/ 	.word	0x0000a650


	//   ....[68]....
        /*0460*/ 	.word	0x0000a690


	//   ....[69]....
        /*0464*/ 	.word	0x0000a6b0


	//   ....[70]....
        /*0468*/ 	.word	0x0000a6f0


	//   ....[71]....
        /*046c*/ 	.word	0x0000a710


	//   ....[72]....
        /*0470*/ 	.word	0x0000a750


	//   ....[73]....
        /*0474*/ 	.word	0x0000a770


	//   ....[74]....
        /*0478*/ 	.word	0x0000a7b0


	//   ....[75]....
        /*047c*/ 	.word	0x0000a7d0


	//   ....[76]....
        /*0480*/ 	.word	0x0000a810


	//   ....[77]....
        /*0484*/ 	.word	0x0000a830


	//   ....[78]....
        /*0488*/ 	.word	0x0000a840


	//   ....[79]....
        /*048c*/ 	.word	0x0000aad0


	//   ....[80]....
        /*0490*/ 	.word	0x0000aaf0


	//   ....[81]....
        /*0494*/ 	.word	0x0000ab10


	//   ....[82]....
        /*0498*/ 	.word	0x0000ab70


	//   ....[83]....
        /*049c*/ 	.word	0x0000ab90


	//   ....[84]....
        /*04a0*/ 	.word	0x0000abf0


	//   ....[85]....
        /*04a4*/ 	.word	0x0000ac10


	//   ....[86]....
        /*04a8*/ 	.word	0x0000ac70


	//   ....[87]....
        /*04ac*/ 	.word	0x0000ac90


	//   ....[88]....
        /*04b0*/ 	.word	0x0000acf0


	//   ....[89]....
        /*04b4*/ 	.word	0x0000ad10


	//   ....[90]....
        /*04b8*/ 	.word	0x0000ad70


	//   ....[91]....
        /*04bc*/ 	.word	0x0000ad90


	//   ....[92]....
        /*04c0*/ 	.word	0x0000adf0


	//   ....[93]....
        /*04c4*/ 	.word	0x0000ae10


	//   ....[94]....
        /*04c8*/ 	.word	0x0000ae20


	//   ....[95]....
        /*04cc*/ 	.word	0x0000b2a0


	//   ....[96]....
        /*04d0*/ 	.word	0x0000b2c0


	//   ....[97]....
        /*04d4*/ 	.word	0x0000b2e0


	//   ....[98]....
        /*04d8*/ 	.word	0x0000b320


	//   ....[99]....
        /*04dc*/ 	.word	0x0000b370


	//   ....[100]....
        /*04e0*/ 	.word	0x0000b3a0


	//   ....[101]....
        /*04e4*/ 	.word	0x0000b3f0


	//   ....[102]....
        /*04e8*/ 	.word	0x0000b420


	//   ....[103]....
        /*04ec*/ 	.word	0x0000b470


	//   ....[104]....
        /*04f0*/ 	.word	0x0000b4a0


	//   ....[105]....
        /*04f4*/ 	.word	0x0000b4f0


	//   ....[106]....
        /*04f8*/ 	.word	0x0000b520


	//   ....[107]....
        /*04fc*/ 	.word	0x0000b570


	//   ....[108]....
        /*0500*/ 	.word	0x0000b5a0


	//   ....[109]....
        /*0504*/ 	.word	0x0000b5f0


	//   ....[110]....
        /*0508*/ 	.word	0x0000b620


	//   ....[111]....
        /*050c*/ 	.word	0x0000b950


	//   ....[112]....
        /*0510*/ 	.word	0x0000be30


	//   ....[113]....
        /*0514*/ 	.word	0x0000bf20


	//   ....[114]....
        /*0518*/ 	.word	0x0000bfc0


	//   ....[115]....
        /*051c*/ 	.word	0x0000c050


	//   ....[116]....
        /*0520*/ 	.word	0x0000c110


	//   ....[117]....
        /*0524*/ 	.word	0x0000c190


	//   ....[118]....
        /*0528*/ 	.word	0x0000c250


	//   ....[119]....
        /*052c*/ 	.word	0x0000c2e0


	//   ....[120]....
        /*0530*/ 	.word	0x0000c3b0


	//   ....[121]....
        /*0534*/ 	.word	0x0000c420


	//   ....[122]....
        /*0538*/ 	.word	0x0000c4f0


	//   ....[123]....
        /*053c*/ 	.word	0x0000c580


	//   ....[124]....
        /*0540*/ 	.word	0x0000c640


	//   ....[125]....
        /*0544*/ 	.word	0x0000c6d0


	//   ....[126]....
        /*0548*/ 	.word	0x0000c7a0


	//   ....[127]....
        /*054c*/ 	.word	0x0000c810


	//   ....[128]....
        /*0550*/ 	.word	0x0000c8d0


	//   ....[129]....
        /*0554*/ 	.word	0x0000c960


	//   ....[130]....
        /*0558*/ 	.word	0x0000c9d0


	//   ....[131]....
        /*055c*/ 	.word	0x0000ca50


	//   ....[132]....
        /*0560*/ 	.word	0x0000cb00


	//   ....[133]....
        /*0564*/ 	.word	0x0000cb70


	//   ....[134]....
        /*0568*/ 	.word	0x0000cc50


	//   ....[135]....
        /*056c*/ 	.word	0x0000cce0


	//   ....[136]....
        /*0570*/ 	.word	0x0000cda0


	//   ....[137]....
        /*0574*/ 	.word	0x0000ce20


	//   ....[138]....
        /*0578*/ 	.word	0x0000cef0


	//   ....[139]....
        /*057c*/ 	.word	0x0000cf60


	//   ....[140]....
        /*0580*/ 	.word	0x0000d040


	//   ....[141]....
        /*0584*/ 	.word	0x0000d0d0


	//   ....[142]....
        /*0588*/ 	.word	0x0000d190


	//   ....[143]....
        /*058c*/ 	.word	0x0000d210


	//   ....[144]....
        /*0590*/ 	.word	0x0000d2c0


	//   ....[145]....
        /*0594*/ 	.word	0x0000d400


	//   ....[146]....
        /*0598*/ 	.word	0x0000d4b0


	//   ....[147]....
        /*059c*/ 	.word	0x0000d510


	//   ....[148]....
        /*05a0*/ 	.word	0x0000d5c0


	//   ....[149]....
        /*05a4*/ 	.word	0x0000d620


	//   ....[150]....
        /*05a8*/ 	.word	0x0000d6d0


	//   ....[151]....
        /*05ac*/ 	.word	0x0000d730


	//   ....[152]....
        /*05b0*/ 	.word	0x0000d7e0


	//   ....[153]....
        /*05b4*/ 	.word	0x0000d840


	//   ....[154]....
        /*05b8*/ 	.word	0x0000d8f0


	//   ....[155]....
        /*05bc*/ 	.word	0x0000d950


	//   ....[156]....
        /*05c0*/ 	.word	0x0000da00


	//   ....[157]....
        /*05c4*/ 	.word	0x0000da60


	//   ....[158]....
        /*05c8*/ 	.word	0x0000db10


	//   ....[159]....
        /*05cc*/ 	.word	0x0000db70


	//   ....[160]....
        /*05d0*/ 	.word	0x0000dc20


	//   ....[161]....
        /*05d4*/ 	.word	0x0000dd00


	//   ....[162]....
        /*05d8*/ 	.word	0x0000dda0


	//   ....[163]....
        /*05dc*/ 	.word	0x0000de00


	//   ....[164]....
        /*05e0*/ 	.word	0x0000ded0


	//   ....[165]....
        /*05e4*/ 	.word	0x0000df30


	//   ....[166]....
        /*05e8*/ 	.word	0x0000e000


	//   ....[167]....
        /*05ec*/ 	.word	0x0000e060


	//   ....[168]....
        /*05f0*/ 	.word	0x0000e130


	//   ....[169]....
        /*05f4*/ 	.word	0x0000e190


	//   ....[170]....
        /*05f8*/ 	.word	0x0000e260


	//   ....[171]....
        /*05fc*/ 	.word	0x0000e2c0


	//   ....[172]....
        /*0600*/ 	.word	0x0000e390


	//   ....[173]....
        /*0604*/ 	.word	0x0000e3f0


	//   ....[174]....
        /*0608*/ 	.word	0x0000e4c0


	//   ....[175]....
        /*060c*/ 	.word	0x0000e520


	//   ....[176]....
        /*0610*/ 	.word	0x0000e5e0


	//   ....[177]....
        /*0614*/ 	.word	0x0000e700


	//   ....[178]....
        /*0618*/ 	.word	0x0000e7a0


	//   ....[179]....
        /*061c*/ 	.word	0x0000e800


	//   ....[180]....
        /*0620*/ 	.word	0x0000e8d0


	//   ....[181]....
        /*0624*/ 	.word	0x0000e970


	//   ....[182]....
        /*0628*/ 	.word	0x0000ea30


	//   ....[183]....
        /*062c*/ 	.word	0x0000ead0


	//   ....[184]....
        /*0630*/ 	.word	0x0000eb90


	//   ....[185]....
        /*0634*/ 	.word	0x0000ec30


	//   ....[186]....
        /*0638*/ 	.word	0x0000ecf0


	//   ....[187]....
        /*063c*/ 	.word	0x0000ed90


	//   ....[188]....
        /*0640*/ 	.word	0x0000ee50


	//   ....[189]....
        /*0644*/ 	.word	0x0000eef0


	//   ....[190]....
        /*0648*/ 	.word	0x0000efb0


	//   ....[191]....
        /*064c*/ 	.word	0x0000f050


	//   ....[192]....
        /*0650*/ 	.word	0x0000f110


	//   ....[193]....
        /*0654*/ 	.word	0x0000f260


	//----- nvinfo : EIATTR_REG_RECONFIG
	.align		4
.L_82:
        /*0658*/ 	.byte	0x01, 0x54
	.zero		2


	//----- nvinfo : EIATTR_SYSCALL_OFFSETS
	.align		4
        /*065c*/ 	.byte	0x04, 0x46
        /*065e*/ 	.short	(.L_84 - .L_83)


	//   ....[0]....
.L_83:
        /*0660*/ 	.word	0x00001010


	//   ....[1]....
        /*0664*/ 	.word	0x000088d0


	//   ....[2]....
        /*0668*/ 	.word	0x00008a10


	//   ....[3]....
        /*066c*/ 	.word	0x00008b00


	//   ....[4]....
        /*0670*/ 	.word	0x00009820


	//----- nvinfo : EIATTR_MBARRIER_INSTR_OFFSETS
	.align		4
.L_84:
        /*0674*/ 	.byte	0x04, 0x39
        /*0676*/ 	.short	(.L_86 - .L_85)


	//   ....[0]....
.L_85:
        /*0678*/ 	.word	0x00000170
        /*067c*/ 	.word	0x000000ff
        /*0680*/ 	.word	0x00028800
        /*0684*/ 	.short	0x0100
        /*0686*/ 	.byte	0x08
	.zero		1


	//   ....[1]....
        /*0688*/ 	.word	0x00000180
        /*068c*/ 	.word	0x000000ff
        /*0690*/ 	.word	0x00028820
        /*0694*/ 	.short	0x0100
        /*0696*/ 	.byte	0x08
	.zero		1


	//   ....[2]....
        /*0698*/ 	.word	0x00000270
        /*069c*/ 	.word	0x000000ff
        /*06a0*/ 	.word	0x00028830
        /*06a4*/ 	.short	0x0100
        /*06a6*/ 	.byte	0x08
	.zero		1


	//   ....[3]....
        /*06a8*/ 	.word	0x00000280
        /*06ac*/ 	.word	0x000000ff
        /*06b0*/ 	.word	0x00028840
        /*06b4*/ 	.short	0x0100
        /*06b6*/ 	.byte	0x08
	.zero		1


	//   ....[4]....
        /*06b8*/ 	.word	0x00000290
        /*06bc*/ 	.word	0x000000ff
        /*06c0*/ 	.word	0x00028838
        /*06c4*/ 	.short	0x0100
        /*06c6*/ 	.byte	0x08
	.zero		1


	//   ....[5]....
        /*06c8*/ 	.word	0x000002a0
        /*06cc*/ 	.word	0x000000ff
        /*06d0*/ 	.word	0x00028848
        /*06d4*/ 	.short	0x0100
        /*06d6*/ 	.byte	0x08
	.zero		1


	//   ....[6]....
        /*06d8*/ 	.word	0x000003d0
        /*06dc*/ 	.word	0x000000ff
        /*06e0*/ 	.word	0x00028850
        /*06e4*/ 	.short	0x0100
        /*06e6*/ 	.byte	0x08
	.zero		1


	//   ....[7]....
        /*06e8*/ 	.word	0x000003e0
        /*06ec*/ 	.word	0x000000ff
        /*06f0*/ 	.word	0x00028860
        /*06f4*/ 	.short	0x0100
        /*06f6*/ 	.byte	0x08
	.zero		1


	//   ....[8]....
        /*06f8*/ 	.word	0x000003f0
        /*06fc*/ 	.word	0x000000ff
        /*0700*/ 	.word	0x00028858
        /*0704*/ 	.short	0x0100
        /*0706*/ 	.byte	0x08
	.zero		1


	//   ....[9]....
        /*0708*/ 	.word	0x00000400
        /*070c*/ 	.word	0x000000ff
        /*0710*/ 	.word	0x00028868
        /*0714*/ 	.short	0x0100
        /*0716*/ 	.byte	0x08
	.zero		1


	//   ....[10]....
        /*0718*/ 	.word	0x000004f0
        /*071c*/ 	.word	0x000000ff
        /*0720*/ 	.word	0x00028870
        /*0724*/ 	.short	0x0100
        /*0726*/ 	.byte	0x06
	.zero		1


	//   ....[11]....
        /*0728*/ 	.word	0x00000500
        /*072c*/ 	.word	0x000000ff
        /*0730*/ 	.word	0x00028880
        /*0734*/ 	.short	0x0100
        /*0736*/ 	.byte	0x06
	.zero		1


	//   ....[12]....
        /*0738*/ 	.word	0x00000510
        /*073c*/ 	.word	0x000000ff
        /*0740*/ 	.word	0x00028878
        /*0744*/ 	.short	0x0100
        /*0746*/ 	.byte	0x06
	.zero		1


	//   ....[13]....
        /*0748*/ 	.word	0x00000520
        /*074c*/ 	.word	0x000000ff
        /*0750*/ 	.word	0x00028888
        /*0754*/ 	.short	0x0100
        /*0756*/ 	.byte	0x06
	.zero		1


	//   ....[14]....
        /*0758*/ 	.word	0x00000650
        /*075c*/ 	.word	0x000000ff
        /*0760*/ 	.word	0x00028890
        /*0764*/ 	.short	0x0100
        /*0766*/ 	.byte	0x08
	.zero		1


	//   ....[15]....
        /*0768*/ 	.word	0x00000660
        /*076c*/ 	.word	0x000000ff
        /*0770*/ 	.word	0x000288a0
        /*0774*/ 	.short	0x0100
        /*0776*/ 	.byte	0x08
	.zero		1


	//   ....[16]....
        /*0778*/ 	.word	0x00000670
        /*077c*/ 	.word	0x000000ff
        /*0780*/ 	.word	0x00028898
        /*0784*/ 	.short	0x0100
        /*0786*/ 	.byte	0x08
	.zero		1


	//   ....[17]....
        /*0788*/ 	.word	0x00000680
        /*078c*/ 	.word	0x000000ff
        /*0790*/ 	.word	0x000288a8
        /*0794*/ 	.short	0x0100
        /*0796*/ 	.byte	0x08
	.zero		1


	//   ....[18]....
        /*0798*/ 	.word	0x000007c0
        /*079c*/ 	.word	0x000000ff
        /*07a0*/ 	.word	0x000288b0
        /*07a4*/ 	.short	0x0100
        /*07a6*/ 	.byte	0x08
	.zero		1


	//   ....[19]....
        /*07a8*/ 	.word	0x000007d0
        /*07ac*/ 	.word	0x000000ff
        /*07b0*/ 	.word	0x000288c0
        /*07b4*/ 	.short	0x0100
        /*07b6*/ 	.byte	0x08
	.zero		1


	//   ....[20]....
        /*07b8*/ 	.word	0x000007e0
        /*07bc*/ 	.word	0x000000ff
        /*07c0*/ 	.word	0x000288b8
        /*07c4*/ 	.short	0x0100
        /*07c6*/ 	.byte	0x08
	.zero		1


	//   ....[21]....
        /*07c8*/ 	.word	0x000007f0
        /*07cc*/ 	.word	0x000000ff
        /*07d0*/ 	.word	0x000288c8
        /*07d4*/ 	.short	0x0100
        /*07d6*/ 	.byte	0x08
	.zero		1


	//   ....[22]....
        /*07d8*/ 	.word	0x00001070
        /*07dc*/ 	.word	0x000000ff
        /*07e0*/ 	.word	0x00028800
        /*07e4*/ 	.short	0x010a
        /*07e6*/ 	.byte	0x27
	.zero		1


	//   ....[23]....
        /*07e8*/ 	.word	0x000010f0
        /*07ec*/ 	.word	0x00000000
        /*07f0*/ 	.word	0x00028830
        /*07f4*/ 	.short	0x010a
        /*07f6*/ 	.byte	0x3f
	.zero		1


	//   ....[24]....
        /*07f8*/ 	.word	0x00001140
        /*07fc*/ 	.word	0x00000000
        /*0800*/ 	.word	0x00028830
        /*0804*/ 	.short	0x010a
        /*0806*/ 	.byte	0x3f
	.zero		1


	//   ....[25]....
        /*0808*/ 	.word	0x00001da0
        /*080c*/ 	.word	0x000000ff
        /*0810*/ 	.word	0x00000000
        /*0814*/ 	.short	0x0101
        /*0816*/ 	.byte	0x06
	.zero		1


	//   ....[26]....
        /*0818*/ 	.word	0x00003e00
        /*081c*/ 	.word	0x000000ff
        /*0820*/ 	.word	0x00028830
        /*0824*/ 	.short	0x010a
        /*0826*/ 	.byte	0x06
	.zero		1


	//   ....[27]....
        /*0828*/ 	.word	0x00003e40
        /*082c*/ 	.word	0x000000ff
        /*0830*/ 	.word	0x00028830
        /*0834*/ 	.short	0x010a
        /*0836*/ 	.byte	0x06
	.zero		1


	//   ....[28]....
        /*0838*/ 	.word	0x00004190
        /*083c*/ 	.word	0x000000ff
        /*0840*/ 	.word	0x00028850
        /*0844*/ 	.short	0x010a
        /*0846*/ 	.byte	0x06
	.zero		1


	//   ....[29]....
        /*0848*/ 	.word	0x000041d0
        /*084c*/ 	.word	0x000000ff
        /*0850*/ 	.word	0x00028850
        /*0854*/ 	.short	0x010a
        /*0856*/ 	.byte	0x06
	.zero		1


	//   ....[30]....
        /*0858*/ 	.word	0x00004a90
        /*085c*/ 	.word	0x000000ff
        /*0860*/ 	.word	0x00000000
        /*0864*/ 	.short	0x0101
        /*0866*/ 	.byte	0x06
	.zero		1


	//   ....[31]....
        /*0868*/ 	.word	0x00005f80
        /*086c*/ 	.word	0x000000ff
        /*0870*/ 	.word	0x00000000
        /*0874*/ 	.short	0x0101
        /*0876*/ 	.byte	0x06
	.zero		1


	//   ....[32]....
        /*0878*/ 	.word	0x00006590
        /*087c*/ 	.word	0x000000ff
        /*0880*/ 	.word	0x00028850
        /*0884*/ 	.short	0x010a
        /*0886*/ 	.byte	0x0a
	.zero		1


	//   ....[33]....
        /*0888*/ 	.word	0x000065d0
        /*088c*/ 	.word	0x000000ff
        /*0890*/ 	.word	0x00028850
        /*0894*/ 	.short	0x010a
        /*0896*/ 	.byte	0x0a
	.zero		1


	//   ....[34]....
        /*0898*/ 	.word	0x000070b0
        /*089c*/ 	.word	0x000000ff
        /*08a0*/ 	.word	0x00000000
        /*08a4*/ 	.short	0x0101
        /*08a6*/ 	.byte	0x04
	.zero		1


	//   ....[35]....
        /*08a8*/ 	.word	0x00007e50
        /*08ac*/ 	.word	0x000000ff
        /*08b0*/ 	.word	0x00000000
        /*08b4*/ 	.short	0x0101
        /*08b6*/ 	.byte	0x27
	.zero		1


	//   ....[36]....
        /*08b8*/ 	.word	0x00008f50
        /*08bc*/ 	.word	0x00000000
        /*08c0*/ 	.word	0x00028840
        /*08c4*/ 	.short	0x010a
        /*08c6*/ 	.byte	0x3f
	.zero		1


	//   ....[37]....
        /*08c8*/ 	.word	0x00009600
        /*08cc*/ 	.word	0x00000000
        /*08d0*/ 	.word	0x00028830
        /*08d4*/ 	.short	0x0107
        /*08d6*/ 	.byte	0x3f
	.zero		1


	//   ....[38]....
        /*08d8*/ 	.word	0x000096c0
        /*08dc*/ 	.word	0x00000000
        /*08e0*/ 	.word	0x00028830
        /*08e4*/ 	.short	0x0101
        /*08e6*/ 	.byte	0x3f
	.zero		1


	//   ....[39]....
        /*08e8*/ 	.word	0x0000a050
        /*08ec*/ 	.word	0x000000ff
        /*08f0*/ 	.word	0x00028800
        /*08f4*/ 	.short	0x0107
        /*08f6*/ 	.byte	0x27
	.zero		1


	//   ....[40]....
        /*08f8*/ 	.word	0x0000a090
        /*08fc*/ 	.word	0x000000ff
        /*0900*/ 	.word	0x00028800
        /*0904*/ 	.short	0x0101
        /*0906*/ 	.byte	0x27
	.zero		1


	//   ....[41]....
        /*0908*/ 	.word	0x0000a0b0
        /*090c*/ 	.word	0x000000ff
        /*0910*/ 	.word	0x00028820
        /*0914*/ 	.short	0x010a
        /*0916*/ 	.byte	0x27
	.zero		1


	//   ....[42]....
        /*0918*/ 	.word	0x0000a3f0
        /*091c*/ 	.word	0x00000006
        /*0920*/ 	.word	0x00028840
        /*0924*/ 	.short	0x010a
        /*0926*/ 	.byte	0x3f
	.zero		1


	//   ....[43]....
        /*0928*/ 	.word	0x0000a900
        /*092c*/ 	.word	0x00000006
        /*0930*/ 	.word	0x00028830
        /*0934*/ 	.short	0x0107
        /*0936*/ 	.byte	0x3f
	.zero		1


	//   ....[44]....
        /*0938*/ 	.word	0x0000a9c0
        /*093c*/ 	.word	0x00000006
        /*0940*/ 	.word	0x00028830
        /*0944*/ 	.short	0x0101
        /*0946*/ 	.byte	0x3f
	.zero		1


	//   ....[45]....
        /*0948*/ 	.word	0x0000aa40
        /*094c*/ 	.word	0x00000006
        /*0950*/ 	.word	0x00028860
        /*0954*/ 	.short	0x010a
        /*0956*/ 	.byte	0x3f
	.zero		1


	//   ....[46]....
        /*0958*/ 	.word	0x0000afe0
        /*095c*/ 	.word	0x00000006
        /*0960*/ 	.word	0x00028850
        /*0964*/ 	.short	0x0107
        /*0966*/ 	.byte	0x3f
	.zero		1


	//   ....[47]....
        /*0968*/ 	.word	0x0000b110
        /*096c*/ 	.word	0x00000006
        /*0970*/ 	.word	0x00028850
        /*0974*/ 	.short	0x0101
        /*0976*/ 	.byte	0x3f
	.zero		1


	//   ....[48]....
        /*0978*/ 	.word	0x0000b210
        /*097c*/ 	.word	0x00000004
        /*0980*/ 	.word	0x00028860
        /*0984*/ 	.short	0x010a
        /*0986*/ 	.byte	0x3f
	.zero		1


	//   ....[49]....
        /*0988*/ 	.word	0x0000b700
        /*098c*/ 	.word	0x00000004
        /*0990*/ 	.word	0x00028850
        /*0994*/ 	.short	0x0107
        /*0996*/ 	.byte	0x3f
	.zero		1


	//   ....[50]....
        /*0998*/ 	.word	0x0000b7f0
        /*099c*/ 	.word	0x00000004
        /*09a0*/ 	.word	0x00028850
        /*09a4*/ 	.short	0x0101
        /*09a6*/ 	.byte	0x3f
	.zero		1


	//   ....[51]....
        /*09a8*/ 	.word	0x0000b8d0
        /*09ac*/ 	.word	0x00000005
        /*09b0*/ 	.word	0x00028820
        /*09b4*/ 	.short	0x010a
        /*09b6*/ 	.byte	0x3f
	.zero		1


	//   ....[52]....
        /*09b8*/ 	.word	0x0000ba50
        /*09bc*/ 	.word	0x00000003
        /*09c0*/ 	.word	0x00028840
        /*09c4*/ 	.short	0x010a
        /*09c6*/ 	.byte	0x3f
	.zero		1


	//   ....[53]....
        /*09c8*/ 	.word	0x0000baf0
        /*09cc*/ 	.word	0x00000005
        /*09d0*/ 	.word	0x00028840
        /*09d4*/ 	.short	0x010a
        /*09d6*/ 	.byte	0x3f
	.zero		1


	//   ....[54]....
        /*09d8*/ 	.word	0x0000bb30
        /*09dc*/ 	.word	0x00000003
        /*09e0*/ 	.word	0x00028860
        /*09e4*/ 	.short	0x010a
        /*09e6*/ 	.byte	0x3f
	.zero		1


	//   ....[55]....
        /*09e8*/ 	.word	0x0000bb70
        /*09ec*/ 	.word	0x00000005
        /*09f0*/ 	.word	0x00028860
        /*09f4*/ 	.short	0x010a
        /*09f6*/ 	.byte	0x3f
	.zero		1


	//   ....[56]....
        /*09f8*/ 	.word	0x0000bbe0
        /*09fc*/ 	.word	0x00000003
        /*0a00*/ 	.word	0x00028800
        /*0a04*/ 	.short	0x010a
        /*0a06*/ 	.byte	0x3f
	.zero		1


	//   ....[57]....
        /*0a08*/ 	.word	0x0000bc30
        /*0a0c*/ 	.word	0x00000000
        /*0a10*/ 	.word	0x00028830
        /*0a14*/ 	.short	0x010a
        /*0a16*/ 	.byte	0x3f
	.zero		1


	//   ....[58]....
        /*0a18*/ 	.word	0x0000bc90
        /*0a1c*/ 	.word	0x00000007
        /*0a20*/ 	.word	0x00028830
        /*0a24*/ 	.short	0x010a
        /*0a26*/ 	.byte	0x3f
	.zero		1


	//   ....[59]....
        /*0a28*/ 	.word	0x0000bcf0
        /*0a2c*/ 	.word	0x00000007
        /*0a30*/ 	.word	0x00028850
        /*0a34*/ 	.short	0x010a
        /*0a36*/ 	.byte	0x3f
	.zero		1


	//   ....[60]....
        /*0a38*/ 	.word	0x0000bd50
        /*0a3c*/ 	.word	0x00000005
        /*0a40*/ 	.word	0x00028850
        /*0a44*/ 	.short	0x010a
        /*0a46*/ 	.byte	0x3f
	.zero		1


	//   ....[61]....
        /*0a48*/ 	.word	0x0000be70
        /*0a4c*/ 	.word	0x00000000
        /*0a50*/ 	.word	0x00028840
        /*0a54*/ 	.short	0x010a
        /*0a56*/ 	.byte	0x3f
	.zero		1


	//   ....[62]....
        /*0a58*/ 	.word	0x0000d300
        /*0a5c*/ 	.word	0x00000003
        /*0a60*/ 	.word	0x00028820
        /*0a64*/ 	.short	0x010a
        /*0a66*/ 	.byte	0x3f
	.zero		1


	//   ....[63]....
        /*0a68*/ 	.word	0x0000d350
        /*0a6c*/ 	.word	0x00000006
        /*0a70*/ 	.word	0x00028840
        /*0a74*/ 	.short	0x010a
        /*0a76*/ 	.byte	0x3f
	.zero		1


	//   ....[64]....
        /*0a78*/ 	.word	0x0000dc50
        /*0a7c*/ 	.word	0x00000006
        /*0a80*/ 	.word	0x00028860
        /*0a84*/ 	.short	0x010a
        /*0a86*/ 	.byte	0x3f
	.zero		1


	//   ....[65]....
        /*0a88*/ 	.word	0x0000e650
        /*0a8c*/ 	.word	0x00000004
        /*0a90*/ 	.word	0x00028860
        /*0a94*/ 	.short	0x010a
        /*0a96*/ 	.byte	0x3f
	.zero		1


	//   ....[66]....
        /*0a98*/ 	.word	0x0000f180
        /*0a9c*/ 	.word	0x00000005
        /*0aa0*/ 	.word	0x00028820
        /*0aa4*/ 	.short	0x010a
        /*0aa6*/ 	.byte	0x3f
	.zero		1


	//   ....[67]....
        /*0aa8*/ 	.word	0x0000f320
        /*0aac*/ 	.word	0x00000003
        /*0ab0*/ 	.word	0x00028840
        /*0ab4*/ 	.short	0x010a
        /*0ab6*/ 	.byte	0x3f
	.zero		1


	//   ....[68]....
        /*0ab8*/ 	.word	0x0000f370
        /*0abc*/ 	.word	0x00000005
        /*0ac0*/ 	.word	0x00028840
        /*0ac4*/ 	.short	0x010a
        /*0ac6*/ 	.byte	0x3f
	.zero		1


	//   ....[69]....
        /*0ac8*/ 	.word	0x0000f3c0
        /*0acc*/ 	.word	0x00000003
        /*0ad0*/ 	.word	0x00028860
        /*0ad4*/ 	.short	0x010a
        /*0ad6*/ 	.byte	0x3f
	.zero		1


	//----- nvinfo : EIATTR_NUM_MBARRIERS
	.align		4
.L_86:
        /*0ad8*/ 	.byte	0x03, 0x38
        /*0ada*/ 	.short	0x0016


	//----- nvinfo : EIATTR_EXIT_INSTR_OFFSETS
	.align		4
        /*0adc*/ 	.byte	0x04, 0x1c
        /*0ade*/ 	.short	(.L_88 - .L_87)


	//   ....[0]....
.L_87:
        /*0ae0*/ 	.word	0x00000940


	//   ....[1]....
        /*0ae4*/ 	.word	0x00008210


	//   ....[2]....
        /*0ae8*/ 	.word	0x0000bbc0


	//----- nvinfo : EIATTR_MAX_THREADS
	.align		4
.L_88:
        /*0aec*/ 	.byte	0x04, 0x05
        /*0aee*/ 	.short	(.L_90 - .L_89)
.L_89:
        /*0af0*/ 	.word	0x00000180
        /*0af4*/ 	.word	0x00000001
        /*0af8*/ 	.word	0x00000001


	//----- nvinfo : EIATTR_CRS_STACK_SIZE
	.align		4
.L_90:
        /*0afc*/ 	.byte	0x04, 0x1e
        /*0afe*/ 	.short	(.L_92 - .L_91)
.L_91:
        /*0b00*/ 	.word	0x00000000


	//----- nvinfo : EIATTR_CBANK_PARAM_SIZE
	.align		4
.L_92:
        /*0b04*/ 	.byte	0x03, 0x19
        /*0b06*/ 	.short	0x0a70


	//----- nvinfo : EIATTR_PARAM_CBANK
	.align		4
        /*0b08*/ 	.byte	0x04, 0x0a
        /*0b0a*/ 	.short	(.L_94 - .L_93)
	.align		4
.L_93:
        /*0b0c*/ 	.word	index@(.nv.constant0._ZN7cutlass13device_kernelIN5flash11enable_sm90INS1_16FlashAttnFwdSm90INS1_25CollectiveMainloopFwdSm90ILi2EN4cute5tupleIJNS5_1CILi1EEES8_S8_EEENS6_IJNS7_ILi128EEESA_SA_EEELi128ENS_10bfloat16_tEfNS_4arch4Sm90ELb0ELb0ELb1ELb0ELb1ELb0ELb0ELb1ELb1ELb1ELb0ELb0EEENS1_21CollectiveEpilogueFwdISB_S9_SC_SE_Li256ELb0ELb1ELb0ELb0EEENS1_29StaticPersistentTileSchedulerILb0EEEEEEEEEvNT_6ParamsE)
        /*0b10*/ 	.short	0x0210
        /*0b12*/ 	.short	0x0a70


	//----- nvinfo : EIATTR_SW_WAR
	.align		4
.L_94:
        /*0b14*/ 	.byte	0x04, 0x36
        /*0b16*/ 	.short	(.L_96 - .L_95)
.L_95:
        /*0b18*/ 	.word	0x00000008
.L_96:


//--------------------- .nv.info._ZN7cutlass13device_kernelIN5flash11enable_sm90INS1_16FlashAttnFwdSm90INS1_25CollectiveMainloopFwdSm90ILi2EN4cute5tupleIJNS5_1CILi1EEES8_S8_EEENS6_IJNS7_ILi128EEESA_SA_EEELi128ENS_10bfloat16_tEfNS_4arch4Sm90ELb0ELb0ELb1ELb1ELb1ELb0ELb0ELb1ELb1ELb1ELb0ELb0EEENS1_21CollectiveEpilogueFwdISB_S9_SC_SE_Li256ELb1ELb1ELb0ELb0EEENS1_36VarlenDynamicPersistentTileSchedulerILi128ELi128ELi256ELi128ELb0ELb1ELb1ELb0ELb1ELb1EEEEEEEEEvNT_6ParamsE --------------------------
	.section	.nv.info._ZN7cutlass13device_kernelIN5flash11enable_sm90INS1_16FlashAttnFwdSm90INS1_25CollectiveMainloopFwdSm90ILi2EN4cute5tupleIJNS5_1CILi1EEES8_S8_EEENS6_IJNS7_ILi128EEESA_SA_EEELi128ENS_10bfloat16_tEfNS_4arch4Sm90ELb0ELb0ELb1ELb1ELb1ELb0ELb0ELb1ELb1ELb1ELb0ELb0EEENS1_21CollectiveEpilogueFwdISB_S9_SC_SE_Li256ELb1ELb1ELb0ELb0EEENS1_36VarlenDynamicPersistentTileSchedulerILi128ELi128ELi256ELi128ELb0ELb1ELb1ELb0ELb1ELb1EEEEEEEEEvNT_6ParamsE,"",@"SHT_CUDA_INFO"
	.sectionflags	@""
	.align	4


	//----- nvinfo : EIATTR_CUDA_API_VERSION
	.align		4
        /*0000*/ 	.byte	0x04, 0x37
        /*0002*/ 	.short	(.L_98 - .L_97)
.L_97:
        /*0004*/ 	.word	0x00000082


	//----- nvinfo : EIATTR_KPARAM_INFO
	.align		4
.L_98:
        /*0008*/ 	.byte	0x04, 0x17
        /*000a*/ 	.short	(.L_100 - .L_99)
.L_99:
        /*000c*/ 	.word	0x00000000
        /*0010*/ 	.short	0x0000
        /*0012*/ 	.short	0x0070
        /*0014*/ 	.byte	0x00, 0xf0, 0x01, 0x2a


	//----- nvinfo : EIATTR_SPARSE_MMA_MASK
	.align		4
.L_100:
        /*0018*/ 	.byte	0x03, 0x50
        /*001a*/ 	.short	0x0000


	//----- nvinfo : EIATTR_MAXREG_COUNT
	.align		4
        /*001c*/ 	.byte	0x03, 0x1b
        /*001e*/ 	.short	0x00a8


	//----- nvinfo : EIATTR_NUM_BARRIERS
	.align		4
        /*0020*/ 	.byte	0x02, 0x4c
        /*0022*/ 	.byte	0x10
	.zero		1


	//----- nvinfo : EIATTR_EXTERNS
	.align		4
        /*0024*/ 	.byte	0x04, 0x0f
        /*0026*/ 	.short	(.L_102 - .L_101)


	//   ....[0]....
	.align		4
.L_101:
        /*0028*/ 	.word	index@(__assertfail)


	//----- nvinfo : EIATTR_ANNOTATIONS
	.align		4
.L_102:
        /*002c*/ 	.byte	0x04, 0x55
        /*002e*/ 	.short	(.L_104 - .L_103)


	//   ....[0]....
.L_103:
        /*0030*/ 	.word	0x00000001
        /*0034*/ 	.byte	0x10, 0xa0, 0x00, 0x00, 0x01, 0x00, 0x00, 0x00, 0xb0, 0xa0, 0x00, 0x00, 0x01, 0x00, 0x00, 0x00
        /* <DEDUP_REMOVED lines=10> */
        /*00e4*/ 	.byte	0x50, 0xe7, 0x00, 0x00


	//----- nvinfo : EIATTR_MERCURY_ISA_VERSION
	.align		4
.L_104:
        /*00e8*/ 	.byte	0x03, 0x5f
        /*00ea*/ 	.short	0x0101


	//----- nvinfo : EIATTR_UNUSED_LOAD_BYTE_OFFSET
	.align		4
        /*00ec*/ 	.byte	0x04, 0x44
        /*00ee*/ 	.short	(.L_106 - .L_105)


	//   ....[0]....
.L_105:
        /*00f0*/ 	.word	0x00000970
        /*00f4*/ 	.word	0x0000fff0


	//   ....[1]....
        /*00f8*/ 	.word	0x000075c0
        /*00fc*/ 	.word	0x0000fff0


	//----- nvinfo : EIATTR_INT_WARP_WIDE_INSTR_OFFSETS
	.align		4
.L_106:
        /*0100*/ 	.byte	0x04, 0x31
        /*0102*/ 	.short	(.L_108 - .L_107)


	//   ....[0]....
.L_107:
        /*0104*/ 	.word	0x000000c0


	//   ....[1]....
        /*0108*/ 	.word	0x000000d0


	//   ....[2]....
        /*010c*/ 	.word	0x00000170


	//   ....[3]....
        /*0110*/ 	.word	0x0000a6a0


	//   ....[4]....
        /*0114*/ 	.word	0x0000a730


	//   ....[5]....
        /*0118*/ 	.word	0x0000d5c0


	//   ....[6]....
        /*011c*/ 	.word	0x0000d650


	//----- nvinfo : EIATTR_COOP_GROUP_MASK_REGIDS
	.align		4
.L_108:
        /*0120*/ 	.byte	0x04, 0x29
        /*0122*/ 	.short	(.L_110 - .L_109)


	//   ....[0]....
.L_109:
        /*0124*/ 	.word	0xffffffff


	//   ....[1]....
        /*0128*/ 	.word	0xffffffff


	//   ....[2]....
        /*012c*/ 	.word	0xffffffff


	//   ....[3]....
        /*0130*/ 	.word	0xffffffff


	//   ....[4]....
        /*0134*/ 	.word	0xffffffff


	//   ....[5]....
        /*0138*/ 	.word	0xffffffff


	//   ....[6]....
        /*013c*/ 	.word	0xffffffff


	//   ....[7]....
        /*0140*/ 	.word	0xffffffff


	//   ....[8]....
        /*0144*/ 	.word	0xffffffff


	//   ....[9]....
        /*0148*/ 	.word	0xffffffff


	//   ....[10]....
        /*014c*/ 	.word	0xffffffff


	//   ....[11]....
        /*0150*/ 	.word	0xffffffff


	//   ....[12]....
        /*0154*/ 	.word	0xffffffff


	//   ....[13]....
        /*0158*/ 	.word	0xffffffff


	//   ....[14]....
        /*015c*/ 	.word	0xffffffff


	//   ....[15]....
        /*0160*/ 	.word	0xffffffff


	//   ....[16]....
        /*0164*/ 	.word	0xffffffff


	//   ....[17]....
        /*0168*/ 	.word	0xffffffff


	//   ....[18]....
        /*016c*/ 	.word	0xffffffff


	//   ....[19]....
        /*0170*/ 	.word	0xffffffff


	//   ....[20]....
        /*0174*/ 	.word	0xffffffff


	//   ....[21]....
        /*0178*/ 	.word	0xffffffff


	//   ....[22]....
        /*017c*/ 	.word	0xffffffff


	//   ....[23]....
        /*0180*/ 	.word	0xffffffff


	//   ....[24]....
        /*0184*/ 	.word	0xffffffff


	//   ....[25]....
        /*0188*/ 	.word	0xffffffff


	//   ....[26]....
        /*018c*/ 	.word	0xffffffff


	//   ....[27]....
        /*0190*/ 	.word	0xffffffff


	//   ....[28]....
        /*0194*/ 	.word	0xffffffff


	//   ....[29]....
        /*0198*/ 	.word	0xffffffff


	//   ....[30]....
        /*019c*/ 	.word	0xffffffff


	//   ....[31]....
        /*01a0*/ 	.word	0xffffffff


	//   ....[32]....
        /*01a4*/ 	.word	0xffffffff


	//   ....[33]....
        /*01a8*/ 	.word	0xffffffff


	//   ....[34]....
        /*01ac*/ 	.word	0xffffffff


	//   ....[35]....
        /*01b0*/ 	.word	0xffffffff


	//   ....[36]....
        /*01b4*/ 	.word	0xffffffff


	//   ....[37]....
        /*01b8*/ 	.word	0xffffffff


	//   ....[38]....
        /*01bc*/ 	.word	0xffffffff


	//   ....[39]....
        /*01c0*/ 	.word	0xffffffff


	//   ....[40]....
        /*01c4*/ 	.word	0xffffffff


	//   ....[41]....
        /*01c8*/ 	.word	0xffffffff


	//   ....[42]....
        /*01cc*/ 	.word	0xffffffff


	//   ....[43]....
        /*01d0*/ 	.word	0xffffffff


	//   ....[44]....
        /*01d4*/ 	.word	0xffffffff


	//   ....[45]....
        /*01d8*/ 	.word	0xffffffff


	//   ....[46]....
        /*01dc*/ 	.word	0xffffffff


	//   ....[47]....
        /*01e0*/ 	.word	0xffffffff


	//   ....[48]....
        /*01e4*/ 	.word	0xffffffff


	//   ....[49]....
        /*01e8*/ 	.word	0xffffffff


	//   ....[50]....
        /*01ec*/ 	.word	0xffffffff


	//   ....[51]....
        /*01f0*/ 	.word	0xffffffff


	//   ....[52]....
        /*01f4*/ 	.word	0xffffffff


	//   ....[53]....
        /*01f8*/ 	.word	0xffffffff


	//   ....[54]....
        /*01fc*/ 	.word	0xffffffff


	//   ....[55]....
        /*0200*/ 	.word	0xffffffff


	//   ....[56]....
        /*0204*/ 	.word	0xffffffff


	//   ....[57]....
        /*0208*/ 	.word	0xffffffff


	//   ....[58]....
        /*020c*/ 	.word	0xffffffff


	//   ....[59]....
        /*0210*/ 	.word	0xffffffff


	//   ....[60]....
        /*0214*/ 	.word	0xffffffff


	//   ....[61]....
        /*0218*/ 	.word	0xffffffff


	//   ....[62]....
        /*021c*/ 	.word	0xffffffff


	//   ....[63]....
        /*0220*/ 	.word	0xffffffff


	//   ....[64]....
        /*0224*/ 	.word	0xffffffff


	//   ....[65]....
        /*0228*/ 	.word	0xffffffff


	//   ....[66]....
        /*022c*/ 	.word	0xffffffff


	//   ....[67]....
        /*0230*/ 	.word	0xffffffff


	//   ....[68]....
        /*0234*/ 	.word	0xffffffff


	//   ....[69]....
        /*0238*/ 	.word	0xffffffff


	//   ....[70]....
        /*023c*/ 	.word	0xffffffff


	//   ....[71]....
        /*0240*/ 	.word	0xffffffff


	//   ....[72]....
        /*0244*/ 	.word	0xffffffff


	//   ....[73]....
        /*0248*/ 	.word	0xffffffff


	//   ....[74]....
        /*024c*/ 	.word	0xffffffff


	//   ....[75]....
        /*0250*/ 	.word	0xffffffff


	//   ....[76]....
        /*0254*/ 	.word	0xffffffff


	//   ....[77]....
        /*0258*/ 	.word	0xffffffff


	//   ....[78]....
        /*025c*/ 	.word	0xffffffff


	//   ....[79]....
        /*0260*/ 	.word	0xffffffff


	//   ....[80]....
        /*0264*/ 	.word	0xffffffff


	//   ....[81]....
        /*0268*/ 	.word	0xffffffff


	//   ....[82]....
        /*026c*/ 	.word	0xffffffff


	//   ....[83]....
        /*0270*/ 	.word	0xffffffff


	//   ....[84]....
        /*0274*/ 	.word	0xffffffff


	//   ....[85]....
        /*0278*/ 	.word	0xffffffff


	//   ....[86]....
        /*027c*/ 	.word	0xffffffff


	//   ....[87]....
        /*0280*/ 	.word	0xffffffff


	//   ....[88]....
        /*0284*/ 	.word	0xffffffff


	//   ....[89]....
        /*0288*/ 	.word	0xffffffff


	//   ....[90]....
        /*028c*/ 	.word	0xffffffff


	//   ....[91]....
        /*0290*/ 	.word	0xffffffff


	//   ....[92]....
        /*0294*/ 	.word	0xffffffff


	//   ....[93]....
        /*0298*/ 	.word	0xffffffff


	//   ....[94]....
        /*029c*/ 	.word	0xffffffff


	//   ....[95]....
        /*02a0*/ 	.word	0xffffffff


	//   ....[96]....
        /*02a4*/ 	.word	0xffffffff


	//   ....[97]....
        /*02a8*/ 	.word	0xffffffff


	//   ....[98]....
        /*02ac*/ 	.word	0xffffffff


	//   ....[99]....
        /*02b0*/ 	.word	0xffffffff


	//   ....[100]....
        /*02b4*/ 	.word	0xffffffff


	//   ....[101]....
        /*02b8*/ 	.word	0xffffffff


	//   ....[102]....
        /*02bc*/ 	.word	0xffffffff


	//   ....[103]....
        /*02c0*/ 	.word	0xffffffff


	//   ....[104]....
        /*02c4*/ 	.word	0xffffffff


	//   ....[105]....
        /*02c8*/ 	.word	0xffffffff


	//   ....[106]....
        /*02cc*/ 	.word	0xffffffff


	//   ....[107]....
        /*02d0*/ 	.word	0xffffffff


	//   ....[108]....
        /*02d4*/ 	.word	0xffffffff


	//   ....[109]....
        /*02d8*/ 	.word	0xffffffff


	//   ....[110]....
        /*02dc*/ 	.word	0xffffffff


	//   ....[111]....
        /*02e0*/ 	.word	0xffffffff


	//   ....[112]....
        /*02e4*/ 	.word	0xffffffff


	//   ....[113]....
        /*02e8*/ 	.word	0xffffffff


	//   ....[114]....
        /*02ec*/ 	.word	0xffffffff


	//   ....[115]....
        /*02f0*/ 	.word	0xffffffff


	//   ....[116]....
        /*02f4*/ 	.word	0xffffffff


	//   ....[117]....
        /*02f8*/ 	.word	0xffffffff


	//   ....[118]....
        /*02fc*/ 	.word	0xffffffff


	//   ....[119]....
        /*0300*/ 	.word	0xffffffff


	//   ....[120]....
        /*0304*/ 	.word	0xffffffff


	//   ....[121]....
        /*0308*/ 	.word	0xffffffff


	//   ....[122]....
        /*030c*/ 	.word	0xffffffff


	//   ....[123]....
        /*0310*/ 	.word	0xffffffff


	//   ....[124]....
        /*0314*/ 	.word	0xffffffff


	//   ....[125]....
        /*0318*/ 	.word	0xffffffff


	//   ....[126]....
        /*031c*/ 	.word	0xffffffff


	//   ....[127]....
        /*0320*/ 	.word	0xffffffff


	//   ....[128]....
        /*0324*/ 	.word	0xffffffff


	//   ....[129]....
        /*0328*/ 	.word	0xffffffff


	//   ....[130]....
        /*032c*/ 	.word	0xffffffff


	//   ....[131]....
        /*0330*/ 	.word	0xffffffff


	//   ....[132]....
        /*0334*/ 	.word	0xffffffff


	//   ....[133]....
        /*0338*/ 	.word	0xffffffff


	//   ....[134]....
        /*033c*/ 	.word	0xffffffff


	//   ....[135]....
        /*0340*/ 	.word	0xffffffff


	//   ....[136]....
        /*0344*/ 	.word	0xffffffff


	//   ....[137]....
        /*0348*/ 	.word	0xffffffff


	//   ....[138]....
        /*034c*/ 	.word	0xffffffff


	//   ....[139]....
        /*0350*/ 	.word	0xffffffff


	//   ....[140]....
        /*0354*/ 	.word	0xffffffff


	//   ....[141]....
        /*0358*/ 	.word	0xffffffff


	//   ....[142]....
        /*035c*/ 	.word	0xffffffff


	//   ....[143]....
        /*0360*/ 	.word	0xffffffff


	//   ....[144]....
        /*0364*/ 	.word	0xffffffff


	//   ....[145]....
        /*0368*/ 	.word	0xffffffff


	//   ....[146]....
        /*036c*/ 	.word	0xffffffff


	//   ....[147]....
        /*0370*/ 	.word	0xffffffff


	//   ....[148]....
        /*0374*/ 	.word	0xffffffff


	//   ....[149]....
        /*0378*/ 	.word	0xffffffff


	//   ....[150]....
        /*037c*/ 	.word	0xffffffff


	//   ....[151]....
        /*0380*/ 	.word	0xffffffff


	//   ....[152]....
        /*0384*/ 	.word	0xffffffff


	//   ....[153]....
        /*0388*/ 	.word	0x0500000f


	//   ....[154]....
        /*038c*/ 	.word	0x0500000f


	//   ....[155]....
        /*0390*/ 	.word	0x0500000f


	//   ....[156]....
        /*0394*/ 	.word	0x0500000f


	//   ....[157]....
        /*0398*/ 	.word	0x0500000f


	//   ....[158]....
        /*039c*/ 	.word	0x0500000f


	//   ....[159]....
        /*03a0*/ 	.word	0x0500000f


	//   ....[160]....
        /*03a4*/ 	.word	0x0500000f


	//   ....[161]....
        /*03a8*/ 	.word	0x0500000f


	//   ....[162]....
        /*03ac*/ 	.word	0x0500000f


	//   ....[163]....
        /*03b0*/ 	.word	0x0500000f


	//   ....[164]....
        /*03b4*/ 	.word	0x0500000f


	//   ....[165]....
        /*03b8*/ 	.word	0x0500000f


	//   ....[166]....
        /*03bc*/ 	.word	0x0500000f


	//   ....[167]....
        /*03c0*/ 	.word	0x0500000f


	//   ....[168]....
        /*03c4*/ 	.word	0x0500000f


	//   ....[169]....
        /*03c8*/ 	.word	0x0500000f


	//   ....[170]....
        /*03cc*/ 	.word	0x0500000f


	//   ....[171]....
        /*03d0*/ 	.word	0x0500000f


	//   ....[172]....
        /*03d4*/ 	.word	0x0500000f


	//   ....[173]....
        /*03d8*/ 	.word	0x0500000f


	//   ....[174]....
        /*03dc*/ 	.word	0x0500000f


	//   ....[175]....
        /*03e0*/ 	.word	0x0500000f


	//   ....[176]....
        /*03e4*/ 	.word	0x0500000f


	//   ....[177]....
        /*03e8*/ 	.word	0x0500000f


	//   ....[178]....
        /*03ec*/ 	.word	0x0500000f


	//   ....[179]....
        /*03f0*/ 	.word	0x0500000f


	//   ....[180]....
        /*03f4*/ 	.word	0x0500000f


	//   ....[181]....
        /*03f8*/ 	.word	0x0500000f


	//   ....[182]....
        /*03fc*/ 	.word	0x0500000f


	//   ....[183]....
        /*0400*/ 	.word	0x0500000f


	//   ....[184]....
        /*0404*/ 	.word	0x0500000f


	//   ....[185]....
        /*0408*/ 	.word	0x0500000f


	//   ....[186]....
        /*040c*/ 	.word	0x0500000f


	//   ....[187]....
        /*0410*/ 	.word	0x0500000f


	//   ....[188]....
        /*0414*/ 	.word	0x0500000f


	//   ....[189]....
        /*0418*/ 	.word	0x0500000f


	//   ....[190]....
        /*041c*/ 	.word	0x0500000f


	//   ....[191]....
        /*0420*/ 	.word	0x0500000f


	//   ....[192]....
        /*0424*/ 	.word	0x0500000f


	//   ....[193]....
        /*0428*/ 	.word	0x0500000f


	//   ....[194]....
        /*042c*/ 	.word	0x0500000f


	//   ....[195]....
        /*0430*/ 	.word	0x0500000f


	//   ....[196]....
        /*0434*/ 	.word	0x0500000f


	//   ....[197]....
        /*0438*/ 	.word	0x0500000f


	//   ....[198]....
        /*043c*/ 	.word	0x0500000f


	//   ....[199]....
        /*0440*/ 	.word	0x0500000f


	//   ....[200]....
        /*0444*/ 	.word	0x0500000f


	//   ....[201]....
        /*0448*/ 	.word	0x0500000f


	//   ....[202]....
        /*044c*/ 	.word	0x0500000f


	//   ....[203]....
        /*0450*/ 	.word	0x0500000f


	//   ....[204]....
        /*0454*/ 	.word	0x0500000f


	//   ....[205]....
        /*0458*/ 	.word	0x0500000f


	//   ....[206]....
        /*045c*/ 	.word	0x0500000f


	//   ....[207]....
        /*0460*/ 	.word	0x0500000f


	//   ....[208]....
        /*0464*/ 	.word	0x0500000f


	//   ....[209]....
        /*0468*/ 	.word	0x0500000f


	//   ....[210]....
        /*046c*/ 	.word	0x0500000f


	//   ....[211]....
        /*0470*/ 	.word	0x0500000f


	//   ....[212]....
        /*0474*/ 	.word	0x0500000f


	//   ....[213]....
        /*0478*/ 	.word	0x0500000f


	//   ....[214]....
        /*047c*/ 	.word	0x0500000f


	//   ....[215]....
        /*0480*/ 	.word	0x0500000f


	//   ....[216]....
        /*0484*/ 	.word	0x0500000f


	//   ....[217]....
        /*0488*/ 	.word	0x0500000f


	//   ....[218]....
        /*048c*/ 	.word	0x0500000f


	//   ....[219]....
        /*0490*/ 	.word	0x0500000f


	//   ....[220]....
        /*0494*/ 	.word	0x0500000f


	//   ....[221]....
        /*0498*/ 	.word	0x0500000f


	//   ....[222]....
        /*049c*/ 	.word	0x0500000f


	//   ....[223]....
        /*04a0*/ 	.word	0x0500000f


	//   ....[224]....
        /*04a4*/ 	.word	0x0500000f


	//   ....[225]....
        /*04a8*/ 	.word	0x0500000f


	//   ....[226]....
        /*04ac*/ 	.word	0x0500000f


	//   ....[227]....
        /*04b0*/ 	.word	0x0500000f


	//   ....[228]....
        /*04b4*/ 	.word	0x0500000f


	//   ....[229]....
        /*04b8*/ 	.word	0x0500000f


	//   ....[230]....
        /*04bc*/ 	.word	0x0500000f


	//   ....[231]....
        /*04c0*/ 	.word	0x0500000f


	//   ....[232]....
        /*04c4*/ 	.word	0x0500000f


	//   ....[233]....
        /*04c8*/ 	.word	0x0500000f


	//   ....[234]....
        /*04cc*/ 	.word	0x0500000f


	//   ....[235]....
        /*04d0*/ 	.word	0x0500000f


	//   ....[236]....
        /*04d4*/ 	.word	0x0500000f


	//   ....[237]....
        /*04d8*/ 	.word	0x0500000f


	//   ....[238]....
        /*04dc*/ 	.word	0x0500000f


	//   ....[239]....
        /*04e0*/ 	.word	0x0500000f


	//   ....[240]....
        /*04e4*/ 	.word	0x0500000f


	//   ....[241]....
        /*04e8*/ 	.word	0x0500000f


	//   ....[242]....
        /*04ec*/ 	.word	0x0500000f


	//   ....[243]....
        /*04f0*/ 	.word	0x0500000f


	//   ....[244]....
        /*04f4*/ 	.word	0x0500000f


	//   ....[245]....
        /*04f8*/ 	.word	0x0500000f


	//   ....[246]....
        /*04fc*/ 	.word	0x0500000f


	//   ....[247]....
        /*0500*/ 	.word	0x0500000f


	//   ....[248]....
        /*0504*/ 	.word	0x0500000f


	//   ....[249]....
        /*0508*/ 	.word	0x0500000f


	//   ....[250]....
        /*050c*/ 	.word	0x0500000f


	//   ....[251]....
        /*0510*/ 	.word	0x0500000f


	//----- nvinfo : EIATTR_COOP_GROUP_INSTR_OFFSETS
	.align		4
.L_110:
        /*0514*/ 	.byte	0x04, 0x28
        /*0516*/ 	.short	(.L_112 - .L_111)


	//   ....[0]....
.L_111:
        /*0518*/ 	.word	0x00000070


	//   ....[1]....
        /*051c*/ 	.word	0x000000b0


	//   ....[2]....
        /*0520*/ 	.word	0x000002d0


	//   ....[3]....
        /*0524*/ 	.word	0x00000430


	//   ....[4]....
        /*0528*/ 	.word	0x00000550


	//   ....[5]....
        /*052c*/ 	.word	0x000006b0


	//   ....[6]....
        /*0530*/ 	.word	0x00001340


	//   ....[7]....
        /*0534*/ 	.word	0x00002cd0


	//   ....[8]....
        /*0538*/ 	.word	0x00002d20


	//   ....[9]....
        /*053c*/ 	.word	0x000033c0


	//   ....[10]....
        /*0540*/ 	.word	0x00003420


	//   ....[11]....
        /*0544*/ 	.word	0x00005700


	//   ....[12]....
        /*0548*/ 	.word	0x00005730


	//   ....[13]....
        /*054c*/ 	.word	0x00005750


	//   ....[14]....
        /*0550*/ 	.word	0x00005770


	//   ....[15]....
        /*0554*/ 	.word	0x00006c20


	//   ....[16]....
        /*0558*/ 	.word	0x00006c50


	//   ....[17]....
        /*055c*/ 	.word	0x00006d30


	//   ....[18]....
        /*0560*/ 	.word	0x00006d40


	//   ....[19]....
        /*0564*/ 	.word	0x00008140


	//   ....[20]....
        /*0568*/ 	.word	0x00008180


	//   ....[21]....
        /*056c*/ 	.word	0x000081b0


	//   ....[22]....
        /*0570*/ 	.word	0x000081e0


	//   ....[23]....
        /*0574*/ 	.word	0x00008770


	//   ....[24]....
        /*0578*/ 	.word	0x00008790


	//   ....[25]....
        /*057c*/ 	.word	0x00008860


	//   ....[26]....
        /*0580*/ 	.word	0x00008880


	//   ....[27]....
        /*0584*/ 	.word	0x00008940


	//   ....[28]....
        /*0588*/ 	.word	0x00008960


	//   ....[29]....
        /*058c*/ 	.word	0x00008a30


	//   ....[30]....
        /*0590*/ 	.word	0x00008a50


	//   ....[31]....
        /*0594*/ 	.word	0x00009340


	//   ....[32]....
        /*0598*/ 	.word	0x00009360


	//   ....[33]....
        /*059c*/ 	.word	0x00009420


	//   ....[34]....
        /*05a0*/ 	.word	0x00009440


	//   ....[35]....
        /*05a4*/ 	.word	0x00009500


	//   ....[36]....
        /*05a8*/ 	.word	0x00009520


	//   ....[37]....
        /*05ac*/ 	.word	0x000095f0


	//   ....[38]....
        /*05b0*/ 	.word	0x00009610


	//   ....[39]....
        /*05b4*/ 	.word	0x00009750


	//   ....[40]....
        /*05b8*/ 	.word	0x00009920


	//   ....[41]....
        /*05bc*/ 	.word	0x00009950


	//   ....[42]....
        /*05c0*/ 	.word	0x00009980


	//   ....[43]....
        /*05c4*/ 	.word	0x000099b0


	//   ....[44]....
        /*05c8*/ 	.word	0x000099e0


	//   ....[45]....
        /*05cc*/ 	.word	0x00009a10


	//   ....[46]....
        /*05d0*/ 	.word	0x00009b60


	//   ....[47]....
        /*05d4*/ 	.word	0x00009b90


	//   ....[48]....
        /*05d8*/ 	.word	0x00009bc0


	//   ....[49]....
        /*05dc*/ 	.word	0x00009bf0


	//   ....[50]....
        /*05e0*/ 	.word	0x00009c20


	//   ....[51]....
        /*05e4*/ 	.word	0x00009c50


	//   ....[52]....
        /*05e8*/ 	.word	0x00009ce0


	//   ....[53]....
        /*05ec*/ 	.word	0x00009d10


	//   ....[54]....
        /*05f0*/ 	.word	0x00009d90


	//   ....[55]....
        /*05f4*/ 	.word	0x0000b1d0


	//   ....[56]....
        /*05f8*/ 	.word	0x0000b1f0


	//   ....[57]....
        /*05fc*/ 	.word	0x0000b290


	//   ....[58]....
        /*0600*/ 	.word	0x0000b2b0


	//   ....[59]....
        /*0604*/ 	.word	0x0000b340


	//   ....[60]....
        /*0608*/ 	.word	0x0000b360


	//   ....[61]....
        /*060c*/ 	.word	0x0000b3f0


	//   ....[62]....
        /*0610*/ 	.word	0x0000b410


	//   ....[63]....
        /*0614*/ 	.word	0x0000b4a0


	//   ....[64]....
        /*0618*/ 	.word	0x0000b4c0


	//   ....[65]....
        /*061c*/ 	.word	0x0000b550


	//   ....[66]....
        /*0620*/ 	.word	0x0000b570


	//   ....[67]....
        /*0624*/ 	.word	0x0000b600


	//   ....[68]....
        /*0628*/ 	.word	0x0000b620


	//   ....[69]....
        /*062c*/ 	.word	0x0000b630


	//   ....[70]....
        /*0630*/ 	.word	0x0000b6b0


	//   ....[71]....
        /*0634*/ 	.word	0x0000bdd0


	//   ....[72]....
        /*0638*/ 	.word	0x0000be00


	//   ....[73]....
        /*063c*/ 	.word	0x0000be60


	//   ....[74]....
        /*0640*/ 	.word	0x0000bea0


	//   ....[75]....
        /*0644*/ 	.word	0x0000bee0


	//   ....[76]....
        /*0648*/ 	.word	0x0000bf40


	//   ....[77]....
        /*064c*/ 	.word	0x0000bf80


	//   ....[78]....
        /*0650*/ 	.word	0x0000bfe0


	//   ....[79]....
        /*0654*/ 	.word	0x0000c030


	//   ....[80]....
        /*0658*/ 	.word	0x0000c080


	//   ....[81]....
        /*065c*/ 	.word	0x0000c0d0


	//   ....[82]....
        /*0660*/ 	.word	0x0000c120


	//   ....[83]....
        /*0664*/ 	.word	0x0000c160


	//   ....[84]....
        /*0668*/ 	.word	0x0000c1c0


	//   ....[85]....
        /*066c*/ 	.word	0x0000c1e0


	//   ....[86]....
        /*0670*/ 	.word	0x0000c210


	//   ....[87]....
        /*0674*/ 	.word	0x0000c970


	//   ....[88]....
        /*0678*/ 	.word	0x0000c9a0


	//   ....[89]....
        /*067c*/ 	.word	0x0000ca00


	//   ....[90]....
        /*0680*/ 	.word	0x0000ca10


	//   ....[91]....
        /*0684*/ 	.word	0x0000ca60


	//   ....[92]....
        /*0688*/ 	.word	0x0000ca70


	//   ....[93]....
        /*068c*/ 	.word	0x0000cac0


	//   ....[94]....
        /*0690*/ 	.word	0x0000cad0


	//   ....[95]....
        /*0694*/ 	.word	0x0000cb20


	//   ....[96]....
        /*0698*/ 	.word	0x0000cb30


	//   ....[97]....
        /*069c*/ 	.word	0x0000cb80


	//   ....[98]....
        /*06a0*/ 	.word	0x0000cb90


	//   ....[99]....
        /*06a4*/ 	.word	0x0000cbe0


	//   ....[100]....
        /*06a8*/ 	.word	0x0000cbf0


	//   ....[101]....
        /*06ac*/ 	.word	0x0000cc00


	//   ....[102]....
        /*06b0*/ 	.word	0x0000cc50


	//   ....[103]....
        /*06b4*/ 	.word	0x0000ceb0


	//   ....[104]....
        /*06b8*/ 	.word	0x0000ced0


	//   ....[105]....
        /*06bc*/ 	.word	0x0000cef0


	//   ....[106]....
        /*06c0*/ 	.word	0x0000cf50


	//   ....[107]....
        /*06c4*/ 	.word	0x0000cf70


	//   ....[108]....
        /*06c8*/ 	.word	0x0000cfd0


	//   ....[109]....
        /*06cc*/ 	.word	0x0000cff0


	//   ....[110]....
        /*06d0*/ 	.word	0x0000d050


	//   ....[111]....
        /*06d4*/ 	.word	0x0000d070


	//   ....[112]....
        /*06d8*/ 	.word	0x0000d0d0


	//   ....[113]....
        /*06dc*/ 	.word	0x0000d0f0


	//   ....[114]....
        /*06e0*/ 	.word	0x0000d150


	//   ....[115]....
        /*06e4*/ 	.word	0x0000d170


	//   ....[116]....
        /*06e8*/ 	.word	0x0000d1d0


	//   ....[117]....
        /*06ec*/ 	.word	0x0000d1f0


	//   ....[118]....
        /*06f0*/ 	.word	0x0000d200


	//   ....[119]....
        /*06f4*/ 	.word	0x0000d7a0


	//   ....[120]....
        /*06f8*/ 	.word	0x0000d7e0


	//   ....[121]....
        /*06fc*/ 	.word	0x0000d820


	//   ....[122]....
        /*0700*/ 	.word	0x0000d840


	//   ....[123]....
        /*0704*/ 	.word	0x0000d850


	//   ....[124]....
        /*0708*/ 	.word	0x0000d870


	//   ....[125]....
        /*070c*/ 	.word	0x0000d8e0


	//   ....[126]....
        /*0710*/ 	.word	0x0000d900


	//   ....[127]....
        /*0714*/ 	.word	0x0000d960


	//   ....[128]....
        /*0718*/ 	.word	0x0000d980


	//   ....[129]....
        /*071c*/ 	.word	0x0000d9e0


	//   ....[130]....
        /*0720*/ 	.word	0x0000da00


	//   ....[131]....
        /*0724*/ 	.word	0x0000da60


	//   ....[132]....
        /*0728*/ 	.word	0x0000da80


	//   ....[133]....
        /*072c*/ 	.word	0x0000dad0


	//   ....[134]....
        /*0730*/ 	.word	0x0000daf0


	//   ....[135]....
        /*0734*/ 	.word	0x0000def0


	//   ....[136]....
        /*0738*/ 	.word	0x0000df40


	//   ....[137]....
        /*073c*/ 	.word	0x0000df70


	//   ....[138]....
        /*0740*/ 	.word	0x0000df80


	//   ....[139]....
        /*0744*/ 	.word	0x0000dfb0


	//   ....[140]....
        /*0748*/ 	.word	0x0000dfe0


	//   ....[141]....
        /*074c*/ 	.word	0x0000e010


	//   ....[142]....
        /*0750*/ 	.word	0x0000e040


	//   ....[143]....
        /*0754*/ 	.word	0x0000e1c0


	//   ....[144]....
        /*0758*/ 	.word	0x0000e1f0


	//   ....[145]....
        /*075c*/ 	.word	0x0000e220


	//   ....[146]....
        /*0760*/ 	.word	0x0000e250


	//   ....[147]....
        /*0764*/ 	.word	0x0000e280


	//   ....[148]....
        /*0768*/ 	.word	0x0000e2b0


	//   ....[149]....
        /*076c*/ 	.word	0x0000e370


	//   ....[150]....
        /*0770*/ 	.word	0x0000e390


	//   ....[151]....
        /*0774*/ 	.word	0x0000e400


	//   ....[152]....
        /*0778*/ 	.word	0x0000e870


	//   ....[153]....
        /*077c*/ 	.word	0x0000ed50


	//   ....[154]....
        /*0780*/ 	.word	0x0000ee40


	//   ....[155]....
        /*0784*/ 	.word	0x0000eee0


	//   ....[156]....
        /*0788*/ 	.word	0x0000ef40


	//   ....[157]....
        /*078c*/ 	.word	0x0000f040


	//   ....[158]....
        /*0790*/ 	.word	0x0000f0b0


	//   ....[159]....
        /*0794*/ 	.word	0x0000f1b0


	//   ....[160]....
        /*0798*/ 	.word	0x0000f220


	//   ....[161]....
        /*079c*/ 	.word	0x0000f320


	//   ....[162]....
        /*07a0*/ 	.word	0x0000f390


	//   ....[163]....
        /*07a4*/ 	.word	0x0000f490


	//   ....[164]....
        /*07a8*/ 	.word	0x0000f500


	//   ....[165]....
        /*07ac*/ 	.word	0x0000f600


	//   ....[166]....
        /*07b0*/ 	.word	0x0000f670


	//   ....[167]....
        /*07b4*/ 	.word	0x0000f770


	//   ....[168]....
        /*07b8*/ 	.word	0x0000f7e0


	//   ....[169]....
        /*07bc*/ 	.word	0x0000f8c0


	//   ....[170]....
        /*07c0*/ 	.word	0x0000f9b0


	//   ....[171]....
        /*07c4*/ 	.word	0x0000fa20


	//   ....[172]....
        /*07c8*/ 	.word	0x0000faa0


	//   ....[173]....
        /*07cc*/ 	.word	0x0000fb50


	//   ....[174]....
        /*07d0*/ 	.word	0x0000fbd0


	//   ....[175]....
        /*07d4*/ 	.word	0x0000fca0


	//   ....[176]....
        /*07d8*/ 	.word	0x0000fd20


	//   ....[177]....
        /*07dc*/ 	.word	0x0000fdf0


	//   ....[178]....
        /*07e0*/ 	.word	0x0000fe70


	//   ....[179]....
        /*07e4*/ 	.word	0x0000ff40


	//   ....[180]....
        /*07e8*/ 	.word	0x0000ffc0


	//   ....[181]....
        /*07ec*/ 	.word	0x00010090


	//   ....[182]....
        /*07f0*/ 	.word	0x00010110


	//   ....[183]....
        /*07f4*/ 	.word	0x000101e0


	//   ....[184]....
        /*07f8*/ 	.word	0x00010260


	//   ....[185]....
        /*07fc*/ 	.word	0x00010310


	//   ....[186]....
        /*0800*/ 	.word	0x00010440


	//   ....[187]....
        /*0804*/ 	.word	0x000104e0


	//   ....[188]....
        /*0808*/ 	.word	0x00010550


	//   ....[189]....
        /*080c*/ 	.word	0x00010610


	//   ....[190]....
        /*0810*/ 	.word	0x00010670


	//   ....[191]....
        /*0814*/ 	.word	0x00010730


	//   ....[192]....
        /*0818*/ 	.word	0x00010790


	//   ....[193]....
        /*081c*/ 	.word	0x00010850


	//   ....[194]....
        /*0820*/ 	.word	0x000108b0


	//   ....[195]....
        /*0824*/ 	.word	0x00010970


	//   ....[196]....
        /*0828*/ 	.word	0x000109d0


	//   ....[197]....
        /*082c*/ 	.word	0x00010a90


	//   ....[198]....
        /*0830*/ 	.word	0x00010af0


	//   ....[199]....
        /*0834*/ 	.word	0x00010bb0


	//   ....[200]....
        /*0838*/ 	.word	0x00010c10


	//   ....[201]....
        /*083c*/ 	.word	0x00010cd0


	//   ....[202]....
        /*0840*/ 	.word	0x00010dc0


	//   ....[203]....
        /*0844*/ 	.word	0x00010e60


	//   ....[204]....
        /*0848*/ 	.word	0x00010ec0


	//   ....[205]....
        /*084c*/ 	.word	0x00010f90


	//   ....[206]....
        /*0850*/ 	.word	0x00010ff0


	//   ....[207]....
        /*0854*/ 	.word	0x000110c0


	//   ....[208]....
        /*0858*/ 	.word	0x00011120


	//   ....[209]....
        /*085c*/ 	.word	0x000111f0


	//   ....[210]....
        /*0860*/ 	.word	0x00011250


	//   ....[211]....
        /*0864*/ 	.word	0x00011320


	//   ....[212]....
        /*0868*/ 	.word	0x00011380


	//   ....[213]....
        /*086c*/ 	.word	0x00011450


	//   ....[214]....
        /*0870*/ 	.word	0x000114b0


	//   ....[215]....
        /*0874*/ 	.word	0x00011580


	//   ....[216]....
        /*0878*/ 	.word	0x000115e0


	//   ....[217]....
        /*087c*/ 	.word	0x000116a0


	//   ....[218]....
        /*0880*/ 	.word	0x000117c0


	//   ....[219]....
        /*0884*/ 	.word	0x00011860


	//   ....[220]....
        /*0888*/ 	.word	0x00011920


	//   ....[221]....
        /*088c*/ 	.word	0x000119f0


	//   ....[222]....
        /*0890*/ 	.word	0x00011a50


	//   ....[223]....
        /*0894*/ 	.word	0x00011b30


	//   ....[224]....
        /*0898*/ 	.word	0x00011b90


	//   ....[225]....
        /*089c*/ 	.word	0x00011c60


	//   ....[226]....
        /*08a0*/ 	.word	0x00011cc0


	//   ....[227]....
        /*08a4*/ 	.word	0x00011d90


	//   ....[228]....
        /*08a8*/ 	.word	0x00011df0


	//   ....[229]....
        /*08ac*/ 	.word	0x00011ed0


	//   ....[230]....
        /*08b0*/ 	.word	0x00011f30


	//   ....[231]....
        /*08b4*/ 	.word	0x00012000


	//   ....[232]....
        /*08b8*/ 	.word	0x00012060


	//   ....[233]....
        /*08bc*/ 	.word	0x00012120


	//   ....[234]....
        /*08c0*/ 	.word	0x000121b0


	//   ....[235]....
        /*08c4*/ 	.word	0x00012250


	//   ....[236]....
        /*08c8*/ 	.word	0x00012370


	//   ....[237]....
        /*08cc*/ 	.word	0x000123e0


	//   ....[238]....
        /*08d0*/ 	.word	0x00012450


	//   ....[239]....
        /*08d4*/ 	.word	0x000124c0


	//   ....[240]....
        /*08d8*/ 	.word	0x00012530


	//   ....[241]....
        /*08dc*/ 	.word	0x000125b0


	//   ....[242]....
        /*08e0*/ 	.word	0x00012640


	//   ....[243]....
        /*08e4*/ 	.word	0x000126d0


	//   ....[244]....
        /*08e8*/ 	.word	0x00012740


	//   ....[245]....
        /*08ec*/ 	.word	0x000127b0


	//   ....[246]....
        /*08f0*/ 	.word	0x00012820


	//   ....[247]....
        /*08f4*/ 	.word	0x000128a0


	//   ....[248]....
        /*08f8*/ 	.word	0x00012910


	//   ....[249]....
        /*08fc*/ 	.word	0x000129b0


	//   ....[250]....
        /*0900*/ 	.word	0x00012a40


	//   ....[251]....
        /*0904*/ 	.word	0x00012b60


	//----- nvinfo : EIATTR_REG_RECONFIG
	.align		4
.L_112:
        /*0908*/ 	.byte	0x01, 0x54
	.zero		2


	//----- nvinfo : EIATTR_SYSCALL_OFFSETS
	.align		4
        /*090c*/ 	.byte	0x04, 0x46
        /*090e*/ 	.short	(.L_114 - .L_113)


	//   ....[0]....
.L_113:
        /*0910*/ 	.word	0x00001530


	//   ....[1]....
        /*0914*/ 	.word	0x0000a890


	//   ....[2]....
        /*0918*/ 	.word	0x0000a9e0


	//   ....[3]....
        /*091c*/ 	.word	0x0000aad0


	//   ....[4]....
        /*0920*/ 	.word	0x0000ba60


	//----- nvinfo : EIATTR_MBARRIER_INSTR_OFFSETS
	.align		4
.L_114:
        /*0924*/ 	.byte	0x04, 0x39
        /*0926*/ 	.short	(.L_116 - .L_115)


	//   ....[0]....
.L_115:
        /*0928*/ 	.word	0x00000180
        /*092c*/ 	.word	0x000000ff
        /*0930*/ 	.word	0x00028800
        /*0934*/ 	.short	0x0100
        /*0936*/ 	.byte	0x08
	.zero		1


	//   ....[1]....
        /*0938*/ 	.word	0x00000190
        /*093c*/ 	.word	0x000000ff
        /*0940*/ 	.word	0x00028820
        /*0944*/ 	.short	0x0100
        /*0946*/ 	.byte	0x08
	.zero		1


	//   ....[2]....
        /*0948*/ 	.word	0x00000280
        /*094c*/ 	.word	0x000000ff
        /*0950*/ 	.word	0x00028830
        /*0954*/ 	.short	0x0100
        /*0956*/ 	.byte	0x08
	.zero		1


	//   ....[3]....
        /*0958*/ 	.word	0x00000290
        /*095c*/ 	.word	0x000000ff
        /*0960*/ 	.word	0x00028840
        /*0964*/ 	.short	0x0100
        /*0966*/ 	.byte	0x08
	.zero		1


	//   ....[4]....
        /*0968*/ 	.word	0x000002a0
        /*096c*/ 	.word	0x000000ff
        /*0970*/ 	.word	0x00028838
        /*0974*/ 	.short	0x0100
        /*0976*/ 	.byte	0x08
	.zero		1


	//   ....[5]....
        /*0978*/ 	.word	0x000002b0
        /*097c*/ 	.word	0x000000ff
        /*0980*/ 	.word	0x00028848
        /*0984*/ 	.short	0x0100
        /*0986*/ 	.byte	0x08
	.zero		1


	//   ....[6]....
        /*0988*/ 	.word	0x000003e0
        /*098c*/ 	.word	0x000000ff
        /*0990*/ 	.word	0x00028850
        /*0994*/ 	.short	0x0100
        /*0996*/ 	.byte	0x08
	.zero		1


	//   ....[7]....
        /*0998*/ 	.word	0x000003f0
        /*099c*/ 	.word	0x000000ff
        /*09a0*/ 	.word	0x00028860
        /*09a4*/ 	.short	0x0100
        /*09a6*/ 	.byte	0x08
	.zero		1


	//   ....[8]....
        /*09a8*/ 	.word	0x00000400
        /*09ac*/ 	.word	0x000000ff
        /*09b0*/ 	.word	0x00028858
        /*09b4*/ 	.short	0x0100
        /*09b6*/ 	.byte	0x08
	.zero		1


	//   ....[9]....
        /*09b8*/ 	.word	0x00000410
        /*09bc*/ 	.word	0x000000ff
        /*09c0*/ 	.word	0x00028868
        /*09c4*/ 	.short	0x0100
        /*09c6*/ 	.byte	0x08
	.zero		1


	//   ....[10]....
        /*09c8*/ 	.word	0x00000500
        /*09cc*/ 	.word	0x000000ff
        /*09d0*/ 	.word	0x00028870
        /*09d4*/ 	.short	0x0100
        /*09d6*/ 	.byte	0x06
	.zero		1


	//   ....[11]....
        /*09d8*/ 	.word	0x00000510
        /*09dc*/ 	.word	0x000000ff
        /*09e0*/ 	.word	0x00028880
        /*09e4*/ 	.short	0x0100
        /*09e6*/ 	.byte	0x06
	.zero		1


	//   ....[12]....
        /*09e8*/ 	.word	0x00000520
        /*09ec*/ 	.word	0x000000ff
        /*09f0*/ 	.word	0x00028878
        /*09f4*/ 	.short	0x0100
        /*09f6*/ 	.byte	0x06
	.zero		1


	//   ....[13]....
        /*09f8*/ 	.word	0x00000530
        /*09fc*/ 	.word	0x000000ff
        /*0a00*/ 	.word	0x00028888
        /*0a04*/ 	.short	0x0100
        /*0a06*/ 	.byte	0x06
	.zero		1


	//   ....[14]....
        /*0a08*/ 	.word	0x00000660
        /*0a0c*/ 	.word	0x000000ff
        /*0a10*/ 	.word	0x00028890
        /*0a14*/ 	.short	0x0100
        /*0a16*/ 	.byte	0x08
	.zero		1


	//   ....[15]....
        /*0a18*/ 	.word	0x00000670
        /*0a1c*/ 	.word	0x000000ff
        /*0a20*/ 	.word	0x000288a0
        /*0a24*/ 	.short	0x0100
        /*0a26*/ 	.byte	0x08
	.zero		1


	//   ....[16]....
        /*0a28*/ 	.word	0x00000680
        /*0a2c*/ 	.word	0x000000ff
        /*0a30*/ 	.word	0x00028898
        /*0a34*/ 	.short	0x0100
        /*0a36*/ 	.byte	0x08
	.zero		1


	//   ....[17]....
        /*0a38*/ 	.word	0x00000690
        /*0a3c*/ 	.word	0x000000ff
        /*0a40*/ 	.word	0x000288a8
        /*0a44*/ 	.short	0x0100
        /*0a46*/ 	.byte	0x08
	.zero		1


	//   ....[18]....
        /*0a48*/ 	.word	0x000007d0
        /*0a4c*/ 	.word	0x000000ff
        /*0a50*/ 	.word	0x000288b0
        /*0a54*/ 	.short	0x0100
        /*0a56*/ 	.byte	0x08
	.zero		1


	//   ....[19]....
        /*0a58*/ 	.word	0x000007e0
        /*0a5c*/ 	.word	0x000000ff
        /*0a60*/ 	.word	0x000288c0
        /*0a64*/ 	.short	0x0100
        /*0a66*/ 	.byte	0x08
	.zero		1


	//   ....[20]....
        /*0a68*/ 	.word	0x000007f0
        /*0a6c*/ 	.word	0x000000ff
        /*0a70*/ 	.word	0x000288b8
        /*0a74*/ 	.short	0x0100
        /*0a76*/ 	.byte	0x08
	.zero		1


	//   ....[21]....
        /*0a78*/ 	.word	0x00000800
        /*0a7c*/ 	.word	0x000000ff
        /*0a80*/ 	.word	0x000288c8
        /*0a84*/ 	.short	0x0100
        /*0a86*/ 	.byte	0x08
	.zero		1


	//   ....[22]....
        /*0a88*/ 	.word	0x000015b0
        /*0a8c*/ 	.word	0x000000ff
        /*0a90*/ 	.word	0x00028800
        /*0a94*/ 	.short	0x010a
        /*0a96*/ 	.byte	0x31
	.zero		1


	//   ....[23]....
        /*0a98*/ 	.word	0x00001630
        /*0a9c*/ 	.word	0x00000000
        /*0aa0*/ 	.word	0x00028830
        /*0aa4*/ 	.short	0x010a
        /*0aa6*/ 	.byte	0x3f
	.zero		1


	//   ....[24]....
        /*0aa8*/ 	.word	0x00001680
        /*0aac*/ 	.word	0x00000000
        /*0ab0*/ 	.word	0x00028830
        /*0ab4*/ 	.short	0x010a
        /*0ab6*/ 	.byte	0x3f
	.zero		1


	//   ....[25]....
        /*0ab8*/ 	.word	0x00002340
        /*0abc*/ 	.word	0x000000ff
        /*0ac0*/ 	.word	0x00000000
        /*0ac4*/ 	.short	0x0101
        /*0ac6*/ 	.byte	0x06
	.zero		1


	//   ....[26]....
        /*0ac8*/ 	.word	0x00004370
        /*0acc*/ 	.word	0x000000ff
        /*0ad0*/ 	.word	0x00028830
        /*0ad4*/ 	.short	0x010a
        /*0ad6*/ 	.byte	0x06
	.zero		1


	//   ....[27]....
        /*0ad8*/ 	.word	0x000043b0
        /*0adc*/ 	.word	0x000000ff
        /*0ae0*/ 	.word	0x00028830
        /*0ae4*/ 	.short	0x010a
        /*0ae6*/ 	.byte	0x06
	.zero		1


	//   ....[28]....
        /*0ae8*/ 	.word	0x00004730
        /*0aec*/ 	.word	0x000000ff
        /*0af0*/ 	.word	0x00028850
        /*0af4*/ 	.short	0x010a
        /*0af6*/ 	.byte	0x06
	.zero		1


	//   ....[29]....
        /*0af8*/ 	.word	0x00004770
        /*0afc*/ 	.word	0x000000ff
        /*0b00*/ 	.word	0x00028850
        /*0b04*/ 	.short	0x010a
        /*0b06*/ 	.byte	0x06
	.zero		1


	//   ....[30]....
        /*0b08*/ 	.word	0x00005060
        /*0b0c*/ 	.word	0x000000ff
        /*0b10*/ 	.word	0x00000000
        /*0b14*/ 	.short	0x0101
        /*0b16*/ 	.byte	0x06
	.zero		1


	//   ....[31]....
        /*0b18*/ 	.word	0x00006550
        /*0b1c*/ 	.word	0x000000ff
        /*0b20*/ 	.word	0x00000000
        /*0b24*/ 	.short	0x0101
        /*0b26*/ 	.byte	0x06
	.zero		1


	//   ....[32]....
        /*0b28*/ 	.word	0x00006b90
        /*0b2c*/ 	.word	0x000000ff
        /*0b30*/ 	.word	0x00028850
        /*0b34*/ 	.short	0x010a
        /*0b36*/ 	.byte	0x05
	.zero		1


	//   ....[33]....
        /*0b38*/ 	.word	0x00006bd0
        /*0b3c*/ 	.word	0x000000ff
        /*0b40*/ 	.word	0x00028850
        /*0b44*/ 	.short	0x010a
        /*0b46*/ 	.byte	0x05
	.zero		1


	//   ....[34]....
        /*0b48*/ 	.word	0x000071a0
        /*0b4c*/ 	.word	0x000000ff
        /*0b50*/ 	.word	0x00000000
        /*0b54*/ 	.short	0x0101
        /*0b56*/ 	.byte	0x04
	.zero		1


	//   ....[35]....
        /*0b58*/ 	.word	0x00008760
        /*0b5c*/ 	.word	0x0000001c
        /*0b60*/ 	.word	0x00000000
        /*0b64*/ 	.short	0x0101
        /*0b66*/ 	.byte	0x3f
	.zero		1


	//   ....[36]....
        /*0b68*/ 	.word	0x0000afe0
        /*0b6c*/ 	.word	0x00000007
        /*0b70*/ 	.word	0x00028840
        /*0b74*/ 	.short	0x010a
        /*0b76*/ 	.byte	0x3f
	.zero		1


	//   ....[37]....
        /*0b78*/ 	.word	0x0000b760
        /*0b7c*/ 	.word	0x00000007
        /*0b80*/ 	.word	0x00028830
        /*0b84*/ 	.short	0x0107
        /*0b86*/ 	.byte	0x3f
	.zero		1


	//   ....[38]....
        /*0b88*/ 	.word	0x0000b830
        /*0b8c*/ 	.word	0x00000007
        /*0b90*/ 	.word	0x00028830
        /*0b94*/ 	.short	0x0101
        /*0b96*/ 	.byte	0x3f
	.zero		1


	//   ....[39]....
        /*0b98*/ 	.word	0x0000c310
        /*0b9c*/ 	.word	0x00000016
        /*0ba0*/ 	.word	0x00028800
        /*0ba4*/ 	.short	0x0107
        /*0ba6*/ 	.byte	0x3f
	.zero		1


	//   ....[40]....
        /*0ba8*/ 	.word	0x0000c410
        /*0bac*/ 	.word	0x00000016
        /*0bb0*/ 	.word	0x00028800
        /*0bb4*/ 	.short	0x0101
        /*0bb6*/ 	.byte	0x3f
	.zero		1


	//   ....[41]....
        /*0bb8*/ 	.word	0x0000c440
        /*0bbc*/ 	.word	0x00000016
        /*0bc0*/ 	.word	0x00028820
        /*0bc4*/ 	.short	0x010a
        /*0bc6*/ 	.byte	0x3f
	.zero		1


	//   ....[42]....
        /*0bc8*/ 	.word	0x0000c7c0
        /*0bcc*/ 	.word	0x00000006
        /*0bd0*/ 	.word	0x00028840
        /*0bd4*/ 	.short	0x010a
        /*0bd6*/ 	.byte	0x3f
	.zero		1


	//   ....[43]....
        /*0bd8*/ 	.word	0x0000cce0
        /*0bdc*/ 	.word	0x00000006
        /*0be0*/ 	.word	0x00028830
        /*0be4*/ 	.short	0x0107
        /*0be6*/ 	.byte	0x3f
	.zero		1


	//   ....[44]....
        /*0be8*/ 	.word	0x0000cda0
        /*0bec*/ 	.word	0x00000006
        /*0bf0*/ 	.word	0x00028830
        /*0bf4*/ 	.short	0x0101
        /*0bf6*/ 	.byte	0x3f
	.zero		1


	//   ....[45]....
        /*0bf8*/ 	.word	0x0000ce10
        /*0bfc*/ 	.word	0x00000006
        /*0c00*/ 	.word	0x00028860
        /*0c04*/ 	.short	0x010a
        /*0c06*/ 	.byte	0x3f
	.zero		1


	//   ....[46]....
        /*0c08*/ 	.word	0x0000d390
        /*0c0c*/ 	.word	0x00000006
        /*0c10*/ 	.word	0x00028850
        /*0c14*/ 	.short	0x0107
        /*0c16*/ 	.byte	0x3f
	.zero		1


	//   ....[47]....
        /*0c18*/ 	.word	0x0000d4f0
        /*0c1c*/ 	.word	0x00000006
        /*0c20*/ 	.word	0x00028850
        /*0c24*/ 	.short	0x0101
        /*0c26*/ 	.byte	0x3f
	.zero		1


	//   ....[48]....
        /*0c28*/ 	.word	0x0000d700
        /*0c2c*/ 	.word	0x00000000
        /*0c30*/ 	.word	0x00028860
        /*0c34*/ 	.short	0x010a
        /*0c36*/ 	.byte	0x3f
	.zero		1


	//   ....[49]....
        /*0c38*/ 	.word	0x0000dc30
        /*0c3c*/ 	.word	0x00000000
        /*0c40*/ 	.word	0x00028850
        /*0c44*/ 	.short	0x0107
        /*0c46*/ 	.byte	0x3f
	.zero		1


	//   ....[50]....
        /*0c48*/ 	.word	0x0000dcf0
        /*0c4c*/ 	.word	0x00000000
        /*0c50*/ 	.word	0x00028850
        /*0c54*/ 	.short	0x0101
        /*0c56*/ 	.byte	0x3f
	.zero		1


	//   ....[51]....
        /*0c58*/ 	.word	0x0000e7f0
        /*0c5c*/ 	.word	0x00000004
        /*0c60*/ 	.word	0x00028820
        /*0c64*/ 	.short	0x010a
        /*0c66*/ 	.byte	0x3f
	.zero		1


	//   ....[52]....
        /*0c68*/ 	.word	0x0000e970
        /*0c6c*/ 	.word	0x00000005
        /*0c70*/ 	.word	0x00028840
        /*0c74*/ 	.short	0x010a
        /*0c76*/ 	.byte	0x3f
	.zero		1


	//   ....[53]....
        /*0c78*/ 	.word	0x0000ea10
        /*0c7c*/ 	.word	0x00000019
        /*0c80*/ 	.word	0x00028840
        /*0c84*/ 	.short	0x010a
        /*0c86*/ 	.byte	0x3f
	.zero		1


	//   ....[54]....
        /*0c88*/ 	.word	0x0000ea50
        /*0c8c*/ 	.word	0x00000005
        /*0c90*/ 	.word	0x00028860
        /*0c94*/ 	.short	0x010a
        /*0c96*/ 	.byte	0x3f
	.zero		1


	//   ....[55]....
        /*0c98*/ 	.word	0x0000ea90
        /*0c9c*/ 	.word	0x00000019
        /*0ca0*/ 	.word	0x00028860
        /*0ca4*/ 	.short	0x010a
        /*0ca6*/ 	.byte	0x3f
	.zero		1


	//   ....[56]....
        /*0ca8*/ 	.word	0x0000eb00
        /*0cac*/ 	.word	0x00000003
        /*0cb0*/ 	.word	0x00028800
        /*0cb4*/ 	.short	0x010a
        /*0cb6*/ 	.byte	0x3f
	.zero		1


	//   ....[57]....
        /*0cb8*/ 	.word	0x0000eb50
        /*0cbc*/ 	.word	0x00000000
        /*0cc0*/ 	.word	0x00028830
        /*0cc4*/ 	.short	0x010a
        /*0cc6*/ 	.byte	0x3f
	.zero		1


	//   ....[58]....
        /*0cc8*/ 	.word	0x0000ebb0
        /*0ccc*/ 	.word	0x00000007
        /*0cd0*/ 	.word	0x00028830
        /*0cd4*/ 	.short	0x010a
        /*0cd6*/ 	.byte	0x3f
	.zero		1


	//   ....[59]....
        /*0cd8*/ 	.word	0x0000ec10
        /*0cdc*/ 	.word	0x00000007
        /*0ce0*/ 	.word	0x00028850
        /*0ce4*/ 	.short	0x010a
        /*0ce6*/ 	.byte	0x3f
	.zero		1


	//   ....[60]....
        /*0ce8*/ 	.word	0x0000ec70
        /*0cec*/ 	.word	0x00000005
        /*0cf0*/ 	.word	0x00028850
        /*0cf4*/ 	.short	0x010a
        /*0cf6*/ 	.byte	0x3f
	.zero		1


	//   ....[61]....
        /*0cf8*/ 	.word	0x0000ed90
        /*0cfc*/ 	.word	0x00000007
        /*0d00*/ 	.word	0x00028840
        /*0d04*/ 	.short	0x010a
        /*0d06*/ 	.byte	0x3f
	.zero		1


	//   ....[62]....
        /*0d08*/ 	.word	0x00010340
        /*0d0c*/ 	.word	0x00000016
        /*0d10*/ 	.word	0x00028820
        /*0d14*/ 	.short	0x010a
        /*0d16*/ 	.byte	0x3f
	.zero		1


	//   ....[63]....
        /*0d18*/ 	.word	0x00010390
        /*0d1c*/ 	.word	0x00000006
        /*0d20*/ 	.word	0x00028840
        /*0d24*/ 	.short	0x010a
        /*0d26*/ 	.byte	0x3f
	.zero		1


	//   ....[64]....
        /*0d28*/ 	.word	0x00010d10
        /*0d2c*/ 	.word	0x00000006
        /*0d30*/ 	.word	0x00028860
        /*0d34*/ 	.short	0x010a
        /*0d36*/ 	.byte	0x3f
	.zero		1


	//   ....[65]....
        /*0d38*/ 	.word	0x00011710
        /*0d3c*/ 	.word	0x00000000
        /*0d40*/ 	.word	0x00028860
        /*0d44*/ 	.short	0x010a
        /*0d46*/ 	.byte	0x3f
	.zero		1


	//   ....[66]....
        /*0d48*/ 	.word	0x00012a80
        /*0d4c*/ 	.word	0x00000004
        /*0d50*/ 	.word	0x00028820
        /*0d54*/ 	.short	0x010a
        /*0d56*/ 	.byte	0x3f
	.zero		1


	//   ....[67]....
        /*0d58*/ 	.word	0x00012c20
        /*0d5c*/ 	.word	0x00000005
        /*0d60*/ 	.word	0x00028840
        /*0d64*/ 	.short	0x010a
        /*0d66*/ 	.byte	0x3f
	.zero		1


	//   ....[68]....
        /*0d68*/ 	.word	0x00012c70
        /*0d6c*/ 	.word	0x00000019
        /*0d70*/ 	.word	0x00028840
        /*0d74*/ 	.short	0x010a
        /*0d76*/ 	.byte	0x3f
	.zero		1


	//   ....[69]....
        /*0d78*/ 	.word	0x00012cc0
        /*0d7c*/ 	.word	0x00000005
        /*0d80*/ 	.word	0x00028860
        /*0d84*/ 	.short	0x010a
        /*0d86*/ 	.byte	0x3f
	.zero		1


	//----- nvinfo : EIATTR_NUM_MBARRIERS
	.align		4
.L_116:
        /*0d88*/ 	.byte	0x03, 0x38
        /*0d8a*/ 	.short	0x0016


	//----- nvinfo : EIATTR_EXIT_INSTR_OFFSETS
	.align		4
        /*0d8c*/ 	.byte	0x04, 0x1c
        /*0d8e*/ 	.short	(.L_118 - .L_117)


	//   ....[0]....
.L_117:
        /*0d90*/ 	.word	0x000009b0


	//   ....[1]....
        /*0d94*/ 	.word	0x00009700


	//   ....[2]....
        /*0d98*/ 	.word	0x0000eae0


	//----- nvinfo : EIATTR_MAX_THREADS
	.align		4
.L_118:
        /*0d9c*/ 	.byte	0x04, 0x05
        /*0d9e*/ 	.short	(.L_120 - .L_119)
.L_119:
        /*0da0*/ 	.word	0x00000180
        /*0da4*/ 	.word	0x00000001
        /*0da8*/ 	.word	0x00000001


	//----- nvinfo : EIATTR_CRS_STACK_SIZE
	.align		4
.L_120:
        /*0dac*/ 	.byte	0x04, 0x1e
        /*0dae*/ 	.short	(.L_122 - .L_121)
.L_121:
        /*0db0*/ 	.word	0x00000000


	//----- nvinfo : EIATTR_CBANK_PARAM_SIZE
	.align		4
.L_122:
        /*0db4*/ 	.byte	0x03, 0x19
        /*0db6*/ 	.short	0x0af0


	//----- nvinfo : EIATTR_PARAM_CBANK
	.align		4
        /*0db8*/ 	.byte	0x04, 0x0a
        /*0dba*/ 	.short	(.L_124 - .L_123)
	.align		4
.L_123:
        /*0dbc*/ 	.word	index@(.nv.constant0._ZN7cutlass13device_kernelIN5flash11enable_sm90INS1_16FlashAttnFwdSm90INS1_25CollectiveMainloopFwdSm90ILi2EN4cute5tupleIJNS5_1CILi1EEES8_S8_EEENS6_IJNS7_ILi128EEESA_SA_EEELi128ENS_10bfloat16_tEfNS_4arch4Sm90ELb0ELb0ELb1ELb1ELb1ELb0ELb0ELb1ELb1ELb1ELb0ELb0EEENS1_21CollectiveEpilogueFwdISB_S9_SC_SE_Li256ELb1ELb1ELb0ELb0EEENS1_36VarlenDynamicPersistentTileSchedulerILi128ELi128ELi256ELi128ELb0ELb1ELb1ELb0ELb1ELb1EEEEEEEEEvNT_6ParamsE)
        /*0dc0*/ 	.short	0x0210
        /*0dc2*/ 	.short	0x0af0


	//----- nvinfo : EIATTR_SW_WAR
	.align		4
.L_124:
        /*0dc4*/ 	.byte	0x04, 0x36
        /*0dc6*/ 	.short	(.L_126 - .L_125)
.L_125:
        /*0dc8*/ 	.word	0x00000008
.L_126:


//--------------------- .nv.info._ZN7cutlass13device_kernelIN5flash11enable_sm90INS1_16FlashAttnFwdSm90INS1_25CollectiveMainloopFwdSm90ILi2EN4cute5tupleIJNS5_1CILi1EEES8_S8_EEENS6_IJNS7_ILi128EEESA_SA_EEELi128ENS_10bfloat16_tEfNS_4arch4Sm90ELb0ELb0ELb1ELb1ELb1ELb1ELb0ELb1ELb1ELb1ELb0ELb0EEENS1_21CollectiveEpilogueFwdISB_S9_SC_SE_Li256ELb1ELb1ELb0ELb0EEENS1_36VarlenDynamicPersistentTileSchedulerILi128ELi128ELi256ELi128ELb0ELb1ELb1ELb0ELb1ELb1EEEEEEEEEvNT_6ParamsE --------------------------
	.section	.nv.info._ZN7cutlass13device_kernelIN5flash11enable_sm90INS1_16FlashAttnFwdSm90INS1_25CollectiveMainloopFwdSm90ILi2EN4cute5tupleIJNS5_1CILi1EEES8_S8_EEENS6_IJNS7_ILi128EEESA_SA_EEELi128ENS_10bfloat16_tEfNS_4arch4Sm90ELb0ELb0ELb1ELb1ELb1ELb1ELb0ELb1ELb1ELb1ELb0ELb0EEENS1_21CollectiveEpilogueFwdISB_S9_SC_SE_Li256ELb1ELb1ELb0ELb0EEENS1_36VarlenDynamicPersistentTileSchedulerILi128ELi128ELi256ELi128ELb0ELb1ELb1ELb0ELb1ELb1EEEEEEEEEvNT_6ParamsE,"",@"SHT_CUDA_INFO"
	.sectionflags	@""
	.align	4


	//----- nvinfo : EIATTR_CUDA_API_VERSION
	.align		4
        /*0000*/ 	.byte	0x04, 0x37
        /*0002*/ 	.short	(.L_128 - .L_127)
.L_127:
        /*0004*/ 	.word	0x00000082


	//----- nvinfo : EIATTR_KPARAM_INFO
	.align		4
.L_128:
        /*0008*/ 	.byte	0x04, 0x17
        /*000a*/ 	.short	(.L_130 - .L_129)
.L_129:
        /*000c*/ 	.word	0x00000000
        /*0010*/ 	.short	0x0000
        /*0012*/ 	.short	0x0070
        /*0014*/ 	.byte	0x00, 0xf0, 0x01, 0x2a


	//----- nvinfo : EIATTR_SPARSE_MMA_MASK
	.align		4
.L_130:
        /*0018*/ 	.byte	0x03, 0x50
        /*001a*/ 	.short	0x0000


	//----- nvinfo : EIATTR_MAXREG_COUNT
	.align		4
        /*001c*/ 	.byte	0x03, 0x1b
        /*001e*/ 	.short	0x00a8


	//----- nvinfo : EIATTR_NUM_BARRIERS
	.align		4
        /*0020*/ 	.byte	0x02, 0x4c
        /*0022*/ 	.byte	0x10
	.zero		1


	//----- nvinfo : EIATTR_EXTERNS
	.align		4
        /*0024*/ 	.byte	0x04, 0x0f
        /*0026*/ 	.short	(.L_132 - .L_131)


	//   ....[0]....
	.align		4
.L_131:
        /*0028*/ 	.word	index@(__assertfail)


	//----- nvinfo : EIATTR_ANNOTATIONS
	.align		4
.L_132:
        /*002c*/ 	.byte	0x04, 0x55
        /*002e*/ 	.short	(.L_134 - .L_133)


	//   ....[0]....
.L_133:
        /* <DEDUP_REMOVED lines=22> */


	//----- nvinfo : EIATTR_MERCURY_ISA_VERSION
	.align		4
.L_134:
        /*0178*/ 	.byte	0x03, 0x5f
        /*017a*/ 	.short	0x0101


	//----- nvinfo : EIATTR_UNUSED_LOAD_BYTE_OFFSET
	.align		4
        /*017c*/ 	.byte	0x04, 0x44
        /*017e*/ 	.short	(.L_136 - .L_135)


	//   ....[0]....
.L_135:
        /*0180*/ 	.word	0x00000a40
        /*0184*/ 	.word	0x0000fff0


	//   ....[1]....
        /*0188*/ 	.word	0x00012610
        /*018c*/ 	.word	0x0000fff0


	//----- nvinfo : EIATTR_INT_WARP_WIDE_INSTR_OFFSETS
	.align		4
.L_136:
        /*0190*/ 	.byte	0x04, 0x31
        /*0192*/ 	.short	(.L_138 - .L_137)


	//   ....[0]....
.L_137:
        /*0194*/ 	.word	0x00000120


	//   ....[1]....
        /*0198*/ 	.word	0x000001c0


	//   ....[2]....
        /*019c*/ 	.word	0x00000230


	//   ....[3]....
        /*01a0*/ 	.word	0x000167e0


	//   ....[4]....
        /*01a4*/ 	.word	0x00016870


	//   ....[5]....
        /*01a8*/ 	.word	0x00019740


	//   ....[6]....
        /*01ac*/ 	.word	0x000197d0


	//----- nvinfo : EIATTR_COOP_GROUP_MASK_REGIDS
	.align		4
.L_138:
        /*01b0*/ 	.byte	0x04, 0x29
        /*01b2*/ 	.short	(.L_140 - .L_139)


	//   ....[0]....
.L_139:
        /*01b4*/ 	.word	0xffffffff


	//   ....[1]....
        /*01b8*/ 	.word	0xffffffff


	//   ....[2]....
        /*01bc*/ 	.word	0xffffffff


	//   ....[3]....
        /*01c0*/ 	.word	0xffffffff


	//   ....[4]....
        /*01c4*/ 	.word	0xffffffff


	//   ....[5]....
        /*01c8*/ 	.word	0xffffffff


	//   ....[6]....
        /*01cc*/ 	.word	0xffffffff


	//   ....[7]....
        /*01d0*/ 	.word	0xffffffff


	//   ....[8]....
        /*01d4*/ 	.word	0xffffffff


	//   ....[9]....
        /*01d8*/ 	.word	0xffffffff


	//   ....[10]....
        /*01dc*/ 	.word	0xffffffff


	//   ....[11]....
        /*01e0*/ 	.word	0xffffffff


	//   ....[12]....
        /*01e4*/ 	.word	0xffffffff


	//   ....[13]....
        /*01e8*/ 	.word	0xffffffff


	//   ....[14]....
        /*01ec*/ 	.word	0xffffffff


	//   ....[15]....
        /*01f0*/ 	.word	0xffffffff


	//   ....[16]....
        /*01f4*/ 	.word	0xffffffff


	//   ....[17]....
        /*01f8*/ 	.word	0xffffffff


	//   ....[18]....
        /*01fc*/ 	.word	0xffffffff


	//   ....[19]....
        /*0200*/ 	.word	0xffffffff


	//   ....[20]....
        /*0204*/ 	.word	0xffffffff


	//   ....[21]....
        /*0208*/ 	.word	0xffffffff


	//   ....[22]....
        /*020c*/ 	.word	0xffffffff


	//   ....[23]....
        /*0210*/ 	.word	0xffffffff


	//   ....[24]....
        /*0214*/ 	.word	0xffffffff


	//   ....[25]....
        /*0218*/ 	.word	0xffffffff


	//   ....[26]....
        /*021c*/ 	.word	0xffffffff


	//   ....[27]....
        /*0220*/ 	.word	0xffffffff


	//   ....[28]....
        /*0224*/ 	.word	0xffffffff


	//   ....[29]....
        /*0228*/ 	.word	0xffffffff


	//   ....[30]....
        /*022c*/ 	.word	0xffffffff


	//   ....[31]....
        /*0230*/ 	.word	0xffffffff


	//   ....[32]....
        /*0234*/ 	.word	0xffffffff


	//   ....[33]....
        /*0238*/ 	.word	0xffffffff


	//   ....[34]....
        /*023c*/ 	.word	0xffffffff


	//   ....[35]....
        /*0240*/ 	.word	0xffffffff


	//   ....[36]....
        /*0244*/ 	.word	0xffffffff


	//   ....[37]....
        /*0248*/ 	.word	0xffffffff


	//   ....[38]....
        /*024c*/ 	.word	0xffffffff


	//   ....[39]....
        /*0250*/ 	.word	0xffffffff


	//   ....[40]....
        /*0254*/ 	.word	0xffffffff


	//   ....[41]....
        /*0258*/ 	.word	0xffffffff


	//   ....[42]....
        /*025c*/ 	.word	0xffffffff


	//   ....[43]....
        /*0260*/ 	.word	0xffffffff


	//   ....[44]....
        /*0264*/ 	.word	0xffffffff


	//   ....[45]....
        /*0268*/ 	.word	0xffffffff


	//   ....[46]....
        /*026c*/ 	.word	0xffffffff


	//   ....[47]....
        /*0270*/ 	.word	0xffffffff


	//   ....[48]....
        /*0274*/ 	.word	0xffffffff


	//   ....[49]....
        /*0278*/ 	.word	0xffffffff


	//   ....[50]....
        /*027c*/ 	.word	0xffffffff


	//   ....[51]....
        /*0280*/ 	.word	0xffffffff


	//   ....[52]....
        /*0284*/ 	.word	0xffffffff


	//   ....[53]....
        /*0288*/ 	.word	0xffffffff


	//   ....[54]....
        /*028c*/ 	.word	0xffffffff


	//   ....[55]....
        /*0290*/ 	.word	0xffffffff


	//   ....[56]....
        /*0294*/ 	.word	0xffffffff


	//   ....[57]....
        /*0298*/ 	.word	0xffffffff


	//   ....[58]....
        /*029c*/ 	.word	0xffffffff


	//   ....[59]....
        /*02a0*/ 	.word	0xffffffff


	//   ....[60]....
        /*02a4*/ 	.word	0xffffffff


	//   ....[61]....
        /*02a8*/ 	.word	0xffffffff


	//   ....[62]....
        /*02ac*/ 	.word	0xffffffff


	//   ....[63]....
        /*02b0*/ 	.word	0xffffffff


	//   ....[64]....
        /*02b4*/ 	.word	0xffffffff


	//   ....[65]....
        /*02b8*/ 	.word	0xffffffff


	//   ....[66]....
        /*02bc*/ 	.word	0xffffffff


	//   ....[67]....
        /*02c0*/ 	.word	0xffffffff


	//   ....[68]....
        /*02c4*/ 	.word	0xffffffff


	//   ....[69]....
        /*02c8*/ 	.word	0xffffffff


	//   ....[70]....
        /*02cc*/ 	.word	0xffffffff


	//   ....[71]....
        /*02d0*/ 	.word	0xffffffff


	//   ....[72]....
        /*02d4*/ 	.word	0xffffffff


	//   ....[73]....
        /*02d8*/ 	.word	0xffffffff


	//   ....[74]....
        /*02dc*/ 	.word	0xffffffff


	//   ....[75]....
        /*02e0*/ 	.word	0xffffffff


	//   ....[76]....
        /*02e4*/ 	.word	0xffffffff


	//   ....[77]....
        /*02e8*/ 	.word	0xffffffff


	//   ....[78]....
        /*02ec*/ 	.word	0xffffffff


	//   ....[79]....
        /*02f0*/ 	.word	0xffffffff


	//   ....[80]....
        /*02f4*/ 	.word	0xffffffff


	//   ....[81]....
        /*02f8*/ 	.word	0xffffffff


	//   ....[82]....
        /*02fc*/ 	.word	0xffffffff


	//   ....[83]....
        /*0300*/ 	.word	0xffffffff


	//   ....[84]....
        /*0304*/ 	.word	0xffffffff


	//   ....[85]....
        /*0308*/ 	.word	0xffffffff


	//   ....[86]....
        /*030c*/ 	.word	0xffffffff


	//   ....[87]....
        /*0310*/ 	.word	0xffffffff


	//   ....[88]....
        /*0314*/ 	.word	0xffffffff


	//   ....[89]....
        /*0318*/ 	.word	0xffffffff


	//   ....[90]....
        /*031c*/ 	.word	0xffffffff


	//   ....[91]....
        /*0320*/ 	.word	0xffffffff


	//   ....[92]....
        /*0324*/ 	.word	0xffffffff


	//   ....[93]....
        /*0328*/ 	.word	0xffffffff


	//   ....[94]....
        /*032c*/ 	.word	0xffffffff


	//   ....[95]....
        /*0330*/ 	.word	0xffffffff


	//   ....[96]....
        /*0334*/ 	.word	0xffffffff


	//   ....[97]....
        /*0338*/ 	.word	0xffffffff


	//   ....[98]....
        /*033c*/ 	.word	0xffffffff


	//   ....[99]....
        /*0340*/ 	.word	0xffffffff


	//   ....[100]....
        /*0344*/ 	.word	0xffffffff


	//   ....[101]....
        /*0348*/ 	.word	0xffffffff


	//   ....[102]....
        /*034c*/ 	.word	0xffffffff


	//   ....[103]....
        /*0350*/ 	.word	0xffffffff


	//   ....[104]....
        /*0354*/ 	.word	0xffffffff


	//   ....[105]....
        /*0358*/ 	.word	0xffffffff


	//   ....[106]....
        /*035c*/ 	.word	0xffffffff


	//   ....[107]....
        /*0360*/ 	.word	0xffffffff


	//   ....[108]....
        /*0364*/ 	.word	0xffffffff


	//   ....[109]....
        /*0368*/ 	.word	0xffffffff


	//   ....[110]....
        /*036c*/ 	.word	0xffffffff


	//   ....[111]....
        /*0370*/ 	.word	0xffffffff


	//   ....[112]....
        /*0374*/ 	.word	0xffffffff


	//   ....[113]....
        /*0378*/ 	.word	0xffffffff


	//   ....[114]....
        /*037c*/ 	.word	0xffffffff


	//   ....[115]....
        /*0380*/ 	.word	0xffffffff


	//   ....[116]....
        /*0384*/ 	.word	0xffffffff


	//   ....[117]....
        /*0388*/ 	.word	0xffffffff


	//   ....[118]....
        /*038c*/ 	.word	0xffffffff


	//   ....[119]....
        /*0390*/ 	.word	0xffffffff


	//   ....[120]....
        /*0394*/ 	.word	0xffffffff


	//   ....[121]....
        /*0398*/ 	.word	0xffffffff


	//   ....[122]....
        /*039c*/ 	.word	0xffffffff


	//   ....[123]....
        /*03a0*/ 	.word	0xffffffff


	//   ....[124]....
        /*03a4*/ 	.word	0xffffffff


	//   ....[125]....
        /*03a8*/ 	.word	0xffffffff


	//   ....[126]....
        /*03ac*/ 	.word	0xffffffff


	//   ....[127]....
        /*03b0*/ 	.word	0xffffffff


	//   ....[128]....
        /*03b4*/ 	.word	0xffffffff


	//   ....[129]....
        /*03b8*/ 	.word	0xffffffff


	//   ....[130]....
        /*03bc*/ 	.word	0xffffffff


	//   ....[131]....
        /*03c0*/ 	.word	0xffffffff


	//   ....[132]....
        /*03c4*/ 	.word	0xffffffff


	//   ....[133]....
        /*03c8*/ 	.word	0xffffffff


	//   ....[134]....
        /*03cc*/ 	.word	0xffffffff


	//   ....[135]....
        /*03d0*/ 	.word	0xffffffff


	//   ....[136]....
        /*03d4*/ 	.word	0xffffffff


	//   ....[137]....
        /*03d8*/ 	.word	0xffffffff


	//   ....[138]....
        /*03dc*/ 	.word	0xffffffff


	//   ....[139]....
        /*03e0*/ 	.word	0xffffffff


	//   ....[140]....
        /*03e4*/ 	.word	0xffffffff


	//   ....[141]....
        /*03e8*/ 	.word	0xffffffff


	//   ....[142]....
        /*03ec*/ 	.word	0xffffffff


	//   ....[143]....
        /*03f0*/ 	.word	0xffffffff


	//   ....[144]....
        /*03f4*/ 	.word	0xffffffff


	//   ....[145]....
        /*03f8*/ 	.word	0xffffffff


	//   ....[146]....
        /*03fc*/ 	.word	0xffffffff


	//   ....[147]....
        /*0400*/ 	.word	0xffffffff


	//   ....[148]....
        /*0404*/ 	.word	0xffffffff


	//   ....[149]....
        /*0408*/ 	.word	0xffffffff


	//   ....[150]....
        /*040c*/ 	.word	0xffffffff


	//   ....[151]....
        /*0410*/ 	.word	0xffffffff


	//   ....[152]....
        /*0414*/ 	.word	0xffffffff


	//   ....[153]....
        /*0418*/ 	.word	0xffffffff


	//   ....[154]....
        /*041c*/ 	.word	0xffffffff


	//   ....[155]....
        /*0420*/ 	.word	0xffffffff


	//   ....[156]....
        /*0424*/ 	.word	0xffffffff


	//   ....[157]....
        /*0428*/ 	.word	0xffffffff


	//   ....[158]....
        /*042c*/ 	.word	0xffffffff


	//   ....[159]....
        /*0430*/ 	.word	0xffffffff


	//   ....[160]....
        /*0434*/ 	.word	0xffffffff


	//   ....[161]....
        /*0438*/ 	.word	0xffffffff


	//   ....[162]....
        /*043c*/ 	.word	0xffffffff


	//   ....[163]....
        /*0440*/ 	.word	0xffffffff


	//   ....[164]....
        /*0444*/ 	.word	0xffffffff


	//   ....[165]....
        /*0448*/ 	.word	0xffffffff


	//   ....[166]....
        /*044c*/ 	.word	0xffffffff


	//   ....[167]....
        /*0450*/ 	.word	0xffffffff


	//   ....[168]....
        /*0454*/ 	.word	0xffffffff


	//   ....[169]....
        /*0458*/ 	.word	0xffffffff


	//   ....[170]....
        /*045c*/ 	.word	0xffffffff


	//   ....[171]....
        /*0460*/ 	.word	0xffffffff


	//   ....[172]....
        /*0464*/ 	.word	0xffffffff


	//   ....[173]....
        /*0468*/ 	.word	0xffffffff


	//   ....[174]....
        /*046c*/ 	.word	0xffffffff


	//   ....[175]....
        /*0470*/ 	.word	0xffffffff


	//   ....[176]....
        /*0474*/ 	.word	0xffffffff


	//   ....[177]....
        /*0478*/ 	.word	0xffffffff


	//   ....[178]....
        /*047c*/ 	.word	0xffffffff


	//   ....[179]....
        /*0480*/ 	.word	0xffffffff


	//   ....[180]....
        /*0484*/ 	.word	0xffffffff


	//   ....[181]....
        /*0488*/ 	.word	0xffffffff


	//   ....[182]....
        /*048c*/ 	.word	0xffffffff


	//   ....[183]....
        /*0490*/ 	.word	0xffffffff


	//   ....[184]....
        /*0494*/ 	.word	0xffffffff


	//   ....[185]....
        /*0498*/ 	.word	0xffffffff


	//   ....[186]....
        /*049c*/ 	.word	0xffffffff


	//   ....[187]....
        /*04a0*/ 	.word	0xffffffff


	//   ....[188]....
        /*04a4*/ 	.word	0xffffffff


	//   ....[189]....
        /*04a8*/ 	.word	0xffffffff


	//   ....[190]....
        /*04ac*/ 	.word	0xffffffff


	//   ....[191]....
        /*04b0*/ 	.word	0xffffffff


	//   ....[192]....
        /*04b4*/ 	.word	0xffffffff


	//   ....[193]....
        /*04b8*/ 	.word	0xffffffff


	//   ....[194]....
        /*04bc*/ 	.word	0xffffffff


	//   ....[195]....
        /*04c0*/ 	.word	0x0500000f


	//   ....[196]....
        /*04c4*/ 	.word	0x0500000f


	//   ....[197]....
        /*04c8*/ 	.word	0x0500000f


	//   ....[198]....
        /*04cc*/ 	.word	0x0500000f


	//   ....[199]....
        /*04d0*/ 	.word	0x0500000f


	//   ....[200]....
        /*04d4*/ 	.word	0x0500000f


	//   ....[201]....
        /*04d8*/ 	.word	0x0500000f


	//   ....[202]....
        /*04dc*/ 	.word	0x0500000f


	//   ....[203]....
        /*04e0*/ 	.word	0x0500000f


	//   ....[204]....
        /*04e4*/ 	.word	0x0500000f


	//   ....[205]....
        /*04e8*/ 	.word	0x0500000f


	//   ....[206]....
        /*04ec*/ 	.word	0x0500000f


	//   ....[207]....
        /*04f0*/ 	.word	0x0500000f


	//   ....[208]....
        /*04f4*/ 	.word	0x0500000f


	//   ....[209]....
        /*04f8*/ 	.word	0x0500000f


	//   ....[210]....
        /*04fc*/ 	.word	0x0500000f


	//   ....[211]....
        /*0500*/ 	.word	0x0500000f


	//   ....[212]....
        /*0504*/ 	.word	0x0500000f


	//   ....[213]....
        /*0508*/ 	.word	0x0500000f


	//   ....[214]....
        /*050c*/ 	.word	0x0500000f


	//   ....[215]....
        /*0510*/ 	.word	0x0500000f


	//   ....[216]....
        /*0514*/ 	.word	0x0500000f


	//   ....[217]....
        /*0518*/ 	.word	0x0500000f


	//   ....[218]....
        /*051c*/ 	.word	0x0500000f


	//   ....[219]....
        /*0520*/ 	.word	0x0500000f


	//   ....[220]....
        /*0524*/ 	.word	0x0500000f


	//   ....[221]....
        /*0528*/ 	.word	0x0500000f


	//   ....[222]....
        /*052c*/ 	.word	0x0500000f


	//   ....[223]....
        /*0530*/ 	.word	0x0500000f


	//   ....[224]....
        /*0534*/ 	.word	0x0500000f


	//   ....[225]....
        /*0538*/ 	.word	0x0500000f


	//   ....[226]....
        /*053c*/ 	.word	0x0500000f


	//   ....[227]....
        /*0540*/ 	.word	0x0500000f


	//   ....[228]....
        /*0544*/ 	.word	0x0500000f


	//   ....[229]....
        /*0548*/ 	.word	0x0500000f


	//   ....[230]....
        /*054c*/ 	.word	0x0500000f


	//   ....[231]....
        /*0550*/ 	.word	0x0500000f


	//   ....[232]....
        /*0554*/ 	.word	0x0500000f


	//   ....[233]....
        /*0558*/ 	.word	0x0500000f


	//   ....[234]....
        /*055c*/ 	.word	0x0500000f


	//   ....[235]....
        /*0560*/ 	.word	0x0500000f


	//   ....[236]....
        /*0564*/ 	.word	0x0500000f


	//   ....[237]....
        /*0568*/ 	.word	0x0500000f


	//   ....[238]....
        /*056c*/ 	.word	0x0500000f


	//   ....[239]....
        /*0570*/ 	.word	0x0500000f


	//   ....[240]....
        /*0574*/ 	.word	0x0500000f


	//   ....[241]....
        /*0578*/ 	.word	0x0500000f


	//   ....[242]....
        /*057c*/ 	.word	0x0500000f


	//   ....[243]....
        /*0580*/ 	.word	0x0500000f


	//   ....[244]....
        /*0584*/ 	.word	0x0500000f


	//   ....[245]....
        /*0588*/ 	.word	0x0500000f


	//   ....[246]....
        /*058c*/ 	.word	0x0500000f


	//   ....[247]....
        /*0590*/ 	.word	0x0500000f


	//   ....[248]....
        /*0594*/ 	.word	0x0500000f


	//   ....[249]....
        /*0598*/ 	.word	0x0500000f


	//   ....[250]....
        /*059c*/ 	.word	0x0500000f


	//   ....[251]....
        /*05a0*/ 	.word	0x0500000f


	//   ....[252]....
        /*05a4*/ 	.word	0x0500000f


	//   ....[253]....
        /*05a8*/ 	.word	0x0500000f


	//   ....[254]....
        /*05ac*/ 	.word	0x0500000f


	//   ....[255]....
        /*05b0*/ 	.word	0x0500000f


	//   ....[0]....
        /*05b4*/ 	.word	0x0500000f


	//   ....[1]....
        /*05b8*/ 	.word	0x0500000f


	//   ....[2]....
        /*05bc*/ 	.word	0x0500000f


	//   ....[3]....
        /*05c0*/ 	.word	0x0500000f


	//   ....[4]....
        /*05c4*/ 	.word	0x0500000f


	//   ....[5]....
        /*05c8*/ 	.word	0x0500000f


	//   ....[6]....
        /*05cc*/ 	.word	0x0500000f


	//   ....[7]....
        /*05d0*/ 	.word	0x0500000f


	//   ....[8]....
        /*05d4*/ 	.word	0x0500000f


	//   ....[9]....
        /*05d8*/ 	.word	0x0500000f


	//   ....[10]....
        /*05dc*/ 	.word	0x0500000f


	//   ....[11]....
        /*05e0*/ 	.word	0x0500000f


	//   ....[12]....
        /*05e4*/ 	.word	0x0500000f


	//   ....[13]....
        /*05e8*/ 	.word	0x0500000f


	//   ....[14]....
        /*05ec*/ 	.word	0x0500000f


	//   ....[15]....
        /*05f0*/ 	.word	0x0500000f


	//   ....[16]....
        /*05f4*/ 	.word	0x0500000f


	//   ....[17]....
        /*05f8*/ 	.word	0x0500000f


	//   ....[18]....
        /*05fc*/ 	.word	0x0500000f


	//   ....[19]....
        /*0600*/ 	.word	0x0500000f


	//   ....[20]....
        /*0604*/ 	.word	0x0500000f


	//   ....[21]....
        /*0608*/ 	.word	0x0500000f


	//   ....[22]....
        /*060c*/ 	.word	0x0500000f


	//   ....[23]....
        /*0610*/ 	.word	0x0500000f


	//   ....[24]....
        /*0614*/ 	.word	0x0500000f


	//   ....[25]....
        /*0618*/ 	.word	0x0500000f


	//   ....[26]....
        /*061c*/ 	.word	0x0500000f


	//   ....[27]....
        /*0620*/ 	.word	0x0500000f


	//   ....[28]....
        /*0624*/ 	.word	0x0500000f


	//   ....[29]....
        /*0628*/ 	.word	0x0500000f


	//   ....[30]....
        /*062c*/ 	.word	0x0500000f


	//   ....[31]....
        /*0630*/ 	.word	0x0500000f


	//   ....[32]....
        /*0634*/ 	.word	0x0500000f


	//   ....[33]....
        /*0638*/ 	.word	0x0500000f


	//   ....[34]....
        /*063c*/ 	.word	0x0500000f


	//   ....[35]....
        /*0640*/ 	.word	0x0500000f


	//   ....[36]....
        /*0644*/ 	.word	0x0500000f


	//   ....[37]....
        /*0648*/ 	.word	0x0500000f


	//   ....[38]....
        /*064c*/ 	.word	0x0500000f


	//   ....[39]....
        /*0650*/ 	.word	0x0500000f


	//   ....[40]....
        /*0654*/ 	.word	0x0500000f


	//   ....[41]....
        /*0658*/ 	.word	0x0500000f


	//   ....[42]....
        /*065c*/ 	.word	0x0500000f


	//   ....[43]....
        /*0660*/ 	.word	0x0500000f


	//   ....[44]....
        /*0664*/ 	.word	0x0500000f


	//   ....[45]....
        /*0668*/ 	.word	0x0500000f


	//   ....[46]....
        /*066c*/ 	.word	0x0500000f


	//   ....[47]....
        /*0670*/ 	.word	0x0500000f


	//   ....[48]....
        /*0674*/ 	.word	0x0500000f


	//   ....[49]....
        /*0678*/ 	.word	0x0500000f


	//   ....[50]....
        /*067c*/ 	.word	0x0500000f


	//   ....[51]....
        /*0680*/ 	.word	0x0500000f


	//   ....[52]....
        /*0684*/ 	.word	0x0500000f


	//   ....[53]....
        /*0688*/ 	.word	0x0500000f


	//   ....[54]....
        /*068c*/ 	.word	0x0500000f


	//   ....[55]....
        /*0690*/ 	.word	0x0500000f


	//   ....[56]....
        /*0694*/ 	.word	0x0500000f


	//   ....[57]....
        /*0698*/ 	.word	0x0500000f


	//   ....[58]....
        /*069c*/ 	.word	0x0500000f


	//   ....[59]....
        /*06a0*/ 	.word	0x0500000f


	//   ....[60]....
        /*06a4*/ 	.word	0x0500000f


	//   ....[61]....
        /*06a8*/ 	.word	0x0500000f


	//   ....[62]....
        /*06ac*/ 	.word	0x0500000f


	//   ....[63]....
        /*06b0*/ 	.word	0x0500000f


	//   ....[64]....
        /*06b4*/ 	.word	0x0500000f


	//   ....[65]....
        /*06b8*/ 	.word	0x0500000f


	//   ....[66]....
        /*06bc*/ 	.word	0x0500000f


	//   ....[67]....
        /*06c0*/ 	.word	0x0500000f


	//   ....[68]....
        /*06c4*/ 	.word	0x0500000f


	//   ....[69]....
        /*06c8*/ 	.word	0x0500000f


	//   ....[70]....
        /*06cc*/ 	.word	0x0500000f


	//   ....[71]....
        /*06d0*/ 	.word	0x0500000f


	//   ....[72]....
        /*06d4*/ 	.word	0x0500000f


	//   ....[73]....
        /*06d8*/ 	.word	0x0500000f


	//   ....[74]....
        /*06dc*/ 	.word	0x0500000f


	//   ....[75]....
        /*06e0*/ 	.word	0x0500000f


	//   ....[76]....
        /*06e4*/ 	.word	0x0500000f


	//   ....[77]....
        /*06e8*/ 	.word	0x0500000f


	//   ....[78]....
        /*06ec*/ 	.word	0x0500000f


	//   ....[79]....
        /*06f0*/ 	.word	0x0500000f


	//----- nvinfo : EIATTR_COOP_GROUP_INSTR_OFFSETS
	.align		4
.L_140:
        /*06f4*/ 	.byte	0x04, 0x28
        /*06f6*/ 	.short	(.L_142 - .L_141)


	//   ....[0]....
.L_141:
        /*06f8*/ 	.word	0x00000060


	//   ....[1]....
        /*06fc*/ 	.word	0x00000130


	//   ....[2]....
        /*0700*/ 	.word	0x000001e0


	//   ....[3]....
        /*0704*/ 	.word	0x000003a0


	//   ....[4]....
        /*0708*/ 	.word	0x00000500


	//   ....[5]....
        /*070c*/ 	.word	0x00000620


	//   ....[6]....
        /*0710*/ 	.word	0x00000780


	//   ....[7]....
        /*0714*/ 	.word	0x00003040


	//   ....[8]....
        /*0718*/ 	.word	0x00003050


	//   ....[9]....
        /*071c*/ 	.word	0x000037c0


	//   ....[10]....
        /*0720*/ 	.word	0x000037d0


	//   ....[11]....
        /*0724*/ 	.word	0x00003f40


	//   ....[12]....
        /*0728*/ 	.word	0x00003f50


	//   ....[13]....
        /*072c*/ 	.word	0x000046b0


	//   ....[14]....
        /*0730*/ 	.word	0x000046c0


	//   ....[15]....
        /*0734*/ 	.word	0x00005800


	//   ....[16]....
        /*0738*/ 	.word	0x00005810


	//   ....[17]....
        /*073c*/ 	.word	0x00006000


	//   ....[18]....
        /*0740*/ 	.word	0x00006010


	//   ....[19]....
        /*0744*/ 	.word	0x000067e0


	//   ....[20]....
        /*0748*/ 	.word	0x000067f0


	//   ....[21]....
        /*074c*/ 	.word	0x00006fc0


	//   ....[22]....
        /*0750*/ 	.word	0x00006fd0


	//   ....[23]....
        /*0754*/ 	.word	0x000079c0


	//   ....[24]....
        /*0758*/ 	.word	0x000079d0


	//   ....[25]....
        /*075c*/ 	.word	0x00007ae0


	//   ....[26]....
        /*0760*/ 	.word	0x00007af0


	//   ....[27]....
        /*0764*/ 	.word	0x00007c10


	//   ....[28]....
        /*0768*/ 	.word	0x00007c20


	//   ....[29]....
        /*076c*/ 	.word	0x00007d40


	//   ....[30]....
        /*0770*/ 	.word	0x00007d50


	//   ....[31]....
        /*0774*/ 	.word	0x000080f0


	//   ....[32]....
        /*0778*/ 	.word	0x00008110


	//   ....[33]....
        /*077c*/ 	.word	0x000081f0


	//   ....[34]....
        /*0780*/ 	.word	0x00008210


	//   ....[35]....
        /*0784*/ 	.word	0x000082f0


	//   ....[36]....
        /*0788*/ 	.word	0x00008310


	//   ....[37]....
        /*078c*/ 	.word	0x000083f0


	//   ....[38]....
        /*0790*/ 	.word	0x00008410


	//   ....[39]....
        /*0794*/ 	.word	0x00008900


	//   ....[40]....
        /*0798*/ 	.word	0x00008e60


	//   ....[41]....
        /*079c*/ 	.word	0x00008e70


	//   ....[42]....
        /*07a0*/ 	.word	0x00008e80


	//   ....[43]....
        /*07a4*/ 	.word	0x00008e90


	//   ....[44]....
        /*07a8*/ 	.word	0x0000a880


	//   ....[45]....
        /*07ac*/ 	.word	0x0000a890


	//   ....[46]....
        /*07b0*/ 	.word	0x0000a8a0


	//   ....[47]....
        /*07b4*/ 	.word	0x0000a8b0


	//   ....[48]....
        /*07b8*/ 	.word	0x0000dbd0


	//   ....[49]....
        /*07bc*/ 	.word	0x0000dc00


	//   ....[50]....
        /*07c0*/ 	.word	0x0000e220


	//   ....[51]....
        /*07c4*/ 	.word	0x0000e280


	//   ....[52]....
        /*07c8*/ 	.word	0x000106c0


	//   ....[53]....
        /*07cc*/ 	.word	0x000106e0


	//   ....[54]....
        /*07d0*/ 	.word	0x00010700


	//   ....[55]....
        /*07d4*/ 	.word	0x00010720


	//   ....[56]....
        /*07d8*/ 	.word	0x00011c50


	//   ....[57]....
        /*07dc*/ 	.word	0x00011f70


	//   ....[58]....
        /*07e0*/ 	.word	0x00011f80


	//   ....[59]....
        /*07e4*/ 	.word	0x00011fc0


	//   ....[60]....
        /*07e8*/ 	.word	0x00013020


	//   ....[61]....
        /*07ec*/ 	.word	0x00013060


	//   ....[62]....
        /*07f0*/ 	.word	0x000130a0


	//   ....[63]....
        /*07f4*/ 	.word	0x000130d0


	//   ....[64]....
        /*07f8*/ 	.word	0x00013690


	//   ....[65]....
        /*07fc*/ 	.word	0x000136c0


	//   ....[66]....
        /*0800*/ 	.word	0x00013780


	//   ....[67]....
        /*0804*/ 	.word	0x000137a0


	//   ....[68]....
        /*0808*/ 	.word	0x00013860


	//   ....[69]....
        /*080c*/ 	.word	0x00013880


	//   ....[70]....
        /*0810*/ 	.word	0x00013950


	//   ....[71]....
        /*0814*/ 	.word	0x00013970


	//   ....[72]....
        /*0818*/ 	.word	0x00014160


	//   ....[73]....
        /*081c*/ 	.word	0x00014170


	//   ....[74]....
        /*0820*/ 	.word	0x00014280


	//   ....[75]....
        /*0824*/ 	.word	0x00014290


	//   ....[76]....
        /*0828*/ 	.word	0x000143a0


	//   ....[77]....
        /*082c*/ 	.word	0x000143b0


	//   ....[78]....
        /*0830*/ 	.word	0x000144c0


	//   ....[79]....
        /*0834*/ 	.word	0x000144d0


	//   ....[80]....
        /*0838*/ 	.word	0x00014640


	//   ....[81]....
        /*083c*/ 	.word	0x000147f0


	//   ....[82]....
        /*0840*/ 	.word	0x00014820


	//   ....[83]....
        /*0844*/ 	.word	0x00014850


	//   ....[84]....
        /*0848*/ 	.word	0x00014880


	//   ....[85]....
        /*084c*/ 	.word	0x000148b0


	//   ....[86]....
        /*0850*/ 	.word	0x000148e0


	//   ....[87]....
        /*0854*/ 	.word	0x00014a50


	//   ....[88]....
        /*0858*/ 	.word	0x00014a80


	//   ....[89]....
        /*085c*/ 	.word	0x00014ab0


	//   ....[90]....
        /*0860*/ 	.word	0x00014ae0


	//   ....[91]....
        /*0864*/ 	.word	0x00014b10


	//   ....[92]....
        /*0868*/ 	.word	0x00014b40


	//   ....[93]....
        /*086c*/ 	.word	0x00014bd0


	//   ....[94]....
        /*0870*/ 	.word	0x00014c00


	//   ....[95]....
        /*0874*/ 	.word	0x00014c80


	//   ....[96]....
        /*0878*/ 	.word	0x00015750


	//   ....[97]....
        /*087c*/ 	.word	0x00017320


	//   ....[98]....
        /*0880*/ 	.word	0x00017340


	//   ....[99]....
        /*0884*/ 	.word	0x000173e0


	//   ....[100]....
        /*0888*/ 	.word	0x00017400


	//   ....[101]....
        /*088c*/ 	.word	0x00017490


	//   ....[102]....
        /*0890*/ 	.word	0x000174b0


	//   ....[103]....
        /*0894*/ 	.word	0x00017540


	//   ....[104]....
        /*0898*/ 	.word	0x00017560


	//   ....[105]....
        /*089c*/ 	.word	0x000175f0


	//   ....[106]....
        /*08a0*/ 	.word	0x00017610


	//   ....[107]....
        /*08a4*/ 	.word	0x000176a0


	//   ....[108]....
        /*08a8*/ 	.word	0x000176c0


	//   ....[109]....
        /*08ac*/ 	.word	0x00017750


	//   ....[110]....
        /*08b0*/ 	.word	0x00017770


	//   ....[111]....
        /*08b4*/ 	.word	0x00017780


	//   ....[112]....
        /*08b8*/ 	.word	0x00017800


	//   ....[113]....
        /*08bc*/ 	.word	0x00017f40


	//   ....[114]....
        /*08c0*/ 	.word	0x00017f70


	//   ....[115]....
        /*08c4*/ 	.word	0x00017fd0


	//   ....[116]....
        /*08c8*/ 	.word	0x00018010


	//   ....[117]....
        /*08cc*/ 	.word	0x00018060


	//   ....[118]....
        /*08d0*/ 	.word	0x000180b0


	//   ....[119]....
        /*08d4*/ 	.word	0x000180f0


	//   ....[120]....
        /*08d8*/ 	.word	0x00018150


	//   ....[121]....
        /*08dc*/ 	.word	0x000181a0


	//   ....[122]....
        /*08e0*/ 	.word	0x000181f0


	//   ....[123]....
        /*08e4*/ 	.word	0x00018230


	//   ....[124]....
        /*08e8*/ 	.word	0x00018290


	//   ....[125]....
        /*08ec*/ 	.word	0x000182e0


	//   ....[126]....
        /*08f0*/ 	.word	0x00018330


	//   ....[127]....
        /*08f4*/ 	.word	0x00018350


	//   ....[128]....
        /*08f8*/ 	.word	0x00018380


	//   ....[129]....
        /*08fc*/ 	.word	0x00018af0


	//   ....[130]....
        /*0900*/ 	.word	0x00018b20


	//   ....[131]....
        /*0904*/ 	.word	0x00018b80


	//   ....[132]....
        /*0908*/ 	.word	0x00018b90


	//   ....[133]....
        /*090c*/ 	.word	0x00018be0


	//   ....[134]....
        /*0910*/ 	.word	0x00018bf0


	//   ....[135]....
        /*0914*/ 	.word	0x00018c40


	//   ....[136]....
        /*0918*/ 	.word	0x00018c50


	//   ....[137]....
        /*091c*/ 	.word	0x00018ca0


	//   ....[138]....
        /*0920*/ 	.word	0x00018cb0


	//   ....[139]....
        /*0924*/ 	.word	0x00018d00


	//   ....[140]....
        /*0928*/ 	.word	0x00018d10


	//   ....[141]....
        /*092c*/ 	.word	0x00018d60


	//   ....[142]....
        /*0930*/ 	.word	0x00018d70


	//   ....[143]....
        /*0934*/ 	.word	0x00018d80


	//   ....[144]....
        /*0938*/ 	.word	0x00018dd0


	//   ....[145]....
        /*093c*/ 	.word	0x00019030


	//   ....[146]....
        /*0940*/ 	.word	0x00019050


	//   ....[147]....
        /*0944*/ 	.word	0x00019060


	//   ....[148]....
        /*0948*/ 	.word	0x000190d0


	//   ....[149]....
        /*094c*/ 	.word	0x000190e0


	//   ....[150]....
        /*0950*/ 	.word	0x00019150


	//   ....[151]....
        /*0954*/ 	.word	0x00019160


	//   ....[152]....
        /*0958*/ 	.word	0x000191d0


	//   ....[153]....
        /*095c*/ 	.word	0x000191e0


	//   ....[154]....
        /*0960*/ 	.word	0x00019250


	//   ....[155]....
        /*0964*/ 	.word	0x00019260


	//   ....[156]....
        /*0968*/ 	.word	0x000192d0


	//   ....[157]....
        /*096c*/ 	.word	0x000192e0


	//   ....[158]....
        /*0970*/ 	.word	0x00019350


	//   ....[159]....
        /*0974*/ 	.word	0x00019360


	//   ....[160]....
        /*0978*/ 	.word	0x00019370


	//   ....[161]....
        /*097c*/ 	.word	0x00019920


	//   ....[162]....
        /*0980*/ 	.word	0x00019960


	//   ....[163]....
        /*0984*/ 	.word	0x000199a0


	//   ....[164]....
        /*0988*/ 	.word	0x000199c0


	//   ....[165]....
        /*098c*/ 	.word	0x000199d0


	//   ....[166]....
        /*0990*/ 	.word	0x000199f0


	//   ....[167]....
        /*0994*/ 	.word	0x00019a60


	//   ....[168]....
        /*0998*/ 	.word	0x00019a80


	//   ....[169]....
        /*099c*/ 	.word	0x00019ae0


	//   ....[170]....
        /*09a0*/ 	.word	0x00019b00


	//   ....[171]....
        /*09a4*/ 	.word	0x00019b60


	//   ....[172]....
        /*09a8*/ 	.word	0x00019b80


	//   ....[173]....
        /*09ac*/ 	.word	0x00019be0


	//   ....[174]....
        /*09b0*/ 	.word	0x00019c00


	//   ....[175]....
        /*09b4*/ 	.word	0x00019c50


	//   ....[176]....
        /*09b8*/ 	.word	0x00019c70


	//   ....[177]....
        /*09bc*/ 	.word	0x0001a070


	//   ....[178]....
        /*09c0*/ 	.word	0x0001a0c0


	//   ....[179]....
        /*09c4*/ 	.word	0x0001a0f0


	//   ....[180]....
        /*09c8*/ 	.word	0x0001a100


	//   ....[181]....
        /*09cc*/ 	.word	0x0001a130


	//   ....[182]....
        /*09d0*/ 	.word	0x0001a160


	//   ....[183]....
        /*09d4*/ 	.word	0x0001a190


	//   ....[184]....
        /*09d8*/ 	.word	0x0001a1c0


	//   ....[185]....
        /*09dc*/ 	.word	0x0001a340


	//   ....[186]....
        /*09e0*/ 	.word	0x0001a370


	//   ....[187]....
        /*09e4*/ 	.word	0x0001a3a0


	//   ....[188]....
        /*09e8*/ 	.word	0x0001a3d0


	//   ....[189]....
        /*09ec*/ 	.word	0x0001a400


	//   ....[190]....
        /*09f0*/ 	.word	0x0001a430


	//   ....[191]....
        /*09f4*/ 	.word	0x0001a4f0


	//   ....[192]....
        /*09f8*/ 	.word	0x0001a510


	//   ....[193]....
        /*09fc*/ 	.word	0x0001a580


	//   ....[194]....
        /*0a00*/ 	.word	0x0001a9f0


	//   ....[195]....
        /*0a04*/ 	.word	0x0001ad10


	//   ....[196]....
        /*0a08*/ 	.word	0x0001ada0


	//   ....[197]....
        /*0a0c*/ 	.word	0x0001ae40


	//   ....[198]....
        /*0a10*/ 	.word	0x0001aed0


	//   ....[199]....
        /*0a14*/ 	.word	0x0001af70


	//   ....[200]....
        /*0a18*/ 	.word	0x0001b000


	//   ....[201]....
        /*0a1c*/ 	.word	0x0001b0a0


	//   ....[202]....
        /*0a20*/ 	.word	0x0001b130


	//   ....[203]....
        /*0a24*/ 	.word	0x0001b220


	//   ....[204]....
        /*0a28*/ 	.word	0x0001b2b0


	//   ....[205]....
        /*0a2c*/ 	.word	0x0001b350


	//   ....[206]....
        /*0a30*/ 	.word	0x0001b3e0


	//   ....[207]....
        /*0a34*/ 	.word	0x0001b480


	//   ....[208]....
        /*0a38*/ 	.word	0x0001b510


	//   ....[209]....
        /*0a3c*/ 	.word	0x0001b5b0


	//   ....[210]....
        /*0a40*/ 	.word	0x0001b640


	//   ....[211]....
        /*0a44*/ 	.word	0x0001b730


	//   ....[212]....
        /*0a48*/ 	.word	0x0001b7c0


	//   ....[213]....
        /*0a4c*/ 	.word	0x0001b850


	//   ....[214]....
        /*0a50*/ 	.word	0x0001b8e0


	//   ....[215]....
        /*0a54*/ 	.word	0x0001b970


	//   ....[216]....
        /*0a58*/ 	.word	0x0001ba00


	//   ....[217]....
        /*0a5c*/ 	.word	0x0001ba90


	//   ....[218]....
        /*0a60*/ 	.word	0x0001bb20


	//   ....[219]....
        /*0a64*/ 	.word	0x0001bc00


	//   ....[220]....
        /*0a68*/ 	.word	0x0001bcb0


	//   ....[221]....
        /*0a6c*/ 	.word	0x0001bd40


	//   ....[222]....
        /*0a70*/ 	.word	0x0001bd90


	//   ....[223]....
        /*0a74*/ 	.word	0x0001bde0


	//   ....[224]....
        /*0a78*/ 	.word	0x0001bec0


	//   ....[225]....
        /*0a7c*/ 	.word	0x0001bf50


	//   ....[226]....
        /*0a80*/ 	.word	0x0001bfa0


	//   ....[227]....
        /*0a84*/ 	.word	0x0001bff0


	//   ....[228]....
        /*0a88*/ 	.word	0x0001c200


	//   ....[229]....
        /*0a8c*/ 	.word	0x0001c250


	//   ....[230]....
        /*0a90*/ 	.word	0x0001c2e0


	//   ....[231]....
        /*0a94*/ 	.word	0x0001c370


	//   ....[232]....
        /*0a98*/ 	.word	0x0001c400


	//   ....[233]....
        /*0a9c*/ 	.word	0x0001c490


	//   ....[234]....
        /*0aa0*/ 	.word	0x0001c520


	//   ....[235]....
        /*0aa4*/ 	.word	0x0001c5b0


	//   ....[236]....
        /*0aa8*/ 	.word	0x0001c670


	//   ....[237]....
        /*0aac*/ 	.word	0x0001c950


	//   ....[238]....
        /*0ab0*/ 	.word	0x0001ca40


	//   ....[239]....
        /*0ab4*/ 	.word	0x0001cae0


	//   ....[240]....
        /*0ab8*/ 	.word	0x0001cb40


	//   ....[241]....
        /*0abc*/ 	.word	0x0001cc40


	//   ....[242]....
        /*0ac0*/ 	.word	0x0001ccb0


	//   ....[243]....
        /*0ac4*/ 	.word	0x0001cdb0


	//   ....[244]....
        /*0ac8*/ 	.word	0x0001ce20


	//   ....[245]....
        /*0acc*/ 	.word	0x0001cf20


	//   ....[246]....
        /*0ad0*/ 	.word	0x0001cf90


	//   ....[247]....
        /*0ad4*/ 	.word	0x0001d090


	//   ....[248]....
        /*0ad8*/ 	.word	0x0001d100


	//   ....[249]....
        /*0adc*/ 	.word	0x0001d200


	//   ....[250]....
        /*0ae0*/ 	.word	0x0001d270


	//   ....[251]....
        /*0ae4*/ 	.word	0x0001d370


	//   ....[252]....
        /*0ae8*/ 	.word	0x0001d3e0


	//   ....[253]....
        /*0aec*/ 	.word	0x0001d480


	//   ....[254]....
        /*0af0*/ 	.word	0x0001d580


	//   ....[255]....
        /*0af4*/ 	.word	0x0001d5f0


	//   ....[0]....
        /*0af8*/ 	.word	0x0001d670


	//   ....[1]....
        /*0afc*/ 	.word	0x0001d720


	//   ....[2]....
        /*0b00*/ 	.word	0x0001d7a0


	//   ....[3]....
        /*0b04*/ 	.word	0x0001d870


	//   ....[4]....
        /*0b08*/ 	.word	0x0001d8f0


	//   ....[5]....
        /*0b0c*/ 	.word	0x0001d9c0


	//   ....[6]....
        /*0b10*/ 	.word	0x0001da40


	//   ....[7]....
        /*0b14*/ 	.word	0x0001db10


	//   ....[8]....
        /*0b18*/ 	.word	0x0001db90


	//   ....[9]....
        /*0b1c*/ 	.word	0x0001dc60


	//   ....[10]....
        /*0b20*/ 	.word	0x0001dce0


	//   ....[11]....
        /*0b24*/ 	.word	0x0001dda0


	//   ....[12]....
        /*0b28*/ 	.word	0x0001de30


	//   ....[13]....
        /*0b2c*/ 	.word	0x0001dee0


	//   ....[14]....
        /*0b30*/ 	.word	0x0001e010


	//   ....[15]....
        /*0b34*/ 	.word	0x0001e0b0


	//   ....[16]....
        /*0b38*/ 	.word	0x0001e120


	//   ....[17]....
        /*0b3c*/ 	.word	0x0001e1e0


	//   ....[18]....
        /*0b40*/ 	.word	0x0001e240


	//   ....[19]....
        /*0b44*/ 	.word	0x0001e300


	//   ....[20]....
        /*0b48*/ 	.word	0x0001e360


	//   ....[21]....
        /*0b4c*/ 	.word	0x0001e420


	//   ....[22]....
        /*0b50*/ 	.word	0x0001e480


	//   ....[23]....
        /*0b54*/ 	.word	0x0001e540


	//   ....[24]....
        /*0b58*/ 	.word	0x0001e5a0


	//   ....[25]....
        /*0b5c*/ 	.word	0x0001e660


	//   ....[26]....
        /*0b60*/ 	.word	0x0001e6c0


	//   ....[27]....
        /*0b64*/ 	.word	0x0001e780


	//   ....[28]....
        /*0b68*/ 	.word	0x0001e7e0


	//   ....[29]....
        /*0b6c*/ 	.word	0x0001e8a0


	//   ....[30]....
        /*0b70*/ 	.word	0x0001e990


	//   ....[31]....
        /*0b74*/ 	.word	0x0001ea30


	//   ....[32]....
        /*0b78*/ 	.word	0x0001ea90


	//   ....[33]....
        /*0b7c*/ 	.word	0x0001eb70


	//   ....[34]....
        /*0b80*/ 	.word	0x0001ebd0


	//   ....[35]....
        /*0b84*/ 	.word	0x0001ecb0


	//   ....[36]....
        /*0b88*/ 	.word	0x0001ed10


	//   ....[37]....
        /*0b8c*/ 	.word	0x0001edf0


	//   ....[38]....
        /*0b90*/ 	.word	0x0001ee50


	//   ....[39]....
        /*0b94*/ 	.word	0x0001ef30


	//   ....[40]....
        /*0b98*/ 	.word	0x0001ef90


	//   ....[41]....
        /*0b9c*/ 	.word	0x0001f070


	//   ....[42]....
        /*0ba0*/ 	.word	0x0001f0d0


	//   ....[43]....
        /*0ba4*/ 	.word	0x0001f1b0


	//   ....[44]....
        /*0ba8*/ 	.word	0x0001f210


	//   ....[45]....
        /*0bac*/ 	.word	0x0001f2e0


	//   ....[46]....
        /*0bb0*/ 	.word	0x0001f400


	//   ....[47]....
        /*0bb4*/ 	.word	0x0001f4a0


	//   ....[48]....
        /*0bb8*/ 	.word	0x0001f560


	//   ....[49]....
        /*0bbc*/ 	.word	0x0001f630


	//   ....[50]....
        /*0bc0*/ 	.word	0x0001f690


	//   ....[51]....
        /*0bc4*/ 	.word	0x0001f770


	//   ....[52]....
        /*0bc8*/ 	.word	0x0001f7d0


	//   ....[53]....
        /*0bcc*/ 	.word	0x0001f8a0


	//   ....[54]....
        /*0bd0*/ 	.word	0x0001f900


	//   ....[55]....
        /*0bd4*/ 	.word	0x0001f9d0


	//   ....[56]....
        /*0bd8*/ 	.word	0x0001fa30


	//   ....[57]....
        /*0bdc*/ 	.word	0x0001fb10


	//   ....[58]....
        /*0be0*/ 	.word	0x0001fb70


	//   ....[59]....
        /*0be4*/ 	.word	0x0001fc40


	//   ....[60]....
        /*0be8*/ 	.word	0x0001fca0


	//   ....[61]....
        /*0bec*/ 	.word	0x0001fd60


	//   ....[62]....
        /*0bf0*/ 	.word	0x0001fdf0


	//   ....[63]....
        /*0bf4*/ 	.word	0x0001fe90


	//   ....[64]....
        /*0bf8*/ 	.word	0x0001ffb0


	//   ....[65]....
        /*0bfc*/ 	.word	0x00020020


	//   ....[66]....
        /*0c00*/ 	.word	0x00020090


	//   ....[67]....
        /*0c04*/ 	.word	0x00020100


	//   ....[68]....
        /*0c08*/ 	.word	0x00020170


	//   ....[69]....
        /*0c0c*/ 	.word	0x000201f0


	//   ....[70]....
        /*0c10*/ 	.word	0x00020280


	//   ....[71]....
        /*0c14*/ 	.word	0x00020310


	//   ....[72]....
        /*0c18*/ 	.word	0x00020380


	//   ....[73]....
        /*0c1c*/ 	.word	0x000203f0


	//   ....[74]....
        /*0c20*/ 	.word	0x00020460


	//   ....[75]....
        /*0c24*/ 	.word	0x000204e0


	//   ....[76]....
        /*0c28*/ 	.word	0x00020550


	//   ....[77]....
        /*0c2c*/ 	.word	0x000205f0


	//   ....[78]....
        /*0c30*/ 	.word	0x00020680


	//   ....[79]....
        /*0c34*/ 	.word	0x000207a0


	//----- nvinfo : EIATTR_REG_RECONFIG
	.align		4
.L_142:
        /*0c38*/ 	.byte	0x01, 0x54
	.zero		2


	//----- nvinfo : EIATTR_SYSCALL_OFFSETS
	.align		4
        /*0c3c*/ 	.byte	0x04, 0x46
        /*0c3e*/ 	.short	(.L_144 - .L_143)


	//   ....[0]....
.L_143:
        /*0c40*/ 	.word	0x00001890


	//   ....[1]....
        /*0c44*/ 	.word	0x000019e0


	//   ....[2]....
        /*0c48*/ 	.word	0x00008a90


	//   ....[3]....
        /*0c4c*/ 	.word	0x00008de0


	//   ....[4]....
        /*0c50*/ 	.word	0x000169d0


	//   ....[5]....
        /*0c54*/ 	.word	0x00016b20


	//   ....[6]....
        /*0c58*/ 	.word	0x00016c10


	//   ....[7]....
        /*0c5c*/ 	.word	0x00017bd0


	//----- nvinfo : EIATTR_MBARRIER_INSTR_OFFSETS
	.align		4
.L_144:
        /*0c60*/ 	.byte	0x04, 0x39
        /*0c62*/ 	.short	(.L_146 - .L_145)


	//   ....[0]....
.L_145:
        /*0c64*/ 	.word	0x00000250
        /*0c68*/ 	.word	0x000000ff
        /*0c6c*/ 	.word	0x00028800
        /*0c70*/ 	.short	0x0100
        /*0c72*/ 	.byte	0x08
	.zero		1


	//   ....[1]....
        /*0c74*/ 	.word	0x00000260
        /*0c78*/ 	.word	0x000000ff
        /*0c7c*/ 	.word	0x00028820
        /*0c80*/ 	.short	0x0100
        /*0c82*/ 	.byte	0x08
	.zero		1


	//   ....[2]....
        /*0c84*/ 	.word	0x00000350
        /*0c88*/ 	.word	0x000000ff
        /*0c8c*/ 	.word	0x00028830
        /*0c90*/ 	.short	0x0100
        /*0c92*/ 	.byte	0x08
	.zero		1


	//   ....[3]....
        /*0c94*/ 	.word	0x00000360
        /*0c98*/ 	.word	0x000000ff
        /*0c9c*/ 	.word	0x00028840
        /*0ca0*/ 	.short	0x0100
        /*0ca2*/ 	.byte	0x08
	.zero		1


	//   ....[4]....
        /*0ca4*/ 	.word	0x00000370
        /*0ca8*/ 	.word	0x000000ff
        /*0cac*/ 	.word	0x00028838
        /*0cb0*/ 	.short	0x0100
        /*0cb2*/ 	.byte	0x08
	.zero		1


	//   ....[5]....
        /*0cb4*/ 	.word	0x00000380
        /*0cb8*/ 	.word	0x000000ff
        /*0cbc*/ 	.word	0x00028848
        /*0cc0*/ 	.short	0x0100
        /*0cc2*/ 	.byte	0x08
	.zero		1


	//   ....[6]....
        /*0cc4*/ 	.word	0x000004b0
        /*0cc8*/ 	.word	0x000000ff
        /*0ccc*/ 	.word	0x00028850
        /*0cd0*/ 	.short	0x0100
        /*0cd2*/ 	.byte	0x08
	.zero		1


	//   ....[7]....
        /*0cd4*/ 	.word	0x000004c0
        /*0cd8*/ 	.word	0x000000ff
        /*0cdc*/ 	.word	0x00028860
        /*0ce0*/ 	.short	0x0100
        /*0ce2*/ 	.byte	0x08
	.zero		1


	//   ....[8]....
        /*0ce4*/ 	.word	0x000004d0
        /*0ce8*/ 	.word	0x000000ff
        /*0cec*/ 	.word	0x00028858
        /*0cf0*/ 	.short	0x0100
        /*0cf2*/ 	.byte	0x08
	.zero		1


	//   ....[9]....
        /*0cf4*/ 	.word	0x000004e0
        /*0cf8*/ 	.word	0x000000ff
        /*0cfc*/ 	.word	0x00028868
        /*0d00*/ 	.short	0x0100
        /*0d02*/ 	.byte	0x08
	.zero		1


	//   ....[10]....
        /*0d04*/ 	.word	0x000005d0
        /*0d08*/ 	.word	0x000000ff
        /*0d0c*/ 	.word	0x00028870
        /*0d10*/ 	.short	0x0100
        /*0d12*/ 	.byte	0x06
	.zero		1


	//   ....[11]....
        /*0d14*/ 	.word	0x000005e0
        /*0d18*/ 	.word	0x000000ff
        /*0d1c*/ 	.word	0x00028880
        /*0d20*/ 	.short	0x0100
        /*0d22*/ 	.byte	0x06
	.zero		1


	//   ....[12]....
        /*0d24*/ 	.word	0x000005f0
        /*0d28*/ 	.word	0x000000ff
        /*0d2c*/ 	.word	0x00028878
        /*0d30*/ 	.short	0x0100
        /*0d32*/ 	.byte	0x06
	.zero		1


	//   ....[13]....
        /*0d34*/ 	.word	0x00000600
        /*0d38*/ 	.word	0x000000ff
        /*0d3c*/ 	.word	0x00028888
        /*0d40*/ 	.short	0x0100
        /*0d42*/ 	.byte	0x06
	.zero		1


	//   ....[14]....
        /*0d44*/ 	.word	0x00000730
        /*0d48*/ 	.word	0x000000ff
        /*0d4c*/ 	.word	0x00028890
        /*0d50*/ 	.short	0x0100
        /*0d52*/ 	.byte	0x08
	.zero		1


	//   ....[15]....
        /*0d54*/ 	.word	0x00000740
        /*0d58*/ 	.word	0x000000ff
        /*0d5c*/ 	.word	0x000288a0
        /*0d60*/ 	.short	0x0100
        /*0d62*/ 	.byte	0x08
	.zero		1


	//   ....[16]....
        /*0d64*/ 	.word	0x00000750
        /*0d68*/ 	.word	0x000000ff
        /*0d6c*/ 	.word	0x00028898
        /*0d70*/ 	.short	0x0100
        /*0d72*/ 	.byte	0x08
	.zero		1


	//   ....[17]....
        /*0d74*/ 	.word	0x00000760
        /*0d78*/ 	.word	0x000000ff
        /*0d7c*/ 	.word	0x000288a8
        /*0d80*/ 	.short	0x0100
        /*0d82*/ 	.byte	0x08
	.zero		1


	//   ....[18]....
        /*0d84*/ 	.word	0x00000890
        /*0d88*/ 	.word	0x000000ff
        /*0d8c*/ 	.word	0x000288b0
        /*0d90*/ 	.short	0x0100
        /*0d92*/ 	.byte	0x08
	.zero		1


	//   ....[19]....
        /*0d94*/ 	.word	0x000008a0
        /*0d98*/ 	.word	0x000000ff
        /*0d9c*/ 	.word	0x000288c0
        /*0da0*/ 	.short	0x0100
        /*0da2*/ 	.byte	0x08
	.zero		1


	//   ....[20]....
        /*0da4*/ 	.word	0x000008b0
        /*0da8*/ 	.word	0x000000ff
        /*0dac*/ 	.word	0x000288b8
        /*0db0*/ 	.short	0x0100
        /*0db2*/ 	.byte	0x08
	.zero		1


	//   ....[21]....
        /*0db4*/ 	.word	0x000008c0
        /*0db8*/ 	.word	0x000000ff
        /*0dbc*/ 	.word	0x000288c8
        /*0dc0*/ 	.short	0x0100
        /*0dc2*/ 	.byte	0x08
	.zero		1


	//   ....[22]....
        /*0dc4*/ 	.word	0x00002ff0
        /*0dc8*/ 	.word	0x0000005c
        /*0dcc*/ 	.word	0x00028890
        /*0dd0*/ 	.short	0x010a
        /*0dd2*/ 	.byte	0x3f
	.zero		1


	//   ....[23]....
        /*0dd4*/ 	.word	0x000057a0
        /*0dd8*/ 	.word	0x0000005c
        /*0ddc*/ 	.word	0x00028890
        /*0de0*/ 	.short	0x010a
        /*0de2*/ 	.byte	0x3f
	.zero		1


	//   ....[24]....
        /*0de4*/ 	.word	0x00007800
        /*0de8*/ 	.word	0x0000005c
        /*0dec*/ 	.word	0x00028890
        /*0df0*/ 	.short	0x010a
        /*0df2*/ 	.byte	0x3f
	.zero		1


	//   ....[25]....
        /*0df4*/ 	.word	0x00007f20
        /*0df8*/ 	.word	0x0000000b
        /*0dfc*/ 	.word	0x00000000
        /*0e00*/ 	.short	0x0101
        /*0e02*/ 	.byte	0x3f
	.zero		1


	//   ....[26]....
        /*0e04*/ 	.word	0x00007f60
        /*0e08*/ 	.word	0x0000005c
        /*0e0c*/ 	.word	0x000288b0
        /*0e10*/ 	.short	0x010a
        /*0e12*/ 	.byte	0x3f
	.zero		1


	//   ....[27]....
        /*0e14*/ 	.word	0x00008590
        /*0e18*/ 	.word	0x0000005c
        /*0e1c*/ 	.word	0x00000000
        /*0e20*/ 	.short	0x0101
        /*0e22*/ 	.byte	0x3f
	.zero		1


	//   ....[28]....
        /*0e24*/ 	.word	0x00008b10
        /*0e28*/ 	.word	0x0000009c
        /*0e2c*/ 	.word	0x00028800
        /*0e30*/ 	.short	0x010a
        /*0e32*/ 	.byte	0x3f
	.zero		1


	//   ....[29]....
        /*0e34*/ 	.word	0x00008b60
        /*0e38*/ 	.word	0x0000009c
        /*0e3c*/ 	.word	0x00028800
        /*0e40*/ 	.short	0x010a
        /*0e42*/ 	.byte	0x3f
	.zero		1


	//   ....[30]....
        /*0e44*/ 	.word	0x000090d0
        /*0e48*/ 	.word	0x0000009c
        /*0e4c*/ 	.word	0x00028800
        /*0e50*/ 	.short	0x010a
        /*0e52*/ 	.byte	0x3f
	.zero		1


	//   ....[31]....
        /*0e54*/ 	.word	0x0000aa70
        /*0e58*/ 	.word	0x0000009c
        /*0e5c*/ 	.word	0x00028800
        /*0e60*/ 	.short	0x010a
        /*0e62*/ 	.byte	0x3f
	.zero		1


	//   ....[32]....
        /*0e64*/ 	.word	0x0000c3d0
        /*0e68*/ 	.word	0x00000003
        /*0e6c*/ 	.word	0x00028830
        /*0e70*/ 	.short	0x010a
        /*0e72*/ 	.byte	0x3f
	.zero		1


	//   ....[33]....
        /*0e74*/ 	.word	0x0000c420
        /*0e78*/ 	.word	0x00000003
        /*0e7c*/ 	.word	0x00028830
        /*0e80*/ 	.short	0x010a
        /*0e82*/ 	.byte	0x3f
	.zero		1


	//   ....[34]....
        /*0e84*/ 	.word	0x0000d030
        /*0e88*/ 	.word	0x00000003
        /*0e8c*/ 	.word	0x00000000
        /*0e90*/ 	.short	0x0101
        /*0e92*/ 	.byte	0x3f
	.zero		1


	//   ....[35]....
        /*0e94*/ 	.word	0x0000f1a0
        /*0e98*/ 	.word	0x00000005
        /*0e9c*/ 	.word	0x00028830
        /*0ea0*/ 	.short	0x010a
        /*0ea2*/ 	.byte	0x3f
	.zero		1


	//   ....[36]....
        /*0ea4*/ 	.word	0x0000f1f0
        /*0ea8*/ 	.word	0x00000005
        /*0eac*/ 	.word	0x00028830
        /*0eb0*/ 	.short	0x010a
        /*0eb2*/ 	.byte	0x3f
	.zero		1


	//   ....[37]....
        /*0eb4*/ 	.word	0x0000f630
        /*0eb8*/ 	.word	0x00000005
        /*0ebc*/ 	.word	0x00028850
        /*0ec0*/ 	.short	0x010a
        /*0ec2*/ 	.byte	0x3f
	.zero		1


	//   ....[38]....
        /*0ec4*/ 	.word	0x0000f670
        /*0ec8*/ 	.word	0x00000005
        /*0ecc*/ 	.word	0x00028850
        /*0ed0*/ 	.short	0x010a
        /*0ed2*/ 	.byte	0x3f
	.zero		1


	//   ....[39]....
        /*0ed4*/ 	.word	0x00011240
        /*0ed8*/ 	.word	0x00000003
        /*0edc*/ 	.word	0x00000000
        /*0ee0*/ 	.short	0x0101
        /*0ee2*/ 	.byte	0x3f
	.zero		1


	//   ....[40]....
        /*0ee4*/ 	.word	0x00011500
        /*0ee8*/ 	.word	0x00000007
        /*0eec*/ 	.word	0x00000000
        /*0ef0*/ 	.short	0x0101
        /*0ef2*/ 	.byte	0x3f
	.zero		1


	//   ....[41]....
        /*0ef4*/ 	.word	0x00011b40
        /*0ef8*/ 	.word	0x0000000b
        /*0efc*/ 	.word	0x00028850
        /*0f00*/ 	.short	0x010a
        /*0f02*/ 	.byte	0x3f
	.zero		1


	//   ....[42]....
        /*0f04*/ 	.word	0x00011bc0
        /*0f08*/ 	.word	0x0000000b
        /*0f0c*/ 	.word	0x00028850
        /*0f10*/ 	.short	0x010a
        /*0f12*/ 	.byte	0x3f
	.zero		1


	//   ....[43]....
        /*0f14*/ 	.word	0x000121a0
        /*0f18*/ 	.word	0x00000005
        /*0f1c*/ 	.word	0x00000000
        /*0f20*/ 	.short	0x0101
        /*0f22*/ 	.byte	0x3f
	.zero		1


	//   ....[44]....
        /*0f24*/ 	.word	0x000136b0
        /*0f28*/ 	.word	0x00000000
        /*0f2c*/ 	.word	0x00000000
        /*0f30*/ 	.short	0x0101
        /*0f32*/ 	.byte	0x3f
	.zero		1


	//   ....[45]....
        /*0f34*/ 	.word	0x00015830
        /*0f38*/ 	.word	0x00000016
        /*0f3c*/ 	.word	0x00028820
        /*0f40*/ 	.short	0x010a
        /*0f42*/ 	.byte	0x3f
	.zero		1


	//   ....[46]....
        /*0f44*/ 	.word	0x000158c0
        /*0f48*/ 	.word	0x00000005
        /*0f4c*/ 	.word	0x000288a0
        /*0f50*/ 	.short	0x010a
        /*0f52*/ 	.byte	0x3f
	.zero		1


	//   ....[47]....
        /*0f54*/ 	.word	0x00015c20
        /*0f58*/ 	.word	0x00000005
        /*0f5c*/ 	.word	0x000288c0
        /*0f60*/ 	.short	0x010a
        /*0f62*/ 	.byte	0x3f
	.zero		1


	//   ....[48]....
        /*0f64*/ 	.word	0x00016050
        /*0f68*/ 	.word	0x00000008
        /*0f6c*/ 	.word	0x000288a0
        /*0f70*/ 	.short	0x010a
        /*0f72*/ 	.byte	0x3f
	.zero		1


	//   ....[49]....
        /*0f74*/ 	.word	0x00016390
        /*0f78*/ 	.word	0x00000008
        /*0f7c*/ 	.word	0x000288c0
        /*0f80*/ 	.short	0x010a
        /*0f82*/ 	.byte	0x3f
	.zero		1


	//   ....[50]....
        /*0f84*/ 	.word	0x00017130
        /*0f88*/ 	.word	0x00000007
        /*0f8c*/ 	.word	0x00028840
        /*0f90*/ 	.short	0x010a
        /*0f92*/ 	.byte	0x3f
	.zero		1


	//   ....[51]....
        /*0f94*/ 	.word	0x000178b0
        /*0f98*/ 	.word	0x00000007
        /*0f9c*/ 	.word	0x00028830
        /*0fa0*/ 	.short	0x0107
        /*0fa2*/ 	.byte	0x3f
	.zero		1


	//   ....[52]....
        /*0fa4*/ 	.word	0x00017980
        /*0fa8*/ 	.word	0x00000007
        /*0fac*/ 	.word	0x00028830
        /*0fb0*/ 	.short	0x0101
        /*0fb2*/ 	.byte	0x3f
	.zero		1


	//   ....[53]....
        /*0fb4*/ 	.word	0x00018480
        /*0fb8*/ 	.word	0x00000016
        /*0fbc*/ 	.word	0x00028800
        /*0fc0*/ 	.short	0x0107
        /*0fc2*/ 	.byte	0x3f
	.zero		1


	//   ....[54]....
        /*0fc4*/ 	.word	0x00018580
        /*0fc8*/ 	.word	0x00000016
        /*0fcc*/ 	.word	0x00028800
        /*0fd0*/ 	.short	0x0101
        /*0fd2*/ 	.byte	0x3f
	.zero		1


	//   ....[55]....
        /*0fd4*/ 	.word	0x000185b0
        /*0fd8*/ 	.word	0x00000016
        /*0fdc*/ 	.word	0x00028820
        /*0fe0*/ 	.short	0x010a
        /*0fe2*/ 	.byte	0x3f
	.zero		1


	//   ....[56]....
        /*0fe4*/ 	.word	0x00018940
        /*0fe8*/ 	.word	0x00000006
        /*0fec*/ 	.word	0x00028840
        /*0ff0*/ 	.short	0x010a
        /*0ff2*/ 	.byte	0x3f
	.zero		1


	//   ....[57]....
        /*0ff4*/ 	.word	0x00018e60
        /*0ff8*/ 	.word	0x00000006
        /*0ffc*/ 	.word	0x00028830
        /*1000*/ 	.short	0x0107
        /*1002*/ 	.byte	0x3f
	.zero		1


	//   ....[58]....
        /*1004*/ 	.word	0x00018f20
        /*1008*/ 	.word	0x00000006
        /*100c*/ 	.word	0x00028830
        /*1010*/ 	.short	0x0101
        /*1012*/ 	.byte	0x3f
	.zero		1


	//   ....[59]....
        /*1014*/ 	.word	0x00018f80
        /*1018*/ 	.word	0x00000006
        /*101c*/ 	.word	0x00028860
        /*1020*/ 	.short	0x010a
        /*1022*/ 	.byte	0x3f
	.zero		1


	//   ....[60]....
        /*1024*/ 	.word	0x000194c0
        /*1028*/ 	.word	0x00000006
        /*102c*/ 	.word	0x00028850
        /*1030*/ 	.short	0x0107
        /*1032*/ 	.byte	0x3f
	.zero		1


	//   ....[61]....
        /*1034*/ 	.word	0x00019670
        /*1038*/ 	.word	0x00000006
        /*103c*/ 	.word	0x00028850
        /*1040*/ 	.short	0x0101
        /*1042*/ 	.byte	0x3f
	.zero		1


	//   ....[62]....
        /*1044*/ 	.word	0x00019880
        /*1048*/ 	.word	0x00000000
        /*104c*/ 	.word	0x00028860
        /*1050*/ 	.short	0x010a
        /*1052*/ 	.byte	0x3f
	.zero		1


	//   ....[63]....
        /*1054*/ 	.word	0x00019db0
        /*1058*/ 	.word	0x00000000
        /*105c*/ 	.word	0x00028850
        /*1060*/ 	.short	0x0107
        /*1062*/ 	.byte	0x3f
	.zero		1


	//   ....[64]....
        /*1064*/ 	.word	0x00019e70
        /*1068*/ 	.word	0x00000000
        /*106c*/ 	.word	0x00028850
        /*1070*/ 	.short	0x0101
        /*1072*/ 	.byte	0x3f
	.zero		1


	//   ....[65]....
        /*1074*/ 	.word	0x0001a970
        /*1078*/ 	.word	0x00000004
        /*107c*/ 	.word	0x00028820
        /*1080*/ 	.short	0x010a
        /*1082*/ 	.byte	0x3f
	.zero		1


	//   ....[66]....
        /*1084*/ 	.word	0x0001aae0
        /*1088*/ 	.word	0x00000005
        /*108c*/ 	.word	0x00028840
        /*1090*/ 	.short	0x010a
        /*1092*/ 	.byte	0x3f
	.zero		1


	//   ....[67]....
        /*1094*/ 	.word	0x0001ab80
        /*1098*/ 	.word	0x00000019
        /*109c*/ 	.word	0x00028840
        /*10a0*/ 	.short	0x010a
        /*10a2*/ 	.byte	0x3f
	.zero		1


	//   ....[68]....
        /*10a4*/ 	.word	0x0001abc0
        /*10a8*/ 	.word	0x00000005
        /*10ac*/ 	.word	0x00028860
        /*10b0*/ 	.short	0x010a
        /*10b2*/ 	.byte	0x3f
	.zero		1


	//   ....[69]....
        /*10b4*/ 	.word	0x0001ac00
        /*10b8*/ 	.word	0x00000019
        /*10bc*/ 	.word	0x00028860
        /*10c0*/ 	.short	0x010a
        /*10c2*/ 	.byte	0x3f
	.zero		1


	//   ....[70]....
        /*10c4*/ 	.word	0x0001ac60
        /*10c8*/ 	.word	0x0000005c
        /*10cc*/ 	.word	0x00028890
        /*10d0*/ 	.short	0x010a
        /*10d2*/ 	.byte	0x3f
	.zero		1


	//   ....[71]....
        /*10d4*/ 	.word	0x0001b170
        /*10d8*/ 	.word	0x0000005c
        /*10dc*/ 	.word	0x00028890
        /*10e0*/ 	.short	0x010a
        /*10e2*/ 	.byte	0x3f
	.zero		1


	//   ....[72]....
        /*10e4*/ 	.word	0x0001b680
        /*10e8*/ 	.word	0x0000005c
        /*10ec*/ 	.word	0x00028890
        /*10f0*/ 	.short	0x010a
        /*10f2*/ 	.byte	0x3f
	.zero		1


	//   ....[73]....
        /*10f4*/ 	.word	0x0001bb50
        /*10f8*/ 	.word	0x0000005c
        /*10fc*/ 	.word	0x000288b0
        /*1100*/ 	.short	0x010a
        /*1102*/ 	.byte	0x3f
	.zero		1


	//   ....[74]....
        /*1104*/ 	.word	0x0001be10
        /*1108*/ 	.word	0x0000009c
        /*110c*/ 	.word	0x00028800
        /*1110*/ 	.short	0x010a
        /*1112*/ 	.byte	0x3f
	.zero		1


	//   ....[75]....
        /*1114*/ 	.word	0x0001c020
        /*1118*/ 	.word	0x0000009c
        /*111c*/ 	.word	0x00028800
        /*1120*/ 	.short	0x010a
        /*1122*/ 	.byte	0x3f
	.zero		1


	//   ....[76]....
        /*1124*/ 	.word	0x0001c070
        /*1128*/ 	.word	0x00000003
        /*112c*/ 	.word	0x00028830
        /*1130*/ 	.short	0x010a
        /*1132*/ 	.byte	0x3f
	.zero		1


	//   ....[77]....
        /*1134*/ 	.word	0x0001c0c0
        /*1138*/ 	.word	0x00000005
        /*113c*/ 	.word	0x00028830
        /*1140*/ 	.short	0x010a
        /*1142*/ 	.byte	0x3f
	.zero		1


	//   ....[78]....
        /*1144*/ 	.word	0x0001c110
        /*1148*/ 	.word	0x00000005
        /*114c*/ 	.word	0x00028850
        /*1150*/ 	.short	0x010a
        /*1152*/ 	.byte	0x3f
	.zero		1


	//   ....[79]....
        /*1154*/ 	.word	0x0001c160
        /*1158*/ 	.word	0x0000000b
        /*115c*/ 	.word	0x00028850
        /*1160*/ 	.short	0x010a
        /*1162*/ 	.byte	0x3f
	.zero		1


	//   ....[80]....
        /*1164*/ 	.word	0x0001c730
        /*1168*/ 	.word	0x00000016
        /*116c*/ 	.word	0x00028820
        /*1170*/ 	.short	0x010a
        /*1172*/ 	.byte	0x3f
	.zero		1


	//   ....[81]....
        /*1174*/ 	.word	0x0001c780
        /*1178*/ 	.word	0x00000005
        /*117c*/ 	.word	0x000288a0
        /*1180*/ 	.short	0x010a
        /*1182*/ 	.byte	0x3f
	.zero		1


	//   ....[82]....
        /*1184*/ 	.word	0x0001c7d0
        /*1188*/ 	.word	0x00000005
        /*118c*/ 	.word	0x000288c0
        /*1190*/ 	.short	0x010a
        /*1192*/ 	.byte	0x3f
	.zero		1


	//   ....[83]....
        /*1194*/ 	.word	0x0001c820
        /*1198*/ 	.word	0x00000008
        /*119c*/ 	.word	0x000288a0
        /*11a0*/ 	.short	0x010a
        /*11a2*/ 	.byte	0x3f
	.zero		1


	//   ....[84]....
        /*11a4*/ 	.word	0x0001c870
        /*11a8*/ 	.word	0x00000008
        /*11ac*/ 	.word	0x000288c0
        /*11b0*/ 	.short	0x010a
        /*11b2*/ 	.byte	0x3f
	.zero		1


	//   ....[85]....
        /*11b4*/ 	.word	0x0001c990
        /*11b8*/ 	.word	0x00000007
        /*11bc*/ 	.word	0x00028840
        /*11c0*/ 	.short	0x010a
        /*11c2*/ 	.byte	0x3f
	.zero		1


	//   ....[86]....
        /*11c4*/ 	.word	0x0001df10
        /*11c8*/ 	.word	0x00000016
        /*11cc*/ 	.word	0x00028820
        /*11d0*/ 	.short	0x010a
        /*11d2*/ 	.byte	0x3f
	.zero		1


	//   ....[87]....
        /*11d4*/ 	.word	0x0001df60
        /*11d8*/ 	.word	0x00000006
        /*11dc*/ 	.word	0x00028840
        /*11e0*/ 	.short	0x010a
        /*11e2*/ 	.byte	0x3f
	.zero		1


	//   ....[88]....
        /*11e4*/ 	.word	0x0001e8e0
        /*11e8*/ 	.word	0x00000006
        /*11ec*/ 	.word	0x00028860
        /*11f0*/ 	.short	0x010a
        /*11f2*/ 	.byte	0x3f
	.zero		1


	//   ....[89]....
        /*11f4*/ 	.word	0x0001f350
        /*11f8*/ 	.word	0x00000000
        /*11fc*/ 	.word	0x00028860
        /*1200*/ 	.short	0x010a
        /*1202*/ 	.byte	0x3f
	.zero		1


	//   ....[90]....
        /*1204*/ 	.word	0x000206c0
        /*1208*/ 	.word	0x00000004
        /*120c*/ 	.word	0x00028820
        /*1210*/ 	.short	0x010a
        /*1212*/ 	.byte	0x3f
	.zero		1


	//   ....[91]....
        /*1214*/ 	.word	0x00020860
        /*1218*/ 	.word	0x00000005
        /*121c*/ 	.word	0x00028840
        /*1220*/ 	.short	0x010a
        /*1222*/ 	.byte	0x3f
	.zero		1


	//   ....[92]....
        /*1224*/ 	.word	0x000208b0
        /*1228*/ 	.word	0x00000019
        /*122c*/ 	.word	0x00028840
        /*1230*/ 	.short	0x010a
        /*1232*/ 	.byte	0x3f
	.zero		1


	//   ....[93]....
        /*1234*/ 	.word	0x00020900
        /*1238*/ 	.word	0x00000005
        /*123c*/ 	.word	0x00028860
        /*1240*/ 	.short	0x010a
        /*1242*/ 	.byte	0x3f
	.zero		1


	//----- nvinfo : EIATTR_NUM_MBARRIERS
	.align		4
.L_146:
        /*1244*/ 	.byte	0x03, 0x38
        /*1246*/ 	.short	0x0016


	//----- nvinfo : EIATTR_EXIT_INSTR_OFFSETS
	.align		4
        /*1248*/ 	.byte	0x04, 0x1c
        /*124a*/ 	.short	(.L_148 - .L_147)


	//   ....[0]....
.L_147:
        /*124c*/ 	.word	0x0001ac50


	//----- nvinfo : EIATTR_MAX_THREADS
	.align		4
.L_148:
        /*1250*/ 	.byte	0x04, 0x05
        /*1252*/ 	.short	(.L_150 - .L_149)
.L_149:
        /*1254*/ 	.word	0x00000180
        /*1258*/ 	.word	0x00000001
        /*125c*/ 	.word	0x00000001


	//----- nvinfo : EIATTR_CRS_STACK_SIZE
	.align		4
.L_150:
        /*1260*/ 	.byte	0x04, 0x1e
        /*1262*/ 	.short	(.L_152 - .L_151)
.L_151:
        /*1264*/ 	.word	0x00000000


	//----- nvinfo : EIATTR_CBANK_PARAM_SIZE
	.align		4
.L_152:
        /*1268*/ 	.byte	0x03, 0x19
        /*126a*/ 	.short	0x0af0


	//----- nvinfo : EIATTR_PARAM_CBANK
	.align		4
        /*126c*/ 	.byte	0x04, 0x0a
        /*126e*/ 	.short	(.L_154 - .L_153)
	.align		4
.L_153:
        /*1270*/ 	.word	index@(.nv.constant0._ZN7cutlass13device_kernelIN5flash11enable_sm90INS1_16FlashAttnFwdSm90INS1_25CollectiveMainloopFwdSm90ILi2EN4cute5tupleIJNS5_1CILi1EEES8_S8_EEENS6_IJNS7_ILi128EEESA_SA_EEELi128ENS_10bfloat16_tEfNS_4arch4Sm90ELb0ELb0ELb1ELb1ELb1ELb1ELb0ELb1ELb1ELb1ELb0ELb0EEENS1_21CollectiveEpilogueFwdISB_S9_SC_SE_Li256ELb1ELb1ELb0ELb0EEENS1_36VarlenDynamicPersistentTileSchedulerILi128ELi128ELi256ELi128ELb0ELb1ELb1ELb0ELb1ELb1EEEEEEEEEvNT_6ParamsE)
        /*1274*/ 	.short	0x0210
        /*1276*/ 	.short	0x0af0


	//----- nvinfo : EIATTR_SW_WAR
	.align		4
.L_154:
        /*1278*/ 	.byte	0x04, 0x36
        /*127a*/ 	.short	(.L_156 - .L_155)
.L_155:
        /*127c*/ 	.word	0x00000008
.L_156:


//--------------------- .nv.info._ZN7cutlass13device_kernelIN5flash11enable_sm90INS1_16FlashAttnFwdSm90INS1_25CollectiveMainloopFwdSm90ILi2EN4cute5tupleIJNS5_1CILi1EEES8_S8_EEENS6_IJNS7_ILi128EEESA_SA_EEELi128ENS_10bfloat16_tEfNS_4arch4Sm90ELb0ELb1ELb1ELb0ELb1ELb0ELb0ELb1ELb1ELb1ELb0ELb0EEENS1_21CollectiveEpilogueFwdISB_S9_SC_SE_Li256ELb0ELb1ELb0ELb0EEENS1_30DynamicPersistentTileSchedulerILi256ELi128ELb0ELb1ELb1EEEEEEEEEvNT_6ParamsE --------------------------
	.section	.nv.info._ZN7cutlass13device_kernelIN5flash11enable_sm90INS1_16FlashAttnFwdSm90INS1_25CollectiveMainloopFwdSm90ILi2EN4cute5tupleIJNS5_1CILi1EEES8_S8_EEENS6_IJNS7_ILi128EEESA_SA_EEELi128ENS_10bfloat16_tEfNS_4arch4Sm90ELb0ELb1ELb1ELb0ELb1ELb0ELb0ELb1ELb1ELb1ELb0ELb0EEENS1_21CollectiveEpilogueFwdISB_S9_SC_SE_Li256ELb0ELb1ELb0ELb0EEENS1_30DynamicPersistentTileSchedulerILi256ELi128ELb0ELb1ELb1EEEEEEEEEvNT_6ParamsE,"",@"SHT_CUDA_INFO"
	.sectionflags	@""
	.align	4


	//----- nvinfo : EIATTR_CUDA_API_VERSION
	.align		4
        /*0000*/ 	.byte	0x04, 0x37
        /*0002*/ 	.short	(.L_158 - .L_157)
.L_157:
        /*0004*/ 	.word	0x00000082


	//----- nvinfo : EIATTR_KPARAM_INFO
	.align		4
.L_158:
        /*0008*/ 	.byte	0x04, 0x17
        /*000a*/ 	.short	(.L_160 - .L_159)
.L_159:
        /*000c*/ 	.word	0x00000000
        /*0010*/ 	.short	0x0000
        /*0012*/ 	.short	0x0070
        /*0014*/ 	.byte	0x00, 0xf0, 0x01, 0x2a


	//----- nvinfo : EIATTR_SPARSE_MMA_MASK
	.align		4
.L_160:
        /*0018*/ 	.byte	0x03, 0x50
        /*001a*/ 	.short	0x0000


	//----- nvinfo : EIATTR_MAXREG_COUNT
	.align		4
        /*001c*/ 	.byte	0x03, 0x1b
        /*001e*/ 	.short	0x00a8


	//----- nvinfo : EIATTR_NUM_BARRIERS
	.align		4
        /*0020*/ 	.byte	0x02, 0x4c
        /*0022*/ 	.byte	0x10
	.zero		1


	//----- nvinfo : EIATTR_EXTERNS
	.align		4
        /*0024*/ 	.byte	0x04, 0x0f
        /*0026*/ 	.short	(.L_162 - .L_161)


	//   ....[0]....
	.align		4
.L_161:
        /*0028*/ 	.word	index@(__assertfail)


	//----- nvinfo : EIATTR_MERCURY_ISA_VERSION
	.align		4
.L_162:
        /*002c*/ 	.byte	0x03, 0x5f
        /*002e*/ 	.short	0x0101


	//----- nvinfo : EIATTR_INT_WARP_WIDE_INSTR_OFFSETS
	.align		4
        /*0030*/ 	.byte	0x04, 0x31
        /*0032*/ 	.short	(.L_164 - .L_163)


	//   ....[0]....
.L_163:
        /*0034*/ 	.word	0x000000b0


	//   ....[1]....
        /*0038*/ 	.word	0x000000c0


	//   ....[2]....
        /*003c*/ 	.word	0x00000160


	//   ....[3]....
        /*0040*/ 	.word	0x000125d0


	//   ....[4]....
        /*0044*/ 	.word	0x00012660


	//   ....[5]....
        /*0048*/ 	.word	0x00015280


	//   ....[6]....
        /*004c*/ 	.word	0x00015310


	//----- nvinfo : EIATTR_COOP_GROUP_MASK_REGIDS
	.align		4
.L_164:
        /*0050*/ 	.byte	0x04, 0x29
        /*0052*/ 	.short	(.L_166 - .L_165)


	//   ....[0]....
.L_165:
        /*0054*/ 	.word	0xffffffff


	//   ....[1]....
        /*0058*/ 	.word	0xffffffff


	//   ....[2]....
        /*005c*/ 	.word	0xffffffff


	//   ....[3]....
        /*0060*/ 	.word	0xffffffff


	//   ....[4]....
        /*0064*/ 	.word	0xffffffff


	//   ....[5]....
        /*0068*/ 	.word	0xffffffff


	//   ....[6]....
        /*006c*/ 	.word	0xffffffff


	//   ....[7]....
        /*0070*/ 	.word	0xffffffff


	//   ....[8]....
        /*0074*/ 	.word	0xffffffff


	//   ....[9]....
        /*0078*/ 	.word	0xffffffff


	//   ....[10]....
        /*007c*/ 	.word	0xffffffff


	//   ....[11]....
        /*0080*/ 	.word	0xffffffff


	//   ....[12]....
        /*0084*/ 	.word	0xffffffff


	//   ....[13]....
        /*0088*/ 	.word	0xffffffff


	//   ....[14]....
        /*008c*/ 	.word	0xffffffff


	//   ....[15]....
        /*0090*/ 	.word	0xffffffff


	//   ....[16]....
        /*0094*/ 	.word	0xffffffff


	//   ....[17]....
        /*0098*/ 	.word	0xffffffff


	//   ....[18]....
        /*009c*/ 	.word	0xffffffff


	//   ....[19]....
        /*00a0*/ 	.word	0xffffffff


	//   ....[20]....
        /*00a4*/ 	.word	0xffffffff


	//   ....[21]....
        /*00a8*/ 	.word	0xffffffff


	//   ....[22]....
        /*00ac*/ 	.word	0xffffffff


	//   ....[23]....
        /*00b0*/ 	.word	0xffffffff


	//   ....[24]....
        /*00b4*/ 	.word	0xffffffff


	//   ....[25]....
        /*00b8*/ 	.word	0xffffffff


	//   ....[26]....
        /*00bc*/ 	.word	0xffffffff


	//   ....[27]....
        /*00c0*/ 	.word	0xffffffff


	//   ....[28]....
        /*00c4*/ 	.word	0xffffffff


	//   ....[29]....
        /*00c8*/ 	.word	0xffffffff


	//   ....[30]....
        /*00cc*/ 	.word	0xffffffff


	//   ....[31]....
        /*00d0*/ 	.word	0xffffffff


	//   ....[32]....
        /*00d4*/ 	.word	0xffffffff


	//   ....[33]....
        /*00d8*/ 	.word	0xffffffff


	//   ....[34]....
        /*00dc*/ 	.word	0xffffffff


	//   ....[35]....
        /*00e0*/ 	.word	0xffffffff


	//   ....[36]....
        /*00e4*/ 	.word	0xffffffff


	//   ....[37]....
        /*00e8*/ 	.word	0xffffffff


	//   ....[38]....
        /*00ec*/ 	.word	0xffffffff


	//   ....[39]....
        /*00f0*/ 	.word	0xffffffff


	//   ....[40]....
        /*00f4*/ 	.word	0xffffffff


	//   ....[41]....
        /*00f8*/ 	.word	0xffffffff


	//   ....[42]....
        /*00fc*/ 	.word	0xffffffff


	//   ....[43]....
        /*0100*/ 	.word	0xffffffff


	//   ....[44]....
        /*0104*/ 	.word	0xffffffff


	//   ....[45]....
        /*0108*/ 	.word	0xffffffff


	//   ....[46]....
        /*010c*/ 	.word	0xffffffff


	//   ....[47]....
        /*0110*/ 	.word	0xffffffff


	//   ....[48]....
        /*0114*/ 	.word	0xffffffff


	//   ....[49]....
        /*0118*/ 	.word	0xffffffff


	//   ....[50]....
        /*011c*/ 	.word	0xffffffff


	//   ....[51]....
        /*0120*/ 	.word	0xffffffff


	//   ....[52]....
        /*0124*/ 	.word	0xffffffff


	//   ....[53]....
        /*0128*/ 	.word	0xffffffff


	//   ....[54]....
        /*012c*/ 	.word	0xffffffff


	//   ....[55]....
        /*0130*/ 	.word	0xffffffff


	//   ....[56]....
        /*0134*/ 	.word	0xffffffff


	//   ....[57]....
        /*0138*/ 	.word	0xffffffff


	//   ....[58]....
        /*013c*/ 	.word	0xffffffff


	//   ....[59]....
        /*0140*/ 	.word	0xffffffff


	//   ....[60]....
        /*0144*/ 	.word	0xffffffff


	//   ....[61]....
        /*0148*/ 	.word	0xffffffff


	//   ....[62]....
        /*014c*/ 	.word	0xffffffff


	//   ....[63]....
        /*0150*/ 	.word	0xffffffff


	//   ....[64]....
        /*0154*/ 	.word	0xffffffff


	//   ....[65]....
        /*0158*/ 	.word	0xffffffff


	//   ....[66]....
        /*015c*/ 	.word	0xffffffff


	//   ....[67]....
        /*0160*/ 	.word	0xffffffff


	//   ....[68]....
        /*0164*/ 	.word	0xffffffff


	//   ....[69]....
        /*0168*/ 	.word	0xffffffff


	//   ....[70]....
        /*016c*/ 	.word	0xffffffff


	//   ....[71]....
        /*0170*/ 	.word	0xffffffff


	//   ....[72]....
        /*0174*/ 	.word	0xffffffff


	//   ....[73]....
        /*0178*/ 	.word	0xffffffff


	//   ....[74]....
        /*017c*/ 	.word	0xffffffff


	//   ....[75]....
        /*0180*/ 	.word	0xffffffff


	//   ....[76]....
        /*0184*/ 	.word	0xffffffff


	//   ....[77]....
        /*0188*/ 	.word	0xffffffff


	//   ....[78]....
        /*018c*/ 	.word	0xffffffff


	//   ....[79]....
        /*0190*/ 	.word	0xffffffff


	//   ....[80]....
        /*0194*/ 	.word	0xffffffff


	//   ....[81]....
        /*0198*/ 	.word	0xffffffff


	//   ....[82]....
        /*019c*/ 	.word	0xffffffff


	//   ....[83]....
        /*01a0*/ 	.word	0xffffffff


	//   ....[84]....
        /*01a4*/ 	.word	0xffffffff


	//   ....[85]....
        /*01a8*/ 	.word	0xffffffff


	//   ....[86]....
        /*01ac*/ 	.word	0xffffffff


	//   ....[87]....
        /*01b0*/ 	.word	0xffffffff


	//   ....[88]....
        /*01b4*/ 	.word	0xffffffff


	//   ....[89]....
        /*01b8*/ 	.word	0xffffffff


	//   ....[90]....
        /*01bc*/ 	.word	0xffffffff


	//   ....[91]....
        /*01c0*/ 	.word	0xffffffff


	//   ....[92]....
        /*01c4*/ 	.word	0xffffffff


	//   ....[93]....
        /*01c8*/ 	.word	0xffffffff


	//   ....[94]....
        /*01cc*/ 	.word	0xffffffff


	//   ....[95]....
        /*01d0*/ 	.word	0xffffffff


	//   ....[96]....
        /*01d4*/ 	.word	0xffffffff


	//   ....[97]....
        /*01d8*/ 	.word	0xffffffff


	//   ....[98]....
        /*01dc*/ 	.word	0xffffffff


	//   ....[99]....
        /*01e0*/ 	.word	0xffffffff


	//   ....[100]....
        /*01e4*/ 	.word	0xffffffff


	//   ....[101]....
        /*01e8*/ 	.word	0xffffffff


	//   ....[102]....
        /*01ec*/ 	.word	0xffffffff


	//   ....[103]....
        /*01f0*/ 	.word	0xffffffff


	//   ....[104]....
        /*01f4*/ 	.word	0xffffffff


	//   ....[105]....
        /*01f8*/ 	.word	0xffffffff


	//   ....[106]....
        /*01fc*/ 	.word	0xffffffff


	//   ....[107]....
        /*0200*/ 	.word	0xffffffff


	//   ....[108]....
        /*0204*/ 	.word	0xffffffff


	//   ....[109]....
        /*0208*/ 	.word	0xffffffff


	//   ....[110]....
        /*020c*/ 	.word	0xffffffff


	//   ....[111]....
        /*0210*/ 	.word	0xffffffff


	//   ....[112]....
        /*0214*/ 	.word	0xffffffff


	//   ....[113]....
        /*0218*/ 	.word	0xffffffff


	//   ....[114]....
        /*021c*/ 	.word	0xffffffff


	//   ....[115]....
        /*0220*/ 	.word	0xffffffff


	//   ....[116]....
        /*0224*/ 	.word	0xffffffff


	//   ....[117]....
        /*0228*/ 	.word	0xffffffff


	//   ....[118]....
        /*022c*/ 	.word	0xffffffff


	//   ....[119]....
        /*0230*/ 	.word	0xffffffff


	//   ....[120]....
        /*0234*/ 	.word	0xffffffff


	//   ....[121]....
        /*0238*/ 	.word	0xffffffff


	//   ....[122]....
        /*023c*/ 	.word	0xffffffff


	//   ....[123]....
        /*0240*/ 	.word	0xffffffff


	//   ....[124]....
        /*0244*/ 	.word	0xffffffff


	//   ....[125]....
        /*0248*/ 	.word	0xffffffff


	//   ....[126]....
        /*024c*/ 	.word	0xffffffff


	//   ....[127]....
        /*0250*/ 	.word	0xffffffff


	//   ....[128]....
        /*0254*/ 	.word	0xffffffff


	//   ....[129]....
        /*0258*/ 	.word	0xffffffff


	//   ....[130]....
        /*025c*/ 	.word	0xffffffff


	//   ....[131]....
        /*0260*/ 	.word	0xffffffff


	//   ....[132]....
        /*0264*/ 	.word	0xffffffff


	//   ....[133]....
        /*0268*/ 	.word	0xffffffff


	//   ....[134]....
        /*026c*/ 	.word	0xffffffff


	//   ....[135]....
        /*0270*/ 	.word	0xffffffff


	//   ....[136]....
        /*0274*/ 	.word	0x0500000f


	//   ....[137]....
        /*0278*/ 	.word	0x0500000f


	//   ....[138]....
        /*027c*/ 	.word	0x0500000f


	//   ....[139]....
        /*0280*/ 	.word	0x0500000f


	//   ....[140]....
        /*0284*/ 	.word	0x0500000f


	//   ....[141]....
        /*0288*/ 	.word	0x0500000f


	//   ....[142]....
        /*028c*/ 	.word	0x0500000f


	//   ....[143]....
        /*0290*/ 	.word	0x0500000f


	//   ....[144]....
        /*0294*/ 	.word	0x0500000f


	//   ....[145]....
        /*0298*/ 	.word	0x0500000f


	//   ....[146]....
        /*029c*/ 	.word	0x0500000f


	//   ....[147]....
        /*02a0*/ 	.word	0x0500000f


	//   ....[148]....
        /*02a4*/ 	.word	0x0500000f


	//   ....[149]....
        /*02a8*/ 	.word	0x0500000f


	//   ....[150]....
        /*02ac*/ 	.word	0x0500000f


	//   ....[151]....
        /*02b0*/ 	.word	0x0500000f


	//   ....[152]....
        /*02b4*/ 	.word	0x0500000f


	//   ....[153]....
        /*02b8*/ 	.word	0x0500000f


	//   ....[154]....
        /*02bc*/ 	.word	0x0500000f


	//   ....[155]....
        /*02c0*/ 	.word	0x0500000f


	//   ....[156]....
        /*02c4*/ 	.word	0x0500000f


	//   ....[157]....
        /*02c8*/ 	.word	0x0500000f


	//   ....[158]....
        /*02cc*/ 	.word	0x0500000f


	//   ....[159]....
        /*02d0*/ 	.word	0x0500000f


	//   ....[160]....
        /*02d4*/ 	.word	0x0500000f


	//   ....[161]....
        /*02d8*/ 	.word	0x0500000f


	//   ....[162]....
        /*02dc*/ 	.word	0x0500000f


	//   ....[163]....
        /*02e0*/ 	.word	0x0500000f


	//   ....[164]....
        /*02e4*/ 	.word	0x0500000f


	//   ....[165]....
        /*02e8*/ 	.word	0x0500000f


	//   ....[166]....
        /*02ec*/ 	.word	0x0500000f


	//   ....[167]....
        /*02f0*/ 	.word	0x0500000f


	//   ....[168]....
        /*02f4*/ 	.word	0x0500000f


	//   ....[169]....
        /*02f8*/ 	.word	0x0500000f


	//   ....[170]....
        /*02fc*/ 	.word	0x0500000f


	//   ....[171]....
        /*0300*/ 	.word	0x0500000f


	//   ....[172]....
        /*0304*/ 	.word	0x0500000f


	//   ....[173]....
        /*0308*/ 	.word	0x0500000f


	//   ....[174]....
        /*030c*/ 	.word	0x0500000f


	//   ....[175]....
        /*0310*/ 	.word	0x0500000f


	//   ....[176]....
        /*0314*/ 	.word	0x0500000f


	//   ....[177]....
        /*0318*/ 	.word	0x0500000f


	//   ....[178]....
        /*031c*/ 	.word	0x0500000f


	//   ....[179]....
        /*0320*/ 	.word	0x0500000f


	//   ....[180]....
        /*0324*/ 	.word	0x0500000f


	//   ....[181]....
        /*0328*/ 	.word	0x0500000f


	//   ....[182]....
        /*032c*/ 	.word	0x0500000f


	//   ....[183]....
        /*0330*/ 	.word	0x0500000f


	//   ....[184]....
        /*0334*/ 	.word	0x0500000f


	//   ....[185]....
        /*0338*/ 	.word	0x0500000f


	//   ....[186]....
        /*033c*/ 	.word	0x0500000f


	//   ....[187]....
        /*0340*/ 	.word	0x0500000f


	//   ....[188]....
        /*0344*/ 	.word	0x0500000f


	//   ....[189]....
        /*0348*/ 	.word	0x0500000f


	//   ....[190]....
        /*034c*/ 	.word	0x0500000f


	//   ....[191]....
        /*0350*/ 	.word	0x0500000f


	//   ....[192]....
        /*0354*/ 	.word	0x0500000f


	//   ....[193]....
        /*0358*/ 	.word	0x0500000f


	//   ....[194]....
        /*035c*/ 	.word	0x0500000f


	//   ....[195]....
        /*0360*/ 	.word	0x0500000f


	//   ....[196]....
        /*0364*/ 	.word	0x0500000f


	//   ....[197]....
        /*0368*/ 	.word	0x0500000f


	//   ....[198]....
        /*036c*/ 	.word	0x0500000f


	//   ....[199]....
        /*0370*/ 	.word	0x0500000f


	//   ....[200]....
        /*0374*/ 	.word	0x0500000f


	//   ....[201]....
        /*0378*/ 	.word	0x0500000f


	//   ....[202]....
        /*037c*/ 	.word	0x0500000f


	//   ....[203]....
        /*0380*/ 	.word	0x0500000f


	//   ....[204]....
        /*0384*/ 	.word	0x0500000f


	//   ....[205]....
        /*0388*/ 	.word	0x0500000f


	//   ....[206]....
        /*038c*/ 	.word	0x0500000f


	//   ....[207]....
        /*0390*/ 	.word	0x0500000f


	//   ....[208]....
        /*0394*/ 	.word	0x0500000f


	//   ....[209]....
        /*0398*/ 	.word	0x0500000f


	//   ....[210]....
        /*039c*/ 	.word	0x0500000f


	//   ....[211]....
        /*03a0*/ 	.word	0x0500000f


	//   ....[212]....
        /*03a4*/ 	.word	0x0500000f


	//   ....[213]....
        /*03a8*/ 	.word	0x0500000f


	//   ....[214]....
        /*03ac*/ 	.word	0x0500000f


	//   ....[215]....
        /*03b0*/ 	.word	0x0500000f


	//   ....[216]....
        /*03b4*/ 	.word	0x0500000f


	//   ....[217]....
        /*03b8*/ 	.word	0x0500000f


	//   ....[218]....
        /*03bc*/ 	.word	0x0500000f


	//----- nvinfo : EIATTR_COOP_GROUP_INSTR_OFFSETS
	.align		4
.L_166:
        /*03c0*/ 	.byte	0x04, 0x28
        /*03c2*/ 	.short	(.L_168 - .L_167)


	//   ....[0]....
.L_167:
        /*03c4*/ 	.word	0x00000070


	//   ....[1]....
        /*03c8*/ 	.word	0x00000080


	//   ....[2]....
        /*03cc*/ 	.word	0x000002c0


	//   ....[3]....
        /*03d0*/ 	.word	0x00000420


	//   ....[4]....
        /*03d4*/ 	.word	0x00000540


	//   ....[5]....
        /*03d8*/ 	.word	0x000006a0


	//   ....[6]....
        /*03dc*/ 	.word	0x00001730


	//   ....[7]....
        /*03e0*/ 	.word	0x00002100


	//   ....[8]....
        /*03e4*/ 	.word	0x00002a30


	//   ....[9]....
        /*03e8*/ 	.word	0x00003c00


	//   ....[10]....
        /*03ec*/ 	.word	0x00003d10


	//   ....[11]....
        /*03f0*/ 	.word	0x00004660


	//   ....[12]....
        /*03f4*/ 	.word	0x000046d0


	//   ....[13]....
        /*03f8*/ 	.word	0x00005ec0


	//   ....[14]....
        /*03fc*/ 	.word	0x00006830


	//   ....[15]....
        /*0400*/ 	.word	0x00007410


	//   ....[16]....
        /*0404*/ 	.word	0x00007480


	//   ....[17]....
        /*0408*/ 	.word	0x00007dd0


	//   ....[18]....
        /*040c*/ 	.word	0x00007e30


	//   ....[19]....
        /*0410*/ 	.word	0x0000a4c0


	//   ....[20]....
        /*0414*/ 	.word	0x0000a510


	//   ....[21]....
        /*0418*/ 	.word	0x0000a530


	//   ....[22]....
        /*041c*/ 	.word	0x0000a550


	//   ....[23]....
        /*0420*/ 	.word	0x0000c2e0


	//   ....[24]....
        /*0424*/ 	.word	0x0000cc40


	//   ....[25]....
        /*0428*/ 	.word	0x0000d7c0


	//   ....[26]....
        /*042c*/ 	.word	0x0000d7e0


	//   ....[27]....
        /*0430*/ 	.word	0x0000e200


	//   ....[28]....
        /*0434*/ 	.word	0x0000e260


	//   ....[29]....
        /*0438*/ 	.word	0x0000f340


	//   ....[30]....
        /*043c*/ 	.word	0x0000f370


	//   ....[31]....
        /*0440*/ 	.word	0x0000f430


	//   ....[32]....
        /*0444*/ 	.word	0x0000f450


	//   ....[33]....
        /*0448*/ 	.word	0x000105b0


	//   ....[34]....
        /*044c*/ 	.word	0x00010610


	//   ....[35]....
        /*0450*/ 	.word	0x00010660


	//   ....[36]....
        /*0454*/ 	.word	0x000106c0


	//   ....[37]....
        /*0458*/ 	.word	0x00010b90


	//   ....[38]....
        /*045c*/ 	.word	0x00010bd0


	//   ....[39]....
        /*0460*/ 	.word	0x00010c90


	//   ....[40]....
        /*0464*/ 	.word	0x00010cb0


	//   ....[41]....
        /*0468*/ 	.word	0x00010d70


	//   ....[42]....
        /*046c*/ 	.word	0x00010d90


	//   ....[43]....
        /*0470*/ 	.word	0x00010e60


	//   ....[44]....
        /*0474*/ 	.word	0x00010e80


	//   ....[45]....
        /*0478*/ 	.word	0x00011520


	//   ....[46]....
        /*047c*/ 	.word	0x00011540


	//   ....[47]....
        /*0480*/ 	.word	0x00011600


	//   ....[48]....
        /*0484*/ 	.word	0x00011620


	//   ....[49]....
        /*0488*/ 	.word	0x000116e0


	//   ....[50]....
        /*048c*/ 	.word	0x00011700


	//   ....[51]....
        /*0490*/ 	.word	0x000117d0


	//   ....[52]....
        /*0494*/ 	.word	0x000117f0


	//   ....[53]....
        /*0498*/ 	.word	0x00011960


	//   ....[54]....
        /*049c*/ 	.word	0x000130e0


	//   ....[55]....
        /*04a0*/ 	.word	0x00013100


	//   ....[56]....
        /*04a4*/ 	.word	0x00013110


	//   ....[57]....
        /*04a8*/ 	.word	0x00013150


	//   ....[58]....
        /*04ac*/ 	.word	0x000131d0


	//   ....[59]....
        /*04b0*/ 	.word	0x000131f0


	//   ....[60]....
        /*04b4*/ 	.word	0x00013270


	//   ....[61]....
        /*04b8*/ 	.word	0x00013290


	//   ....[62]....
        /*04bc*/ 	.word	0x00013310


	//   ....[63]....
        /*04c0*/ 	.word	0x00013330


	//   ....[64]....
        /*04c4*/ 	.word	0x000133b0


	//   ....[65]....
        /*04c8*/ 	.word	0x000133d0


	//   ....[66]....
        /*04cc*/ 	.word	0x00013450


	//   ....[67]....
        /*04d0*/ 	.word	0x00013470


	//   ....[68]....
        /*04d4*/ 	.word	0x000134f0


	//   ....[69]....
        /*04d8*/ 	.word	0x00013510


	//   ....[70]....
        /*04dc*/ 	.word	0x00013b40


	//   ....[71]....
        /*04e0*/ 	.word	0x00013b60


	//   ....[72]....
        /*04e4*/ 	.word	0x00013b90


	//   ....[73]....
        /*04e8*/ 	.word	0x00013bd0


	//   ....[74]....
        /*04ec*/ 	.word	0x00013c40


	//   ....[75]....
        /*04f0*/ 	.word	0x00013c60


	//   ....[76]....
        /*04f4*/ 	.word	0x00013ce0


	//   ....[77]....
        /*04f8*/ 	.word	0x00013d00


	//   ....[78]....
        /*04fc*/ 	.word	0x00013d80


	//   ....[79]....
        /*0500*/ 	.word	0x00013da0


	//   ....[80]....
        /*0504*/ 	.word	0x00013e20


	//   ....[81]....
        /*0508*/ 	.word	0x00013e40


	//   ....[82]....
        /*050c*/ 	.word	0x00013ec0


	//   ....[83]....
        /*0510*/ 	.word	0x00013ee0


	//   ....[84]....
        /*0514*/ 	.word	0x00013f60


	//   ....[85]....
        /*0518*/ 	.word	0x00013f80


	//   ....[86]....
        /*051c*/ 	.word	0x00014640


	//   ....[87]....
        /*0520*/ 	.word	0x00014670


	//   ....[88]....
        /*0524*/ 	.word	0x00014680


	//   ....[89]....
        /*0528*/ 	.word	0x000146d0


	//   ....[90]....
        /*052c*/ 	.word	0x000146e0


	//   ....[91]....
        /*0530*/ 	.word	0x00014730


	//   ....[92]....
        /*0534*/ 	.word	0x00014740


	//   ....[93]....
        /*0538*/ 	.word	0x00014790


	//   ....[94]....
        /*053c*/ 	.word	0x000147a0


	//   ....[95]....
        /*0540*/ 	.word	0x000147f0


	//   ....[96]....
        /*0544*/ 	.word	0x00014800


	//   ....[97]....
        /*0548*/ 	.word	0x00014850


	//   ....[98]....
        /*054c*/ 	.word	0x00014860


	//   ....[99]....
        /*0550*/ 	.word	0x000148b0


	//   ....[100]....
        /*0554*/ 	.word	0x000148c0


	//   ....[101]....
        /*0558*/ 	.word	0x000148d0


	//   ....[102]....
        /*055c*/ 	.word	0x00014b70


	//   ....[103]....
        /*0560*/ 	.word	0x00014b90


	//   ....[104]....
        /*0564*/ 	.word	0x00014bb0


	//   ....[105]....
        /*0568*/ 	.word	0x00014c10


	//   ....[106]....
        /*056c*/ 	.word	0x00014c30


	//   ....[107]....
        /*0570*/ 	.word	0x00014c90


	//   ....[108]....
        /*0574*/ 	.word	0x00014cb0


	//   ....[109]....
        /*0578*/ 	.word	0x00014d10


	//   ....[110]....
        /*057c*/ 	.word	0x00014d30


	//   ....[111]....
        /*0580*/ 	.word	0x00014d90


	//   ....[112]....
        /*0584*/ 	.word	0x00014db0


	//   ....[113]....
        /*0588*/ 	.word	0x00014e10


	//   ....[114]....
        /*058c*/ 	.word	0x00014e30


	//   ....[115]....
        /*0590*/ 	.word	0x00014e90


	//   ....[116]....
        /*0594*/ 	.word	0x00014eb0


	//   ....[117]....
        /*0598*/ 	.word	0x00014ec0


	//   ....[118]....
        /*059c*/ 	.word	0x00015460


	//   ....[119]....
        /*05a0*/ 	.word	0x00015480


	//   ....[120]....
        /*05a4*/ 	.word	0x000154a0


	//   ....[121]....
        /*05a8*/ 	.word	0x000154e0


	//   ....[122]....
        /*05ac*/ 	.word	0x00015530


	//   ....[123]....
        /*05b0*/ 	.word	0x00015560


	//   ....[124]....
        /*05b4*/ 	.word	0x000155b0


	//   ....[125]....
        /*05b8*/ 	.word	0x000155e0


	//   ....[126]....
        /*05bc*/ 	.word	0x00015630


	//   ....[127]....
        /*05c0*/ 	.word	0x00015660


	//   ....[128]....
        /*05c4*/ 	.word	0x000156b0


	//   ....[129]....
        /*05c8*/ 	.word	0x000156e0


	//   ....[130]....
        /*05cc*/ 	.word	0x00015730


	//   ....[131]....
        /*05d0*/ 	.word	0x00015760


	//   ....[132]....
        /*05d4*/ 	.word	0x000157b0


	//   ....[133]....
        /*05d8*/ 	.word	0x000157e0


	//   ....[134]....
        /*05dc*/ 	.word	0x00015ac0


	//   ....[135]....
        /*05e0*/ 	.word	0x00015c90


	//   ....[136]....
        /*05e4*/ 	.word	0x000162e0


	//   ....[137]....
        /*05e8*/ 	.word	0x000163c0


	//   ....[138]....
        /*05ec*/ 	.word	0x00016460


	//   ....[139]....
        /*05f0*/ 	.word	0x000164e0


	//   ....[140]....
        /*05f4*/ 	.word	0x000165a0


	//   ....[141]....
        /*05f8*/ 	.word	0x00016610


	//   ....[142]....
        /*05fc*/ 	.word	0x000166e0


	//   ....[143]....
        /*0600*/ 	.word	0x00016760


	//   ....[144]....
        /*0604*/ 	.word	0x00016830


	//   ....[145]....
        /*0608*/ 	.word	0x000168b0


	//   ....[146]....
        /*060c*/ 	.word	0x00016980


	//   ....[147]....
        /*0610*/ 	.word	0x00016a00


	//   ....[148]....
        /*0614*/ 	.word	0x00016ad0


	//   ....[149]....
        /*0618*/ 	.word	0x00016b50


	//   ....[150]....
        /*061c*/ 	.word	0x00016c20


	//   ....[151]....
        /*0620*/ 	.word	0x00016ca0


	//   ....[152]....
        /*0624*/ 	.word	0x00016d60


	//   ....[153]....
        /*0628*/ 	.word	0x00016df0


	//   ....[154]....
        /*062c*/ 	.word	0x00016e60


	//   ....[155]....
        /*0630*/ 	.word	0x00016ee0


	//   ....[156]....
        /*0634*/ 	.word	0x00016f90


	//   ....[157]....
        /*0638*/ 	.word	0x00017000


	//   ....[158]....
        /*063c*/ 	.word	0x000170e0


	//   ....[159]....
        /*0640*/ 	.word	0x00017150


	//   ....[160]....
        /*0644*/ 	.word	0x00017230


	//   ....[161]....
        /*0648*/ 	.word	0x000172a0


	//   ....[162]....
        /*064c*/ 	.word	0x00017380


	//   ....[163]....
        /*0650*/ 	.word	0x000173f0


	//   ....[164]....
        /*0654*/ 	.word	0x000174d0


	//   ....[165]....
        /*0658*/ 	.word	0x00017540


	//   ....[166]....
        /*065c*/ 	.word	0x00017620


	//   ....[167]....
        /*0660*/ 	.word	0x00017690


	//   ....[168]....
        /*0664*/ 	.word	0x00017750


	//   ....[169]....
        /*0668*/ 	.word	0x00017880


	//   ....[170]....
        /*066c*/ 	.word	0x00017920


	//   ....[171]....
        /*0670*/ 	.word	0x00017990


	//   ....[172]....
        /*0674*/ 	.word	0x00017a50


	//   ....[173]....
        /*0678*/ 	.word	0x00017ab0


	//   ....[174]....
        /*067c*/ 	.word	0x00017b70


	//   ....[175]....
        /*0680*/ 	.word	0x00017bd0


	//   ....[176]....
        /*0684*/ 	.word	0x00017c90


	//   ....[177]....
        /*0688*/ 	.word	0x00017cf0


	//   ....[178]....
        /*068c*/ 	.word	0x00017db0


	//   ....[179]....
        /*0690*/ 	.word	0x00017e10


	//   ....[180]....
        /*0694*/ 	.word	0x00017ed0


	//   ....[181]....
        /*0698*/ 	.word	0x00017f30


	//   ....[182]....
        /*069c*/ 	.word	0x00017ff0


	//   ....[183]....
        /*06a0*/ 	.word	0x00018050


	//   ....[184]....
        /*06a4*/ 	.word	0x00018110


	//   ....[185]....
        /*06a8*/ 	.word	0x000181f0


	//   ....[186]....
        /*06ac*/ 	.word	0x00018290


	//   ....[187]....
        /*06b0*/ 	.word	0x000182f0


	//   ....[188]....
        /*06b4*/ 	.word	0x000183c0


	//   ....[189]....
        /*06b8*/ 	.word	0x00018420


	//   ....[190]....
        /*06bc*/ 	.word	0x000184f0


	//   ....[191]....
        /*06c0*/ 	.word	0x00018550


	//   ....[192]....
        /*06c4*/ 	.word	0x00018620


	//   ....[193]....
        /*06c8*/ 	.word	0x00018680


	//   ....[194]....
        /*06cc*/ 	.word	0x00018750


	//   ....[195]....
        /*06d0*/ 	.word	0x000187b0


	//   ....[196]....
        /*06d4*/ 	.word	0x00018880


	//   ....[197]....
        /*06d8*/ 	.word	0x000188e0


	//   ....[198]....
        /*06dc*/ 	.word	0x000189b0


	//   ....[199]....
        /*06e0*/ 	.word	0x00018a10


	//   ....[200]....
        /*06e4*/ 	.word	0x00018ad0


	//   ....[201]....
        /*06e8*/ 	.word	0x00018bf0


	//   ....[202]....
        /*06ec*/ 	.word	0x00018c90


	//   ....[203]....
        /*06f0*/ 	.word	0x00018cf0


	//   ....[204]....
        /*06f4*/ 	.word	0x00018dc0


	//   ....[205]....
        /*06f8*/ 	.word	0x00018e60


	//   ....[206]....
        /*06fc*/ 	.word	0x00018f20


	//   ....[207]....
        /*0700*/ 	.word	0x00018fc0


	//   ....[208]....
        /*0704*/ 	.word	0x00019080


	//   ....[209]....
        /*0708*/ 	.word	0x00019120


	//   ....[210]....
        /*070c*/ 	.word	0x000191e0


	//   ....[211]....
        /*0710*/ 	.word	0x00019280


	//   ....[212]....
        /*0714*/ 	.word	0x00019340


	//   ....[213]....
        /*0718*/ 	.word	0x000193e0


	//   ....[214]....
        /*071c*/ 	.word	0x000194a0


	//   ....[215]....
        /*0720*/ 	.word	0x00019540


	//   ....[216]....
        /*0724*/ 	.word	0x00019600


	//   ....[217]....
        /*0728*/ 	.word	0x000196d0


	//   ....[218]....
        /*072c*/ 	.word	0x000197f0


	//----- nvinfo : EIATTR_REG_RECONFIG
	.align		4
.L_168:
        /*0730*/ 	.byte	0x01, 0x54
	.zero		2


	//----- nvinfo : EIATTR_SYSCALL_OFFSETS
	.align		4
        /*0734*/ 	.byte	0x04, 0x46
        /*0736*/ 	.short	(.L_170 - .L_169)


	//   ....[0]....
.L_169:
        /*0738*/ 	.word	0x00001910


	//   ....[1]....
        /*073c*/ 	.word	0x000127c0


	//   ....[2]....
        /*0740*/ 	.word	0x00012910


	//   ....[3]....
        /*0744*/ 	.word	0x00012a00


	//   ....[4]....
        /*0748*/ 	.word	0x00013800


	//----- nvinfo : EIATTR_MBARRIER_INSTR_OFFSETS
	.align		4
.L_170:
        /*074c*/ 	.byte	0x04, 0x39
        /*074e*/ 	.short	(.L_172 - .L_171)


	//   ....[0]....
.L_171:
        /*0750*/ 	.word	0x00000170
        /*0754*/ 	.word	0x000000ff
        /*0758*/ 	.word	0x00028800
        /*075c*/ 	.short	0x0100
        /*075e*/ 	.byte	0x08
	.zero		1


	//   ....[1]....
        /*0760*/ 	.word	0x00000180
        /*0764*/ 	.word	0x000000ff
        /*0768*/ 	.word	0x00028820
        /*076c*/ 	.short	0x0100
        /*076e*/ 	.byte	0x08
	.zero		1


	//   ....[2]....
        /*0770*/ 	.word	0x00000270
        /*0774*/ 	.word	0x000000ff
        /*0778*/ 	.word	0x00028830
        /*077c*/ 	.short	0x0100
        /*077e*/ 	.byte	0x08
	.zero		1


	//   ....[3]....
        /*0780*/ 	.word	0x00000280
        /*0784*/ 	.word	0x000000ff
        /*0788*/ 	.word	0x00028840
        /*078c*/ 	.short	0x0100
        /*078e*/ 	.byte	0x08
	.zero		1


	//   ....[4]....
        /*0790*/ 	.word	0x00000290
        /*0794*/ 	.word	0x000000ff
        /*0798*/ 	.word	0x00028838
        /*079c*/ 	.short	0x0100
        /*079e*/ 	.byte	0x08
	.zero		1


	//   ....[5]....
        /*07a0*/ 	.word	0x000002a0
        /*07a4*/ 	.word	0x000000ff
        /*07a8*/ 	.word	0x00028848
        /*07ac*/ 	.short	0x0100
        /*07ae*/ 	.byte	0x08
	.zero		1


	//   ....[6]....
        /*07b0*/ 	.word	0x000003d0
        /*07b4*/ 	.word	0x000000ff
        /*07b8*/ 	.word	0x00028850
        /*07bc*/ 	.short	0x0100
        /*07be*/ 	.byte	0x08
	.zero		1


	//   ....[7]....
        /*07c0*/ 	.word	0x000003e0
        /*07c4*/ 	.word	0x000000ff
        /*07c8*/ 	.word	0x00028860
        /*07cc*/ 	.short	0x0100
        /*07ce*/ 	.byte	0x08
	.zero		1


	//   ....[8]....
        /*07d0*/ 	.word	0x000003f0
        /*07d4*/ 	.word	0x000000ff
        /*07d8*/ 	.word	0x00028858
        /*07dc*/ 	.short	0x0100
        /*07de*/ 	.byte	0x08
	.zero		1


	//   ....[9]....
        /*07e0*/ 	.word	0x00000400
        /*07e4*/ 	.word	0x000000ff
        /*07e8*/ 	.word	0x00028868
        /*07ec*/ 	.short	0x0100
        /*07ee*/ 	.byte	0x08
	.zero		1


	//   ....[10]....
        /*07f0*/ 	.word	0x000004f0
        /*07f4*/ 	.word	0x000000ff
        /*07f8*/ 	.word	0x00028870
        /*07fc*/ 	.short	0x0100
        /*07fe*/ 	.byte	0x06
	.zero		1


	//   ....[11]....
        /*0800*/ 	.word	0x00000500
        /*0804*/ 	.word	0x000000ff
        /*0808*/ 	.word	0x00028880
        /*080c*/ 	.short	0x0100
        /*080e*/ 	.byte	0x06
	.zero		1


	//   ....[12]....
        /*0810*/ 	.word	0x00000510
        /*0814*/ 	.word	0x000000ff
        /*0818*/ 	.word	0x00028878
        /*081c*/ 	.short	0x0100
        /*081e*/ 	.byte	0x06
	.zero		1


	//   ....[13]....
        /*0820*/ 	.word	0x00000520
        /*0824*/ 	.word	0x000000ff
        /*0828*/ 	.word	0x00028888
        /*082c*/ 	.short	0x0100
        /*082e*/ 	.byte	0x06
	.zero		1


	//   ....[14]....
        /*0830*/ 	.word	0x00000650
        /*0834*/ 	.word	0x000000ff
        /*0838*/ 	.word	0x00028890
        /*083c*/ 	.short	0x0100
        /*083e*/ 	.byte	0x08
	.zero		1


	//   ....[15]....
        /*0840*/ 	.word	0x00000660
        /*0844*/ 	.word	0x000000ff
        /*0848*/ 	.word	0x000288a0
        /*084c*/ 	.short	0x0100
        /*084e*/ 	.byte	0x08
	.zero		1


	//   ....[16]....
        /*0850*/ 	.word	0x00000670
        /*0854*/ 	.word	0x000000ff
        /*0858*/ 	.word	0x00028898
        /*085c*/ 	.short	0x0100
        /*085e*/ 	.byte	0x08
	.zero		1


	//   ....[17]....
        /*0860*/ 	.word	0x00000680
        /*0864*/ 	.word	0x000000ff
        /*0868*/ 	.word	0x000288a8
        /*086c*/ 	.short	0x0100
        /*086e*/ 	.byte	0x08
	.zero		1


	//   ....[18]....
        /*0870*/ 	.word	0x000007c0
        /*0874*/ 	.word	0x000000ff
        /*0878*/ 	.word	0x000288b0
        /*087c*/ 	.short	0x0100
        /*087e*/ 	.byte	0x08
	.zero		1


	//   ....[19]....
        /*0880*/ 	.word	0x000007d0
        /*0884*/ 	.word	0x000000ff
        /*0888*/ 	.word	0x000288c0
        /*088c*/ 	.short	0x0100
        /*088e*/ 	.byte	0x08
	.zero		1


	//   ....[20]....
        /*0890*/ 	.word	0x000007e0
        /*0894*/ 	.word	0x000000ff
        /*0898*/ 	.word	0x000288b8
        /*089c*/ 	.short	0x0100
        /*089e*/ 	.byte	0x08
	.zero		1


	//   ....[21]....
        /*08a0*/ 	.word	0x000007f0
        /*08a4*/ 	.word	0x000000ff
        /*08a8*/ 	.word	0x000288c8
        /*08ac*/ 	.short	0x0100
        /*08ae*/ 	.byte	0x08
	.zero		1


	//   ....[22]....
        /*08b0*/ 	.word	0x00001990
        /*08b4*/ 	.word	0x000000ff
        /*08b8*/ 	.word	0x00028800
        /*08bc*/ 	.short	0x010a
        /*08be*/ 	.byte	0x29
	.zero		1


	//   ....[23]....
        /*08c0*/ 	.word	0x00001a10
        /*08c4*/ 	.word	0x00000009
        /*08c8*/ 	.word	0x00028830
        /*08cc*/ 	.short	0x010a
        /*08ce*/ 	.byte	0x3f
	.zero		1


	//   ....[24]....
        /*08d0*/ 	.word	0x00001a50
        /*08d4*/ 	.word	0x00000009
        /*08d8*/ 	.word	0x00028830
        /*08dc*/ 	.short	0x010a
        /*08de*/ 	.byte	0x3f
	.zero		1


	//   ....[25]....
        /*08e0*/ 	.word	0x00002440
        /*08e4*/ 	.word	0x000000ff
        /*08e8*/ 	.word	0x00000000
        /*08ec*/ 	.short	0x0101
        /*08ee*/ 	.byte	0x06
	.zero		1


	//   ....[26]....
        /*08f0*/ 	.word	0x000055f0
        /*08f4*/ 	.word	0x000000ff
        /*08f8*/ 	.word	0x00028830
        /*08fc*/ 	.short	0x010a
        /*08fe*/ 	.byte	0x06
	.zero		1


	//   ....[27]....
        /*0900*/ 	.word	0x00005630
        /*0904*/ 	.word	0x000000ff
        /*0908*/ 	.word	0x00028830
        /*090c*/ 	.short	0x010a
        /*090e*/ 	.byte	0x06
	.zero		1


	//   ....[28]....
        /*0910*/ 	.word	0x00005980
        /*0914*/ 	.word	0x000000ff
        /*0918*/ 	.word	0x00028850
        /*091c*/ 	.short	0x010a
        /*091e*/ 	.byte	0x06
	.zero		1


	//   ....[29]....
        /*0920*/ 	.word	0x000059c0
        /*0924*/ 	.word	0x000000ff
        /*0928*/ 	.word	0x00028850
        /*092c*/ 	.short	0x010a
        /*092e*/ 	.byte	0x06
	.zero		1


	//   ....[30]....
        /*0930*/ 	.word	0x00006240
        /*0934*/ 	.word	0x000000ff
        /*0938*/ 	.word	0x00000000
        /*093c*/ 	.short	0x0101
        /*093e*/ 	.byte	0x06
	.zero		1


	//   ....[31]....
        /*0940*/ 	.word	0x000088a0
        /*0944*/ 	.word	0x000000ff
        /*0948*/ 	.word	0x00000000
        /*094c*/ 	.short	0x0101
        /*094e*/ 	.byte	0x06
	.zero		1


	//   ....[32]....
        /*0950*/ 	.word	0x000091b0
        /*0954*/ 	.word	0x000000ff
        /*0958*/ 	.word	0x00028830
        /*095c*/ 	.short	0x010a
        /*095e*/ 	.byte	0x06
	.zero		1


	//   ....[33]....
        /*0960*/ 	.word	0x000091f0
        /*0964*/ 	.word	0x000000ff
        /*0968*/ 	.word	0x00028830
        /*096c*/ 	.short	0x010a
        /*096e*/ 	.byte	0x06
	.zero		1


	//   ....[34]....
        /*0970*/ 	.word	0x00009540
        /*0974*/ 	.word	0x000000ff
        /*0978*/ 	.word	0x00028850
        /*097c*/ 	.short	0x010a
        /*097e*/ 	.byte	0x06
	.zero		1


	//   ....[35]....
        /*0980*/ 	.word	0x00009580
        /*0984*/ 	.word	0x000000ff
        /*0988*/ 	.word	0x00028850
        /*098c*/ 	.short	0x010a
        /*098e*/ 	.byte	0x06
	.zero		1


	//   ....[36]....
        /*0990*/ 	.word	0x00009e40
        /*0994*/ 	.word	0x000000ff
        /*0998*/ 	.word	0x00000000
        /*099c*/ 	.short	0x0101
        /*099e*/ 	.byte	0x06
	.zero		1


	//   ....[37]....
        /*09a0*/ 	.word	0x0000b330
        /*09a4*/ 	.word	0x000000ff
        /*09a8*/ 	.word	0x00000000
        /*09ac*/ 	.short	0x0101
        /*09ae*/ 	.byte	0x06
	.zero		1


	//   ....[38]....
        /*09b0*/ 	.word	0x0000ba40
        /*09b4*/ 	.word	0x000000ff
        /*09b8*/ 	.word	0x00028830
        /*09bc*/ 	.short	0x010a
        /*09be*/ 	.byte	0x06
	.zero		1


	//   ....[39]....
        /*09c0*/ 	.word	0x0000ba80
        /*09c4*/ 	.word	0x000000ff
        /*09c8*/ 	.word	0x00028830
        /*09cc*/ 	.short	0x010a
        /*09ce*/ 	.byte	0x06
	.zero		1


	//   ....[40]....
        /*09d0*/ 	.word	0x0000bda0
        /*09d4*/ 	.word	0x000000ff
        /*09d8*/ 	.word	0x00028850
        /*09dc*/ 	.short	0x010a
        /*09de*/ 	.byte	0x06
	.zero		1


	//   ....[41]....
        /*09e0*/ 	.word	0x0000bde0
        /*09e4*/ 	.word	0x000000ff
        /*09e8*/ 	.word	0x00028850
        /*09ec*/ 	.short	0x010a
        /*09ee*/ 	.byte	0x06
	.zero		1


	//   ....[42]....
        /*09f0*/ 	.word	0x0000c640
        /*09f4*/ 	.word	0x000000ff
        /*09f8*/ 	.word	0x00000000
        /*09fc*/ 	.short	0x0101
        /*09fe*/ 	.byte	0x06
	.zero		1


	//   ....[43]....
        /*0a00*/ 	.word	0x0000ecb0
        /*0a04*/ 	.word	0x000000ff
        /*0a08*/ 	.word	0x00000000
        /*0a0c*/ 	.short	0x0101
        /*0a0e*/ 	.byte	0x06
	.zero		1


	//   ....[44]....
        /*0a10*/ 	.word	0x0000f2b0
        /*0a14*/ 	.word	0x000000ff
        /*0a18*/ 	.word	0x00028850
        /*0a1c*/ 	.short	0x010a
        /*0a1e*/ 	.byte	0x05
	.zero		1


	//   ....[45]....
        /*0a20*/ 	.word	0x0000f2f0
        /*0a24*/ 	.word	0x000000ff
        /*0a28*/ 	.word	0x00028850
        /*0a2c*/ 	.short	0x010a
        /*0a2e*/ 	.byte	0x05
	.zero		1


	//   ....[46]....
        /*0a30*/ 	.word	0x0000f860
        /*0a34*/ 	.word	0x000000ff
        /*0a38*/ 	.word	0x00000000
        /*0a3c*/ 	.short	0x0101
        /*0a3e*/ 	.byte	0x04
	.zero		1


	//   ....[47]....
        /*0a40*/ 	.word	0x00010bc0
        /*0a44*/ 	.word	0x00000025
        /*0a48*/ 	.word	0x00000000
        /*0a4c*/ 	.short	0x0101
        /*0a4e*/ 	.byte	0x3f
	.zero		1


	//   ....[48]....
        /*0a50*/ 	.word	0x00012f20
        /*0a54*/ 	.word	0x00000007
        /*0a58*/ 	.word	0x00028840
        /*0a5c*/ 	.short	0x010a
        /*0a5e*/ 	.byte	0x3f
	.zero		1


	//   ....[49]....
        /*0a60*/ 	.word	0x000135e0
        /*0a64*/ 	.word	0x00000007
        /*0a68*/ 	.word	0x00028830
        /*0a6c*/ 	.short	0x0107
        /*0a6e*/ 	.byte	0x3f
	.zero		1


	//   ....[50]....
        /*0a70*/ 	.word	0x000136b0
        /*0a74*/ 	.word	0x00000007
        /*0a78*/ 	.word	0x00028830
        /*0a7c*/ 	.short	0x0101
        /*0a7e*/ 	.byte	0x3f
	.zero		1


	//   ....[51]....
        /*0a80*/ 	.word	0x00014050
        /*0a84*/ 	.word	0x00000010
        /*0a88*/ 	.word	0x00028800
        /*0a8c*/ 	.short	0x0107
        /*0a8e*/ 	.byte	0x3f
	.zero		1


	//   ....[52]....
        /*0a90*/ 	.word	0x00014120
        /*0a94*/ 	.word	0x00000010
        /*0a98*/ 	.word	0x00028800
        /*0a9c*/ 	.short	0x0101
        /*0a9e*/ 	.byte	0x3f
	.zero		1


	//   ....[53]....
        /*0aa0*/ 	.word	0x00014140
        /*0aa4*/ 	.word	0x00000010
        /*0aa8*/ 	.word	0x00028820
        /*0aac*/ 	.short	0x010a
        /*0aae*/ 	.byte	0x3f
	.zero		1


	//   ....[54]....
        /*0ab0*/ 	.word	0x00014490
        /*0ab4*/ 	.word	0x00000006
        /*0ab8*/ 	.word	0x00028840
        /*0abc*/ 	.short	0x010a
        /*0abe*/ 	.byte	0x3f
	.zero		1


	//   ....[55]....
        /*0ac0*/ 	.word	0x000149a0
        /*0ac4*/ 	.word	0x00000006
        /*0ac8*/ 	.word	0x00028830
        /*0acc*/ 	.short	0x0107
        /*0ace*/ 	.byte	0x3f
	.zero		1


	//   ....[56]....
        /*0ad0*/ 	.word	0x00014a60
        /*0ad4*/ 	.word	0x00000006
        /*0ad8*/ 	.word	0x00028830
        /*0adc*/ 	.short	0x0101
        /*0ade*/ 	.byte	0x3f
	.zero		1


	//   ....[57]....
        /*0ae0*/ 	.word	0x00014ac0
        /*0ae4*/ 	.word	0x00000006
        /*0ae8*/ 	.word	0x00028860
        /*0aec*/ 	.short	0x010a
        /*0aee*/ 	.byte	0x3f
	.zero		1


	//   ....[58]....
        /*0af0*/ 	.word	0x00015050
        /*0af4*/ 	.word	0x00000006
        /*0af8*/ 	.word	0x00028850
        /*0afc*/ 	.short	0x0107
        /*0afe*/ 	.byte	0x3f
	.zero		1


	//   ....[59]....
        /*0b00*/ 	.word	0x000151b0
        /*0b04*/ 	.word	0x00000006
        /*0b08*/ 	.word	0x00028850
        /*0b0c*/ 	.short	0x0101
        /*0b0e*/ 	.byte	0x3f
	.zero		1


	//   ....[60]....
        /*0b10*/ 	.word	0x000153c0
        /*0b14*/ 	.word	0x00000004
        /*0b18*/ 	.word	0x00028860
        /*0b1c*/ 	.short	0x010a
        /*0b1e*/ 	.byte	0x3f
	.zero		1


	//   ....[61]....
        /*0b20*/ 	.word	0x000158c0
        /*0b24*/ 	.word	0x00000004
        /*0b28*/ 	.word	0x00028850
        /*0b2c*/ 	.short	0x0107
        /*0b2e*/ 	.byte	0x3f
	.zero		1


	//   ....[62]....
        /*0b30*/ 	.word	0x00015980
        /*0b34*/ 	.word	0x00000004
        /*0b38*/ 	.word	0x00028850
        /*0b3c*/ 	.short	0x0101
        /*0b3e*/ 	.byte	0x3f
	.zero		1


	//   ....[63]....
        /*0b40*/ 	.word	0x00015c10
        /*0b44*/ 	.word	0x00000004
        /*0b48*/ 	.word	0x00028820
        /*0b4c*/ 	.short	0x010a
        /*0b4e*/ 	.byte	0x3f
	.zero		1


	//   ....[64]....
        /*0b50*/ 	.word	0x00015d90
        /*0b54*/ 	.word	0x00000005
        /*0b58*/ 	.word	0x00028840
        /*0b5c*/ 	.short	0x010a
        /*0b5e*/ 	.byte	0x3f
	.zero		1


	//   ....[65]....
        /*0b60*/ 	.word	0x00015e30
        /*0b64*/ 	.word	0x00000017
        /*0b68*/ 	.word	0x00028840
        /*0b6c*/ 	.short	0x010a
        /*0b6e*/ 	.byte	0x3f
	.zero		1


	//   ....[66]....
        /*0b70*/ 	.word	0x00015e70
        /*0b74*/ 	.word	0x00000005
        /*0b78*/ 	.word	0x00028860
        /*0b7c*/ 	.short	0x010a
        /*0b7e*/ 	.byte	0x3f
	.zero		1


	//   ....[67]....
        /*0b80*/ 	.word	0x00015eb0
        /*0b84*/ 	.word	0x00000017
        /*0b88*/ 	.word	0x00028860
        /*0b8c*/ 	.short	0x010a
        /*0b8e*/ 	.byte	0x3f
	.zero		1


	//   ....[68]....
        /*0b90*/ 	.word	0x00015f20
        /*0b94*/ 	.word	0x00000003
        /*0b98*/ 	.word	0x00028800
        /*0b9c*/ 	.short	0x010a
        /*0b9e*/ 	.byte	0x3f
	.zero		1


	//   ....[69]....
        /*0ba0*/ 	.word	0x00015f70
        /*0ba4*/ 	.word	0x00000009
        /*0ba8*/ 	.word	0x00028830
        /*0bac*/ 	.short	0x010a
        /*0bae*/ 	.byte	0x3f
	.zero		1


	//   ....[70]....
        /*0bb0*/ 	.word	0x00015fd0
        /*0bb4*/ 	.word	0x00000007
        /*0bb8*/ 	.word	0x00028830
        /*0bbc*/ 	.short	0x010a
        /*0bbe*/ 	.byte	0x3f
	.zero		1


	//   ....[71]....
        /*0bc0*/ 	.word	0x00016030
        /*0bc4*/ 	.word	0x00000007
        /*0bc8*/ 	.word	0x00028850
        /*0bcc*/ 	.short	0x010a
        /*0bce*/ 	.byte	0x3f
	.zero		1


	//   ....[72]....
        /*0bd0*/ 	.word	0x00016090
        /*0bd4*/ 	.word	0x00000006
        /*0bd8*/ 	.word	0x00028830
        /*0bdc*/ 	.short	0x010a
        /*0bde*/ 	.byte	0x3f
	.zero		1


	//   ....[73]....
        /*0be0*/ 	.word	0x000160f0
        /*0be4*/ 	.word	0x00000006
        /*0be8*/ 	.word	0x00028850
        /*0bec*/ 	.short	0x010a
        /*0bee*/ 	.byte	0x3f
	.zero		1


	//   ....[74]....
        /*0bf0*/ 	.word	0x00016150
        /*0bf4*/ 	.word	0x00000007
        /*0bf8*/ 	.word	0x00028830
        /*0bfc*/ 	.short	0x010a
        /*0bfe*/ 	.byte	0x3f
	.zero		1


	//   ....[75]....
        /*0c00*/ 	.word	0x000161b0
        /*0c04*/ 	.word	0x00000007
        /*0c08*/ 	.word	0x00028850
        /*0c0c*/ 	.short	0x010a
        /*0c0e*/ 	.byte	0x3f
	.zero		1


	//   ....[76]....
        /*0c10*/ 	.word	0x00016210
        /*0c14*/ 	.word	0x00000004
        /*0c18*/ 	.word	0x00028850
        /*0c1c*/ 	.short	0x010a
        /*0c1e*/ 	.byte	0x3f
	.zero		1


	//   ....[77]....
        /*0c20*/ 	.word	0x00016310
        /*0c24*/ 	.word	0x00000007
        /*0c28*/ 	.word	0x00028840
        /*0c2c*/ 	.short	0x010a
        /*0c2e*/ 	.byte	0x3f
	.zero		1


	//   ....[78]....
        /*0c30*/ 	.word	0x00017780
        /*0c34*/ 	.word	0x00000010
        /*0c38*/ 	.word	0x00028820
        /*0c3c*/ 	.short	0x010a
        /*0c3e*/ 	.byte	0x3f
	.zero		1


	//   ....[79]....
        /*0c40*/ 	.word	0x000177d0
        /*0c44*/ 	.word	0x00000006
        /*0c48*/ 	.word	0x00028840
        /*0c4c*/ 	.short	0x010a
        /*0c4e*/ 	.byte	0x3f
	.zero		1


	//   ....[80]....
        /*0c50*/ 	.word	0x00018140
        /*0c54*/ 	.word	0x00000006
        /*0c58*/ 	.word	0x00028860
        /*0c5c*/ 	.short	0x010a
        /*0c5e*/ 	.byte	0x3f
	.zero		1


	//   ....[81]....
        /*0c60*/ 	.word	0x00018b40
        /*0c64*/ 	.word	0x00000004
        /*0c68*/ 	.word	0x00028860
        /*0c6c*/ 	.short	0x010a
        /*0c6e*/ 	.byte	0x3f
	.zero		1


	//   ....[82]....
        /*0c70*/ 	.word	0x00019710
        /*0c74*/ 	.word	0x00000004
        /*0c78*/ 	.word	0x00028820
        /*0c7c*/ 	.short	0x010a
        /*0c7e*/ 	.byte	0x3f
	.zero		1


	//   ....[83]....
        /*0c80*/ 	.word	0x000198b0
        /*0c84*/ 	.word	0x00000005
        /*0c88*/ 	.word	0x00028840
        /*0c8c*/ 	.short	0x010a
        /*0c8e*/ 	.byte	0x3f
	.zero		1


	//   ....[84]....
        /*0c90*/ 	.word	0x00019900
        /*0c94*/ 	.word	0x00000017
        /*0c98*/ 	.word	0x00028840
        /*0c9c*/ 	.short	0x010a
        /*0c9e*/ 	.byte	0x3f
	.zero		1


	//   ....[85]....
        /*0ca0*/ 	.word	0x00019950
        /*0ca4*/ 	.word	0x00000005
        /*0ca8*/ 	.word	0x00028860
        /*0cac*/ 	.short	0x010a
        /*0cae*/ 	.byte	0x3f
	.zero		1


	//----- nvinfo : EIATTR_NUM_MBARRIERS
	.align		4
.L_172:
        /*0cb0*/ 	.byte	0x03, 0x38
        /*0cb2*/ 	.short	0x0016


	//----- nvinfo : EIATTR_EXIT_INSTR_OFFSETS
	.align		4
        /*0cb4*/ 	.byte	0x04, 0x1c
        /*0cb6*/ 	.short	(.L_174 - .L_173)


	//   ....[0]....
.L_173:
        /*0cb8*/ 	.word	0x00000960


	//   ....[1]....
        /*0cbc*/ 	.word	0x000118f0


	//   ....[2]....
        /*0cc0*/ 	.word	0x00015f00


	//----- nvinfo : EIATTR_MAX_THREADS
	.align		4
.L_174:
        /*0cc4*/ 	.byte	0x04, 0x05
        /*0cc6*/ 	.short	(.L_176 - .L_175)
.L_175:
        /*0cc8*/ 	.word	0x00000180
        /*0ccc*/ 	.word	0x00000001
        /*0cd0*/ 	.word	0x00000001


	//----- nvinfo : EIATTR_CRS_STACK_SIZE
	.align		4
.L_176:
        /*0cd4*/ 	.byte	0x04, 0x1e
        /*0cd6*/ 	.short	(.L_178 - .L_177)
.L_177:
        /*0cd8*/ 	.word	0x00000000


	//----- nvinfo : EIATTR_CBANK_PARAM_SIZE
	.align		4
.L_178:
        /*0cdc*/ 	.byte	0x03, 0x19
        /*0cde*/ 	.short	0x0af0


	//----- nvinfo : EIATTR_PARAM_CBANK
	.align		4
        /*0ce0*/ 	.byte	0x04, 0x0a
        /*0ce2*/ 	.short	(.L_180 - .L_179)
	.align		4
.L_179:
        /*0ce4*/ 	.word	index@(.nv.constant0._ZN7cutlass13device_kernelIN5flash11enable_sm90INS1_16FlashAttnFwdSm90INS1_25CollectiveMainloopFwdSm90ILi2EN4cute5tupleIJNS5_1CILi1EEES8_S8_EEENS6_IJNS7_ILi128EEESA_SA_EEELi128ENS_10bfloat16_tEfNS_4arch4Sm90ELb0ELb1ELb1ELb0ELb1ELb0ELb0ELb1ELb1ELb1ELb0ELb0EEENS1_21CollectiveEpilogueFwdISB_S9_SC_SE_Li256ELb0ELb1ELb0ELb0EEENS1_30DynamicPersistentTileSchedulerILi256ELi128ELb0ELb1ELb1EEEEEEEEEvNT_6ParamsE)
        /*0ce8*/ 	.short	0x0210
        /*0cea*/ 	.short	0x0af0


	//----- nvinfo : EIATTR_SW_WAR
	.align		4
.L_180:
        /*0cec*/ 	.byte	0x04, 0x36
        /*0cee*/ 	.short	(.L_182 - .L_181)
.L_181:
        /*0cf0*/ 	.word	0x00000008
.L_182:


//--------------------- .nv.info._ZN7cutlass13device_kernelIN5flash11enable_sm90INS1_16FlashAttnFwdSm90INS1_25CollectiveMainloopFwdSm90ILi2EN4cute5tupleIJNS5_1CILi1EEES8_S8_EEENS6_IJNS7_ILi128EEESA_SA_EEELi128ENS_10bfloat16_tEfNS_4arch4Sm90ELb0ELb1ELb1ELb1ELb1ELb0ELb0ELb1ELb1ELb1ELb0ELb0EEENS1_21CollectiveEpilogueFwdISB_S9_SC_SE_Li256ELb1ELb1ELb0ELb0EEENS1_36VarlenDynamicPersistentTileSchedulerILi128ELi128ELi256ELi128ELb0ELb1ELb1ELb1ELb0ELb1EEEEEEEEEvNT_6ParamsE --------------------------
	.section	.nv.info._ZN7cutlass13device_kernelIN5flash11enable_sm90INS1_16FlashAttnFwdSm90INS1_25CollectiveMainloopFwdSm90ILi2EN4cute5tupleIJNS5_1CILi1EEES8_S8_EEENS6_IJNS7_ILi128EEESA_SA_EEELi128ENS_10bfloat16_tEfNS_4arch4Sm90ELb0ELb1ELb1ELb1ELb1ELb0ELb0ELb1ELb1ELb1ELb0ELb0EEENS1_21CollectiveEpilogueFwdISB_S9_SC_SE_Li256ELb1ELb1ELb0ELb0EEENS1_36VarlenDynamicPersistentTileSchedulerILi128ELi128ELi256ELi128ELb0ELb1ELb1ELb1ELb0ELb1EEEEEEEEEvNT_6ParamsE,"",@"SHT_CUDA_INFO"
	.sectionflags	@""
	.align	4


	//----- nvinfo : EIATTR_CUDA_API_VERSION
	.align		4
        /*0000*/ 	.byte	0x04, 0x37
        /*0002*/ 	.short	(.L_184 - .L_183)
.L_183:
        /*0004*/ 	.word	0x00000082


	//----- nvinfo : EIATTR_KPARAM_INFO
	.align		4
.L_184:
        /*0008*/ 	.byte	0x04, 0x17
        /*000a*/ 	.short	(.L_186 - .L_185)
.L_185:
        /*000c*/ 	.word	0x00000000
        /*0010*/ 	.short	0x0000
        /*0012*/ 	.short	0x0070
        /*0014*/ 	.byte	0x00, 0xf0, 0x01, 0x2a


	//----- nvinfo : EIATTR_SPARSE_MMA_MASK
	.align		4
.L_186:
        /*0018*/ 	.byte	0x03, 0x50
        /*001a*/ 	.short	0x0000


	//----- nvinfo : EIATTR_MAXREG_COUNT
	.align		4
        /*001c*/ 	.byte	0x03, 0x1b
        /*001e*/ 	.short	0x00a8


	//----- nvinfo : EIATTR_NUM_BARRIERS
	.align		4
        /*0020*/ 	.byte	0x02, 0x4c
        /*0022*/ 	.byte	0x10
	.zero		1


	//----- nvinfo : EIATTR_EXTERNS
	.align		4
        /*0024*/ 	.byte	0x04, 0x0f
        /*0026*/ 	.short	(.L_188 - .L_187)


	//   ....[0]....
	.align		4
.L_187:
        /*0028*/ 	.word	index@(__assertfail)


	//----- nvinfo : EIATTR_ANNOTATIONS
	.align		4
.L_188:
        /*002c*/ 	.byte	0x04, 0x55
        /*002e*/ 	.short	(.L_190 - .L_189)


	//   ....[0]....
.L_189:
        /* <DEDUP_REMOVED lines=10> */


	//----- nvinfo : EIATTR_MERCURY_ISA_VERSION
	.align		4
.L_190:
        /*00b8*/ 	.byte	0x03, 0x5f
        /*00ba*/ 	.short	0x0101


	//----- nvinfo : EIATTR_UNUSED_LOAD_BYTE_OFFSET
	.align		4
        /*00bc*/ 	.byte	0x04, 0x44
        /*00be*/ 	.short	(.L_192 - .L_191)


	//   ....[0]....
.L_191:
        /*00c0*/ 	.word	0x00000970
        /*00c4*/ 	.word	0x0000fff0


	//   ....[1]....
        /*00c8*/ 	.word	0x0000fe20
        /*00cc*/ 	.word	0x0000fff0


	//----- nvinfo : EIATTR_INT_WARP_WIDE_INSTR_OFFSETS
	.align		4
.L_192:
        /*00d0*/ 	.byte	0x04, 0x31
        /*00d2*/ 	.short	(.L_194 - .L_193)


	//   ....[0]....
.L_193:
        /*00d4*/ 	.word	0x000000c0


	//   ....[1]....
        /*00d8*/ 	.word	0x000000d0


	//   ....[2]....
        /*00dc*/ 	.word	0x00000170


	//   ....[3]....
        /*00e0*/ 	.word	0x000134e0


	//   ....[4]....
        /*00e4*/ 	.word	0x00013570


	//   ....[5]....
        /*00e8*/ 	.word	0x00016450


	//   ....[6]....
        /*00ec*/ 	.word	0x000164e0


	//----- nvinfo : EIATTR_COOP_GROUP_MASK_REGIDS
	.align		4
.L_194:
        /*00f0*/ 	.byte	0x04, 0x29
        /*00f2*/ 	.short	(.L_196 - .L_195)


	//   ....[0]....
.L_195:
        /*00f4*/ 	.word	0xffffffff


	//   ....[1]....
        /*00f8*/ 	.word	0xffffffff


	//   ....[2]....
        /*00fc*/ 	.word	0xffffffff


	//   ....[3]....
        /*0100*/ 	.word	0xffffffff


	//   ....[4]....
        /*0104*/ 	.word	0xffffffff


	//   ....[5]....
        /*0108*/ 	.word	0xffffffff


	//   ....[6]....
        /*010c*/ 	.word	0xffffffff


	//   ....[7]....
        /*0110*/ 	.word	0xffffffff


	//   ....[8]....
        /*0114*/ 	.word	0xffffffff


	//   ....[9]....
        /*0118*/ 	.word	0xffffffff


	//   ....[10]....
        /*011c*/ 	.word	0xffffffff


	//   ....[11]....
        /*0120*/ 	.word	0xffffffff


	//   ....[12]....
        /*0124*/ 	.word	0xffffffff


	//   ....[13]....
        /*0128*/ 	.word	0xffffffff


	//   ....[14]....
        /*012c*/ 	.word	0xffffffff


	//   ....[15]....
        /*0130*/ 	.word	0xffffffff


	//   ....[16]....
        /*0134*/ 	.word	0xffffffff


	//   ....[17]....
        /*0138*/ 	.word	0xffffffff


	//   ....[18]....
        /*013c*/ 	.word	0xffffffff


	//   ....[19]....
        /*0140*/ 	.word	0xffffffff


	//   ....[20]....
        /*0144*/ 	.word	0xffffffff


	//   ....[21]....
        /*0148*/ 	.word	0xffffffff


	//   ....[22]....
        /*014c*/ 	.word	0xffffffff


	//   ....[23]....
        /*0150*/ 	.word	0xffffffff


	//   ....[24]....
        /*0154*/ 	.word	0xffffffff


	//   ....[25]....
        /*0158*/ 	.word	0xffffffff


	//   ....[26]....
        /*015c*/ 	.word	0xffffffff


	//   ....[27]....
        /*0160*/ 	.word	0xffffffff


	//   ....[28]....
        /*0164*/ 	.word	0xffffffff


	//   ....[29]....
        /*0168*/ 	.word	0xffffffff


	//   ....[30]....
        /*016c*/ 	.word	0xffffffff


	//   ....[31]....
        /*0170*/ 	.word	0xffffffff


	//   ....[32]....
        /*0174*/ 	.word	0xffffffff


	//   ....[33]....
        /*0178*/ 	.word	0xffffffff


	//   ....[34]....
        /*017c*/ 	.word	0xffffffff


	//   ....[35]....
        /*0180*/ 	.word	0xffffffff


	//   ....[36]....
        /*0184*/ 	.word	0xffffffff


	//   ....[37]....
        /*0188*/ 	.word	0xffffffff


	//   ....[38]....
        /*018c*/ 	.word	0xffffffff


	//   ....[39]....
        /*0190*/ 	.word	0xffffffff


	//   ....[40]....
        /*0194*/ 	.word	0xffffffff


	//   ....[41]....
        /*0198*/ 	.word	0xffffffff


	//   ....[42]....
        /*019c*/ 	.word	0xffffffff


	//   ....[43]....
        /*01a0*/ 	.word	0xffffffff


	//   ....[44]....
        /*01a4*/ 	.word	0xffffffff


	//   ....[45]....
        /*01a8*/ 	.word	0xffffffff


	//   ....[46]....
        /*01ac*/ 	.word	0xffffffff


	//   ....[47]....
        /*01b0*/ 	.word	0xffffffff


	//   ....[48]....
        /*01b4*/ 	.word	0xffffffff


	//   ....[49]....
        /*01b8*/ 	.word	0xffffffff


	//   ....[50]....
        /*01bc*/ 	.word	0xffffffff


	//   ....[51]....
        /*01c0*/ 	.word	0xffffffff


	//   ....[52]....
        /*01c4*/ 	.word	0xffffffff


	//   ....[53]....
        /*01c8*/ 	.word	0xffffffff


	//   ....[54]....
        /*01cc*/ 	.word	0xffffffff


	//   ....[55]....
        /*01d0*/ 	.word	0xffffffff


	//   ....[56]....
        /*01d4*/ 	.word	0xffffffff


	//   ....[57]....
        /*01d8*/ 	.word	0xffffffff


	//   ....[58]....
        /*01dc*/ 	.word	0xffffffff


	//   ....[59]....
        /*01e0*/ 	.word	0xffffffff


	//   ....[60]....
        /*01e4*/ 	.word	0xffffffff


	//   ....[61]....
        /*01e8*/ 	.word	0xffffffff


	//   ....[62]....
        /*01ec*/ 	.word	0xffffffff


	//   ....[63]....
        /*01f0*/ 	.word	0xffffffff


	//   ....[64]....
        /*01f4*/ 	.word	0xffffffff


	//   ....[65]....
        /*01f8*/ 	.word	0xffffffff


	//   ....[66]....
        /*01fc*/ 	.word	0xffffffff


	//   ....[67]....
        /*0200*/ 	.word	0xffffffff


	//   ....[68]....
        /*0204*/ 	.word	0xffffffff


	//   ....[69]....
        /*0208*/ 	.word	0xffffffff


	//   ....[70]....
        /*020c*/ 	.word	0xffffffff


	//   ....[71]....
        /*0210*/ 	.word	0xffffffff


	//   ....[72]....
        /*0214*/ 	.word	0xffffffff


	//   ....[73]....
        /*0218*/ 	.word	0xffffffff


	//   ....[74]....
        /*021c*/ 	.word	0xffffffff


	//   ....[75]....
        /*0220*/ 	.word	0xffffffff


	//   ....[76]....
        /*0224*/ 	.word	0xffffffff


	//   ....[77]....
        /*0228*/ 	.word	0xffffffff


	//   ....[78]....
        /*022c*/ 	.word	0xffffffff


	//   ....[79]....
        /*0230*/ 	.word	0xffffffff


	//   ....[80]....
        /*0234*/ 	.word	0xffffffff


	//   ....[81]....
        /*0238*/ 	.word	0xffffffff


	//   ....[82]....
        /*023c*/ 	.word	0xffffffff


	//   ....[83]....
        /*0240*/ 	.word	0xffffffff


	//   ....[84]....
        /*0244*/ 	.word	0xffffffff


	//   ....[85]....
        /*0248*/ 	.word	0xffffffff


	//   ....[86]....
        /*024c*/ 	.word	0xffffffff


	//   ....[87]....
        /*0250*/ 	.word	0xffffffff


	//   ....[88]....
        /*0254*/ 	.word	0xffffffff


	//   ....[89]....
        /*0258*/ 	.word	0xffffffff


	//   ....[90]....
        /*025c*/ 	.word	0xffffffff


	//   ....[91]....
        /*0260*/ 	.word	0xffffffff


	//   ....[92]....
        /*0264*/ 	.word	0xffffffff


	//   ....[93]....
        /*0268*/ 	.word	0xffffffff


	//   ....[94]....
        /*026c*/ 	.word	0xffffffff


	//   ....[95]....
        /*0270*/ 	.word	0xffffffff


	//   ....[96]....
        /*0274*/ 	.word	0xffffffff


	//   ....[97]....
        /*0278*/ 	.word	0xffffffff


	//   ....[98]....
        /*027c*/ 	.word	0xffffffff


	//   ....[99]....
        /*0280*/ 	.word	0xffffffff


	//   ....[100]....
        /*0284*/ 	.word	0xffffffff


	//   ....[101]....
        /*0288*/ 	.word	0xffffffff


	//   ....[102]....
        /*028c*/ 	.word	0xffffffff


	//   ....[103]....
        /*0290*/ 	.word	0xffffffff


	//   ....[104]....
        /*0294*/ 	.word	0xffffffff


	//   ....[105]....
        /*0298*/ 	.word	0xffffffff


	//   ....[106]....
        /*029c*/ 	.word	0xffffffff


	//   ....[107]....
        /*02a0*/ 	.word	0xffffffff


	//   ....[108]....
        /*02a4*/ 	.word	0xffffffff


	//   ....[109]....
        /*02a8*/ 	.word	0xffffffff


	//   ....[110]....
        /*02ac*/ 	.word	0xffffffff


	//   ....[111]....
        /*02b0*/ 	.word	0xffffffff


	//   ....[112]....
        /*02b4*/ 	.word	0xffffffff


	//   ....[113]....
        /*02b8*/ 	.word	0xffffffff


	//   ....[114]....
        /*02bc*/ 	.word	0xffffffff


	//   ....[115]....
        /*02c0*/ 	.word	0xffffffff


	//   ....[116]....
        /*02c4*/ 	.word	0xffffffff


	//   ....[117]....
        /*02c8*/ 	.word	0xffffffff


	//   ....[118]....
        /*02cc*/ 	.word	0xffffffff


	//   ....[119]....
        /*02d0*/ 	.word	0xffffffff


	//   ....[120]....
        /*02d4*/ 	.word	0xffffffff


	//   ....[121]....
        /*02d8*/ 	.word	0xffffffff


	//   ....[122]....
        /*02dc*/ 	.word	0xffffffff


	//   ....[123]....
        /*02e0*/ 	.word	0xffffffff


	//   ....[124]....
        /*02e4*/ 	.word	0xffffffff


	//   ....[125]....
        /*02e8*/ 	.word	0xffffffff


	//   ....[126]....
        /*02ec*/ 	.word	0xffffffff


	//   ....[127]....
        /*02f0*/ 	.word	0xffffffff


	//   ....[128]....
        /*02f4*/ 	.word	0xffffffff


	//   ....[129]....
        /*02f8*/ 	.word	0xffffffff


	//   ....[130]....
        /*02fc*/ 	.word	0xffffffff


	//   ....[131]....
        /*0300*/ 	.word	0xffffffff


	//   ....[132]....
        /*0304*/ 	.word	0xffffffff


	//   ....[133]....
        /*0308*/ 	.word	0xffffffff


	//   ....[134]....
        /*030c*/ 	.word	0xffffffff


	//   ....[135]....
        /*0310*/ 	.word	0xffffffff


	//   ....[136]....
        /*0314*/ 	.word	0xffffffff


	//   ....[137]....
        /*0318*/ 	.word	0xffffffff


	//   ....[138]....
        /*031c*/ 	.word	0xffffffff


	//   ....[139]....
        /*0320*/ 	.word	0xffffffff


	//   ....[140]....
        /*0324*/ 	.word	0xffffffff


	//   ....[141]....
        /*0328*/ 	.word	0xffffffff


	//   ....[142]....
        /*032c*/ 	.word	0xffffffff


	//   ....[143]....
        /*0330*/ 	.word	0xffffffff


	//   ....[144]....
        /*0334*/ 	.word	0xffffffff


	//   ....[145]....
        /*0338*/ 	.word	0xffffffff


	//   ....[146]....
        /*033c*/ 	.word	0xffffffff


	//   ....[147]....
        /*0340*/ 	.word	0xffffffff


	//   ....[148]....
        /*0344*/ 	.word	0xffffffff


	//   ....[149]....
        /*0348*/ 	.word	0xffffffff


	//   ....[150]....
        /*034c*/ 	.word	0xffffffff


	//   ....[151]....
        /*0350*/ 	.word	0xffffffff


	//   ....[152]....
        /*0354*/ 	.word	0xffffffff


	//   ....[153]....
        /*0358*/ 	.word	0xffffffff


	//   ....[154]....
        /*035c*/ 	.word	0xffffffff


	//   ....[155]....
        /*0360*/ 	.word	0xffffffff


	//   ....[156]....
        /*0364*/ 	.word	0xffffffff


	//   ....[157]....
        /*0368*/ 	.word	0xffffffff


	//   ....[158]....
        /*036c*/ 	.word	0xffffffff


	//   ....[159]....
        /*0370*/ 	.word	0xffffffff


	//   ....[160]....
        /*0374*/ 	.word	0xffffffff


	//   ....[161]....
        /*0378*/ 	.word	0xffffffff


	//   ....[162]....
        /*037c*/ 	.word	0xffffffff


	//   ....[163]....
        /*0380*/ 	.word	0xffffffff


	//   ....[164]....
        /*0384*/ 	.word	0xffffffff


	//   ....[165]....
        /*0388*/ 	.word	0xffffffff


	//   ....[166]....
        /*038c*/ 	.word	0xffffffff


	//   ....[167]....
        /*0390*/ 	.word	0x0500000f


	//   ....[168]....
        /*0394*/ 	.word	0x0500000f


	//   ....[169]....
        /*0398*/ 	.word	0x0500000f


	//   ....[170]....
        /*039c*/ 	.word	0x0500000f


	//   ....[171]....
        /*03a0*/ 	.word	0x0500000f


	//   ....[172]....
        /*03a4*/ 	.word	0x0500000f


	//   ....[173]....
        /*03a8*/ 	.word	0x0500000f


	//   ....[174]....
        /*03ac*/ 	.word	0x0500000f


	//   ....[175]....
        /*03b0*/ 	.word	0x0500000f


	//   ....[176]....
        /*03b4*/ 	.word	0x0500000f


	//   ....[177]....
        /*03b8*/ 	.word	0x0500000f


	//   ....[178]....
        /*03bc*/ 	.word	0x0500000f


	//   ....[179]....
        /*03c0*/ 	.word	0x0500000f


	//   ....[180]....
        /*03c4*/ 	.word	0x0500000f


	//   ....[181]....
        /*03c8*/ 	.word	0x0500000f


	//   ....[182]....
        /*03cc*/ 	.word	0x0500000f


	//   ....[183]....
        /*03d0*/ 	.word	0x0500000f


	//   ....[184]....
        /*03d4*/ 	.word	0x0500000f


	//   ....[185]....
        /*03d8*/ 	.word	0x0500000f


	//   ....[186]....
        /*03dc*/ 	.word	0x0500000f


	//   ....[187]....
        /*03e0*/ 	.word	0x0500000f


	//   ....[188]....
        /*03e4*/ 	.word	0x0500000f


	//   ....[189]....
        /*03e8*/ 	.word	0x0500000f


	//   ....[190]....
        /*03ec*/ 	.word	0x0500000f


	//   ....[191]....
        /*03f0*/ 	.word	0x0500000f


	//   ....[192]....
        /*03f4*/ 	.word	0x0500000f


	//   ....[193]....
        /*03f8*/ 	.word	0x0500000f


	//   ....[194]....
        /*03fc*/ 	.word	0x0500000f


	//   ....[195]....
        /*0400*/ 	.word	0x0500000f


	//   ....[196]....
        /*0404*/ 	.word	0x0500000f


	//   ....[197]....
        /*0408*/ 	.word	0x0500000f


	//   ....[198]....
        /*040c*/ 	.word	0x0500000f


	//   ....[199]....
        /*0410*/ 	.word	0x0500000f


	//   ....[200]....
        /*0414*/ 	.word	0x0500000f


	//   ....[201]....
        /*0418*/ 	.word	0x0500000f


	//   ....[202]....
        /*041c*/ 	.word	0x0500000f


	//   ....[203]....
        /*0420*/ 	.word	0x0500000f


	//   ....[204]....
        /*0424*/ 	.word	0x0500000f


	//   ....[205]....
        /*0428*/ 	.word	0x0500000f


	//   ....[206]....
        /*042c*/ 	.word	0x0500000f


	//   ....[207]....
        /*0430*/ 	.word	0x0500000f


	//   ....[208]....
        /*0434*/ 	.word	0x0500000f


	//   ....[209]....
        /*0438*/ 	.word	0x0500000f


	//   ....[210]....
        /*043c*/ 	.word	0x0500000f


	//   ....[211]....
        /*0440*/ 	.word	0x0500000f


	//   ....[212]....
        /*0444*/ 	.word	0x0500000f


	//   ....[213]....
        /*0448*/ 	.word	0x0500000f


	//   ....[214]....
        /*044c*/ 	.word	0x0500000f


	//   ....[215]....
        /*0450*/ 	.word	0x0500000f


	//   ....[216]....
        /*0454*/ 	.word	0x0500000f


	//   ....[217]....
        /*0458*/ 	.word	0x0500000f


	//   ....[218]....
        /*045c*/ 	.word	0x0500000f


	//   ....[219]....
        /*0460*/ 	.word	0x0500000f


	//   ....[220]....
        /*0464*/ 	.word	0x0500000f


	//   ....[221]....
        /*0468*/ 	.word	0x0500000f


	//   ....[222]....
        /*046c*/ 	.word	0x0500000f


	//   ....[223]....
        /*0470*/ 	.word	0x0500000f


	//   ....[224]....
        /*0474*/ 	.word	0x0500000f


	//   ....[225]....
        /*0478*/ 	.word	0x0500000f


	//   ....[226]....
        /*047c*/ 	.word	0x0500000f


	//   ....[227]....
        /*0480*/ 	.word	0x0500000f


	//   ....[228]....
        /*0484*/ 	.word	0x0500000f


	//   ....[229]....
        /*0488*/ 	.word	0x0500000f


	//   ....[230]....
        /*048c*/ 	.word	0x0500000f


	//   ....[231]....
        /*0490*/ 	.word	0x0500000f


	//   ....[232]....
        /*0494*/ 	.word	0x0500000f


	//   ....[233]....
        /*0498*/ 	.word	0x0500000f


	//   ....[234]....
        /*049c*/ 	.word	0x0500000f


	//   ....[235]....
        /*04a0*/ 	.word	0x0500000f


	//   ....[236]....
        /*04a4*/ 	.word	0x0500000f


	//   ....[237]....
        /*04a8*/ 	.word	0x0500000f


	//   ....[238]....
        /*04ac*/ 	.word	0x0500000f


	//   ....[239]....
        /*04b0*/ 	.word	0x0500000f


	//   ....[240]....
        /*04b4*/ 	.word	0x0500000f


	//   ....[241]....
        /*04b8*/ 	.word	0x0500000f


	//   ....[242]....
        /*04bc*/ 	.word	0x0500000f


	//   ....[243]....
        /*04c0*/ 	.word	0x0500000f


	//   ....[244]....
        /*04c4*/ 	.word	0x0500000f


	//   ....[245]....
        /*04c8*/ 	.word	0x0500000f


	//   ....[246]....
        /*04cc*/ 	.word	0x0500000f


	//   ....[247]....
        /*04d0*/ 	.word	0x0500000f


	//   ....[248]....
        /*04d4*/ 	.word	0x0500000f


	//   ....[249]....
        /*04d8*/ 	.word	0x0500000f


	//   ....[250]....
        /*04dc*/ 	.word	0x0500000f


	//   ....[251]....
        /*04e0*/ 	.word	0x0500000f


	//   ....[252]....
        /*04e4*/ 	.word	0x0500000f


	//   ....[253]....
        /*04e8*/ 	.word	0x0500000f


	//   ....[254]....
        /*04ec*/ 	.word	0x0500000f


	//   ....[255]....
        /*04f0*/ 	.word	0x0500000f


	//   ....[0]....
        /*04f4*/ 	.word	0x0500000f


	//   ....[1]....
        /*04f8*/ 	.word	0x0500000f


	//   ....[2]....
        /*04fc*/ 	.word	0x0500000f


	//   ....[3]....
        /*0500*/ 	.word	0x0500000f


	//   ....[4]....
        /*0504*/ 	.word	0x0500000f


	//   ....[5]....
        /*0508*/ 	.word	0x0500000f


	//   ....[6]....
        /*050c*/ 	.word	0x0500000f


	//   ....[7]....
        /*0510*/ 	.word	0x0500000f


	//   ....[8]....
        /*0514*/ 	.word	0x0500000f


	//   ....[9]....
        /*0518*/ 	.word	0x0500000f


	//----- nvinfo : EIATTR_COOP_GROUP_INSTR_OFFSETS
	.align		4
.L_196:
        /*051c*/ 	.byte	0x04, 0x28
        /*051e*/ 	.short	(.L_198 - .L_197)


	//   ....[0]....
.L_197:
        /*0520*/ 	.word	0x00000080


	//   ....[1]....
        /*0524*/ 	.word	0x00000090


	//   ....[2]....
        /*0528*/ 	.word	0x000002d0


	//   ....[3]....
        /*052c*/ 	.word	0x00000430


	//   ....[4]....
        /*0530*/ 	.word	0x00000550


	//   ....[5]....
        /*0534*/ 	.word	0x000006b0


	//   ....[6]....
        /*0538*/ 	.word	0x000018e0


	//   ....[7]....
        /*053c*/ 	.word	0x00002210


	//   ....[8]....
        /*0540*/ 	.word	0x00003280


	//   ....[9]....
        /*0544*/ 	.word	0x00003d60


	//   ....[10]....
        /*0548*/ 	.word	0x00003eb0


	//   ....[11]....
        /*054c*/ 	.word	0x000047f0


	//   ....[12]....
        /*0550*/ 	.word	0x00004850


	//   ....[13]....
        /*0554*/ 	.word	0x00006050


	//   ....[14]....
        /*0558*/ 	.word	0x000069a0


	//   ....[15]....
        /*055c*/ 	.word	0x00007550


	//   ....[16]....
        /*0560*/ 	.word	0x00007570


	//   ....[17]....
        /*0564*/ 	.word	0x00007f40


	//   ....[18]....
        /*0568*/ 	.word	0x00007fa0


	//   ....[19]....
        /*056c*/ 	.word	0x0000a670


	//   ....[20]....
        /*0570*/ 	.word	0x0000a6c0


	//   ....[21]....
        /*0574*/ 	.word	0x0000a6e0


	//   ....[22]....
        /*0578*/ 	.word	0x0000a700


	//   ....[23]....
        /*057c*/ 	.word	0x0000c490


	//   ....[24]....
        /*0580*/ 	.word	0x0000cde0


	//   ....[25]....
        /*0584*/ 	.word	0x0000d990


	//   ....[26]....
        /*0588*/ 	.word	0x0000d9b0


	//   ....[27]....
        /*058c*/ 	.word	0x0000e370


	//   ....[28]....
        /*0590*/ 	.word	0x0000e3d0


	//   ....[29]....
        /*0594*/ 	.word	0x0000f4e0


	//   ....[30]....
        /*0598*/ 	.word	0x0000f510


	//   ....[31]....
        /*059c*/ 	.word	0x0000f5c0


	//   ....[32]....
        /*05a0*/ 	.word	0x0000f5e0


	//   ....[33]....
        /*05a4*/ 	.word	0x00010940


	//   ....[34]....
        /*05a8*/ 	.word	0x00010980


	//   ....[35]....
        /*05ac*/ 	.word	0x000109c0


	//   ....[36]....
        /*05b0*/ 	.word	0x00010a00


	//   ....[37]....
        /*05b4*/ 	.word	0x00010f80


	//   ....[38]....
        /*05b8*/ 	.word	0x00010fc0


	//   ....[39]....
        /*05bc*/ 	.word	0x00011080


	//   ....[40]....
        /*05c0*/ 	.word	0x000110a0


	//   ....[41]....
        /*05c4*/ 	.word	0x00011160


	//   ....[42]....
        /*05c8*/ 	.word	0x00011180


	//   ....[43]....
        /*05cc*/ 	.word	0x00011250


	//   ....[44]....
        /*05d0*/ 	.word	0x00011270


	//   ....[45]....
        /*05d4*/ 	.word	0x00011b40


	//   ....[46]....
        /*05d8*/ 	.word	0x00011b60


	//   ....[47]....
        /*05dc*/ 	.word	0x00011c20


	//   ....[48]....
        /*05e0*/ 	.word	0x00011c40


	//   ....[49]....
        /*05e4*/ 	.word	0x00011d00


	//   ....[50]....
        /*05e8*/ 	.word	0x00011d20


	//   ....[51]....
        /*05ec*/ 	.word	0x00011df0


	//   ....[52]....
        /*05f0*/ 	.word	0x00011e10


	//   ....[53]....
        /*05f4*/ 	.word	0x00011f60


	//   ....[54]....
        /*05f8*/ 	.word	0x00012130


	//   ....[55]....
        /*05fc*/ 	.word	0x00012160


	//   ....[56]....
        /*0600*/ 	.word	0x00012190


	//   ....[57]....
        /*0604*/ 	.word	0x000121c0


	//   ....[58]....
        /*0608*/ 	.word	0x000121f0


	//   ....[59]....
        /*060c*/ 	.word	0x00012220


	//   ....[60]....
        /*0610*/ 	.word	0x00012370


	//   ....[61]....
        /*0614*/ 	.word	0x000123a0


	//   ....[62]....
        /*0618*/ 	.word	0x000123d0


	//   ....[63]....
        /*061c*/ 	.word	0x00012400


	//   ....[64]....
        /*0620*/ 	.word	0x00012430


	//   ....[65]....
        /*0624*/ 	.word	0x00012460


	//   ....[66]....
        /*0628*/ 	.word	0x000124f0


	//   ....[67]....
        /*062c*/ 	.word	0x00012550


	//   ....[68]....
        /*0630*/ 	.word	0x000125e0


	//   ....[69]....
        /*0634*/ 	.word	0x00014030


	//   ....[70]....
        /*0638*/ 	.word	0x00014050


	//   ....[71]....
        /*063c*/ 	.word	0x000140f0


	//   ....[72]....
        /*0640*/ 	.word	0x00014110


	//   ....[73]....
        /*0644*/ 	.word	0x000141a0


	//   ....[74]....
        /*0648*/ 	.word	0x000141c0


	//   ....[75]....
        /*064c*/ 	.word	0x00014250


	//   ....[76]....
        /*0650*/ 	.word	0x00014270


	//   ....[77]....
        /*0654*/ 	.word	0x00014300


	//   ....[78]....
        /*0658*/ 	.word	0x00014320


	//   ....[79]....
        /*065c*/ 	.word	0x000143b0


	//   ....[80]....
        /*0660*/ 	.word	0x000143d0


	//   ....[81]....
        /*0664*/ 	.word	0x00014460


	//   ....[82]....
        /*0668*/ 	.word	0x00014480


	//   ....[83]....
        /*066c*/ 	.word	0x00014490


	//   ....[84]....
        /*0670*/ 	.word	0x00014510


	//   ....[85]....
        /*0674*/ 	.word	0x00014c50


	//   ....[86]....
        /*0678*/ 	.word	0x00014c80


	//   ....[87]....
        /*067c*/ 	.word	0x00014ce0


	//   ....[88]....
        /*0680*/ 	.word	0x00014d30


	//   ....[89]....
        /*0684*/ 	.word	0x00014d80


	//   ....[90]....
        /*0688*/ 	.word	0x00014dd0


	//   ....[91]....
        /*068c*/ 	.word	0x00014e20


	//   ....[92]....
        /*0690*/ 	.word	0x00014e70


	//   ....[93]....
        /*0694*/ 	.word	0x00014ec0


	//   ....[94]....
        /*0698*/ 	.word	0x00014f10


	//   ....[95]....
        /*069c*/ 	.word	0x00014f60


	//   ....[96]....
        /*06a0*/ 	.word	0x00014fb0


	//   ....[97]....
        /*06a4*/ 	.word	0x00015000


	//   ....[98]....
        /*06a8*/ 	.word	0x00015040


	//   ....[99]....
        /*06ac*/ 	.word	0x00015060


	//   ....[100]....
        /*06b0*/ 	.word	0x000150a0


	//   ....[101]....
        /*06b4*/ 	.word	0x00015800


	//   ....[102]....
        /*06b8*/ 	.word	0x00015830


	//   ....[103]....
        /*06bc*/ 	.word	0x00015890


	//   ....[104]....
        /*06c0*/ 	.word	0x000158a0


	//   ....[105]....
        /*06c4*/ 	.word	0x000158f0


	//   ....[106]....
        /*06c8*/ 	.word	0x00015900


	//   ....[107]....
        /*06cc*/ 	.word	0x00015950


	//   ....[108]....
        /*06d0*/ 	.word	0x00015960


	//   ....[109]....
        /*06d4*/ 	.word	0x000159b0


	//   ....[110]....
        /*06d8*/ 	.word	0x000159c0


	//   ....[111]....
        /*06dc*/ 	.word	0x00015a10


	//   ....[112]....
        /*06e0*/ 	.word	0x00015a20


	//   ....[113]....
        /*06e4*/ 	.word	0x00015a70


	//   ....[114]....
        /*06e8*/ 	.word	0x00015a80


	//   ....[115]....
        /*06ec*/ 	.word	0x00015a90


	//   ....[116]....
        /*06f0*/ 	.word	0x00015ae0


	//   ....[117]....
        /*06f4*/ 	.word	0x00015d40


	//   ....[118]....
        /*06f8*/ 	.word	0x00015d60


	//   ....[119]....
        /*06fc*/ 	.word	0x00015d70


	//   ....[120]....
        /*0700*/ 	.word	0x00015de0


	//   ....[121]....
        /*0704*/ 	.word	0x00015df0


	//   ....[122]....
        /*0708*/ 	.word	0x00015e60


	//   ....[123]....
        /*070c*/ 	.word	0x00015e70


	//   ....[124]....
        /*0710*/ 	.word	0x00015ee0


	//   ....[125]....
        /*0714*/ 	.word	0x00015ef0


	//   ....[126]....
        /*0718*/ 	.word	0x00015f60


	//   ....[127]....
        /*071c*/ 	.word	0x00015f70


	//   ....[128]....
        /*0720*/ 	.word	0x00015fe0


	//   ....[129]....
        /*0724*/ 	.word	0x00015ff0


	//   ....[130]....
        /*0728*/ 	.word	0x00016060


	//   ....[131]....
        /*072c*/ 	.word	0x00016070


	//   ....[132]....
        /*0730*/ 	.word	0x00016080


	//   ....[133]....
        /*0734*/ 	.word	0x00016630


	//   ....[134]....
        /*0738*/ 	.word	0x00016670


	//   ....[135]....
        /*073c*/ 	.word	0x000166b0


	//   ....[136]....
        /*0740*/ 	.word	0x000166d0


	//   ....[137]....
        /*0744*/ 	.word	0x000166e0


	//   ....[138]....
        /*0748*/ 	.word	0x00016700


	//   ....[139]....
        /*074c*/ 	.word	0x00016770


	//   ....[140]....
        /*0750*/ 	.word	0x00016790


	//   ....[141]....
        /*0754*/ 	.word	0x000167f0


	//   ....[142]....
        /*0758*/ 	.word	0x00016810


	//   ....[143]....
        /*075c*/ 	.word	0x00016870


	//   ....[144]....
        /*0760*/ 	.word	0x00016890


	//   ....[145]....
        /*0764*/ 	.word	0x000168f0


	//   ....[146]....
        /*0768*/ 	.word	0x00016910


	//   ....[147]....
        /*076c*/ 	.word	0x00016960


	//   ....[148]....
        /*0770*/ 	.word	0x00016980


	//   ....[149]....
        /*0774*/ 	.word	0x00016d80


	//   ....[150]....
        /*0778*/ 	.word	0x00016dd0


	//   ....[151]....
        /*077c*/ 	.word	0x00016e00


	//   ....[152]....
        /*0780*/ 	.word	0x00016e10


	//   ....[153]....
        /*0784*/ 	.word	0x00016e40


	//   ....[154]....
        /*0788*/ 	.word	0x00016e70


	//   ....[155]....
        /*078c*/ 	.word	0x00016ea0


	//   ....[156]....
        /*0790*/ 	.word	0x00016ed0


	//   ....[157]....
        /*0794*/ 	.word	0x00017050


	//   ....[158]....
        /*0798*/ 	.word	0x00017080


	//   ....[159]....
        /*079c*/ 	.word	0x000170b0


	//   ....[160]....
        /*07a0*/ 	.word	0x000170e0


	//   ....[161]....
        /*07a4*/ 	.word	0x00017110


	//   ....[162]....
        /*07a8*/ 	.word	0x00017140


	//   ....[163]....
        /*07ac*/ 	.word	0x00017200


	//   ....[164]....
        /*07b0*/ 	.word	0x00017220


	//   ....[165]....
        /*07b4*/ 	.word	0x00017290


	//   ....[166]....
        /*07b8*/ 	.word	0x00017930


	//   ....[167]....
        /*07bc*/ 	.word	0x00017f90


	//   ....[168]....
        /*07c0*/ 	.word	0x00018080


	//   ....[169]....
        /*07c4*/ 	.word	0x00018120


	//   ....[170]....
        /*07c8*/ 	.word	0x00018180


	//   ....[171]....
        /*07cc*/ 	.word	0x00018280


	//   ....[172]....
        /*07d0*/ 	.word	0x000182f0


	//   ....[173]....
        /*07d4*/ 	.word	0x000183f0


	//   ....[174]....
        /*07d8*/ 	.word	0x00018460


	//   ....[175]....
        /*07dc*/ 	.word	0x00018560


	//   ....[176]....
        /*07e0*/ 	.word	0x000185d0


	//   ....[177]....
        /*07e4*/ 	.word	0x000186d0


	//   ....[178]....
        /*07e8*/ 	.word	0x00018740


	//   ....[179]....
        /*07ec*/ 	.word	0x00018840


	//   ....[180]....
        /*07f0*/ 	.word	0x000188b0


	//   ....[181]....
        /*07f4*/ 	.word	0x000189b0


	//   ....[182]....
        /*07f8*/ 	.word	0x00018a20


	//   ....[183]....
        /*07fc*/ 	.word	0x00018ac0


	//   ....[184]....
        /*0800*/ 	.word	0x00018bc0


	//   ....[185]....
        /*0804*/ 	.word	0x00018c30


	//   ....[186]....
        /*0808*/ 	.word	0x00018cb0


	//   ....[187]....
        /*080c*/ 	.word	0x00018d70


	//   ....[188]....
        /*0810*/ 	.word	0x00018df0


	//   ....[189]....
        /*0814*/ 	.word	0x00018ec0


	//   ....[190]....
        /*0818*/ 	.word	0x00018f40


	//   ....[191]....
        /*081c*/ 	.word	0x00019010


	//   ....[192]....
        /*0820*/ 	.word	0x00019090


	//   ....[193]....
        /*0824*/ 	.word	0x00019160


	//   ....[194]....
        /*0828*/ 	.word	0x000191e0


	//   ....[195]....
        /*082c*/ 	.word	0x000192b0


	//   ....[196]....
        /*0830*/ 	.word	0x00019330


	//   ....[197]....
        /*0834*/ 	.word	0x000193f0


	//   ....[198]....
        /*0838*/ 	.word	0x00019470


	//   ....[199]....
        /*083c*/ 	.word	0x00019520


	//   ....[200]....
        /*0840*/ 	.word	0x00019650


	//   ....[201]....
        /*0844*/ 	.word	0x000196f0


	//   ....[202]....
        /*0848*/ 	.word	0x00019760


	//   ....[203]....
        /*084c*/ 	.word	0x00019820


	//   ....[204]....
        /*0850*/ 	.word	0x00019880


	//   ....[205]....
        /*0854*/ 	.word	0x00019940


	//   ....[206]....
        /*0858*/ 	.word	0x000199a0


	//   ....[207]....
        /*085c*/ 	.word	0x00019a60


	//   ....[208]....
        /*0860*/ 	.word	0x00019ac0


	//   ....[209]....
        /*0864*/ 	.word	0x00019b80


	//   ....[210]....
        /*0868*/ 	.word	0x00019be0


	//   ....[211]....
        /*086c*/ 	.word	0x00019ca0


	//   ....[212]....
        /*0870*/ 	.word	0x00019d00


	//   ....[213]....
        /*0874*/ 	.word	0x00019dc0


	//   ....[214]....
        /*0878*/ 	.word	0x00019e20


	//   ....[215]....
        /*087c*/ 	.word	0x00019ee0


	//   ....[216]....
        /*0880*/ 	.word	0x00019fd0


	//   ....[217]....
        /*0884*/ 	.word	0x0001a070


	//   ....[218]....
        /*0888*/ 	.word	0x0001a0d0


	//   ....[219]....
        /*088c*/ 	.word	0x0001a1b0


	//   ....[220]....
        /*0890*/ 	.word	0x0001a210


	//   ....[221]....
        /*0894*/ 	.word	0x0001a2f0


	//   ....[222]....
        /*0898*/ 	.word	0x0001a350


	//   ....[223]....
        /*089c*/ 	.word	0x0001a430


	//   ....[224]....
        /*08a0*/ 	.word	0x0001a490


	//   ....[225]....
        /*08a4*/ 	.word	0x0001a570


	//   ....[226]....
        /*08a8*/ 	.word	0x0001a5d0


	//   ....[227]....
        /*08ac*/ 	.word	0x0001a6b0


	//   ....[228]....
        /*08b0*/ 	.word	0x0001a710


	//   ....[229]....
        /*08b4*/ 	.word	0x0001a7f0


	//   ....[230]....
        /*08b8*/ 	.word	0x0001a850


	//   ....[231]....
        /*08bc*/ 	.word	0x0001a920


	//   ....[232]....
        /*08c0*/ 	.word	0x0001aa40


	//   ....[233]....
        /*08c4*/ 	.word	0x0001aae0


	//   ....[234]....
        /*08c8*/ 	.word	0x0001aba0


	//   ....[235]....
        /*08cc*/ 	.word	0x0001ac70


	//   ....[236]....
        /*08d0*/ 	.word	0x0001acd0


	//   ....[237]....
        /*08d4*/ 	.word	0x0001adb0


	//   ....[238]....
        /*08d8*/ 	.word	0x0001ae10


	//   ....[239]....
        /*08dc*/ 	.word	0x0001aee0


	//   ....[240]....
        /*08e0*/ 	.word	0x0001af40


	//   ....[241]....
        /*08e4*/ 	.word	0x0001b010


	//   ....[242]....
        /*08e8*/ 	.word	0x0001b070


	//   ....[243]....
        /*08ec*/ 	.word	0x0001b150


	//   ....[244]....
        /*08f0*/ 	.word	0x0001b1b0


	//   ....[245]....
        /*08f4*/ 	.word	0x0001b280


	//   ....[246]....
        /*08f8*/ 	.word	0x0001b2e0


	//   ....[247]....
        /*08fc*/ 	.word	0x0001b3a0


	//   ....[248]....
        /*0900*/ 	.word	0x0001b430


	//   ....[249]....
        /*0904*/ 	.word	0x0001b4d0


	//   ....[250]....
        /*0908*/ 	.word	0x0001b5f0


	//   ....[251]....
        /*090c*/ 	.word	0x0001b660


	//   ....[252]....
        /*0910*/ 	.word	0x0001b6d0


	//   ....[253]....
        /*0914*/ 	.word	0x0001b740


	//   ....[254]....
        /*0918*/ 	.word	0x0001b7b0


	//   ....[255]....
        /*091c*/ 	.word	0x0001b830


	//   ....[0]....
        /*0920*/ 	.word	0x0001b8c0


	//   ....[1]....
        /*0924*/ 	.word	0x0001b950


	//   ....[2]....
        /*0928*/ 	.word	0x0001b9c0


	//   ....[3]....
        /*092c*/ 	.word	0x0001ba30


	//   ....[4]....
        /*0930*/ 	.word	0x0001baa0


	//   ....[5]....
        /*0934*/ 	.word	0x0001bb20


	//   ....[6]....
        /*0938*/ 	.word	0x0001bb90


	//   ....[7]....
        /*093c*/ 	.word	0x0001bc30


	//   ....[8]....
        /*0940*/ 	.word	0x0001bcc0


	//   ....[9]....
        /*0944*/ 	.word	0x0001bde0


	//----- nvinfo : EIATTR_REG_RECONFIG
	.align		4
.L_198:
        /*0948*/ 	.byte	0x01, 0x54
	.zero		2


	//----- nvinfo : EIATTR_SYSCALL_OFFSETS
	.align		4
        /*094c*/ 	.byte	0x04, 0x46
        /*094e*/ 	.short	(.L_200 - .L_199)


	//   ....[0]....
.L_199:
        /*0950*/ 	.word	0x00001ac0


	//   ....[1]....
        /*0954*/ 	.word	0x000136d0


	//   ....[2]....
        /*0958*/ 	.word	0x00013820


	//   ....[3]....
        /*095c*/ 	.word	0x00013910


	//   ....[4]....
        /*0960*/ 	.word	0x00014870


	//----- nvinfo : EIATTR_MBARRIER_INSTR_OFFSETS
	.align		4
.L_200:
        /*0964*/ 	.byte	0x04, 0x39
        /*0966*/ 	.short	(.L_202 - .L_201)


	//   ....[0]....
.L_201:
        /*0968*/ 	.word	0x00000180
        /*096c*/ 	.word	0x000000ff
        /*0970*/ 	.word	0x00028800
        /*0974*/ 	.short	0x0100
        /*0976*/ 	.byte	0x08
	.zero		1


	//   ....[1]....
        /*0978*/ 	.word	0x00000190
        /*097c*/ 	.word	0x000000ff
        /*0980*/ 	.word	0x00028820
        /*0984*/ 	.short	0x0100
        /*0986*/ 	.byte	0x08
	.zero		1


	//   ....[2]....
        /*0988*/ 	.word	0x00000280
        /*098c*/ 	.word	0x000000ff
        /*0990*/ 	.word	0x00028830
        /*0994*/ 	.short	0x0100
        /*0996*/ 	.byte	0x08
	.zero		1


	//   ....[3]....
        /*0998*/ 	.word	0x00000290
        /*099c*/ 	.word	0x000000ff
        /*09a0*/ 	.word	0x00028840
        /*09a4*/ 	.short	0x0100
        /*09a6*/ 	.byte	0x08
	.zero		1


	//   ....[4]....
        /*09a8*/ 	.word	0x000002a0
        /*09ac*/ 	.word	0x000000ff
        /*09b0*/ 	.word	0x00028838
        /*09b4*/ 	.short	0x0100
        /*09b6*/ 	.byte	0x08
	.zero		1


	//   ....[5]....
        /*09b8*/ 	.word	0x000002b0
        /*09bc*/ 	.word	0x000000ff
        /*09c0*/ 	.word	0x00028848
        /*09c4*/ 	.short	0x0100
        /*09c6*/ 	.byte	0x08
	.zero		1


	//   ....[6]....
        /*09c8*/ 	.word	0x000003e0
        /*09cc*/ 	.word	0x000000ff
        /*09d0*/ 	.word	0x00028850
        /*09d4*/ 	.short	0x0100
        /*09d6*/ 	.byte	0x08
	.zero		1


	//   ....[7]....
        /*09d8*/ 	.word	0x000003f0
        /*09dc*/ 	.word	0x000000ff
        /*09e0*/ 	.word	0x00028860
        /*09e4*/ 	.short	0x0100
        /*09e6*/ 	.byte	0x08
	.zero		1


	//   ....[8]....
        /*09e8*/ 	.word	0x00000400
        /*09ec*/ 	.word	0x000000ff
        /*09f0*/ 	.word	0x00028858
        /*09f4*/ 	.short	0x0100
        /*09f6*/ 	.byte	0x08
	.zero		1


	//   ....[9]....
        /*09f8*/ 	.word	0x00000410
        /*09fc*/ 	.word	0x000000ff
        /*0a00*/ 	.word	0x00028868
        /*0a04*/ 	.short	0x0100
        /*0a06*/ 	.byte	0x08
	.zero		1


	//   ....[10]....
        /*0a08*/ 	.word	0x00000500
        /*0a0c*/ 	.word	0x000000ff
        /*0a10*/ 	.word	0x00028870
        /*0a14*/ 	.short	0x0100
        /*0a16*/ 	.byte	0x06
	.zero		1


	//   ....[11]....
        /*0a18*/ 	.word	0x00000510
        /*0a1c*/ 	.word	0x000000ff
        /*0a20*/ 	.word	0x00028880
        /*0a24*/ 	.short	0x0100
        /*0a26*/ 	.byte	0x06
	.zero		1


	//   ....[12]....
        /*0a28*/ 	.word	0x00000520
        /*0a2c*/ 	.word	0x000000ff
        /*0a30*/ 	.word	0x00028878
        /*0a34*/ 	.short	0x0100
        /*0a36*/ 	.byte	0x06
	.zero		1


	//   ....[13]....
        /*0a38*/ 	.word	0x00000530
        /*0a3c*/ 	.word	0x000000ff
        /*0a40*/ 	.word	0x00028888
        /*0a44*/ 	.short	0x0100
        /*0a46*/ 	.byte	0x06
	.zero		1


	//   ....[14]....
        /*0a48*/ 	.word	0x00000660
        /*0a4c*/ 	.word	0x000000ff
        /*0a50*/ 	.word	0x00028890
        /*0a54*/ 	.short	0x0100
        /*0a56*/ 	.byte	0x08
	.zero		1


	//   ....[15]....
        /*0a58*/ 	.word	0x00000670
        /*0a5c*/ 	.word	0x000000ff
        /*0a60*/ 	.word	0x000288a0
        /*0a64*/ 	.short	0x0100
        /*0a66*/ 	.byte	0x08
	.zero		1


	//   ....[16]....
        /*0a68*/ 	.word	0x00000680
        /*0a6c*/ 	.word	0x000000ff
        /*0a70*/ 	.word	0x00028898
        /*0a74*/ 	.short	0x0100
        /*0a76*/ 	.byte	0x08
	.zero		1


	//   ....[17]....
        /*0a78*/ 	.word	0x00000690
        /*0a7c*/ 	.word	0x000000ff
        /*0a80*/ 	.word	0x000288a8
        /*0a84*/ 	.short	0x0100
        /*0a86*/ 	.byte	0x08
	.zero		1


	//   ....[18]....
        /*0a88*/ 	.word	0x000007d0
        /*0a8c*/ 	.word	0x000000ff
        /*0a90*/ 	.word	0x000288b0
        /*0a94*/ 	.short	0x0100
        /*0a96*/ 	.byte	0x08
	.zero		1


	//   ....[19]....
        /*0a98*/ 	.word	0x000007e0
        /*0a9c*/ 	.word	0x000000ff
        /*0aa0*/ 	.word	0x000288c0
        /*0aa4*/ 	.short	0x0100
        /*0aa6*/ 	.byte	0x08
	.zero		1


	//   ....[20]....
        /*0aa8*/ 	.word	0x000007f0
        /*0aac*/ 	.word	0x000000ff
        /*0ab0*/ 	.word	0x000288b8
        /*0ab4*/ 	.short	0x0100
        /*0ab6*/ 	.byte	0x08
	.zero		1


	//   ....[21]....
        /*0ab8*/ 	.word	0x00000800
        /*0abc*/ 	.word	0x000000ff
        /*0ac0*/ 	.word	0x000288c8
        /*0ac4*/ 	.short	0x0100
        /*0ac6*/ 	.byte	0x08
	.zero		1


	//   ....[22]....
        /*0ac8*/ 	.word	0x00001b40
        /*0acc*/ 	.word	0x000000ff
        /*0ad0*/ 	.word	0x00028800
        /*0ad4*/ 	.short	0x010a
        /*0ad6*/ 	.byte	0x29
	.zero		1


	//   ....[23]....
        /*0ad8*/ 	.word	0x00001bc0
        /*0adc*/ 	.word	0x00000009
        /*0ae0*/ 	.word	0x00028830
        /*0ae4*/ 	.short	0x010a
        /*0ae6*/ 	.byte	0x3f
	.zero		1


	//   ....[24]....
        /*0ae8*/ 	.word	0x00001c00
        /*0aec*/ 	.word	0x00000009
        /*0af0*/ 	.word	0x00028830
        /*0af4*/ 	.short	0x010a
        /*0af6*/ 	.byte	0x3f
	.zero		1


	//   ....[25]....
        /*0af8*/ 	.word	0x000025f0
        /*0afc*/ 	.word	0x000000ff
        /*0b00*/ 	.word	0x00000000
        /*0b04*/ 	.short	0x0101
        /*0b06*/ 	.byte	0x06
	.zero		1


	//   ....[26]....
        /*0b08*/ 	.word	0x00005780
        /*0b0c*/ 	.word	0x000000ff
        /*0b10*/ 	.word	0x00028830
        /*0b14*/ 	.short	0x010a
        /*0b16*/ 	.byte	0x06
	.zero		1


	//   ....[27]....
        /*0b18*/ 	.word	0x000057c0
        /*0b1c*/ 	.word	0x000000ff
        /*0b20*/ 	.word	0x00028830
        /*0b24*/ 	.short	0x010a
        /*0b26*/ 	.byte	0x06
	.zero		1


	//   ....[28]....
        /*0b28*/ 	.word	0x00005b10
        /*0b2c*/ 	.word	0x000000ff
        /*0b30*/ 	.word	0x00028850
        /*0b34*/ 	.short	0x010a
        /*0b36*/ 	.byte	0x06
	.zero		1


	//   ....[29]....
        /*0b38*/ 	.word	0x00005b50
        /*0b3c*/ 	.word	0x000000ff
        /*0b40*/ 	.word	0x00028850
        /*0b44*/ 	.short	0x010a
        /*0b46*/ 	.byte	0x06
	.zero		1


	//   ....[30]....
        /*0b48*/ 	.word	0x000063b0
        /*0b4c*/ 	.word	0x000000ff
        /*0b50*/ 	.word	0x00000000
        /*0b54*/ 	.short	0x0101
        /*0b56*/ 	.byte	0x06
	.zero		1


	//   ....[31]....
        /*0b58*/ 	.word	0x00008a10
        /*0b5c*/ 	.word	0x000000ff
        /*0b60*/ 	.word	0x00000000
        /*0b64*/ 	.short	0x0101
        /*0b66*/ 	.byte	0x06
	.zero		1


	//   ....[32]....
        /*0b68*/ 	.word	0x00009360
        /*0b6c*/ 	.word	0x000000ff
        /*0b70*/ 	.word	0x00028830
        /*0b74*/ 	.short	0x010a
        /*0b76*/ 	.byte	0x06
	.zero		1


	//   ....[33]....
        /*0b78*/ 	.word	0x000093a0
        /*0b7c*/ 	.word	0x000000ff
        /*0b80*/ 	.word	0x00028830
        /*0b84*/ 	.short	0x010a
        /*0b86*/ 	.byte	0x06
	.zero		1


	//   ....[34]....
        /*0b88*/ 	.word	0x000096f0
        /*0b8c*/ 	.word	0x000000ff
        /*0b90*/ 	.word	0x00028850
        /*0b94*/ 	.short	0x010a
        /*0b96*/ 	.byte	0x06
	.zero		1


	//   ....[35]....
        /*0b98*/ 	.word	0x00009730
        /*0b9c*/ 	.word	0x000000ff
        /*0ba0*/ 	.word	0x00028850
        /*0ba4*/ 	.short	0x010a
        /*0ba6*/ 	.byte	0x06
	.zero		1


	//   ....[36]....
        /*0ba8*/ 	.word	0x00009ff0
        /*0bac*/ 	.word	0x000000ff
        /*0bb0*/ 	.word	0x00000000
        /*0bb4*/ 	.short	0x0101
        /*0bb6*/ 	.byte	0x06
	.zero		1


	//   ....[37]....
        /*0bb8*/ 	.word	0x0000b4e0
        /*0bbc*/ 	.word	0x000000ff
        /*0bc0*/ 	.word	0x00000000
        /*0bc4*/ 	.short	0x0101
        /*0bc6*/ 	.byte	0x06
	.zero		1


	//   ....[38]....
        /*0bc8*/ 	.word	0x0000bbf0
        /*0bcc*/ 	.word	0x000000ff
        /*0bd0*/ 	.word	0x00028830
        /*0bd4*/ 	.short	0x010a
        /*0bd6*/ 	.byte	0x06
	.zero		1


	//   ....[39]....
        /*0bd8*/ 	.word	0x0000bc30
        /*0bdc*/ 	.word	0x000000ff
        /*0be0*/ 	.word	0x00028830
        /*0be4*/ 	.short	0x010a
        /*0be6*/ 	.byte	0x06
	.zero		1


	//   ....[40]....
        /*0be8*/ 	.word	0x0000bf50
        /*0bec*/ 	.word	0x000000ff
        /*0bf0*/ 	.word	0x00028850
        /*0bf4*/ 	.short	0x010a
        /*0bf6*/ 	.byte	0x06
	.zero		1


	//   ....[41]....
        /*0bf8*/ 	.word	0x0000bf90
        /*0bfc*/ 	.word	0x000000ff
        /*0c00*/ 	.word	0x00028850
        /*0c04*/ 	.short	0x010a
        /*0c06*/ 	.byte	0x06
	.zero		1


	//   ....[42]....
        /*0c08*/ 	.word	0x0000c7f0
        /*0c0c*/ 	.word	0x000000ff
        /*0c10*/ 	.word	0x00000000
        /*0c14*/ 	.short	0x0101
        /*0c16*/ 	.byte	0x06
	.zero		1


	//   ....[43]....
        /*0c18*/ 	.word	0x0000ee50
        /*0c1c*/ 	.word	0x000000ff
        /*0c20*/ 	.word	0x00000000
        /*0c24*/ 	.short	0x0101
        /*0c26*/ 	.byte	0x06
	.zero		1


	//   ....[44]....
        /*0c28*/ 	.word	0x0000f450
        /*0c2c*/ 	.word	0x000000ff
        /*0c30*/ 	.word	0x00028850
        /*0c34*/ 	.short	0x010a
        /*0c36*/ 	.byte	0x05
	.zero		1


	//   ....[45]....
        /*0c38*/ 	.word	0x0000f490
        /*0c3c*/ 	.word	0x000000ff
        /*0c40*/ 	.word	0x00028850
        /*0c44*/ 	.short	0x010a
        /*0c46*/ 	.byte	0x05
	.zero		1


	//   ....[46]....
        /*0c48*/ 	.word	0x0000fa00
        /*0c4c*/ 	.word	0x000000ff
        /*0c50*/ 	.word	0x00000000
        /*0c54*/ 	.short	0x0101
        /*0c56*/ 	.byte	0x04
	.zero		1


	//   ....[47]....
        /*0c58*/ 	.word	0x00010fb0
        /*0c5c*/ 	.word	0x00000003
        /*0c60*/ 	.word	0x00000000
        /*0c64*/ 	.short	0x0101
        /*0c66*/ 	.byte	0x3f
	.zero		1


	//   ....[48]....
        /*0c68*/ 	.word	0x00013e40
        /*0c6c*/ 	.word	0x00000007
        /*0c70*/ 	.word	0x00028840
        /*0c74*/ 	.short	0x010a
        /*0c76*/ 	.byte	0x3f
	.zero		1


	//   ....[49]....
        /*0c78*/ 	.word	0x000145c0
        /*0c7c*/ 	.word	0x00000007
        /*0c80*/ 	.word	0x00028830
        /*0c84*/ 	.short	0x0107
        /*0c86*/ 	.byte	0x3f
	.zero		1


	//   ....[50]....
        /*0c88*/ 	.word	0x00014690
        /*0c8c*/ 	.word	0x00000007
        /*0c90*/ 	.word	0x00028830
        /*0c94*/ 	.short	0x0101
        /*0c96*/ 	.byte	0x3f
	.zero		1


	//   ....[51]....
        /*0c98*/ 	.word	0x00015190
        /*0c9c*/ 	.word	0x00000016
        /*0ca0*/ 	.word	0x00028800
        /*0ca4*/ 	.short	0x0107
        /*0ca6*/ 	.byte	0x3f
	.zero		1


	//   ....[52]....
        /*0ca8*/ 	.word	0x000152a0
        /*0cac*/ 	.word	0x00000016
        /*0cb0*/ 	.word	0x00028800
        /*0cb4*/ 	.short	0x0101
        /*0cb6*/ 	.byte	0x3f
	.zero		1


	//   ....[53]....
        /*0cb8*/ 	.word	0x000152c0
        /*0cbc*/ 	.word	0x00000016
        /*0cc0*/ 	.word	0x00028820
        /*0cc4*/ 	.short	0x010a
        /*0cc6*/ 	.byte	0x3f
	.zero		1


	//   ....[54]....
        /*0cc8*/ 	.word	0x00015650
        /*0ccc*/ 	.word	0x00000006
        /*0cd0*/ 	.word	0x00028840
        /*0cd4*/ 	.short	0x010a
        /*0cd6*/ 	.byte	0x3f
	.zero		1


	//   ....[55]....
        /*0cd8*/ 	.word	0x00015b70
        /*0cdc*/ 	.word	0x00000006
        /*0ce0*/ 	.word	0x00028830
        /*0ce4*/ 	.short	0x0107
        /*0ce6*/ 	.byte	0x3f
	.zero		1


	//   ....[56]....
        /*0ce8*/ 	.word	0x00015c30
        /*0cec*/ 	.word	0x00000006
        /*0cf0*/ 	.word	0x00028830
        /*0cf4*/ 	.short	0x0101
        /*0cf6*/ 	.byte	0x3f
	.zero		1


	//   ....[57]....
        /*0cf8*/ 	.word	0x00015c90
        /*0cfc*/ 	.word	0x00000006
        /*0d00*/ 	.word	0x00028860
        /*0d04*/ 	.short	0x010a
        /*0d06*/ 	.byte	0x3f
	.zero		1


	//   ....[58]....
        /*0d08*/ 	.word	0x00016220
        /*0d0c*/ 	.word	0x00000006
        /*0d10*/ 	.word	0x00028850
        /*0d14*/ 	.short	0x0107
        /*0d16*/ 	.byte	0x3f
	.zero		1


	//   ....[59]....
        /*0d18*/ 	.word	0x00016380
        /*0d1c*/ 	.word	0x00000006
        /*0d20*/ 	.word	0x00028850
        /*0d24*/ 	.short	0x0101
        /*0d26*/ 	.byte	0x3f
	.zero		1


	//   ....[60]....
        /*0d28*/ 	.word	0x00016590
        /*0d2c*/ 	.word	0x00000000
        /*0d30*/ 	.word	0x00028860
        /*0d34*/ 	.short	0x010a
        /*0d36*/ 	.byte	0x3f
	.zero		1


	//   ....[61]....
        /*0d38*/ 	.word	0x00016ac0
        /*0d3c*/ 	.word	0x00000000
        /*0d40*/ 	.word	0x00028850
        /*0d44*/ 	.short	0x0107
        /*0d46*/ 	.byte	0x3f
	.zero		1


	//   ....[62]....
        /*0d48*/ 	.word	0x00016b80
        /*0d4c*/ 	.word	0x00000000
        /*0d50*/ 	.word	0x00028850
        /*0d54*/ 	.short	0x0101
        /*0d56*/ 	.byte	0x3f
	.zero		1


	//   ....[63]....
        /*0d58*/ 	.word	0x000178b0
        /*0d5c*/ 	.word	0x00000007
        /*0d60*/ 	.word	0x00028820
        /*0d64*/ 	.short	0x010a
        /*0d66*/ 	.byte	0x3f
	.zero		1


	//   ....[64]....
        /*0d68*/ 	.word	0x00017a30
        /*0d6c*/ 	.word	0x00000005
        /*0d70*/ 	.word	0x00028840
        /*0d74*/ 	.short	0x010a
        /*0d76*/ 	.byte	0x3f
	.zero		1


	//   ....[65]....
        /*0d78*/ 	.word	0x00017ad0
        /*0d7c*/ 	.word	0x00000003
        /*0d80*/ 	.word	0x00028840
        /*0d84*/ 	.short	0x010a
        /*0d86*/ 	.byte	0x3f
	.zero		1


	//   ....[66]....
        /*0d88*/ 	.word	0x00017b10
        /*0d8c*/ 	.word	0x00000005
        /*0d90*/ 	.word	0x00028860
        /*0d94*/ 	.short	0x010a
        /*0d96*/ 	.byte	0x3f
	.zero		1


	//   ....[67]....
        /*0d98*/ 	.word	0x00017b50
        /*0d9c*/ 	.word	0x00000003
        /*0da0*/ 	.word	0x00028860
        /*0da4*/ 	.short	0x010a
        /*0da6*/ 	.byte	0x3f
	.zero		1


	//   ....[68]....
        /*0da8*/ 	.word	0x00017bc0
        /*0dac*/ 	.word	0x00000003
        /*0db0*/ 	.word	0x00028800
        /*0db4*/ 	.short	0x010a
        /*0db6*/ 	.byte	0x3f
	.zero		1


	//   ....[69]....
        /*0db8*/ 	.word	0x00017c10
        /*0dbc*/ 	.word	0x00000009
        /*0dc0*/ 	.word	0x00028830
        /*0dc4*/ 	.short	0x010a
        /*0dc6*/ 	.byte	0x3f
	.zero		1


	//   ....[70]....
        /*0dc8*/ 	.word	0x00017c70
        /*0dcc*/ 	.word	0x00000004
        /*0dd0*/ 	.word	0x00028830
        /*0dd4*/ 	.short	0x010a
        /*0dd6*/ 	.byte	0x3f
	.zero		1


	//   ....[71]....
        /*0dd8*/ 	.word	0x00017cd0
        /*0ddc*/ 	.word	0x00000004
        /*0de0*/ 	.word	0x00028850
        /*0de4*/ 	.short	0x010a
        /*0de6*/ 	.byte	0x3f
	.zero		1


	//   ....[72]....
        /*0de8*/ 	.word	0x00017d30
        /*0dec*/ 	.word	0x00000004
        /*0df0*/ 	.word	0x00028830
        /*0df4*/ 	.short	0x010a
        /*0df6*/ 	.byte	0x3f
	.zero		1


	//   ....[73]....
        /*0df8*/ 	.word	0x00017d90
        /*0dfc*/ 	.word	0x00000004
        /*0e00*/ 	.word	0x00028850
        /*0e04*/ 	.short	0x010a
        /*0e06*/ 	.byte	0x3f
	.zero		1


	//   ....[74]....
        /*0e08*/ 	.word	0x00017df0
        /*0e0c*/ 	.word	0x00000004
        /*0e10*/ 	.word	0x00028830
        /*0e14*/ 	.short	0x010a
        /*0e16*/ 	.byte	0x3f
	.zero		1


	//   ....[75]....
        /*0e18*/ 	.word	0x00017e50
        /*0e1c*/ 	.word	0x00000004
        /*0e20*/ 	.word	0x00028850
        /*0e24*/ 	.short	0x010a
        /*0e26*/ 	.byte	0x3f
	.zero		1


	//   ....[76]....
        /*0e28*/ 	.word	0x00017eb0
        /*0e2c*/ 	.word	0x00000006
        /*0e30*/ 	.word	0x00028850
        /*0e34*/ 	.short	0x010a
        /*0e36*/ 	.byte	0x3f
	.zero		1


	//   ....[77]....
        /*0e38*/ 	.word	0x00017fd0
        /*0e3c*/ 	.word	0x00000007
        /*0e40*/ 	.word	0x00028840
        /*0e44*/ 	.short	0x010a
        /*0e46*/ 	.byte	0x3f
	.zero		1


	//   ....[78]....
        /*0e48*/ 	.word	0x00019550
        /*0e4c*/ 	.word	0x00000016
        /*0e50*/ 	.word	0x00028820
        /*0e54*/ 	.short	0x010a
        /*0e56*/ 	.byte	0x3f
	.zero		1


	//   ....[79]....
        /*0e58*/ 	.word	0x000195a0
        /*0e5c*/ 	.word	0x00000006
        /*0e60*/ 	.word	0x00028840
        /*0e64*/ 	.short	0x010a
        /*0e66*/ 	.byte	0x3f
	.zero		1


	//   ....[80]....
        /*0e68*/ 	.word	0x00019f20
        /*0e6c*/ 	.word	0x00000006
        /*0e70*/ 	.word	0x00028860
        /*0e74*/ 	.short	0x010a
        /*0e76*/ 	.byte	0x3f
	.zero		1


	//   ....[81]....
        /*0e78*/ 	.word	0x0001a990
        /*0e7c*/ 	.word	0x00000000
        /*0e80*/ 	.word	0x00028860
        /*0e84*/ 	.short	0x010a
        /*0e86*/ 	.byte	0x3f
	.zero		1


	//   ....[82]....
        /*0e88*/ 	.word	0x0001bd00
        /*0e8c*/ 	.word	0x00000007
        /*0e90*/ 	.word	0x00028820
        /*0e94*/ 	.short	0x010a
        /*0e96*/ 	.byte	0x3f
	.zero		1


	//   ....[83]....
        /*0e98*/ 	.word	0x0001bea0
        /*0e9c*/ 	.word	0x00000005
        /*0ea0*/ 	.word	0x00028840
        /*0ea4*/ 	.short	0x010a
        /*0ea6*/ 	.byte	0x3f
	.zero		1


	//   ....[84]....
        /*0ea8*/ 	.word	0x0001bef0
        /*0eac*/ 	.word	0x00000003
        /*0eb0*/ 	.word	0x00028840
        /*0eb4*/ 	.short	0x010a
        /*0eb6*/ 	.byte	0x3f
	.zero		1


	//   ....[85]....
        /*0eb8*/ 	.word	0x0001bf40
        /*0ebc*/ 	.word	0x00000005
        /*0ec0*/ 	.word	0x00028860
        /*0ec4*/ 	.short	0x010a
        /*0ec6*/ 	.byte	0x3f
	.zero		1


	//----- nvinfo : EIATTR_NUM_MBARRIERS
	.align		4
.L_202:
        /*0ec8*/ 	.byte	0x03, 0x38
        /*0eca*/ 	.short	0x0016


	//----- nvinfo : EIATTR_EXIT_INSTR_OFFSETS
	.align		4
        /*0ecc*/ 	.byte	0x04, 0x1c
        /*0ece*/ 	.short	(.L_204 - .L_203)


	//   ....[0]....
.L_203:
        /*0ed0*/ 	.word	0x000009b0


	//   ....[1]....
        /*0ed4*/ 	.word	0x00011f10


	//   ....[2]....
        /*0ed8*/ 	.word	0x00017ba0


	//----- nvinfo : EIATTR_MAX_THREADS
	.align		4
.L_204:
        /*0edc*/ 	.byte	0x04, 0x05
        /*0ede*/ 	.short	(.L_206 - .L_205)
.L_205:
        /*0ee0*/ 	.word	0x00000180
        /*0ee4*/ 	.word	0x00000001
        /*0ee8*/ 	.word	0x00000001


	//----- nvinfo : EIATTR_CRS_STACK_SIZE
	.align		4
.L_206:
        /*0eec*/ 	.byte	0x04, 0x1e
        /*0eee*/ 	.short	(.L_208 - .L_207)
.L_207:
        /*0ef0*/ 	.word	0x00000000


	//----- nvinfo : EIATTR_CBANK_PARAM_SIZE
	.align		4
.L_208:
        /*0ef4*/ 	.byte	0x03, 0x19
        /*0ef6*/ 	.short	0x0af0


	//----- nvinfo : EIATTR_PARAM_CBANK
	.align		4
        /*0ef8*/ 	.byte	0x04, 0x0a
        /*0efa*/ 	.short	(.L_210 - .L_209)
	.align		4
.L_209:
        /*0efc*/ 	.word	index@(.nv.constant0._ZN7cutlass13device_kernelIN5flash11enable_sm90INS1_16FlashAttnFwdSm90INS1_25CollectiveMainloopFwdSm90ILi2EN4cute5tupleIJNS5_1CILi1EEES8_S8_EEENS6_IJNS7_ILi128EEESA_SA_EEELi128ENS_10bfloat16_tEfNS_4arch4Sm90ELb0ELb1ELb1ELb1ELb1ELb0ELb0ELb1ELb1ELb1ELb0ELb0EEENS1_21CollectiveEpilogueFwdISB_S9_SC_SE_Li256ELb1ELb1ELb0ELb0EEENS1_36VarlenDynamicPersistentTileSchedulerILi128ELi128ELi256ELi128ELb0ELb1ELb1ELb1ELb0ELb1EEEEEEEEEvNT_6ParamsE)
        /*0f00*/ 	.short	0x0210
        /*0f02*/ 	.short	0x0af0


	//----- nvinfo : EIATTR_SW_WAR
	.align		4
.L_210:
        /*0f04*/ 	.byte	0x04, 0x36
        /*0f06*/ 	.short	(.L_212 - .L_211)
.L_211:
        /*0f08*/ 	.word	0x00000008
.L_212:


//--------------------- .nv.info._ZN7cutlass13device_kernelIN5flash11enable_sm90INS1_16FlashAttnFwdSm90INS1_25CollectiveMainloopFwdSm90ILi2EN4cute5tupleIJNS5_1CILi1EEES8_S8_EEENS6_IJNS7_ILi128EEESA_SA_EEELi128ENS_10bfloat16_tEfNS_4arch4Sm90ELb0ELb1ELb1ELb1ELb1ELb1ELb0ELb1ELb1ELb1ELb0ELb0EEENS1_21CollectiveEpilogueFwdISB_S9_SC_SE_Li256ELb1ELb1ELb0ELb0EEENS1_36VarlenDynamicPersistentTileSchedulerILi128ELi128ELi256ELi128ELb0ELb1ELb1ELb1ELb0ELb1EEEEEEEEEvNT_6ParamsE --------------------------
	.section	.nv.info._ZN7cutlass13device_kernelIN5flash11enable_sm90INS1_16FlashAttnFwdSm90INS1_25CollectiveMainloopFwdSm90ILi2EN4cute5tupleIJNS5_1CILi1EEES8_S8_EEENS6_IJNS7_ILi128EEESA_SA_EEELi128ENS_10bfloat16_tEfNS_4arch4Sm90ELb0ELb1ELb1ELb1ELb1ELb1ELb0ELb1ELb1ELb1ELb0ELb0EEENS1_21CollectiveEpilogueFwdISB_S9_SC_SE_Li256ELb1ELb1ELb0ELb0EEENS1_36VarlenDynamicPersistentTileSchedulerILi128ELi128ELi256ELi128ELb0ELb1ELb1ELb1ELb0ELb1EEEEEEEEEvNT_6ParamsE,"",@"SHT_CUDA_INFO"
	.sectionflags	@""
	.align	4


	//----- nvinfo : EIATTR_CUDA_API_VERSION
	.align		4
        /*0000*/ 	.byte	0x04, 0x37
        /*0002*/ 	.short	(.L_214 - .L_213)
.L_213:
        /*0004*/ 	.word	0x00000082


	//----- nvinfo : EIATTR_KPARAM_INFO
	.align		4
.L_214:
        /*0008*/ 	.byte	0x04, 0x17
        /*000a*/ 	.short	(.L_216 - .L_215)
.L_215:
        /*000c*/ 	.word	0x00000000
        /*0010*/ 	.short	0x0000
        /*0012*/ 	.short	0x0070
        /*0014*/ 	.byte	0x00, 0xf0, 0x01, 0x2a


	//----- nvinfo : EIATTR_SPARSE_MMA_MASK
	.align		4
.L_216:
        /*0018*/ 	.byte	0x03, 0x50
        /*001a*/ 	.short	0x0000


	//----- nvinfo : EIATTR_MAXREG_COUNT
	.align		4
        /*001c*/ 	.byte	0x03, 0x1b
        /*001e*/ 	.short	0x00a8


	//----- nvinfo : EIATTR_NUM_BARRIERS
	.align		4
        /*0020*/ 	.byte	0x02, 0x4c
        /*0022*/ 	.byte	0x10
	.zero		1


	//----- nvinfo : EIATTR_EXTERNS
	.align		4
        /*0024*/ 	.byte	0x04, 0x0f
        /*0026*/ 	.short	(.L_218 - .L_217)


	//   ....[0]....
	.align		4
.L_217:
        /*0028*/ 	.word	index@(__assertfail)


	//----- nvinfo : EIATTR_ANNOTATIONS
	.align		4
.L_218:
        /*002c*/ 	.byte	0x04, 0x55
        /*002e*/ 	.short	(.L_220 - .L_219)


	//   ....[0]....
.L_219:
        /* <DEDUP_REMOVED lines=14> */
        /*0104*/ 	.byte	0x00, 0x4d, 0x02, 0x00, 0x01, 0x00, 0x00, 0x00, 0xb0, 0x61, 0x02, 0x00


	//----- nvinfo : EIATTR_MERCURY_ISA_VERSION
	.align		4
.L_220:
        /*0110*/ 	.byte	0x03, 0x5f
        /*0112*/ 	.short	0x0101


	//----- nvinfo : EIATTR_UNUSED_LOAD_BYTE_OFFSET
	.align		4
        /*0114*/ 	.byte	0x04, 0x44
        /*0116*/ 	.short	(.L_222 - .L_221)


	//   ....[0]....
.L_221:
        /*0118*/ 	.word	0x00000a60
        /*011c*/ 	.word	0x0000fff0


	//   ....[1]....
        /*0120*/ 	.word	0x0001d240
        /*0124*/ 	.word	0x0000fff0


	//----- nvinfo : EIATTR_INT_WARP_WIDE_INSTR_OFFSETS
	.align		4
.L_222:
        /*0128*/ 	.byte	0x04, 0x31
        /*012a*/ 	.short	(.L_224 - .L_223)


	//   ....[0]....
.L_223:
        /*012c*/ 	.word	0x00000130


	//   ....[1]....
        /*0130*/ 	.word	0x00000170


	//   ....[2]....
        /*0134*/ 	.word	0x000001e0


	//   ....[3]....
        /*0138*/ 	.word	0x00021e20


	//   ....[4]....
        /*013c*/ 	.word	0x00021eb0


	//   ....[5]....
        /*0140*/ 	.word	0x00024df0


	//   ....[6]....
        /*0144*/ 	.word	0x00024e80


	//----- nvinfo : EIATTR_COOP_GROUP_MASK_REGIDS
	.align		4
.L_224:
        /*0148*/ 	.byte	0x04, 0x29
        /*014a*/ 	.short	(.L_226 - .L_225)


	//   ....[0]....
.L_225:
        /*014c*/ 	.word	0xffffffff


	//   ....[1]....
        /*0150*/ 	.word	0xffffffff


	//   ....[2]....
        /*0154*/ 	.word	0xffffffff


	//   ....[3]....
        /*0158*/ 	.word	0xffffffff


	//   ....[4]....
        /*015c*/ 	.word	0xffffffff


	//   ....[5]....
        /*0160*/ 	.word	0xffffffff


	//   ....[6]....
        /*0164*/ 	.word	0xffffffff


	//   ....[7]....
        /*0168*/ 	.word	0xffffffff


	//   ....[8]....
        /*016c*/ 	.word	0xffffffff


	//   ....[9]....
        /*0170*/ 	.word	0xffffffff


	//   ....[10]....
        /*0174*/ 	.word	0xffffffff


	//   ....[11]....
        /*0178*/ 	.word	0xffffffff


	//   ....[12]....
        /*017c*/ 	.word	0xffffffff


	//   ....[13]....
        /*0180*/ 	.word	0xffffffff


	//   ....[14]....
        /*0184*/ 	.word	0xffffffff


	//   ....[15]....
        /*0188*/ 	.word	0xffffffff


	//   ....[16]....
        /*018c*/ 	.word	0xffffffff


	//   ....[17]....
        /*0190*/ 	.word	0xffffffff


	//   ....[18]....
        /*0194*/ 	.word	0xffffffff


	//   ....[19]....
        /*0198*/ 	.word	0xffffffff


	//   ....[20]....
        /*019c*/ 	.word	0xffffffff


	//   ....[21]....
        /*01a0*/ 	.word	0xffffffff


	//   ....[22]....
        /*01a4*/ 	.word	0xffffffff


	//   ....[23]....
        /*01a8*/ 	.word	0xffffffff


	//   ....[24]....
        /*01ac*/ 	.word	0xffffffff


	//   ....[25]....
        /*01b0*/ 	.word	0xffffffff


	//   ....[26]....
        /*01b4*/ 	.word	0xffffffff


	//   ....[27]....
        /*01b8*/ 	.word	0xffffffff


	//   ....[28]....
        /*01bc*/ 	.word	0xffffffff


	//   ....[29]....
        /*01c0*/ 	.word	0xffffffff


	//   ....[30]....
        /*01c4*/ 	.word	0xffffffff


	//   ....[31]....
        /*01c8*/ 	.word	0xffffffff


	//   ....[32]....
        /*01cc*/ 	.word	0xffffffff


	//   ....[33]....
        /*01d0*/ 	.word	0xffffffff


	//   ....[34]....
        /*01d4*/ 	.word	0xffffffff


	//   ....[35]....
        /*01d8*/ 	.word	0xffffffff


	//   ....[36]....
        /*01dc*/ 	.word	0xffffffff


	//   ....[37]....
        /*01e0*/ 	.word	0xffffffff


	//   ....[38]....
        /*01e4*/ 	.word	0xffffffff


	//   ....[39]....
        /*01e8*/ 	.word	0xffffffff


	//   ....[40]....
        /*01ec*/ 	.word	0xffffffff


	//   ....[41]....
        /*01f0*/ 	.word	0xffffffff


	//   ....[42]....
        /*01f4*/ 	.word	0xffffffff


	//   ....[43]....
        /*01f8*/ 	.word	0xffffffff


	//   ....[44]....
        /*01fc*/ 	.word	0xffffffff


	//   ....[45]....
        /*0200*/ 	.word	0xffffffff


	//   ....[46]....
        /*0204*/ 	.word	0xffffffff


	//   ....[47]....
        /*0208*/ 	.word	0xffffffff


	//   ....[48]....
        /*020c*/ 	.word	0xffffffff


	//   ....[49]....
        /*0210*/ 	.word	0xffffffff


	//   ....[50]....
        /*0214*/ 	.word	0xffffffff


	//   ....[51]....
        /*0218*/ 	.word	0xffffffff


	//   ....[52]....
        /*021c*/ 	.word	0xffffffff


	//   ....[53]....
        /*0220*/ 	.word	0xffffffff


	//   ....[54]....
        /*0224*/ 	.word	0xffffffff


	//   ....[55]....
        /*0228*/ 	.word	0xffffffff


	//   ....[56]....
        /*022c*/ 	.word	0xffffffff


	//   ....[57]....
        /*0230*/ 	.word	0xffffffff


	//   ....[58]....
        /*0234*/ 	.word	0xffffffff


	//   ....[59]....
        /*0238*/ 	.word	0xffffffff


	//   ....[60]....
        /*023c*/ 	.word	0xffffffff


	//   ....[61]....
        /*0240*/ 	.word	0xffffffff


	//   ....[62]....
        /*0244*/ 	.word	0xffffffff


	//   ....[63]....
        /*0248*/ 	.word	0xffffffff


	//   ....[64]....
        /*024c*/ 	.word	0xffffffff


	//   ....[65]....
        /*0250*/ 	.word	0xffffffff


	//   ....[66]....
        /*0254*/ 	.word	0xffffffff


	//   ....[67]....
        /*0258*/ 	.word	0xffffffff


	//   ....[68]....
        /*025c*/ 	.word	0xffffffff


	//   ....[69]....
        /*0260*/ 	.word	0xffffffff


	//   ....[70]....
        /*0264*/ 	.word	0xffffffff


	//   ....[71]....
        /*0268*/ 	.word	0xffffffff


	//   ....[72]....
        /*026c*/ 	.word	0xffffffff


	//   ....[73]....
        /*0270*/ 	.word	0xffffffff


	//   ....[74]....
        /*0274*/ 	.word	0xffffffff


	//   ....[75]....
        /*0278*/ 	.word	0xffffffff


	//   ....[76]....
        /*027c*/ 	.word	0xffffffff


	//   ....[77]....
        /*0280*/ 	.word	0xffffffff


	//   ....[78]....
        /*0284*/ 	.word	0xffffffff


	//   ....[79]....
        /*0288*/ 	.word	0xffffffff


	//   ....[80]....
        /*028c*/ 	.word	0xffffffff


	//   ....[81]....
        /*0290*/ 	.word	0xffffffff


	//   ....[82]....
        /*0294*/ 	.word	0xffffffff


	//   ....[83]....
        /*0298*/ 	.word	0xffffffff


	//   ....[84]....
        /*029c*/ 	.word	0xffffffff


	//   ....[85]....
        /*02a0*/ 	.word	0xffffffff


	//   ....[86]....
        /*02a4*/ 	.word	0xffffffff


	//   ....[87]....
        /*02a8*/ 	.word	0xffffffff


	//   ....[88]....
        /*02ac*/ 	.word	0xffffffff


	//   ....[89]....
        /*02b0*/ 	.word	0xffffffff


	//   ....[90]....
        /*02b4*/ 	.word	0xffffffff


	//   ....[91]....
        /*02b8*/ 	.word	0xffffffff


	//   ....[92]....
        /*02bc*/ 	.word	0xffffffff


	//   ....[93]....
        /*02c0*/ 	.word	0xffffffff


	//   ....[94]....
        /*02c4*/ 	.word	0xffffffff


	//   ....[95]....
        /*02c8*/ 	.word	0xffffffff


	//   ....[96]....
        /*02cc*/ 	.word	0xffffffff


	//   ....[97]....
        /*02d0*/ 	.word	0xffffffff


	//   ....[98]....
        /*02d4*/ 	.word	0xffffffff


	//   ....[99]....
        /*02d8*/ 	.word	0xffffffff


	//   ....[100]....
        /*02dc*/ 	.word	0xffffffff


	//   ....[101]....
        /*02e0*/ 	.word	0xffffffff


	//   ....[102]....
        /*02e4*/ 	.word	0xffffffff


	//   ....[103]....
        /*02e8*/ 	.word	0xffffffff


	//   ....[104]....
        /*02ec*/ 	.word	0xffffffff


	//   ....[105]....
        /*02f0*/ 	.word	0xffffffff


	//   ....[106]....
        /*02f4*/ 	.word	0xffffffff


	//   ....[107]....
        /*02f8*/ 	.word	0xffffffff


	//   ....[108]....
        /*02fc*/ 	.word	0xffffffff


	//   ....[109]....
        /*0300*/ 	.word	0xffffffff


	//   ....[110]....
        /*0304*/ 	.word	0xffffffff


	//   ....[111]....
        /*0308*/ 	.word	0xffffffff


	//   ....[112]....
        /*030c*/ 	.word	0xffffffff


	//   ....[113]....
        /*0310*/ 	.word	0xffffffff


	//   ....[114]....
        /*0314*/ 	.word	0xffffffff


	//   ....[115]....
        /*0318*/ 	.word	0xffffffff


	//   ....[116]....
        /*031c*/ 	.word	0xffffffff


	//   ....[117]....
        /*0320*/ 	.word	0xffffffff


	//   ....[118]....
        /*0324*/ 	.word	0xffffffff


	//   ....[119]....
        /*0328*/ 	.word	0xffffffff


	//   ....[120]....
        /*032c*/ 	.word	0xffffffff


	//   ....[121]....
        /*0330*/ 	.word	0xffffffff


	//   ....[122]....
        /*0334*/ 	.word	0xffffffff


	//   ....[123]....
        /*0338*/ 	.word	0xffffffff


	//   ....[124]....
        /*033c*/ 	.word	0xffffffff


	//   ....[125]....
        /*0340*/ 	.word	0xffffffff


	//   ....[126]....
        /*0344*/ 	.word	0xffffffff


	//   ....[127]....
        /*0348*/ 	.word	0xffffffff


	//   ....[128]....
        /*034c*/ 	.word	0xffffffff


	//   ....[129]....
        /*0350*/ 	.word	0xffffffff


	//   ....[130]....
        /*0354*/ 	.word	0xffffffff


	//   ....[131]....
        /*0358*/ 	.word	0xffffffff


	//   ....[132]....
        /*035c*/ 	.word	0xffffffff


	//   ....[133]....
        /*0360*/ 	.word	0xffffffff


	//   ....[134]....
        /*0364*/ 	.word	0xffffffff


	//   ....[135]....
        /*0368*/ 	.word	0xffffffff


	//   ....[136]....
        /*036c*/ 	.word	0xffffffff


	//   ....[137]....
        /*0370*/ 	.word	0xffffffff


	//   ....[138]....
        /*0374*/ 	.word	0xffffffff


	//   ....[139]....
        /*0378*/ 	.word	0xffffffff


	//   ....[140]....
        /*037c*/ 	.word	0xffffffff


	//   ....[141]....
        /*0380*/ 	.word	0xffffffff


	//   ....[142]....
        /*0384*/ 	.word	0xffffffff


	//   ....[143]....
        /*0388*/ 	.word	0xffffffff


	//   ....[144]....
        /*038c*/ 	.word	0xffffffff


	//   ....[145]....
        /*0390*/ 	.word	0xffffffff


	//   ....[146]....
        /*0394*/ 	.word	0xffffffff


	//   ....[147]....
        /*0398*/ 	.word	0xffffffff


	//   ....[148]....
        /*039c*/ 	.word	0xffffffff


	//   ....[149]....
        /*03a0*/ 	.word	0xffffffff


	//   ....[150]....
        /*03a4*/ 	.word	0xffffffff


	//   ....[151]....
        /*03a8*/ 	.word	0xffffffff


	//   ....[152]....
        /*03ac*/ 	.word	0xffffffff


	//   ....[153]....
        /*03b0*/ 	.word	0xffffffff


	//   ....[154]....
        /*03b4*/ 	.word	0xffffffff


	//   ....[155]....
        /*03b8*/ 	.word	0xffffffff


	//   ....[156]....
        /*03bc*/ 	.word	0xffffffff


	//   ....[157]....
        /*03c0*/ 	.word	0xffffffff


	//   ....[158]....
        /*03c4*/ 	.word	0xffffffff


	//   ....[159]....
        /*03c8*/ 	.word	0xffffffff


	//   ....[160]....
        /*03cc*/ 	.word	0xffffffff


	//   ....[161]....
        /*03d0*/ 	.word	0xffffffff


	//   ....[162]....
        /*03d4*/ 	.word	0xffffffff


	//   ....[163]....
        /*03d8*/ 	.word	0xffffffff


	//   ....[164]....
        /*03dc*/ 	.word	0xffffffff


	//   ....[165]....
        /*03e0*/ 	.word	0xffffffff


	//   ....[166]....
        /*03e4*/ 	.word	0xffffffff


	//   ....[167]....
        /*03e8*/ 	.word	0xffffffff


	//   ....[168]....
        /*03ec*/ 	.word	0xffffffff


	//   ....[169]....
        /*03f0*/ 	.word	0xffffffff


	//   ....[170]....
        /*03f4*/ 	.word	0xffffffff


	//   ....[171]....
        /*03f8*/ 	.word	0xffffffff


	//   ....[172]....
        /*03fc*/ 	.word	0xffffffff


	//   ....[173]....
        /*0400*/ 	.word	0xffffffff


	//   ....[174]....
        /*0404*/ 	.word	0xffffffff


	//   ....[175]....
        /*0408*/ 	.word	0xffffffff


	//   ....[176]....
        /*040c*/ 	.word	0xffffffff


	//   ....[177]....
        /*0410*/ 	.word	0xffffffff


	//   ....[178]....
        /*0414*/ 	.word	0xffffffff


	//   ....[179]....
        /*0418*/ 	.word	0xffffffff


	//   ....[180]....
        /*041c*/ 	.word	0xffffffff


	//   ....[181]....
        /*0420*/ 	.word	0xffffffff


	//   ....[182]....
        /*0424*/ 	.word	0xffffffff


	//   ....[183]....
        /*0428*/ 	.word	0xffffffff


	//   ....[184]....
        /*042c*/ 	.word	0xffffffff


	//   ....[185]....
        /*0430*/ 	.word	0xffffffff


	//   ....[186]....
        /*0434*/ 	.word	0xffffffff


	//   ....[187]....
        /*0438*/ 	.word	0xffffffff


	//   ....[188]....
        /*043c*/ 	.word	0xffffffff


	//   ....[189]....
        /*0440*/ 	.word	0xffffffff


	//   ....[190]....
        /*0444*/ 	.word	0xffffffff


	//   ....[191]....
        /*0448*/ 	.word	0xffffffff


	//   ....[192]....
        /*044c*/ 	.word	0xffffffff


	//   ....[193]....
        /*0450*/ 	.word	0xffffffff


	//   ....[194]....
        /*0454*/ 	.word	0xffffffff


	//   ....[195]....
        /*0458*/ 	.word	0xffffffff


	//   ....[196]....
        /*045c*/ 	.word	0xffffffff


	//   ....[197]....
        /*0460*/ 	.word	0xffffffff


	//   ....[198]....
        /*0464*/ 	.word	0xffffffff


	//   ....[199]....
        /*0468*/ 	.word	0xffffffff


	//   ....[200]....
        /*046c*/ 	.word	0xffffffff


	//   ....[201]....
        /*0470*/ 	.word	0xffffffff


	//   ....[202]....
        /*0474*/ 	.word	0xffffffff


	//   ....[203]....
        /*0478*/ 	.word	0xffffffff


	//   ....[204]....
        /*047c*/ 	.word	0xffffffff


	//   ....[205]....
        /*0480*/ 	.word	0xffffffff


	//   ....[206]....
        /*0484*/ 	.word	0xffffffff


	//   ....[207]....
        /*0488*/ 	.word	0xffffffff


	//   ....[208]....
        /*048c*/ 	.word	0xffffffff


	//   ....[209]....
        /*0490*/ 	.word	0xffffffff


	//   ....[210]....
        /*0494*/ 	.word	0xffffffff


	//   ....[211]....
        /*0498*/ 	.word	0xffffffff


	//   ....[212]....
        /*049c*/ 	.word	0xffffffff


	//   ....[213]....
        /*04a0*/ 	.word	0xffffffff


	//   ....[214]....
        /*04a4*/ 	.word	0xffffffff


	//   ....[215]....
        /*04a8*/ 	.word	0xffffffff


	//   ....[216]....
        /*04ac*/ 	.word	0xffffffff


	//   ....[217]....
        /*04b0*/ 	.word	0xffffffff


	//   ....[218]....
        /*04b4*/ 	.word	0xffffffff


	//   ....[219]....
        /*04b8*/ 	.word	0xffffffff


	//   ....[220]....
        /*04bc*/ 	.word	0xffffffff


	//   ....[221]....
        /*04c0*/ 	.word	0xffffffff


	//   ....[222]....
        /*04c4*/ 	.word	0xffffffff


	//   ....[223]....
        /*04c8*/ 	.word	0xffffffff


	//   ....[224]....
        /*04cc*/ 	.word	0xffffffff


	//   ....[225]....
        /*04d0*/ 	.word	0xffffffff


	//   ....[226]....
        /*04d4*/ 	.word	0xffffffff


	//   ....[227]....
        /*04d8*/ 	.word	0xffffffff


	//   ....[228]....
        /*04dc*/ 	.word	0xffffffff


	//   ....[229]....
        /*04e0*/ 	.word	0xffffffff


	//   ....[230]....
        /*04e4*/ 	.word	0xffffffff


	//   ....[231]....
        /*04e8*/ 	.word	0xffffffff


	//   ....[232]....
        /*04ec*/ 	.word	0xffffffff


	//   ....[233]....
        /*04f0*/ 	.word	0x0500000f


	//   ....[234]....
        /*04f4*/ 	.word	0x0500000f


	//   ....[235]....
        /*04f8*/ 	.word	0x0500000f


	//   ....[236]....
        /*04fc*/ 	.word	0x0500000f


	//   ....[237]....
        /*0500*/ 	.word	0x0500000f


	//   ....[238]....
        /*0504*/ 	.word	0x0500000f


	//   ....[239]....
        /*0508*/ 	.word	0x0500000f


	//   ....[240]....
        /*050c*/ 	.word	0x0500000f


	//   ....[241]....
        /*0510*/ 	.word	0x0500000f


	//   ....[242]....
        /*0514*/ 	.word	0x0500000f


	//   ....[243]....
        /*0518*/ 	.word	0x0500000f


	//   ....[244]....
        /*051c*/ 	.word	0x0500000f


	//   ....[245]....
        /*0520*/ 	.word	0x0500000f


	//   ....[246]....
        /*0524*/ 	.word	0x0500000f


	//   ....[247]....
        /*0528*/ 	.word	0x0500000f


	//   ....[248]....
        /*052c*/ 	.word	0x0500000f


	//   ....[249]....
        /*0530*/ 	.word	0x0500000f


	//   ....[250]....
        /*0534*/ 	.word	0x0500000f


	//   ....[251]....
        /*0538*/ 	.word	0x0500000f


	//   ....[252]....
        /*053c*/ 	.word	0x0500000f


	//   ....[253]....
        /*0540*/ 	.word	0x0500000f


	//   ....[254]....
        /*0544*/ 	.word	0x0500000f


	//   ....[255]....
        /*0548*/ 	.word	0x0500000f


	//   ....[0]....
        /*054c*/ 	.word	0x0500000f


	//   ....[1]....
        /*0550*/ 	.word	0x0500000f


	//   ....[2]....
        /*0554*/ 	.word	0x0500000f


	//   ....[3]....
        /*0558*/ 	.word	0x0500000f


	//   ....[4]....
        /*055c*/ 	.word	0x0500000f


	//   ....[5]....
        /*0560*/ 	.word	0x0500000f


	//   ....[6]....
        /*0564*/ 	.word	0x0500000f


	//   ....[7]....
        /*0568*/ 	.word	0x0500000f


	//   ....[8]....
        /*056c*/ 	.word	0x0500000f


	//   ....[9]....
        /*0570*/ 	.word	0x0500000f


	//   ....[10]....
        /*0574*/ 	.word	0x0500000f


	//   ....[11]....
        /*0578*/ 	.word	0x0500000f


	//   ....[12]....
        /*057c*/ 	.word	0x0500000f


	//   ....[13]....
        /*0580*/ 	.word	0x0500000f


	//   ....[14]....
        /*0584*/ 	.word	0x0500000f


	//   ....[15]....
        /*0588*/ 	.word	0x0500000f


	//   ....[16]....
        /*058c*/ 	.word	0x0500000f


	//   ....[17]....
        /*0590*/ 	.word	0x0500000f


	//   ....[18]....
        /*0594*/ 	.word	0x0500000f


	//   ....[19]....
        /*0598*/ 	.word	0x0500000f


	//   ....[20]....
        /*059c*/ 	.word	0x0500000f


	//   ....[21]....
        /*05a0*/ 	.word	0x0500000f


	//   ....[22]....
        /*05a4*/ 	.word	0x0500000f


	//   ....[23]....
        /*05a8*/ 	.word	0x0500000f


	//   ....[24]....
        /*05ac*/ 	.word	0x0500000f


	//   ....[25]....
        /*05b0*/ 	.word	0x0500000f


	//   ....[26]....
        /*05b4*/ 	.word	0x0500000f


	//   ....[27]....
        /*05b8*/ 	.word	0x0500000f


	//   ....[28]....
        /*05bc*/ 	.word	0x0500000f


	//   ....[29]....
        /*05c0*/ 	.word	0x0500000f


	//   ....[30]....
        /*05c4*/ 	.word	0x0500000f


	//   ....[31]....
        /*05c8*/ 	.word	0x0500000f


	//   ....[32]....
        /*05cc*/ 	.word	0x0500000f


	//   ....[33]....
        /*05d0*/ 	.word	0x0500000f


	//   ....[34]....
        /*05d4*/ 	.word	0x0500000f


	//   ....[35]....
        /*05d8*/ 	.word	0x0500000f


	//   ....[36]....
        /*05dc*/ 	.word	0x0500000f


	//   ....[37]....
        /*05e0*/ 	.word	0x0500000f


	//   ....[38]....
        /*05e4*/ 	.word	0x0500000f


	//   ....[39]....
        /*05e8*/ 	.word	0x0500000f


	//   ....[40]....
        /*05ec*/ 	.word	0x0500000f


	//   ....[41]....
        /*05f0*/ 	.word	0x0500000f


	//   ....[42]....
        /*05f4*/ 	.word	0x0500000f


	//   ....[43]....
        /*05f8*/ 	.word	0x0500000f


	//   ....[44]....
        /*05fc*/ 	.word	0x0500000f


	//   ....[45]....
        /*0600*/ 	.word	0x0500000f


	//   ....[46]....
        /*0604*/ 	.word	0x0500000f


	//   ....[47]....
        /*0608*/ 	.word	0x0500000f


	//   ....[48]....
        /*060c*/ 	.word	0x0500000f


	//   ....[49]....
        /*0610*/ 	.word	0x0500000f


	//   ....[50]....
        /*0614*/ 	.word	0x0500000f


	//   ....[51]....
        /*0618*/ 	.word	0x0500000f


	//   ....[52]....
        /*061c*/ 	.word	0x0500000f


	//   ....[53]....
        /*0620*/ 	.word	0x0500000f


	//   ....[54]....
        /*0624*/ 	.word	0x0500000f


	//   ....[55]....
        /*0628*/ 	.word	0x0500000f


	//   ....[56]....
        /*062c*/ 	.word	0x0500000f


	//   ....[57]....
        /*0630*/ 	.word	0x0500000f


	//   ....[58]....
        /*0634*/ 	.word	0x0500000f


	//   ....[59]....
        /*0638*/ 	.word	0x0500000f


	//   ....[60]....
        /*063c*/ 	.word	0x0500000f


	//   ....[61]....
        /*0640*/ 	.word	0x0500000f


	//   ....[62]....
        /*0644*/ 	.word	0x0500000f


	//   ....[63]....
        /*0648*/ 	.word	0x0500000f


	//   ....[64]....
        /*064c*/ 	.word	0x0500000f


	//   ....[65]....
        /*0650*/ 	.word	0x0500000f


	//   ....[66]....
        /*0654*/ 	.word	0x0500000f


	//   ....[67]....
        /*0658*/ 	.word	0x0500000f


	//   ....[68]....
        /*065c*/ 	.word	0x0500000f


	//   ....[69]....
        /*0660*/ 	.word	0x0500000f


	//   ....[70]....
        /*0664*/ 	.word	0x0500000f


	//   ....[71]....
        /*0668*/ 	.word	0x0500000f


	//   ....[72]....
        /*066c*/ 	.word	0x0500000f


	//   ....[73]....
        /*0670*/ 	.word	0x0500000f


	//   ....[74]....
        /*0674*/ 	.word	0x0500000f


	//   ....[75]....
        /*0678*/ 	.word	0x0500000f


	//   ....[76]....
        /*067c*/ 	.word	0x0500000f


	//   ....[77]....
        /*0680*/ 	.word	0x0500000f


	//   ....[78]....
        /*0684*/ 	.word	0x0500000f


	//   ....[79]....
        /*0688*/ 	.word	0x0500000f


	//   ....[80]....
        /*068c*/ 	.word	0x0500000f


	//   ....[81]....
        /*0690*/ 	.word	0x0500000f


	//   ....[82]....
        /*0694*/ 	.word	0x0500000f


	//   ....[83]....
        /*0698*/ 	.word	0x0500000f


	//   ....[84]....
        /*069c*/ 	.word	0x0500000f


	//   ....[85]....
        /*06a0*/ 	.word	0x0500000f


	//   ....[86]....
        /*06a4*/ 	.word	0x0500000f


	//   ....[87]....
        /*06a8*/ 	.word	0x0500000f


	//   ....[88]....
        /*06ac*/ 	.word	0x0500000f


	//   ....[89]....
        /*06b0*/ 	.word	0x0500000f


	//   ....[90]....
        /*06b4*/ 	.word	0x0500000f


	//   ....[91]....
        /*06b8*/ 	.word	0x0500000f


	//   ....[92]....
        /*06bc*/ 	.word	0x0500000f


	//   ....[93]....
        /*06c0*/ 	.word	0x0500000f


	//   ....[94]....
        /*06c4*/ 	.word	0x0500000f


	//   ....[95]....
        /*06c8*/ 	.word	0x0500000f


	//   ....[96]....
        /*06cc*/ 	.word	0x0500000f


	//   ....[97]....
        /*06d0*/ 	.word	0x0500000f


	//   ....[98]....
        /*06d4*/ 	.word	0x0500000f


	//   ....[99]....
        /*06d8*/ 	.word	0x0500000f


	//   ....[100]....
        /*06dc*/ 	.word	0x0500000f


	//   ....[101]....
        /*06e0*/ 	.word	0x0500000f


	//   ....[102]....
        /*06e4*/ 	.word	0x0500000f


	//   ....[103]....
        /*06e8*/ 	.word	0x0500000f


	//   ....[104]....
        /*06ec*/ 	.word	0x0500000f


	//   ....[105]....
        /*06f0*/ 	.word	0x0500000f


	//   ....[106]....
        /*06f4*/ 	.word	0x0500000f


	//   ....[107]....
        /*06f8*/ 	.word	0x0500000f


	//   ....[108]....
        /*06fc*/ 	.word	0x0500000f


	//   ....[109]....
        /*0700*/ 	.word	0x0500000f


	//   ....[110]....
        /*0704*/ 	.word	0x0500000f


	//   ....[111]....
        /*0708*/ 	.word	0x0500000f


	//   ....[112]....
        /*070c*/ 	.word	0x0500000f


	//   ....[113]....
        /*0710*/ 	.word	0x0500000f


	//   ....[114]....
        /*0714*/ 	.word	0x0500000f


	//   ....[115]....
        /*0718*/ 	.word	0x0500000f


	//   ....[116]....
        /*071c*/ 	.word	0x0500000f


	//   ....[117]....
        /*0720*/ 	.word	0x0500000f


	//   ....[118]....
        /*0724*/ 	.word	0x0500000f


	//   ....[119]....
        /*0728*/ 	.word	0x0500000f


	//   ....[120]....
        /*072c*/ 	.word	0x0500000f


	//   ....[121]....
        /*0730*/ 	.word	0x0500000f


	//   ....[122]....
        /*0734*/ 	.word	0x0500000f


	//   ....[123]....
        /*0738*/ 	.word	0x0500000f


	//   ....[124]....
        /*073c*/ 	.word	0x0500000f


	//   ....[125]....
        /*0740*/ 	.word	0x0500000f


	//   ....[126]....
        /*0744*/ 	.word	0x0500000f


	//   ....[127]....
        /*0748*/ 	.word	0x0500000f


	//   ....[128]....
        /*074c*/ 	.word	0x0500000f


	//   ....[129]....
        /*0750*/ 	.word	0x0500000f


	//   ....[130]....
        /*0754*/ 	.word	0x0500000f


	//   ....[131]....
        /*0758*/ 	.word	0x0500000f


	//   ....[132]....
        /*075c*/ 	.word	0x0500000f


	//   ....[133]....
        /*0760*/ 	.word	0x0500000f


	//   ....[134]....
        /*0764*/ 	.word	0x0500000f


	//   ....[135]....
        /*0768*/ 	.word	0x0500000f


	//   ....[136]....
        /*076c*/ 	.word	0x0500000f


	//   ....[137]....
        /*0770*/ 	.word	0x0500000f


	//   ....[138]....
        /*0774*/ 	.word	0x0500000f


	//   ....[139]....
        /*0778*/ 	.word	0x0500000f


	//   ....[140]....
        /*077c*/ 	.word	0x0500000f


	//   ....[141]....
        /*0780*/ 	.word	0x0500000f


	//----- nvinfo : EIATTR_COOP_GROUP_INSTR_OFFSETS
	.align		4
.L_226:
        /*0784*/ 	.byte	0x04, 0x28
        /*0786*/ 	.short	(.L_228 - .L_227)


	//   ....[0]....
.L_227:
        /*0788*/ 	.word	0x00000070


	//   ....[1]....
        /*078c*/ 	.word	0x00000140


	//   ....[2]....
        /*0790*/ 	.word	0x00000190


	//   ....[3]....
        /*0794*/ 	.word	0x000003c0


	//   ....[4]....
        /*0798*/ 	.word	0x00000520


	//   ....[5]....
        /*079c*/ 	.word	0x00000640


	//   ....[6]....
        /*07a0*/ 	.word	0x000007a0


	//   ....[7]....
        /*07a4*/ 	.word	0x00003410


	//   ....[8]....
        /*07a8*/ 	.word	0x00003420


	//   ....[9]....
        /*07ac*/ 	.word	0x00003b90


	//   ....[10]....
        /*07b0*/ 	.word	0x00003ba0


	//   ....[11]....
        /*07b4*/ 	.word	0x00004310


	//   ....[12]....
        /*07b8*/ 	.word	0x00004320


	//   ....[13]....
        /*07bc*/ 	.word	0x00004a80


	//   ....[14]....
        /*07c0*/ 	.word	0x00004a90


	//   ....[15]....
        /*07c4*/ 	.word	0x00005be0


	//   ....[16]....
        /*07c8*/ 	.word	0x00005bf0


	//   ....[17]....
        /*07cc*/ 	.word	0x000063d0


	//   ....[18]....
        /*07d0*/ 	.word	0x000063e0


	//   ....[19]....
        /*07d4*/ 	.word	0x00006bc0


	//   ....[20]....
        /*07d8*/ 	.word	0x00006bd0


	//   ....[21]....
        /*07dc*/ 	.word	0x000073d0


	//   ....[22]....
        /*07e0*/ 	.word	0x000073e0


	//   ....[23]....
        /*07e4*/ 	.word	0x00007df0


	//   ....[24]....
        /*07e8*/ 	.word	0x00007e00


	//   ....[25]....
        /*07ec*/ 	.word	0x00007f10


	//   ....[26]....
        /*07f0*/ 	.word	0x00007f20


	//   ....[27]....
        /*07f4*/ 	.word	0x00008040


	//   ....[28]....
        /*07f8*/ 	.word	0x00008050


	//   ....[29]....
        /*07fc*/ 	.word	0x00008170


	//   ....[30]....
        /*0800*/ 	.word	0x00008180


	//   ....[31]....
        /*0804*/ 	.word	0x00008520


	//   ....[32]....
        /*0808*/ 	.word	0x00008540


	//   ....[33]....
        /*080c*/ 	.word	0x00008620


	//   ....[34]....
        /*0810*/ 	.word	0x00008640


	//   ....[35]....
        /*0814*/ 	.word	0x00008720


	//   ....[36]....
        /*0818*/ 	.word	0x00008740


	//   ....[37]....
        /*081c*/ 	.word	0x00008820


	//   ....[38]....
        /*0820*/ 	.word	0x00008840


	//   ....[39]....
        /*0824*/ 	.word	0x00009180


	//   ....[40]....
        /*0828*/ 	.word	0x00009860


	//   ....[41]....
        /*082c*/ 	.word	0x00009870


	//   ....[42]....
        /*0830*/ 	.word	0x00009880


	//   ....[43]....
        /*0834*/ 	.word	0x00009890


	//   ....[44]....
        /*0838*/ 	.word	0x00009bd0


	//   ....[45]....
        /*083c*/ 	.word	0x00009be0


	//   ....[46]....
        /*0840*/ 	.word	0x00009bf0


	//   ....[47]....
        /*0844*/ 	.word	0x00009c00


	//   ....[48]....
        /*0848*/ 	.word	0x00009f20


	//   ....[49]....
        /*084c*/ 	.word	0x00009f30


	//   ....[50]....
        /*0850*/ 	.word	0x00009f40


	//   ....[51]....
        /*0854*/ 	.word	0x00009f50


	//   ....[52]....
        /*0858*/ 	.word	0x0000a290


	//   ....[53]....
        /*085c*/ 	.word	0x0000a2a0


	//   ....[54]....
        /*0860*/ 	.word	0x0000a2b0


	//   ....[55]....
        /*0864*/ 	.word	0x0000a2c0


	//   ....[56]....
        /*0868*/ 	.word	0x0000c1c0


	//   ....[57]....
        /*086c*/ 	.word	0x0000c1e0


	//   ....[58]....
        /*0870*/ 	.word	0x0000c1f0


	//   ....[59]....
        /*0874*/ 	.word	0x0000c200


	//   ....[60]....
        /*0878*/ 	.word	0x0000c310


	//   ....[61]....
        /*087c*/ 	.word	0x0000c330


	//   ....[62]....
        /*0880*/ 	.word	0x0000c3e0


	//   ....[63]....
        /*0884*/ 	.word	0x0000c410


	//   ....[64]....
        /*0888*/ 	.word	0x0000c750


	//   ....[65]....
        /*088c*/ 	.word	0x0000c770


	//   ....[66]....
        /*0890*/ 	.word	0x0000c790


	//   ....[67]....
        /*0894*/ 	.word	0x0000c7a0


	//   ....[68]....
        /*0898*/ 	.word	0x0000c8c0


	//   ....[69]....
        /*089c*/ 	.word	0x0000c8f0


	//   ....[70]....
        /*08a0*/ 	.word	0x0000c930


	//   ....[71]....
        /*08a4*/ 	.word	0x0000c960


	//   ....[72]....
        /*08a8*/ 	.word	0x0000f2a0


	//   ....[73]....
        /*08ac*/ 	.word	0x000102f0


	//   ....[74]....
        /*08b0*/ 	.word	0x00010a40


	//   ....[75]....
        /*08b4*/ 	.word	0x00010ae0


	//   ....[76]....
        /*08b8*/ 	.word	0x000113b0


	//   ....[77]....
        /*08bc*/ 	.word	0x00011410


	//   ....[78]....
        /*08c0*/ 	.word	0x00013000


	//   ....[79]....
        /*08c4*/ 	.word	0x00013860


	//   ....[80]....
        /*08c8*/ 	.word	0x00014420


	//   ....[81]....
        /*08cc*/ 	.word	0x00014520


	//   ....[82]....
        /*08d0*/ 	.word	0x00014d70


	//   ....[83]....
        /*08d4*/ 	.word	0x00014de0


	//   ....[84]....
        /*08d8*/ 	.word	0x00017760


	//   ....[85]....
        /*08dc*/ 	.word	0x00017780


	//   ....[86]....
        /*08e0*/ 	.word	0x000177a0


	//   ....[87]....
        /*08e4*/ 	.word	0x000177c0


	//   ....[88]....
        /*08e8*/ 	.word	0x00019890


	//   ....[89]....
        /*08ec*/ 	.word	0x0001a0e0


	//   ....[90]....
        /*08f0*/ 	.word	0x0001aca0


	//   ....[91]....
        /*08f4*/ 	.word	0x0001ada0


	//   ....[92]....
        /*08f8*/ 	.word	0x0001b5d0


	//   ....[93]....
        /*08fc*/ 	.word	0x0001b630


	//   ....[94]....
        /*0900*/ 	.word	0x0001c830


	//   ....[95]....
        /*0904*/ 	.word	0x0001c870


	//   ....[96]....
        /*0908*/ 	.word	0x0001cb90


	//   ....[97]....
        /*090c*/ 	.word	0x0001cbb0


	//   ....[98]....
        /*0910*/ 	.word	0x0001dc60


	//   ....[99]....
        /*0914*/ 	.word	0x0001dca0


	//   ....[100]....
        /*0918*/ 	.word	0x0001dce0


	//   ....[101]....
        /*091c*/ 	.word	0x0001dd10


	//   ....[102]....
        /*0920*/ 	.word	0x0001e2d0


	//   ....[103]....
        /*0924*/ 	.word	0x0001e300


	//   ....[104]....
        /*0928*/ 	.word	0x0001e3c0


	//   ....[105]....
        /*092c*/ 	.word	0x0001e3e0


	//   ....[106]....
        /*0930*/ 	.word	0x0001e4a0


	//   ....[107]....
        /*0934*/ 	.word	0x0001e4c0


	//   ....[108]....
        /*0938*/ 	.word	0x0001e590


	//   ....[109]....
        /*093c*/ 	.word	0x0001e5b0


	//   ....[110]....
        /*0940*/ 	.word	0x0001ed80


	//   ....[111]....
        /*0944*/ 	.word	0x0001ed90


	//   ....[112]....
        /*0948*/ 	.word	0x0001eea0


	//   ....[113]....
        /*094c*/ 	.word	0x0001eeb0


	//   ....[114]....
        /*0950*/ 	.word	0x0001efc0


	//   ....[115]....
        /*0954*/ 	.word	0x0001efd0


	//   ....[116]....
        /*0958*/ 	.word	0x0001f0e0


	//   ....[117]....
        /*095c*/ 	.word	0x0001f0f0


	//   ....[118]....
        /*0960*/ 	.word	0x0001f260


	//   ....[119]....
        /*0964*/ 	.word	0x0001f410


	//   ....[120]....
        /*0968*/ 	.word	0x0001f440


	//   ....[121]....
        /*096c*/ 	.word	0x0001f470


	//   ....[122]....
        /*0970*/ 	.word	0x0001f4a0


	//   ....[123]....
        /*0974*/ 	.word	0x0001f4d0


	//   ....[124]....
        /*0978*/ 	.word	0x0001f500


	//   ....[125]....
        /*097c*/ 	.word	0x0001f670


	//   ....[126]....
        /*0980*/ 	.word	0x0001f6a0


	//   ....[127]....
        /*0984*/ 	.word	0x0001f6d0


	//   ....[128]....
        /*0988*/ 	.word	0x0001f700


	//   ....[129]....
        /*098c*/ 	.word	0x0001f730


	//   ....[130]....
        /*0990*/ 	.word	0x0001f760


	//   ....[131]....
        /*0994*/ 	.word	0x0001f7f0


	//   ....[132]....
        /*0998*/ 	.word	0x0001f850


	//   ....[133]....
        /*099c*/ 	.word	0x0001f8e0


	//   ....[134]....
        /*09a0*/ 	.word	0x00020960


	//   ....[135]....
        /*09a4*/ 	.word	0x00022960


	//   ....[136]....
        /*09a8*/ 	.word	0x00022980


	//   ....[137]....
        /*09ac*/ 	.word	0x00022a20


	//   ....[138]....
        /*09b0*/ 	.word	0x00022a40


	//   ....[139]....
        /*09b4*/ 	.word	0x00022ad0


	//   ....[140]....
        /*09b8*/ 	.word	0x00022af0


	//   ....[141]....
        /*09bc*/ 	.word	0x00022b80


	//   ....[142]....
        /*09c0*/ 	.word	0x00022ba0


	//   ....[143]....
        /*09c4*/ 	.word	0x00022c30


	//   ....[144]....
        /*09c8*/ 	.word	0x00022c50


	//   ....[145]....
        /*09cc*/ 	.word	0x00022ce0


	//   ....[146]....
        /*09d0*/ 	.word	0x00022d00


	//   ....[147]....
        /*09d4*/ 	.word	0x00022d90


	//   ....[148]....
        /*09d8*/ 	.word	0x00022db0


	//   ....[149]....
        /*09dc*/ 	.word	0x00022dc0


	//   ....[150]....
        /*09e0*/ 	.word	0x00022e40


	//   ....[151]....
        /*09e4*/ 	.word	0x000235c0


	//   ....[152]....
        /*09e8*/ 	.word	0x000235f0


	//   ....[153]....
        /*09ec*/ 	.word	0x00023620


	//   ....[154]....
        /*09f0*/ 	.word	0x00023690


	//   ....[155]....
        /*09f4*/ 	.word	0x000236b0


	//   ....[156]....
        /*09f8*/ 	.word	0x00023730


	//   ....[157]....
        /*09fc*/ 	.word	0x00023750


	//   ....[158]....
        /*0a00*/ 	.word	0x000237d0


	//   ....[159]....
        /*0a04*/ 	.word	0x000237f0


	//   ....[160]....
        /*0a08*/ 	.word	0x00023870


	//   ....[161]....
        /*0a0c*/ 	.word	0x00023890


	//   ....[162]....
        /*0a10*/ 	.word	0x00023910


	//   ....[163]....
        /*0a14*/ 	.word	0x00023930


	//   ....[164]....
        /*0a18*/ 	.word	0x000239b0


	//   ....[165]....
        /*0a1c*/ 	.word	0x000239c0


	//   ....[166]....
        /*0a20*/ 	.word	0x000239d0


	//   ....[167]....
        /*0a24*/ 	.word	0x00024180


	//   ....[168]....
        /*0a28*/ 	.word	0x000241b0


	//   ....[169]....
        /*0a2c*/ 	.word	0x00024210


	//   ....[170]....
        /*0a30*/ 	.word	0x00024220


	//   ....[171]....
        /*0a34*/ 	.word	0x00024270


	//   ....[172]....
        /*0a38*/ 	.word	0x00024280


	//   ....[173]....
        /*0a3c*/ 	.word	0x000242d0


	//   ....[174]....
        /*0a40*/ 	.word	0x000242e0


	//   ....[175]....
        /*0a44*/ 	.word	0x00024330


	//   ....[176]....
        /*0a48*/ 	.word	0x00024340


	//   ....[177]....
        /*0a4c*/ 	.word	0x00024390


	//   ....[178]....
        /*0a50*/ 	.word	0x000243a0


	//   ....[179]....
        /*0a54*/ 	.word	0x000243f0


	//   ....[180]....
        /*0a58*/ 	.word	0x00024400


	//   ....[181]....
        /*0a5c*/ 	.word	0x00024410


	//   ....[182]....
        /*0a60*/ 	.word	0x00024460


	//   ....[183]....
        /*0a64*/ 	.word	0x000246c0


	//   ....[184]....
        /*0a68*/ 	.word	0x000246e0


	//   ....[185]....
        /*0a6c*/ 	.word	0x00024760


	//   ....[186]....
        /*0a70*/ 	.word	0x00024770


	//   ....[187]....
        /*0a74*/ 	.word	0x000247e0


	//   ....[188]....
        /*0a78*/ 	.word	0x000247f0


	//   ....[189]....
        /*0a7c*/ 	.word	0x00024860


	//   ....[190]....
        /*0a80*/ 	.word	0x00024870


	//   ....[191]....
        /*0a84*/ 	.word	0x000248e0


	//   ....[192]....
        /*0a88*/ 	.word	0x000248f0


	//   ....[193]....
        /*0a8c*/ 	.word	0x00024960


	//   ....[194]....
        /*0a90*/ 	.word	0x00024970


	//   ....[195]....
        /*0a94*/ 	.word	0x000249e0


	//   ....[196]....
        /*0a98*/ 	.word	0x000249f0


	//   ....[197]....
        /*0a9c*/ 	.word	0x00024a00


	//   ....[198]....
        /*0aa0*/ 	.word	0x00024a70


	//   ....[199]....
        /*0aa4*/ 	.word	0x00024fd0


	//   ....[200]....
        /*0aa8*/ 	.word	0x00025010


	//   ....[201]....
        /*0aac*/ 	.word	0x00025050


	//   ....[202]....
        /*0ab0*/ 	.word	0x00025070


	//   ....[203]....
        /*0ab4*/ 	.word	0x00025080


	//   ....[204]....
        /*0ab8*/ 	.word	0x000250a0


	//   ....[205]....
        /*0abc*/ 	.word	0x00025110


	//   ....[206]....
        /*0ac0*/ 	.word	0x00025130


	//   ....[207]....
        /*0ac4*/ 	.word	0x00025190


	//   ....[208]....
        /*0ac8*/ 	.word	0x000251b0


	//   ....[209]....
        /*0acc*/ 	.word	0x00025210


	//   ....[210]....
        /*0ad0*/ 	.word	0x00025230


	//   ....[211]....
        /*0ad4*/ 	.word	0x00025290


	//   ....[212]....
        /*0ad8*/ 	.word	0x000252b0


	//   ....[213]....
        /*0adc*/ 	.word	0x00025300


	//   ....[214]....
        /*0ae0*/ 	.word	0x00025320


	//   ....[215]....
        /*0ae4*/ 	.word	0x00025720


	//   ....[216]....
        /*0ae8*/ 	.word	0x00025750


	//   ....[217]....
        /*0aec*/ 	.word	0x00025780


	//   ....[218]....
        /*0af0*/ 	.word	0x000257b0


	//   ....[219]....
        /*0af4*/ 	.word	0x000257e0


	//   ....[220]....
        /*0af8*/ 	.word	0x00025810


	//   ....[221]....
        /*0afc*/ 	.word	0x00025840


	//   ....[222]....
        /*0b00*/ 	.word	0x00025870


	//   ....[223]....
        /*0b04*/ 	.word	0x000259f0


	//   ....[224]....
        /*0b08*/ 	.word	0x00025a20


	//   ....[225]....
        /*0b0c*/ 	.word	0x00025a50


	//   ....[226]....
        /*0b10*/ 	.word	0x00025a80


	//   ....[227]....
        /*0b14*/ 	.word	0x00025ab0


	//   ....[228]....
        /*0b18*/ 	.word	0x00025ae0


	//   ....[229]....
        /*0b1c*/ 	.word	0x00025ba0


	//   ....[230]....
        /*0b20*/ 	.word	0x00025bc0


	//   ....[231]....
        /*0b24*/ 	.word	0x00025c30


	//   ....[232]....
        /*0b28*/ 	.word	0x000262d0


	//   ....[233]....
        /*0b2c*/ 	.word	0x000265f0


	//   ....[234]....
        /*0b30*/ 	.word	0x00026680


	//   ....[235]....
        /*0b34*/ 	.word	0x00026720


	//   ....[236]....
        /*0b38*/ 	.word	0x000267b0


	//   ....[237]....
        /*0b3c*/ 	.word	0x00026850


	//   ....[238]....
        /*0b40*/ 	.word	0x000268e0


	//   ....[239]....
        /*0b44*/ 	.word	0x00026980


	//   ....[240]....
        /*0b48*/ 	.word	0x00026a10


	//   ....[241]....
        /*0b4c*/ 	.word	0x00026b00


	//   ....[242]....
        /*0b50*/ 	.word	0x00026b90


	//   ....[243]....
        /*0b54*/ 	.word	0x00026c30


	//   ....[244]....
        /*0b58*/ 	.word	0x00026cc0


	//   ....[245]....
        /*0b5c*/ 	.word	0x00026d60


	//   ....[246]....
        /*0b60*/ 	.word	0x00026df0


	//   ....[247]....
        /*0b64*/ 	.word	0x00026e80


	//   ....[248]....
        /*0b68*/ 	.word	0x00026f10


	//   ....[249]....
        /*0b6c*/ 	.word	0x00027000


	//   ....[250]....
        /*0b70*/ 	.word	0x00027090


	//   ....[251]....
        /*0b74*/ 	.word	0x00027120


	//   ....[252]....
        /*0b78*/ 	.word	0x000271b0


	//   ....[253]....
        /*0b7c*/ 	.word	0x00027240


	//   ....[254]....
        /*0b80*/ 	.word	0x000272d0


	//   ....[255]....
        /*0b84*/ 	.word	0x00027360


	//   ....[0]....
        /*0b88*/ 	.word	0x000273f0


	//   ....[1]....
        /*0b8c*/ 	.word	0x000274d0


	//   ....[2]....
        /*0b90*/ 	.word	0x00027580


	//   ....[3]....
        /*0b94*/ 	.word	0x00027610


	//   ....[4]....
        /*0b98*/ 	.word	0x00027660


	//   ....[5]....
        /*0b9c*/ 	.word	0x000276b0


	//   ....[6]....
        /*0ba0*/ 	.word	0x00027740


	//   ....[7]....
        /*0ba4*/ 	.word	0x000277d0


	//   ....[8]....
        /*0ba8*/ 	.word	0x00027820


	//   ....[9]....
        /*0bac*/ 	.word	0x00027870


	//   ....[10]....
        /*0bb0*/ 	.word	0x00027900


	//   ....[11]....
        /*0bb4*/ 	.word	0x00027990


	//   ....[12]....
        /*0bb8*/ 	.word	0x000279e0


	//   ....[13]....
        /*0bbc*/ 	.word	0x00027a30


	//   ....[14]....
        /*0bc0*/ 	.word	0x00027ac0


	//   ....[15]....
        /*0bc4*/ 	.word	0x00027b50


	//   ....[16]....
        /*0bc8*/ 	.word	0x00027ba0


	//   ....[17]....
        /*0bcc*/ 	.word	0x00027bf0


	//   ....[18]....
        /*0bd0*/ 	.word	0x00027ce0


	//   ....[19]....
        /*0bd4*/ 	.word	0x00027d90


	//   ....[20]....
        /*0bd8*/ 	.word	0x00027e10


	//   ....[21]....
        /*0bdc*/ 	.word	0x00027eb0


	//   ....[22]....
        /*0be0*/ 	.word	0x00027f40


	//   ....[23]....
        /*0be4*/ 	.word	0x00028000


	//   ....[24]....
        /*0be8*/ 	.word	0x00028080


	//   ....[25]....
        /*0bec*/ 	.word	0x000280d0


	//   ....[26]....
        /*0bf0*/ 	.word	0x00028290


	//   ....[27]....
        /*0bf4*/ 	.word	0x00028330


	//   ....[28]....
        /*0bf8*/ 	.word	0x000283b0


	//   ....[29]....
        /*0bfc*/ 	.word	0x00028450


	//   ....[30]....
        /*0c00*/ 	.word	0x000284f0


	//   ....[31]....
        /*0c04*/ 	.word	0x000285b0


	//   ....[32]....
        /*0c08*/ 	.word	0x00028600


	//   ....[33]....
        /*0c0c*/ 	.word	0x00028670


	//   ....[34]....
        /*0c10*/ 	.word	0x00028b10


	//   ....[35]....
        /*0c14*/ 	.word	0x00028b60


	//   ....[36]....
        /*0c18*/ 	.word	0x00028bf0


	//   ....[37]....
        /*0c1c*/ 	.word	0x00028c80


	//   ....[38]....
        /*0c20*/ 	.word	0x00028d10


	//   ....[39]....
        /*0c24*/ 	.word	0x00028da0


	//   ....[40]....
        /*0c28*/ 	.word	0x00028e30


	//   ....[41]....
        /*0c2c*/ 	.word	0x00028ec0


	//   ....[42]....
        /*0c30*/ 	.word	0x00028f80


	//   ....[43]....
        /*0c34*/ 	.word	0x00029260


	//   ....[44]....
        /*0c38*/ 	.word	0x00029350


	//   ....[45]....
        /*0c3c*/ 	.word	0x000293f0


	//   ....[46]....
        /*0c40*/ 	.word	0x00029450


	//   ....[47]....
        /*0c44*/ 	.word	0x00029550


	//   ....[48]....
        /*0c48*/ 	.word	0x000295c0


	//   ....[49]....
        /*0c4c*/ 	.word	0x000296c0


	//   ....[50]....
        /*0c50*/ 	.word	0x00029730


	//   ....[51]....
        /*0c54*/ 	.word	0x00029830


	//   ....[52]....
        /*0c58*/ 	.word	0x000298a0


	//   ....[53]....
        /*0c5c*/ 	.word	0x000299a0


	//   ....[54]....
        /*0c60*/ 	.word	0x00029a10


	//   ....[55]....
        /*0c64*/ 	.word	0x00029b10


	//   ....[56]....
        /*0c68*/ 	.word	0x00029b80


	//   ....[57]....
        /*0c6c*/ 	.word	0x00029c80


	//   ....[58]....
        /*0c70*/ 	.word	0x00029cf0


	//   ....[59]....
        /*0c74*/ 	.word	0x00029d90


	//   ....[60]....
        /*0c78*/ 	.word	0x00029e90


	//   ....[61]....
        /*0c7c*/ 	.word	0x00029f00


	//   ....[62]....
        /*0c80*/ 	.word	0x00029f60


	//   ....[63]....
        /*0c84*/ 	.word	0x0002a040


	//   ....[64]....
        /*0c88*/ 	.word	0x0002a0a0


	//   ....[65]....
        /*0c8c*/ 	.word	0x0002a190


	//   ....[66]....
        /*0c90*/ 	.word	0x0002a1f0


	//   ....[67]....
        /*0c94*/ 	.word	0x0002a2e0


	//   ....[68]....
        /*0c98*/ 	.word	0x0002a340


	//   ....[69]....
        /*0c9c*/ 	.word	0x0002a430


	//   ....[70]....
        /*0ca0*/ 	.word	0x0002a490


	//   ....[71]....
        /*0ca4*/ 	.word	0x0002a580


	//   ....[72]....
        /*0ca8*/ 	.word	0x0002a5e0


	//   ....[73]....
        /*0cac*/ 	.word	0x0002a6d0


	//   ....[74]....
        /*0cb0*/ 	.word	0x0002a730


	//   ....[75]....
        /*0cb4*/ 	.word	0x0002a810


	//   ....[76]....
        /*0cb8*/ 	.word	0x0002a940


	//   ....[77]....
        /*0cbc*/ 	.word	0x0002a9e0


	//   ....[78]....
        /*0cc0*/ 	.word	0x0002aa50


	//   ....[79]....
        /*0cc4*/ 	.word	0x0002ab10


	//   ....[80]....
        /*0cc8*/ 	.word	0x0002ab70


	//   ....[81]....
        /*0ccc*/ 	.word	0x0002ac30


	//   ....[82]....
        /*0cd0*/ 	.word	0x0002ac90


	//   ....[83]....
        /*0cd4*/ 	.word	0x0002ad50


	//   ....[84]....
        /*0cd8*/ 	.word	0x0002adb0


	//   ....[85]....
        /*0cdc*/ 	.word	0x0002ae70


	//   ....[86]....
        /*0ce0*/ 	.word	0x0002aed0


	//   ....[87]....
        /*0ce4*/ 	.word	0x0002af90


	//   ....[88]....
        /*0ce8*/ 	.word	0x0002aff0


	//   ....[89]....
        /*0cec*/ 	.word	0x0002b0b0


	//   ....[90]....
        /*0cf0*/ 	.word	0x0002b110


	//   ....[91]....
        /*0cf4*/ 	.word	0x0002b1d0


	//   ....[92]....
        /*0cf8*/ 	.word	0x0002b2c0


	//   ....[93]....
        /*0cfc*/ 	.word	0x0002b360


	//   ....[94]....
        /*0d00*/ 	.word	0x0002b3c0


	//   ....[95]....
        /*0d04*/ 	.word	0x0002b4a0


	//   ....[96]....
        /*0d08*/ 	.word	0x0002b500


	//   ....[97]....
        /*0d0c*/ 	.word	0x0002b5e0


	//   ....[98]....
        /*0d10*/ 	.word	0x0002b640


	//   ....[99]....
        /*0d14*/ 	.word	0x0002b720


	//   ....[100]....
        /*0d18*/ 	.word	0x0002b780


	//   ....[101]....
        /*0d1c*/ 	.word	0x0002b860


	//   ....[102]....
        /*0d20*/ 	.word	0x0002b8c0


	//   ....[103]....
        /*0d24*/ 	.word	0x0002b9a0


	//   ....[104]....
        /*0d28*/ 	.word	0x0002ba00


	//   ....[105]....
        /*0d2c*/ 	.word	0x0002bae0


	//   ....[106]....
        /*0d30*/ 	.word	0x0002bb40


	//   ....[107]....
        /*0d34*/ 	.word	0x0002bc10


	//   ....[108]....
        /*0d38*/ 	.word	0x0002bd40


	//   ....[109]....
        /*0d3c*/ 	.word	0x0002bde0


	//   ....[110]....
        /*0d40*/ 	.word	0x0002bea0


	//   ....[111]....
        /*0d44*/ 	.word	0x0002bf70


	//   ....[112]....
        /*0d48*/ 	.word	0x0002bfd0


	//   ....[113]....
        /*0d4c*/ 	.word	0x0002c0b0


	//   ....[114]....
        /*0d50*/ 	.word	0x0002c110


	//   ....[115]....
        /*0d54*/ 	.word	0x0002c1e0


	//   ....[116]....
        /*0d58*/ 	.word	0x0002c240


	//   ....[117]....
        /*0d5c*/ 	.word	0x0002c310


	//   ....[118]....
        /*0d60*/ 	.word	0x0002c370


	//   ....[119]....
        /*0d64*/ 	.word	0x0002c450


	//   ....[120]....
        /*0d68*/ 	.word	0x0002c4b0


	//   ....[121]....
        /*0d6c*/ 	.word	0x0002c580


	//   ....[122]....
        /*0d70*/ 	.word	0x0002c5e0


	//   ....[123]....
        /*0d74*/ 	.word	0x0002c6a0


	//   ....[124]....
        /*0d78*/ 	.word	0x0002c730


	//   ....[125]....
        /*0d7c*/ 	.word	0x0002c7d0


	//   ....[126]....
        /*0d80*/ 	.word	0x0002c8f0


	//   ....[127]....
        /*0d84*/ 	.word	0x0002c960


	//   ....[128]....
        /*0d88*/ 	.word	0x0002c9d0


	//   ....[129]....
        /*0d8c*/ 	.word	0x0002ca40


	//   ....[130]....
        /*0d90*/ 	.word	0x0002cab0


	//   ....[131]....
        /*0d94*/ 	.word	0x0002cb30


	//   ....[132]....
        /*0d98*/ 	.word	0x0002cbc0


	//   ....[133]....
        /*0d9c*/ 	.word	0x0002cc50


	//   ....[134]....
        /*0da0*/ 	.word	0x0002ccc0


	//   ....[135]....
        /*0da4*/ 	.word	0x0002cd30


	//   ....[136]....
        /*0da8*/ 	.word	0x0002cda0


	//   ....[137]....
        /*0dac*/ 	.word	0x0002ce20


	//   ....[138]....
        /*0db0*/ 	.word	0x0002ce90


	//   ....[139]....
        /*0db4*/ 	.word	0x0002cf30


	//   ....[140]....
        /*0db8*/ 	.word	0x0002cfc0


	//   ....[141]....
        /*0dbc*/ 	.word	0x0002d0e0


	//----- nvinfo : EIATTR_REG_RECONFIG
	.align		4
.L_228:
        /*0dc0*/ 	.byte	0x01, 0x54
	.zero		2


	//----- nvinfo : EIATTR_SYSCALL_OFFSETS
	.align		4
        /*0dc4*/ 	.byte	0x04, 0x46
        /*0dc6*/ 	.short	(.L_230 - .L_229)


	//   ....[0]....
.L_229:
        /*0dc8*/ 	.word	0x00001c60


	//   ....[1]....
        /*0dcc*/ 	.word	0x00001db0


	//   ....[2]....
        /*0dd0*/ 	.word	0x00009320


	//   ....[3]....
        /*0dd4*/ 	.word	0x00009620


	//   ....[4]....
        /*0dd8*/ 	.word	0x00022010


	//   ....[5]....
        /*0ddc*/ 	.word	0x00022160


	//   ....[6]....
        /*0de0*/ 	.word	0x00022250


	//   ....[7]....
        /*0de4*/ 	.word	0x00023220


	//----- nvinfo : EIATTR_MBARRIER_INSTR_OFFSETS
	.align		4
.L_230:
        /*0de8*/ 	.byte	0x04, 0x39
        /*0dea*/ 	.short	(.L_232 - .L_231)


	//   ....[0]....
.L_231:
        /*0dec*/ 	.word	0x00000270
        /*0df0*/ 	.word	0x000000ff
        /*0df4*/ 	.word	0x00028800
        /*0df8*/ 	.short	0x0100
        /*0dfa*/ 	.byte	0x08
	.zero		1


	//   ....[1]....
        /*0dfc*/ 	.word	0x00000280
        /*0e00*/ 	.word	0x000000ff
        /*0e04*/ 	.word	0x00028820
        /*0e08*/ 	.short	0x0100
        /*0e0a*/ 	.byte	0x08
	.zero		1


	//   ....[2]....
        /*0e0c*/ 	.word	0x00000370
        /*0e10*/ 	.word	0x000000ff
        /*0e14*/ 	.word	0x00028830
        /*0e18*/ 	.short	0x0100
        /*0e1a*/ 	.byte	0x08
	.zero		1


	//   ....[3]....
        /*0e1c*/ 	.word	0x00000380
        /*0e20*/ 	.word	0x000000ff
        /*0e24*/ 	.word	0x00028840
        /*0e28*/ 	.short	0x0100
        /*0e2a*/ 	.byte	0x08
	.zero		1


	//   ....[4]....
        /*0e2c*/ 	.word	0x00000390
        /*0e30*/ 	.word	0x000000ff
        /*0e34*/ 	.word	0x00028838
        /*0e38*/ 	.short	0x0100
        /*0e3a*/ 	.byte	0x08
	.zero		1


	//   ....[5]....
        /*0e3c*/ 	.word	0x000003a0
        /*0e40*/ 	.word	0x000000ff
        /*0e44*/ 	.word	0x00028848
        /*0e48*/ 	.short	0x0100
        /*0e4a*/ 	.byte	0x08
	.zero		1


	//   ....[6]....
        /*0e4c*/ 	.word	0x000004d0
        /*0e50*/ 	.word	0x000000ff
        /*0e54*/ 	.word	0x00028850
        /*0e58*/ 	.short	0x0100
        /*0e5a*/ 	.byte	0x08
	.zero		1


	//   ....[7]....
        /*0e5c*/ 	.word	0x000004e0
        /*0e60*/ 	.word	0x000000ff
        /*0e64*/ 	.word	0x00028860
        /*0e68*/ 	.short	0x0100
        /*0e6a*/ 	.byte	0x08
	.zero		1


	//   ....[8]....
        /*0e6c*/ 	.word	0x000004f0
        /*0e70*/ 	.word	0x000000ff
        /*0e74*/ 	.word	0x00028858
        /*0e78*/ 	.short	0x0100
        /*0e7a*/ 	.byte	0x08
	.zero		1


	//   ....[9]....
        /*0e7c*/ 	.word	0x00000500
        /*0e80*/ 	.word	0x000000ff
        /*0e84*/ 	.word	0x00028868
        /*0e88*/ 	.short	0x0100
        /*0e8a*/ 	.byte	0x08
	.zero		1


	//   ....[10]....
        /*0e8c*/ 	.word	0x000005f0
        /*0e90*/ 	.word	0x000000ff
        /*0e94*/ 	.word	0x00028870
        /*0e98*/ 	.short	0x0100
        /*0e9a*/ 	.byte	0x06
	.zero		1


	//   ....[11]....
        /*0e9c*/ 	.word	0x00000600
        /*0ea0*/ 	.word	0x000000ff
        /*0ea4*/ 	.word	0x00028880
        /*0ea8*/ 	.short	0x0100
        /*0eaa*/ 	.byte	0x06
	.zero		1


	//   ....[12]....
        /*0eac*/ 	.word	0x00000610
        /*0eb0*/ 	.word	0x000000ff
        /*0eb4*/ 	.word	0x00028878
        /*0eb8*/ 	.short	0x0100
        /*0eba*/ 	.byte	0x06
	.zero		1


	//   ....[13]....
        /*0ebc*/ 	.word	0x00000620
        /*0ec0*/ 	.word	0x000000ff
        /*0ec4*/ 	.word	0x00028888
        /*0ec8*/ 	.short	0x0100
        /*0eca*/ 	.byte	0x06
	.zero		1


	//   ....[14]....
        /*0ecc*/ 	.word	0x00000750
        /*0ed0*/ 	.word	0x000000ff
        /*0ed4*/ 	.word	0x00028890
        /*0ed8*/ 	.short	0x0100
        /*0eda*/ 	.byte	0x08
	.zero		1


	//   ....[15]....
        /*0edc*/ 	.word	0x00000760
        /*0ee0*/ 	.word	0x000000ff
        /*0ee4*/ 	.word	0x000288a0
        /*0ee8*/ 	.short	0x0100
        /*0eea*/ 	.byte	0x08
	.zero		1


	//   ....[16]....
        /*0eec*/ 	.word	0x00000770
        /*0ef0*/ 	.word	0x000000ff
        /*0ef4*/ 	.word	0x00028898
        /*0ef8*/ 	.short	0x0100
        /*0efa*/ 	.byte	0x08
	.zero		1


	//   ....[17]....
        /*0efc*/ 	.word	0x00000780
        /*0f00*/ 	.word	0x000000ff
        /*0f04*/ 	.word	0x000288a8
        /*0f08*/ 	.short	0x0100
        /*0f0a*/ 	.byte	0x08
	.zero		1


	//   ....[18]....
        /*0f0c*/ 	.word	0x000008b0
        /*0f10*/ 	.word	0x000000ff
        /*0f14*/ 	.word	0x000288b0
        /*0f18*/ 	.short	0x0100
        /*0f1a*/ 	.byte	0x08
	.zero		1


	//   ....[19]....
        /*0f1c*/ 	.word	0x000008c0
        /*0f20*/ 	.word	0x000000ff
        /*0f24*/ 	.word	0x000288c0
        /*0f28*/ 	.short	0x0100
        /*0f2a*/ 	.byte	0x08
	.zero		1


	//   ....[20]....
        /*0f2c*/ 	.word	0x000008d0
        /*0f30*/ 	.word	0x000000ff
        /*0f34*/ 	.word	0x000288b8
        /*0f38*/ 	.short	0x0100
        /*0f3a*/ 	.byte	0x08
	.zero		1


	//   ....[21]....
        /*0f3c*/ 	.word	0x000008e0
        /*0f40*/ 	.word	0x000000ff
        /*0f44*/ 	.word	0x000288c8
        /*0f48*/ 	.short	0x0100
        /*0f4a*/ 	.byte	0x08
	.zero		1


	//   ....[22]....
        /*0f4c*/ 	.word	0x000033c0
        /*0f50*/ 	.word	0x0000005b
        /*0f54*/ 	.word	0x00028890
        /*0f58*/ 	.short	0x010a
        /*0f5a*/ 	.byte	0x3f
	.zero		1


	//   ....[23]....
        /*0f5c*/ 	.word	0x00005b80
        /*0f60*/ 	.word	0x0000005b
        /*0f64*/ 	.word	0x00028890
        /*0f68*/ 	.short	0x010a
        /*0f6a*/ 	.byte	0x3f
	.zero		1


	//   ....[24]....
        /*0f6c*/ 	.word	0x00007c30
        /*0f70*/ 	.word	0x0000005b
        /*0f74*/ 	.word	0x00028890
        /*0f78*/ 	.short	0x010a
        /*0f7a*/ 	.byte	0x3f
	.zero		1


	//   ....[25]....
        /*0f7c*/ 	.word	0x00008350
        /*0f80*/ 	.word	0x0000000b
        /*0f84*/ 	.word	0x00000000
        /*0f88*/ 	.short	0x0101
        /*0f8a*/ 	.byte	0x3f
	.zero		1


	//   ....[26]....
        /*0f8c*/ 	.word	0x00008390
        /*0f90*/ 	.word	0x0000005b
        /*0f94*/ 	.word	0x000288b0
        /*0f98*/ 	.short	0x010a
        /*0f9a*/ 	.byte	0x3f
	.zero		1


	//   ....[27]....
        /*0f9c*/ 	.word	0x000089c0
        /*0fa0*/ 	.word	0x0000005b
        /*0fa4*/ 	.word	0x00000000
        /*0fa8*/ 	.short	0x0101
        /*0faa*/ 	.byte	0x3f
	.zero		1


	//   ....[28]....
        /*0fac*/ 	.word	0x000093b0
        /*0fb0*/ 	.word	0x00000012
        /*0fb4*/ 	.word	0x00028800
        /*0fb8*/ 	.short	0x010a
        /*0fba*/ 	.byte	0x3f
	.zero		1


	//   ....[29]....
        /*0fbc*/ 	.word	0x00009400
        /*0fc0*/ 	.word	0x00000012
        /*0fc4*/ 	.word	0x00028800
        /*0fc8*/ 	.short	0x010a
        /*0fca*/ 	.byte	0x3f
	.zero		1


	//   ....[30]....
        /*0fcc*/ 	.word	0x0000a600
        /*0fd0*/ 	.word	0x00000012
        /*0fd4*/ 	.word	0x00028800
        /*0fd8*/ 	.short	0x010a
        /*0fda*/ 	.byte	0x3f
	.zero		1


	//   ....[31]....
        /*0fdc*/ 	.word	0x0000cd00
        /*0fe0*/ 	.word	0x00000012
        /*0fe4*/ 	.word	0x00028800
        /*0fe8*/ 	.short	0x010a
        /*0fea*/ 	.byte	0x3f
	.zero		1


	//   ....[32]....
        /*0fec*/ 	.word	0x0000e8a0
        /*0ff0*/ 	.word	0x00000008
        /*0ff4*/ 	.word	0x00028830
        /*0ff8*/ 	.short	0x010a
        /*0ffa*/ 	.byte	0x3f
	.zero		1


	//   ....[33]....
        /*0ffc*/ 	.word	0x0000e8e0
        /*1000*/ 	.word	0x00000008
        /*1004*/ 	.word	0x00028830
        /*1008*/ 	.short	0x010a
        /*100a*/ 	.byte	0x3f
	.zero		1


	//   ....[34]....
        /*100c*/ 	.word	0x0000f350
        /*1010*/ 	.word	0x00000008
        /*1014*/ 	.word	0x00000000
        /*1018*/ 	.short	0x0101
        /*101a*/ 	.byte	0x3f
	.zero		1


	//   ....[35]....
        /*101c*/ 	.word	0x00012480
        /*1020*/ 	.word	0x00000007
        /*1024*/ 	.word	0x00028830
        /*1028*/ 	.short	0x010a
        /*102a*/ 	.byte	0x3f
	.zero		1


	//   ....[36]....
        /*102c*/ 	.word	0x000124d0
        /*1030*/ 	.word	0x00000007
        /*1034*/ 	.word	0x00028830
        /*1038*/ 	.short	0x010a
        /*103a*/ 	.byte	0x3f
	.zero		1


	//   ....[37]....
        /*103c*/ 	.word	0x00012920
        /*1040*/ 	.word	0x00000007
        /*1044*/ 	.word	0x00028850
        /*1048*/ 	.short	0x010a
        /*104a*/ 	.byte	0x3f
	.zero		1


	//   ....[38]....
        /*104c*/ 	.word	0x00012960
        /*1050*/ 	.word	0x00000007
        /*1054*/ 	.word	0x00028850
        /*1058*/ 	.short	0x010a
        /*105a*/ 	.byte	0x3f
	.zero		1


	//   ....[39]....
        /*105c*/ 	.word	0x000132d0
        /*1060*/ 	.word	0x00000006
        /*1064*/ 	.word	0x00000000
        /*1068*/ 	.short	0x0101
        /*106a*/ 	.byte	0x3f
	.zero		1


	//   ....[40]....
        /*106c*/ 	.word	0x00015860
        /*1070*/ 	.word	0x00000009
        /*1074*/ 	.word	0x00000000
        /*1078*/ 	.short	0x0101
        /*107a*/ 	.byte	0x3f
	.zero		1


	//   ....[41]....
        /*107c*/ 	.word	0x00016200
        /*1080*/ 	.word	0x00000007
        /*1084*/ 	.word	0x00028830
        /*1088*/ 	.short	0x010a
        /*108a*/ 	.byte	0x3f
	.zero		1


	//   ....[42]....
        /*108c*/ 	.word	0x00016250
        /*1090*/ 	.word	0x00000007
        /*1094*/ 	.word	0x00028830
        /*1098*/ 	.short	0x010a
        /*109a*/ 	.byte	0x3f
	.zero		1


	//   ....[43]....
        /*109c*/ 	.word	0x000166d0
        /*10a0*/ 	.word	0x00000007
        /*10a4*/ 	.word	0x00028850
        /*10a8*/ 	.short	0x010a
        /*10aa*/ 	.byte	0x3f
	.zero		1


	//   ....[44]....
        /*10ac*/ 	.word	0x00016710
        /*10b0*/ 	.word	0x00000007
        /*10b4*/ 	.word	0x00028850
        /*10b8*/ 	.short	0x010a
        /*10ba*/ 	.byte	0x3f
	.zero		1


	//   ....[45]....
        /*10bc*/ 	.word	0x000182e0
        /*10c0*/ 	.word	0x00000003
        /*10c4*/ 	.word	0x00000000
        /*10c8*/ 	.short	0x0101
        /*10ca*/ 	.byte	0x3f
	.zero		1


	//   ....[46]....
        /*10cc*/ 	.word	0x000185b0
        /*10d0*/ 	.word	0x0000000f
        /*10d4*/ 	.word	0x00000000
        /*10d8*/ 	.short	0x0101
        /*10da*/ 	.byte	0x3f
	.zero		1


	//   ....[47]....
        /*10dc*/ 	.word	0x00018cd0
        /*10e0*/ 	.word	0x00000007
        /*10e4*/ 	.word	0x00028830
        /*10e8*/ 	.short	0x010a
        /*10ea*/ 	.byte	0x3f
	.zero		1


	//   ....[48]....
        /*10ec*/ 	.word	0x00018d20
        /*10f0*/ 	.word	0x00000007
        /*10f4*/ 	.word	0x00028830
        /*10f8*/ 	.short	0x010a
        /*10fa*/ 	.byte	0x3f
	.zero		1


	//   ....[49]....
        /*10fc*/ 	.word	0x000191a0
        /*1100*/ 	.word	0x00000007
        /*1104*/ 	.word	0x00028850
        /*1108*/ 	.short	0x010a
        /*110a*/ 	.byte	0x3f
	.zero		1


	//   ....[50]....
        /*110c*/ 	.word	0x000191e0
        /*1110*/ 	.word	0x00000007
        /*1114*/ 	.word	0x00028850
        /*1118*/ 	.short	0x010a
        /*111a*/ 	.byte	0x3f
	.zero		1


	//   ....[51]....
        /*111c*/ 	.word	0x00019b10
        /*1120*/ 	.word	0x00000007
        /*1124*/ 	.word	0x00000000
        /*1128*/ 	.short	0x0101
        /*112a*/ 	.byte	0x3f
	.zero		1


	//   ....[52]....
        /*112c*/ 	.word	0x0001c0e0
        /*1130*/ 	.word	0x00000009
        /*1134*/ 	.word	0x00000000
        /*1138*/ 	.short	0x0101
        /*113a*/ 	.byte	0x3f
	.zero		1


	//   ....[53]....
        /*113c*/ 	.word	0x0001c730
        /*1140*/ 	.word	0x0000000d
        /*1144*/ 	.word	0x00028850
        /*1148*/ 	.short	0x010a
        /*114a*/ 	.byte	0x3f
	.zero		1


	//   ....[54]....
        /*114c*/ 	.word	0x0001c7b0
        /*1150*/ 	.word	0x0000000d
        /*1154*/ 	.word	0x00028850
        /*1158*/ 	.short	0x010a
        /*115a*/ 	.byte	0x3f
	.zero		1


	//   ....[55]....
        /*115c*/ 	.word	0x0001cdd0
        /*1160*/ 	.word	0x00000005
        /*1164*/ 	.word	0x00000000
        /*1168*/ 	.short	0x0101
        /*116a*/ 	.byte	0x3f
	.zero		1


	//   ....[56]....
        /*116c*/ 	.word	0x0001e2f0
        /*1170*/ 	.word	0x00000000
        /*1174*/ 	.word	0x00000000
        /*1178*/ 	.short	0x0101
        /*117a*/ 	.byte	0x3f
	.zero		1


	//   ....[57]....
        /*117c*/ 	.word	0x00020a40
        /*1180*/ 	.word	0x00000016
        /*1184*/ 	.word	0x00028820
        /*1188*/ 	.short	0x010a
        /*118a*/ 	.byte	0x3f
	.zero		1


	//   ....[58]....
        /*118c*/ 	.word	0x00020ad0
        /*1190*/ 	.word	0x0000000b
        /*1194*/ 	.word	0x000288a0
        /*1198*/ 	.short	0x010a
        /*119a*/ 	.byte	0x3f
	.zero		1


	//   ....[59]....
        /*119c*/ 	.word	0x00020e30
        /*11a0*/ 	.word	0x0000000b
        /*11a4*/ 	.word	0x000288c0
        /*11a8*/ 	.short	0x010a
        /*11aa*/ 	.byte	0x3f
	.zero		1


	//   ....[60]....
        /*11ac*/ 	.word	0x00021260
        /*11b0*/ 	.word	0x0000000c
        /*11b4*/ 	.word	0x000288a0
        /*11b8*/ 	.short	0x010a
        /*11ba*/ 	.byte	0x3f
	.zero		1


	//   ....[61]....
        /*11bc*/ 	.word	0x000215a0
        /*11c0*/ 	.word	0x0000000c
        /*11c4*/ 	.word	0x000288c0
        /*11c8*/ 	.short	0x010a
        /*11ca*/ 	.byte	0x3f
	.zero		1


	//   ....[62]....
        /*11cc*/ 	.word	0x00022770
        /*11d0*/ 	.word	0x00000007
        /*11d4*/ 	.word	0x00028840
        /*11d8*/ 	.short	0x010a
        /*11da*/ 	.byte	0x3f
	.zero		1


	//   ....[63]....
        /*11dc*/ 	.word	0x00022ef0
        /*11e0*/ 	.word	0x00000007
        /*11e4*/ 	.word	0x00028830
        /*11e8*/ 	.short	0x0107
        /*11ea*/ 	.byte	0x3f
	.zero		1


	//   ....[64]....
        /*11ec*/ 	.word	0x00022fc0
        /*11f0*/ 	.word	0x00000007
        /*11f4*/ 	.word	0x00028830
        /*11f8*/ 	.short	0x0101
        /*11fa*/ 	.byte	0x3f
	.zero		1


	//   ....[65]....
        /*11fc*/ 	.word	0x00023b00
        /*1200*/ 	.word	0x00000016
        /*1204*/ 	.word	0x00028800
        /*1208*/ 	.short	0x0107
        /*120a*/ 	.byte	0x3f
	.zero		1


	//   ....[66]....
        /*120c*/ 	.word	0x00023c10
        /*1210*/ 	.word	0x00000016
        /*1214*/ 	.word	0x00028800
        /*1218*/ 	.short	0x0101
        /*121a*/ 	.byte	0x3f
	.zero		1


	//   ....[67]....
        /*121c*/ 	.word	0x00023c40
        /*1220*/ 	.word	0x00000016
        /*1224*/ 	.word	0x00028820
        /*1228*/ 	.short	0x010a
        /*122a*/ 	.byte	0x3f
	.zero		1


	//   ....[68]....
        /*122c*/ 	.word	0x00023fd0
        /*1230*/ 	.word	0x00000006
        /*1234*/ 	.word	0x00028840
        /*1238*/ 	.short	0x010a
        /*123a*/ 	.byte	0x3f
	.zero		1


	//   ....[69]....
        /*123c*/ 	.word	0x000244f0
        /*1240*/ 	.word	0x00000006
        /*1244*/ 	.word	0x00028830
        /*1248*/ 	.short	0x0107
        /*124a*/ 	.byte	0x3f
	.zero		1


	//   ....[70]....
        /*124c*/ 	.word	0x000245b0
        /*1250*/ 	.word	0x00000006
        /*1254*/ 	.word	0x00028830
        /*1258*/ 	.short	0x0101
        /*125a*/ 	.byte	0x3f
	.zero		1


	//   ....[71]....
        /*125c*/ 	.word	0x00024610
        /*1260*/ 	.word	0x00000006
        /*1264*/ 	.word	0x00028860
        /*1268*/ 	.short	0x010a
        /*126a*/ 	.byte	0x3f
	.zero		1


	//   ....[72]....
        /*126c*/ 	.word	0x00024b60
        /*1270*/ 	.word	0x00000006
        /*1274*/ 	.word	0x00028850
        /*1278*/ 	.short	0x0107
        /*127a*/ 	.byte	0x3f
	.zero		1


	//   ....[73]....
        /*127c*/ 	.word	0x00024d10
        /*1280*/ 	.word	0x00000006
        /*1284*/ 	.word	0x00028850
        /*1288*/ 	.short	0x0101
        /*128a*/ 	.byte	0x3f
	.zero		1


	//   ....[74]....
        /*128c*/ 	.word	0x00024f30
        /*1290*/ 	.word	0x00000000
        /*1294*/ 	.word	0x00028860
        /*1298*/ 	.short	0x010a
        /*129a*/ 	.byte	0x3f
	.zero		1


	//   ....[75]....
        /*129c*/ 	.word	0x00025460
        /*12a0*/ 	.word	0x00000000
        /*12a4*/ 	.word	0x00028850
        /*12a8*/ 	.short	0x0107
        /*12aa*/ 	.byte	0x3f
	.zero		1


	//   ....[76]....
        /*12ac*/ 	.word	0x00025520
        /*12b0*/ 	.word	0x00000000
        /*12b4*/ 	.word	0x00028850
        /*12b8*/ 	.short	0x0101
        /*12ba*/ 	.byte	0x3f
	.zero		1


	//   ....[77]....
        /*12bc*/ 	.word	0x00026250
        /*12c0*/ 	.word	0x00000007
        /*12c4*/ 	.word	0x00028820
        /*12c8*/ 	.short	0x010a
        /*12ca*/ 	.byte	0x3f
	.zero		1


	//   ....[78]....
        /*12cc*/ 	.word	0x000263c0
        /*12d0*/ 	.word	0x00000005
        /*12d4*/ 	.word	0x00028840
        /*12d8*/ 	.short	0x010a
        /*12da*/ 	.byte	0x3f
	.zero		1


	//   ....[79]....
        /*12dc*/ 	.word	0x00026460
        /*12e0*/ 	.word	0x00000003
        /*12e4*/ 	.word	0x00028840
        /*12e8*/ 	.short	0x010a
        /*12ea*/ 	.byte	0x3f
	.zero		1


	//   ....[80]....
        /*12ec*/ 	.word	0x000264a0
        /*12f0*/ 	.word	0x00000005
        /*12f4*/ 	.word	0x00028860
        /*12f8*/ 	.short	0x010a
        /*12fa*/ 	.byte	0x3f
	.zero		1


	//   ....[81]....
        /*12fc*/ 	.word	0x000264e0
        /*1300*/ 	.word	0x00000003
        /*1304*/ 	.word	0x00028860
        /*1308*/ 	.short	0x010a
        /*130a*/ 	.byte	0x3f
	.zero		1


	//   ....[82]....
        /*130c*/ 	.word	0x00026540
        /*1310*/ 	.word	0x0000005b
        /*1314*/ 	.word	0x00028890
        /*1318*/ 	.short	0x010a
        /*131a*/ 	.byte	0x3f
	.zero		1


	//   ....[83]....
        /*131c*/ 	.word	0x00026a50
        /*1320*/ 	.word	0x0000005b
        /*1324*/ 	.word	0x00028890
        /*1328*/ 	.short	0x010a
        /*132a*/ 	.byte	0x3f
	.zero		1


	//   ....[84]....
        /*132c*/ 	.word	0x00026f50
        /*1330*/ 	.word	0x0000005b
        /*1334*/ 	.word	0x00028890
        /*1338*/ 	.short	0x010a
        /*133a*/ 	.byte	0x3f
	.zero		1


	//   ....[85]....
        /*133c*/ 	.word	0x00027420
        /*1340*/ 	.word	0x0000005b
        /*1344*/ 	.word	0x000288b0
        /*1348*/ 	.short	0x010a
        /*134a*/ 	.byte	0x3f
	.zero		1


	//   ....[86]....
        /*134c*/ 	.word	0x00027c20
        /*1350*/ 	.word	0x00000012
        /*1354*/ 	.word	0x00028800
        /*1358*/ 	.short	0x010a
        /*135a*/ 	.byte	0x3f
	.zero		1


	//   ....[87]....
        /*135c*/ 	.word	0x000287f0
        /*1360*/ 	.word	0x00000012
        /*1364*/ 	.word	0x00028800
        /*1368*/ 	.short	0x010a
        /*136a*/ 	.byte	0x3f
	.zero		1


	//   ....[88]....
        /*136c*/ 	.word	0x00028840
        /*1370*/ 	.word	0x00000008
        /*1374*/ 	.word	0x00028830
        /*1378*/ 	.short	0x010a
        /*137a*/ 	.byte	0x3f
	.zero		1


	//   ....[89]....
        /*137c*/ 	.word	0x00028890
        /*1380*/ 	.word	0x00000007
        /*1384*/ 	.word	0x00028830
        /*1388*/ 	.short	0x010a
        /*138a*/ 	.byte	0x3f
	.zero		1


	//   ....[90]....
        /*138c*/ 	.word	0x000288e0
        /*1390*/ 	.word	0x00000007
        /*1394*/ 	.word	0x00028850
        /*1398*/ 	.short	0x010a
        /*139a*/ 	.byte	0x3f
	.zero		1


	//   ....[91]....
        /*139c*/ 	.word	0x00028930
        /*13a0*/ 	.word	0x00000007
        /*13a4*/ 	.word	0x00028830
        /*13a8*/ 	.short	0x010a
        /*13aa*/ 	.byte	0x3f
	.zero		1


	//   ....[92]....
        /*13ac*/ 	.word	0x00028980
        /*13b0*/ 	.word	0x00000007
        /*13b4*/ 	.word	0x00028850
        /*13b8*/ 	.short	0x010a
        /*13ba*/ 	.byte	0x3f
	.zero		1


	//   ....[93]....
        /*13bc*/ 	.word	0x000289d0
        /*13c0*/ 	.word	0x00000007
        /*13c4*/ 	.word	0x00028830
        /*13c8*/ 	.short	0x010a
        /*13ca*/ 	.byte	0x3f
	.zero		1


	//   ....[94]....
        /*13cc*/ 	.word	0x00028a20
        /*13d0*/ 	.word	0x00000007
        /*13d4*/ 	.word	0x00028850
        /*13d8*/ 	.short	0x010a
        /*13da*/ 	.byte	0x3f
	.zero		1


	//   ....[95]....
        /*13dc*/ 	.word	0x00028a70
        /*13e0*/ 	.word	0x0000000d
        /*13e4*/ 	.word	0x00028850
        /*13e8*/ 	.short	0x010a
        /*13ea*/ 	.byte	0x3f
	.zero		1


	//   ....[96]....
        /*13ec*/ 	.word	0x00029040
        /*13f0*/ 	.word	0x00000016
        /*13f4*/ 	.word	0x00028820
        /*13f8*/ 	.short	0x010a
        /*13fa*/ 	.byte	0x3f
	.zero		1


	//   ....[97]....
        /*13fc*/ 	.word	0x00029090
        /*1400*/ 	.word	0x0000000b
        /*1404*/ 	.word	0x000288a0
        /*1408*/ 	.short	0x010a
        /*140a*/ 	.byte	0x3f
	.zero		1


	//   ....[98]....
        /*140c*/ 	.word	0x000290e0
        /*1410*/ 	.word	0x0000000b
        /*1414*/ 	.word	0x000288c0
        /*1418*/ 	.short	0x010a
        /*141a*/ 	.byte	0x3f
	.zero		1


	//   ....[99]....
        /*141c*/ 	.word	0x00029130
        /*1420*/ 	.word	0x0000000c
        /*1424*/ 	.word	0x000288a0
        /*1428*/ 	.short	0x010a
        /*142a*/ 	.byte	0x3f
	.zero		1


	//   ....[100]....
        /*142c*/ 	.word	0x00029180
        /*1430*/ 	.word	0x0000000c
        /*1434*/ 	.word	0x000288c0
        /*1438*/ 	.short	0x010a
        /*143a*/ 	.byte	0x3f
	.zero		1


	//   ....[101]....
        /*143c*/ 	.word	0x000292a0
        /*1440*/ 	.word	0x00000007
        /*1444*/ 	.word	0x00028840
        /*1448*/ 	.short	0x010a
        /*144a*/ 	.byte	0x3f
	.zero		1


	//   ....[102]....
        /*144c*/ 	.word	0x0002a840
        /*1450*/ 	.word	0x00000016
        /*1454*/ 	.word	0x00028820
        /*1458*/ 	.short	0x010a
        /*145a*/ 	.byte	0x3f
	.zero		1


	//   ....[103]....
        /*145c*/ 	.word	0x0002a890
        /*1460*/ 	.word	0x00000006
        /*1464*/ 	.word	0x00028840
        /*1468*/ 	.short	0x010a
        /*146a*/ 	.byte	0x3f
	.zero		1


	//   ....[104]....
        /*146c*/ 	.word	0x0002b210
        /*1470*/ 	.word	0x00000006
        /*1474*/ 	.word	0x00028860
        /*1478*/ 	.short	0x010a
        /*147a*/ 	.byte	0x3f
	.zero		1


	//   ....[105]....
        /*147c*/ 	.word	0x0002bc90
        /*1480*/ 	.word	0x00000000
        /*1484*/ 	.word	0x00028860
        /*1488*/ 	.short	0x010a
        /*148a*/ 	.byte	0x3f
	.zero		1


	//   ....[106]....
        /*148c*/ 	.word	0x0002d000
        /*1490*/ 	.word	0x00000007
        /*1494*/ 	.word	0x00028820
        /*1498*/ 	.short	0x010a
        /*149a*/ 	.byte	0x3f
	.zero		1


	//   ....[107]....
        /*149c*/ 	.word	0x0002d1a0
        /*14a0*/ 	.word	0x00000005
        /*14a4*/ 	.word	0x00028840
        /*14a8*/ 	.short	0x010a
        /*14aa*/ 	.byte	0x3f
	.zero		1


	//   ....[108]....
        /*14ac*/ 	.word	0x0002d1f0
        /*14b0*/ 	.word	0x00000003
        /*14b4*/ 	.word	0x00028840
        /*14b8*/ 	.short	0x010a
        /*14ba*/ 	.byte	0x3f
	.zero		1


	//   ....[109]....
        /*14bc*/ 	.word	0x0002d240
        /*14c0*/ 	.word	0x00000005
        /*14c4*/ 	.word	0x00028860
        /*14c8*/ 	.short	0x010a
        /*14ca*/ 	.byte	0x3f
	.zero		1


	//----- nvinfo : EIATTR_NUM_MBARRIERS
	.align		4
.L_232:
        /*14cc*/ 	.byte	0x03, 0x38
        /*14ce*/ 	.short	0x0016


	//----- nvinfo : EIATTR_EXIT_INSTR_OFFSETS
	.align		4
        /*14d0*/ 	.byte	0x04, 0x1c
        /*14d2*/ 	.short	(.L_234 - .L_233)


	//   ....[0]....
.L_233:
        /*14d4*/ 	.word	0x00026530


	//----- nvinfo : EIATTR_MAX_THREADS
	.align		4
.L_234:
        /*14d8*/ 	.byte	0x04, 0x05
        /*14da*/ 	.short	(.L_236 - .L_235)
.L_235:
        /*14dc*/ 	.word	0x00000180
        /*14e0*/ 	.word	0x00000001
        /*14e4*/ 	.word	0x00000001


	//----- nvinfo : EIATTR_CRS_STACK_SIZE
	.align		4
.L_236:
        /*14e8*/ 	.byte	0x04, 0x1e
        /*14ea*/ 	.short	(.L_238 - .L_237)
.L_237:
        /*14ec*/ 	.word	0x00000000


	//----- nvinfo : EIATTR_CBANK_PARAM_SIZE
	.align		4
.L_238:
        /*14f0*/ 	.byte	0x03, 0x19
        /*14f2*/ 	.short	0x0af0


	//----- nvinfo : EIATTR_PARAM_CBANK
	.align		4
        /*14f4*/ 	.byte	0x04, 0x0a
        /*14f6*/ 	.short	(.L_240 - .L_239)
	.align		4
.L_239:
        /*14f8*/ 	.word	index@(.nv.constant0._ZN7cutlass13device_kernelIN5flash11enable_sm90INS1_16FlashAttnFwdSm90INS1_25CollectiveMainloopFwdSm90ILi2EN4cute5tupleIJNS5_1CILi1EEES8_S8_EEENS6_IJNS7_ILi128EEESA_SA_EEELi128ENS_10bfloat16_tEfNS_4arch4Sm90ELb0ELb1ELb1ELb1ELb1ELb1ELb0ELb1ELb1ELb1ELb0ELb0EEENS1_21CollectiveEpilogueFwdISB_S9_SC_SE_Li256ELb1ELb1ELb0ELb0EEENS1_36VarlenDynamicPersistentTileSchedulerILi128ELi128ELi256ELi128ELb0ELb1ELb1ELb1ELb0ELb1EEEEEEEEEvNT_6ParamsE)
        /*14fc*/ 	.short	0x0210
        /*14fe*/ 	.short	0x0af0


	//----- nvinfo : EIATTR_SW_WAR
	.align		4
.L_240:
        /*1500*/ 	.byte	0x04, 0x36
        /*1502*/ 	.short	(.L_242 - .L_241)
.L_241:
        /*1504*/ 	.word	0x00000008
.L_242:


//--------------------- .nv.info._ZN7cutlass13device_kernelIN5flash11enable_sm90INS1_16FlashAttnFwdSm90INS1_25CollectiveMainloopFwdSm90ILi2EN4cute5tupleIJNS5_1CILi1EEES8_S8_EEENS6_IJNS7_ILi128EEESA_SA_EEELi128ENS_10bfloat16_tEfNS_4arch4Sm90ELb1ELb0ELb1ELb0ELb1ELb0ELb0ELb1ELb1ELb1ELb0ELb0EEENS1_21CollectiveEpilogueFwdISB_S9_SC_SE_Li256ELb0ELb1ELb0ELb0EEENS1_30DynamicPersistentTileSchedulerILi256ELi128ELb0ELb1ELb1EEEEEEEEEvNT_6ParamsE --------------------------
	.section	.nv.info._ZN7cutlass13device_kernelIN5flash11enable_sm90INS1_16FlashAttnFwdSm90INS1_25CollectiveMainloopFwdSm90ILi2EN4cute5tupleIJNS5_1CILi1EEES8_S8_EEENS6_IJNS7_ILi128EEESA_SA_EEELi128ENS_10bfloat16_tEfNS_4arch4Sm90ELb1ELb0ELb1ELb0ELb1ELb0ELb0ELb1ELb1ELb1ELb0ELb0EEENS1_21CollectiveEpilogueFwdISB_S9_SC_SE_Li256ELb0ELb1ELb0ELb0EEENS1_30DynamicPersistentTileSchedulerILi256ELi128ELb0ELb1ELb1EEEEEEEEEvNT_6ParamsE,"",@"SHT_CUDA_INFO"
	.sectionflags	@""
	.align	4


	//----- nvinfo : EIATTR_CUDA_API_VERSION
	.align		4
        /*0000*/ 	.byte	0x04, 0x37
        /*0002*/ 	.short	(.L_244 - .L_243)
.L_243:
        /*0004*/ 	.word	0x00000082


	//----- nvinfo : EIATTR_KPARAM_INFO
	.align		4
.L_244:
        /*0008*/ 	.byte	0x04, 0x17
        /*000a*/ 	.short	(.L_246 - .L_245)
.L_245:
        /*000c*/ 	.word	0x00000000
        /*0010*/ 	.short	0x0000
        /*0012*/ 	.short	0x0070
        /*0014*/ 	.byte	0x00, 0xf0, 0x01, 0x2a


	//----- nvinfo : EIATTR_SPARSE_MMA_MASK
	.align		4
.L_246:
        /*0018*/ 	.byte	0x03, 0x50
        /*001a*/ 	.short	0x0000


	//----- nvinfo : EIATTR_MAXREG_COUNT
	.align		4
        /*001c*/ 	.byte	0x03, 0x1b
        /*001e*/ 	.short	0x00a8


	//----- nvinfo : EIATTR_NUM_BARRIERS
	.align		4
        /*0020*/ 	.byte	0x02, 0x4c
        /*0022*/ 	.byte	0x10
	.zero		1


	//----- nvinfo : EIATTR_EXTERNS
	.align		4
        /*0024*/ 	.byte	0x04, 0x0f
        /*0026*/ 	.short	(.L_248 - .L_247)


	//   ....[0]....
	.align		4
.L_247:
        /*0028*/ 	.word	index@(__assertfail)


	//----- nvinfo : EIATTR_MERCURY_ISA_VERSION
	.align		4
.L_248:
        /*002c*/ 	.byte	0x03, 0x5f
        /*002e*/ 	.short	0x0101


	//----- nvinfo : EIATTR_INT_WARP_WIDE_INSTR_OFFSETS
	.align		4
        /*0030*/ 	.byte	0x04, 0x31
        /*0032*/ 	.short	(.L_250 - .L_249)


	//   ....[0]....
.L_249:
        /*0034*/ 	.word	0x000000b0


	//   ....[1]....
        /*0038*/ 	.word	0x000000c0


	//   ....[2]....
        /*003c*/ 	.word	0x00000160


	//   ....[3]....
        /*0040*/ 	.word	0x0000cce0


	//   ....[4]....
        /*0044*/ 	.word	0x0000cd70


	//   ....[5]....
        /*0048*/ 	.word	0x0000f9b0


	//   ....[6]....
        /*004c*/ 	.word	0x0000fa40


	//----- nvinfo : EIATTR_COOP_GROUP_MASK_REGIDS
	.align		4
.L_250:
        /*0050*/ 	.byte	0x04, 0x29
        /*0052*/ 	.short	(.L_252 - .L_251)


	//   ....[0]....
.L_251:
        /*0054*/ 	.word	0xffffffff


	//   ....[1]....
        /*0058*/ 	.word	0xffffffff


	//   ....[2]....
        /*005c*/ 	.word	0xffffffff


	//   ....[3]....
        /*0060*/ 	.word	0xffffffff


	//   ....[4]....
        /*0064*/ 	.word	0xffffffff


	//   ....[5]....
        /*0068*/ 	.word	0xffffffff


	//   ....[6]....
        /*006c*/ 	.word	0xffffffff


	//   ....[7]....
        /*0070*/ 	.word	0xffffffff


	//   ....[8]....
        /*0074*/ 	.word	0xffffffff


	//   ....[9]....
        /*0078*/ 	.word	0xffffffff


	//   ....[10]....
        /*007c*/ 	.word	0xffffffff


	//   ....[11]....
        /*0080*/ 	.word	0xffffffff


	//   ....[12]....
        /*0084*/ 	.word	0xffffffff


	//   ....[13]....
        /*0088*/ 	.word	0xffffffff


	//   ....[14]....
        /*008c*/ 	.word	0xffffffff


	//   ....[15]....
        /*0090*/ 	.word	0xffffffff


	//   ....[16]....
        /*0094*/ 	.word	0xffffffff


	//   ....[17]....
        /*0098*/ 	.word	0xffffffff


	//   ....[18]....
        /*009c*/ 	.word	0xffffffff


	//   ....[19]....
        /*00a0*/ 	.word	0xffffffff


	//   ....[20]....
        /*00a4*/ 	.word	0xffffffff


	//   ....[21]....
        /*00a8*/ 	.word	0xffffffff


	//   ....[22]....
        /*00ac*/ 	.word	0xffffffff


	//   ....[23]....
        /*00b0*/ 	.word	0xffffffff


	//   ....[24]....
        /*00b4*/ 	.word	0xffffffff


	//   ....[25]....
        /*00b8*/ 	.word	0xffffffff


	//   ....[26]....
        /*00bc*/ 	.word	0xffffffff


	//   ....[27]....
        /*00c0*/ 	.word	0xffffffff


	//   ....[28]....
        /*00c4*/ 	.word	0xffffffff


	//   ....[29]....
        /*00c8*/ 	.word	0xffffffff


	//   ....[30]....
        /*00cc*/ 	.word	0xffffffff


	//   ....[31]....
        /*00d0*/ 	.word	0xffffffff


	//   ....[32]....
        /*00d4*/ 	.word	0xffffffff


	//   ....[33]....
        /*00d8*/ 	.word	0xffffffff


	//   ....[34]....
        /*00dc*/ 	.word	0xffffffff


	//   ....[35]....
        /*00e0*/ 	.word	0xffffffff


	//   ....[36]....
        /*00e4*/ 	.word	0xffffffff


	//   ....[37]....
        /*00e8*/ 	.word	0xffffffff


	//   ....[38]....
        /*00ec*/ 	.word	0xffffffff


	//   ....[39]....
        /*00f0*/ 	.word	0xffffffff


	//   ....[40]....
        /*00f4*/ 	.word	0xffffffff


	//   ....[41]....
        /*00f8*/ 	.word	0xffffffff


	//   ....[42]....
        /*00fc*/ 	.word	0xffffffff


	//   ....[43]....
        /*0100*/ 	.word	0xffffffff


	//   ....[44]....
        /*0104*/ 	.word	0xffffffff


	//   ....[45]....
        /*0108*/ 	.word	0xffffffff


	//   ....[46]....
        /*010c*/ 	.word	0xffffffff


	//   ....[47]....
        /*0110*/ 	.word	0xffffffff


	//   ....[48]....
        /*0114*/ 	.word	0xffffffff


	//   ....[49]....
        /*0118*/ 	.word	0xffffffff


	//   ....[50]....
        /*011c*/ 	.word	0xffffffff


	//   ....[51]....
        /*0120*/ 	.word	0xffffffff


	//   ....[52]....
        /*0124*/ 	.word	0xffffffff


	//   ....[53]....
        /*0128*/ 	.word	0xffffffff


	//   ....[54]....
        /*012c*/ 	.word	0xffffffff


	//   ....[55]....
        /*0130*/ 	.word	0xffffffff


	//   ....[56]....
        /*0134*/ 	.word	0xffffffff


	//   ....[57]....
        /*0138*/ 	.word	0xffffffff


	//   ....[58]....
        /*013c*/ 	.word	0xffffffff


	//   ....[59]....
        /*0140*/ 	.word	0xffffffff


	//   ....[60]....
        /*0144*/ 	.word	0xffffffff


	//   ....[61]....
        /*0148*/ 	.word	0xffffffff


	//   ....[62]....
        /*014c*/ 	.word	0xffffffff


	//   ....[63]....
        /*0150*/ 	.word	0xffffffff


	//   ....[64]....
        /*0154*/ 	.word	0xffffffff


	//   ....[65]....
        /*0158*/ 	.word	0xffffffff


	//   ....[66]....
        /*015c*/ 	.word	0xffffffff


	//   ....[67]....
        /*0160*/ 	.word	0xffffffff


	//   ....[68]....
        /*0164*/ 	.word	0xffffffff


	//   ....[69]....
        /*0168*/ 	.word	0xffffffff


	//   ....[70]....
        /*016c*/ 	.word	0xffffffff


	//   ....[71]....
        /*0170*/ 	.word	0xffffffff


	//   ....[72]....
        /*0174*/ 	.word	0xffffffff


	//   ....[73]....
        /*0178*/ 	.word	0xffffffff


	//   ....[74]....
        /*017c*/ 	.word	0xffffffff


	//   ....[75]....
        /*0180*/ 	.word	0xffffffff


	//   ....[76]....
        /*0184*/ 	.word	0xffffffff


	//   ....[77]....
        /*0188*/ 	.word	0xffffffff


	//   ....[78]....
        /*018c*/ 	.word	0xffffffff


	//   ....[79]....
        /*0190*/ 	.word	0xffffffff


	//   ....[80]....
        /*0194*/ 	.word	0xffffffff


	//   ....[81]....
        /*0198*/ 	.word	0xffffffff


	//   ....[82]....
        /*019c*/ 	.word	0xffffffff


	//   ....[83]....
        /*01a0*/ 	.word	0xffffffff


	//   ....[84]....
        /*01a4*/ 	.word	0xffffffff


	//   ....[85]....
        /*01a8*/ 	.word	0xffffffff


	//   ....[86]....
        /*01ac*/ 	.word	0xffffffff


	//   ....[87]....
        /*01b0*/ 	.word	0xffffffff


	//   ....[88]....
        /*01b4*/ 	.word	0xffffffff


	//   ....[89]....
        /*01b8*/ 	.word	0xffffffff


	//   ....[90]....
        /*01bc*/ 	.word	0xffffffff


	//   ....[91]....
        /*01c0*/ 	.word	0xffffffff


	//   ....[92]....
        /*01c4*/ 	.word	0xffffffff


	//   ....[93]....
        /*01c8*/ 	.word	0xffffffff


	//   ....[94]....
        /*01cc*/ 	.word	0xffffffff


	//   ....[95]....
        /*01d0*/ 	.word	0xffffffff


	//   ....[96]....
        /*01d4*/ 	.word	0xffffffff


	//   ....[97]....
        /*01d8*/ 	.word	0xffffffff


	//   ....[98]....
        /*01dc*/ 	.word	0xffffffff


	//   ....[99]....
        /*01e0*/ 	.word	0xffffffff


	//   ....[100]....
        /*01e4*/ 	.word	0xffffffff


	//   ....[101]....
        /*01e8*/ 	.word	0xffffffff


	//   ....[102]....
        /*01ec*/ 	.word	0xffffffff


	//   ....[103]....
        /*01f0*/ 	.word	0xffffffff


	//   ....[104]....
        /*01f4*/ 	.word	0xffffffff


	//   ....[105]....
        /*01f8*/ 	.word	0xffffffff


	//   ....[106]....
        /*01fc*/ 	.word	0xffffffff


	//   ....[107]....
        /*0200*/ 	.word	0xffffffff


	//   ....[108]....
        /*0204*/ 	.word	0xffffffff


	//   ....[109]....
        /*0208*/ 	.word	0xffffffff


	//   ....[110]....
        /*020c*/ 	.word	0xffffffff


	//   ....[111]....
        /*0210*/ 	.word	0xffffffff


	//   ....[112]....
        /*0214*/ 	.word	0xffffffff


	//   ....[113]....
        /*0218*/ 	.word	0xffffffff


	//   ....[114]....
        /*021c*/ 	.word	0xffffffff


	//   ....[115]....
        /*0220*/ 	.word	0xffffffff


	//   ....[116]....
        /*0224*/ 	.word	0xffffffff


	//   ....[117]....
        /*0228*/ 	.word	0xffffffff


	//   ....[118]....
        /*022c*/ 	.word	0xffffffff


	//   ....[119]....
        /*0230*/ 	.word	0xffffffff


	//   ....[120]....
        /*0234*/ 	.word	0xffffffff


	//   ....[121]....
        /*0238*/ 	.word	0xffffffff


	//   ....[122]....
        /*023c*/ 	.word	0xffffffff


	//   ....[123]....
        /*0240*/ 	.word	0xffffffff


	//   ....[124]....
        /*0244*/ 	.word	0xffffffff


	//   ....[125]....
        /*0248*/ 	.word	0xffffffff


	//   ....[126]....
        /*024c*/ 	.word	0xffffffff


	//   ....[127]....
        /*0250*/ 	.word	0xffffffff


	//   ....[128]....
        /*0254*/ 	.word	0xffffffff


	//   ....[129]....
        /*0258*/ 	.word	0xffffffff


	//   ....[130]....
        /*025c*/ 	.word	0x0500000f


	//   ....[131]....
        /*0260*/ 	.word	0x0500000f


	//   ....[132]....
        /*0264*/ 	.word	0x0500000f


	//   ....[133]....
        /*0268*/ 	.word	0x0500000f


	//   ....[134]....
        /*026c*/ 	.word	0x0500000f


	//   ....[135]....
        /*0270*/ 	.word	0x0500000f


	//   ....[136]....
        /*0274*/ 	.word	0x0500000f


	//   ....[137]....
        /*0278*/ 	.word	0x0500000f


	//   ....[138]....
        /*027c*/ 	.word	0x0500000f


	//   ....[139]....
        /*0280*/ 	.word	0x0500000f


	//   ....[140]....
        /*0284*/ 	.word	0x0500000f


	//   ....[141]....
        /*0288*/ 	.word	0x0500000f


	//   ....[142]....
        /*028c*/ 	.word	0x0500000f


	//   ....[143]....
        /*0290*/ 	.word	0x0500000f


	//   ....[144]....
        /*0294*/ 	.word	0x0500000f


	//   ....[145]....
        /*0298*/ 	.word	0x0500000f


	//   ....[146]....
        /*029c*/ 	.word	0x0500000f


	//   ....[147]....
        /*02a0*/ 	.word	0x0500000f


	//   ....[148]....
        /*02a4*/ 	.word	0x0500000f


	//   ....[149]....
        /*02a8*/ 	.word	0x0500000f


	//   ....[150]....
        /*02ac*/ 	.word	0x0500000f


	//   ....[151]....
        /*02b0*/ 	.word	0x0500000f


	//   ....[152]....
        /*02b4*/ 	.word	0x0500000f


	//   ....[153]....
        /*02b8*/ 	.word	0x0500000f


	//   ....[154]....
        /*02bc*/ 	.word	0x0500000f


	//   ....[155]....
        /*02c0*/ 	.word	0x0500000f


	//   ....[156]....
        /*02c4*/ 	.word	0x0500000f


	//   ....[157]....
        /*02c8*/ 	.word	0x0500000f


	//   ....[158]....
        /*02cc*/ 	.word	0x0500000f


	//   ....[159]....
        /*02d0*/ 	.word	0x0500000f


	//   ....[160]....
        /*02d4*/ 	.word	0x0500000f


	//   ....[161]....
        /*02d8*/ 	.word	0x0500000f


	//   ....[162]....
        /*02dc*/ 	.word	0x0500000f


	//   ....[163]....
        /*02e0*/ 	.word	0x0500000f


	//   ....[164]....
        /*02e4*/ 	.word	0x0500000f


	//   ....[165]....
        /*02e8*/ 	.word	0x0500000f


	//   ....[166]....
        /*02ec*/ 	.word	0x0500000f


	//   ....[167]....
        /*02f0*/ 	.word	0x0500000f


	//   ....[168]....
        /*02f4*/ 	.word	0x0500000f


	//   ....[169]....
        /*02f8*/ 	.word	0x0500000f


	//   ....[170]....
        /*02fc*/ 	.word	0x0500000f


	//   ....[171]....
        /*0300*/ 	.word	0x0500000f


	//   ....[172]....
        /*0304*/ 	.word	0x0500000f


	//   ....[173]....
        /*0308*/ 	.word	0x0500000f


	//   ....[174]....
        /*030c*/ 	.word	0x0500000f


	//   ....[175]....
        /*0310*/ 	.word	0x0500000f


	//   ....[176]....
        /*0314*/ 	.word	0x0500000f


	//   ....[177]....
        /*0318*/ 	.word	0x0500000f


	//   ....[178]....
        /*031c*/ 	.word	0x0500000f


	//   ....[179]....
        /*0320*/ 	.word	0x0500000f


	//   ....[180]....
        /*0324*/ 	.word	0x0500000f


	//   ....[181]....
        /*0328*/ 	.word	0x0500000f


	//   ....[182]....
        /*032c*/ 	.word	0x0500000f


	//   ....[183]....
        /*0330*/ 	.word	0x0500000f


	//   ....[184]....
        /*0334*/ 	.word	0x0500000f


	//   ....[185]....
        /*0338*/ 	.word	0x0500000f


	//   ....[186]....
        /*033c*/ 	.word	0x0500000f


	//   ....[187]....
        /*0340*/ 	.word	0x0500000f


	//   ....[188]....
        /*0344*/ 	.word	0x0500000f


	//   ....[189]....
        /*0348*/ 	.word	0x0500000f


	//   ....[190]....
        /*034c*/ 	.word	0x0500000f


	//   ....[191]....
        /*0350*/ 	.word	0x0500000f


	//   ....[192]....
        /*0354*/ 	.word	0x0500000f


	//   ....[193]....
        /*0358*/ 	.word	0x0500000f


	//   ....[194]....
        /*035c*/ 	.word	0x0500000f


	//   ....[195]....
        /*0360*/ 	.word	0x0500000f


	//   ....[196]....
        /*0364*/ 	.word	0x0500000f


	//   ....[197]....
        /*0368*/ 	.word	0x0500000f


	//   ....[198]....
        /*036c*/ 	.word	0x0500000f


	//   ....[199]....
        /*0370*/ 	.word	0x0500000f


	//   ....[200]....
        /*0374*/ 	.word	0x0500000f


	//   ....[201]....
        /*0378*/ 	.word	0x0500000f


	//   ....[202]....
        /*037c*/ 	.word	0x0500000f


	//   ....[203]....
        /*0380*/ 	.word	0x0500000f


	//   ....[204]....
        /*0384*/ 	.word	0x0500000f


	//   ....[205]....
        /*0388*/ 	.word	0x0500000f


	//   ....[206]....
        /*038c*/ 	.word	0x0500000f


	//   ....[207]....
        /*0390*/ 	.word	0x0500000f


	//   ....[208]....
        /*0394*/ 	.word	0x0500000f


	//   ....[209]....
        /*0398*/ 	.word	0x0500000f


	//   ....[210]....
        /*039c*/ 	.word	0x0500000f


	//   ....[211]....
        /*03a0*/ 	.word	0x0500000f


	//   ....[212]....
        /*03a4*/ 	.word	0x0500000f


	//----- nvinfo : EIATTR_COOP_GROUP_INSTR_OFFSETS
	.align		4
.L_252:
        /*03a8*/ 	.byte	0x04, 0x28
        /*03aa*/ 	.short	(.L_254 - .L_253)


	//   ....[0]....
.L_253:
        /*03ac*/ 	.word	0x00000070


	//   ....[1]....
        /*03b0*/ 	.word	0x00000080


	//   ....[2]....
        /*03b4*/ 	.word	0x000002c0


	//   ....[3]....
        /*03b8*/ 	.word	0x00000420


	//   ....[4]....
        /*03bc*/ 	.word	0x00000540


	//   ....[5]....
        /*03c0*/ 	.word	0x000006a0


	//   ....[6]....
        /*03c4*/ 	.word	0x000013a0


	//   ....[7]....
        /*03c8*/ 	.word	0x00001ca0


	//   ....[8]....
        /*03cc*/ 	.word	0x00002170


	//   ....[9]....
        /*03d0*/ 	.word	0x00002a70


	//   ....[10]....
        /*03d4*/ 	.word	0x00002af0


	//   ....[11]....
        /*03d8*/ 	.word	0x00003630


	//   ....[12]....
        /*03dc*/ 	.word	0x000036a0


	//   ....[13]....
        /*03e0*/ 	.word	0x00004c90


	//   ....[14]....
        /*03e4*/ 	.word	0x00005020


	//   ....[15]....
        /*03e8*/ 	.word	0x00005890


	//   ....[16]....
        /*03ec*/ 	.word	0x00005990


	//   ....[17]....
        /*03f0*/ 	.word	0x00006300


	//   ....[18]....
        /*03f4*/ 	.word	0x00006350


	//   ....[19]....
        /*03f8*/ 	.word	0x00008900


	//   ....[20]....
        /*03fc*/ 	.word	0x00008930


	//   ....[21]....
        /*0400*/ 	.word	0x00008950


	//   ....[22]....
        /*0404*/ 	.word	0x00008970


	//   ....[23]....
        /*0408*/ 	.word	0x00009df0


	//   ....[24]....
        /*040c*/ 	.word	0x00009e30


	//   ....[25]....
        /*0410*/ 	.word	0x00009ef0


	//   ....[26]....
        /*0414*/ 	.word	0x00009f00


	//   ....[27]....
        /*0418*/ 	.word	0x0000b030


	//   ....[28]....
        /*041c*/ 	.word	0x0000b060


	//   ....[29]....
        /*0420*/ 	.word	0x0000b090


	//   ....[30]....
        /*0424*/ 	.word	0x0000b0c0


	//   ....[31]....
        /*0428*/ 	.word	0x0000b640


	//   ....[32]....
        /*042c*/ 	.word	0x0000b680


	//   ....[33]....
        /*0430*/ 	.word	0x0000b740


	//   ....[34]....
        /*0434*/ 	.word	0x0000b760


	//   ....[35]....
        /*0438*/ 	.word	0x0000b820


	//   ....[36]....
        /*043c*/ 	.word	0x0000b840


	//   ....[37]....
        /*0440*/ 	.word	0x0000b910


	//   ....[38]....
        /*0444*/ 	.word	0x0000b930


	//   ....[39]....
        /*0448*/ 	.word	0x0000bfd0


	//   ....[40]....
        /*044c*/ 	.word	0x0000bff0


	//   ....[41]....
        /*0450*/ 	.word	0x0000c0b0


	//   ....[42]....
        /*0454*/ 	.word	0x0000c0d0


	//   ....[43]....
        /*0458*/ 	.word	0x0000c190


	//   ....[44]....
        /*045c*/ 	.word	0x0000c1b0


	//   ....[45]....
        /*0460*/ 	.word	0x0000c280


	//   ....[46]....
        /*0464*/ 	.word	0x0000c2a0


	//   ....[47]....
        /*0468*/ 	.word	0x0000c420


	//   ....[48]....
        /*046c*/ 	.word	0x0000d7f0


	//   ....[49]....
        /*0470*/ 	.word	0x0000d810


	//   ....[50]....
        /*0474*/ 	.word	0x0000d820


	//   ....[51]....
        /*0478*/ 	.word	0x0000d860


	//   ....[52]....
        /*047c*/ 	.word	0x0000d8e0


	//   ....[53]....
        /*0480*/ 	.word	0x0000d900


	//   ....[54]....
        /*0484*/ 	.word	0x0000d980


	//   ....[55]....
        /*0488*/ 	.word	0x0000d9a0


	//   ....[56]....
        /*048c*/ 	.word	0x0000da20


	//   ....[57]....
        /*0490*/ 	.word	0x0000da40


	//   ....[58]....
        /*0494*/ 	.word	0x0000dac0


	//   ....[59]....
        /*0498*/ 	.word	0x0000dae0


	//   ....[60]....
        /*049c*/ 	.word	0x0000db60


	//   ....[61]....
        /*04a0*/ 	.word	0x0000db80


	//   ....[62]....
        /*04a4*/ 	.word	0x0000dc00


	//   ....[63]....
        /*04a8*/ 	.word	0x0000dc20


	//   ....[64]....
        /*04ac*/ 	.word	0x0000e260


	//   ....[65]....
        /*04b0*/ 	.word	0x0000e280


	//   ....[66]....
        /*04b4*/ 	.word	0x0000e2a0


	//   ....[67]....
        /*04b8*/ 	.word	0x0000e300


	//   ....[68]....
        /*04bc*/ 	.word	0x0000e370


	//   ....[69]....
        /*04c0*/ 	.word	0x0000e390


	//   ....[70]....
        /*04c4*/ 	.word	0x0000e410


	//   ....[71]....
        /*04c8*/ 	.word	0x0000e440


	//   ....[72]....
        /*04cc*/ 	.word	0x0000e4b0


	//   ....[73]....
        /*04d0*/ 	.word	0x0000e4d0


	//   ....[74]....
        /*04d4*/ 	.word	0x0000e550


	//   ....[75]....
        /*04d8*/ 	.word	0x0000e570


	//   ....[76]....
        /*04dc*/ 	.word	0x0000e5f0


	//   ....[77]....
        /*04e0*/ 	.word	0x0000e610


	//   ....[78]....
        /*04e4*/ 	.word	0x0000e690


	//   ....[79]....
        /*04e8*/ 	.word	0x0000e6b0


	//   ....[80]....
        /*04ec*/ 	.word	0x0000ed70


	//   ....[81]....
        /*04f0*/ 	.word	0x0000eda0


	//   ....[82]....
        /*04f4*/ 	.word	0x0000edb0


	//   ....[83]....
        /*04f8*/ 	.word	0x0000ee00


	//   ....[84]....
        /*04fc*/ 	.word	0x0000ee10


	//   ....[85]....
        /*0500*/ 	.word	0x0000ee60


	//   ....[86]....
        /*0504*/ 	.word	0x0000ee70


	//   ....[87]....
        /*0508*/ 	.word	0x0000eec0


	//   ....[88]....
        /*050c*/ 	.word	0x0000eed0


	//   ....[89]....
        /*0510*/ 	.word	0x0000ef20


	//   ....[90]....
        /*0514*/ 	.word	0x0000ef30


	//   ....[91]....
        /*0518*/ 	.word	0x0000ef80


	//   ....[92]....
        /*051c*/ 	.word	0x0000ef90


	//   ....[93]....
        /*0520*/ 	.word	0x0000efe0


	//   ....[94]....
        /*0524*/ 	.word	0x0000eff0


	//   ....[95]....
        /*0528*/ 	.word	0x0000f000


	//   ....[96]....
        /*052c*/ 	.word	0x0000f2a0


	//   ....[97]....
        /*0530*/ 	.word	0x0000f2c0


	//   ....[98]....
        /*0534*/ 	.word	0x0000f2e0


	//   ....[99]....
        /*0538*/ 	.word	0x0000f340


	//   ....[100]....
        /*053c*/ 	.word	0x0000f360


	//   ....[101]....
        /*0540*/ 	.word	0x0000f3c0


	//   ....[102]....
        /*0544*/ 	.word	0x0000f3e0


	//   ....[103]....
        /*0548*/ 	.word	0x0000f440


	//   ....[104]....
        /*054c*/ 	.word	0x0000f460


	//   ....[105]....
        /*0550*/ 	.word	0x0000f4c0


	//   ....[106]....
        /*0554*/ 	.word	0x0000f4e0


	//   ....[107]....
        /*0558*/ 	.word	0x0000f540


	//   ....[108]....
        /*055c*/ 	.word	0x0000f560


	//   ....[109]....
        /*0560*/ 	.word	0x0000f5c0


	//   ....[110]....
        /*0564*/ 	.word	0x0000f5e0


	//   ....[111]....
        /*0568*/ 	.word	0x0000f5f0


	//   ....[112]....
        /*056c*/ 	.word	0x0000fb90


	//   ....[113]....
        /*0570*/ 	.word	0x0000fbb0


	//   ....[114]....
        /*0574*/ 	.word	0x0000fbd0


	//   ....[115]....
        /*0578*/ 	.word	0x0000fc10


	//   ....[116]....
        /*057c*/ 	.word	0x0000fc60


	//   ....[117]....
        /*0580*/ 	.word	0x0000fc90


	//   ....[118]....
        /*0584*/ 	.word	0x0000fce0


	//   ....[119]....
        /*0588*/ 	.word	0x0000fd10


	//   ....[120]....
        /*058c*/ 	.word	0x0000fd60


	//   ....[121]....
        /*0590*/ 	.word	0x0000fd90


	//   ....[122]....
        /*0594*/ 	.word	0x0000fde0


	//   ....[123]....
        /*0598*/ 	.word	0x0000fe10


	//   ....[124]....
        /*059c*/ 	.word	0x0000fe60


	//   ....[125]....
        /*05a0*/ 	.word	0x0000fe90


	//   ....[126]....
        /*05a4*/ 	.word	0x0000fee0


	//   ....[127]....
        /*05a8*/ 	.word	0x0000ff10


	//   ....[128]....
        /*05ac*/ 	.word	0x000101f0


	//   ....[129]....
        /*05b0*/ 	.word	0x000103c0


	//   ....[130]....
        /*05b4*/ 	.word	0x00010950


	//   ....[131]....
        /*05b8*/ 	.word	0x00010a30


	//   ....[132]....
        /*05bc*/ 	.word	0x00010ad0


	//   ....[133]....
        /*05c0*/ 	.word	0x00010b50


	//   ....[134]....
        /*05c4*/ 	.word	0x00010c10


	//   ....[135]....
        /*05c8*/ 	.word	0x00010c80


	//   ....[136]....
        /*05cc*/ 	.word	0x00010d50


	//   ....[137]....
        /*05d0*/ 	.word	0x00010de0


	//   ....[138]....
        /*05d4*/ 	.word	0x00010ea0


	//   ....[139]....
        /*05d8*/ 	.word	0x00010f30


	//   ....[140]....
        /*05dc*/ 	.word	0x00010ff0


	//   ....[141]....
        /*05e0*/ 	.word	0x00011070


	//   ....[142]....
        /*05e4*/ 	.word	0x00011140


	//   ....[143]....
        /*05e8*/ 	.word	0x000111c0


	//   ....[144]....
        /*05ec*/ 	.word	0x00011290


	//   ....[145]....
        /*05f0*/ 	.word	0x00011310


	//   ....[146]....
        /*05f4*/ 	.word	0x000113d0


	//   ....[147]....
        /*05f8*/ 	.word	0x00011460


	//   ....[148]....
        /*05fc*/ 	.word	0x000114e0


	//   ....[149]....
        /*0600*/ 	.word	0x00011560


	//   ....[150]....
        /*0604*/ 	.word	0x00011610


	//   ....[151]....
        /*0608*/ 	.word	0x00011690


	//   ....[152]....
        /*060c*/ 	.word	0x00011760


	//   ....[153]....
        /*0610*/ 	.word	0x000117d0


	//   ....[154]....
        /*0614*/ 	.word	0x000118b0


	//   ....[155]....
        /*0618*/ 	.word	0x00011920


	//   ....[156]....
        /*061c*/ 	.word	0x00011a00


	//   ....[157]....
        /*0620*/ 	.word	0x00011a80


	//   ....[158]....
        /*0624*/ 	.word	0x00011b50


	//   ....[159]....
        /*0628*/ 	.word	0x00011bc0


	//   ....[160]....
        /*062c*/ 	.word	0x00011ca0


	//   ....[161]....
        /*0630*/ 	.word	0x00011d20


	//   ....[162]....
        /*0634*/ 	.word	0x00011dd0


	//   ....[163]....
        /*0638*/ 	.word	0x00011f00


	//   ....[164]....
        /*063c*/ 	.word	0x00011fa0


	//   ....[165]....
        /*0640*/ 	.word	0x00012010


	//   ....[166]....
        /*0644*/ 	.word	0x000120d0


	//   ....[167]....
        /*0648*/ 	.word	0x00012130


	//   ....[168]....
        /*064c*/ 	.word	0x000121f0


	//   ....[169]....
        /*0650*/ 	.word	0x00012250


	//   ....[170]....
        /*0654*/ 	.word	0x00012310


	//   ....[171]....
        /*0658*/ 	.word	0x00012370


	//   ....[172]....
        /*065c*/ 	.word	0x00012430


	//   ....[173]....
        /*0660*/ 	.word	0x00012490


	//   ....[174]....
        /*0664*/ 	.word	0x00012550


	//   ....[175]....
        /*0668*/ 	.word	0x000125b0


	//   ....[176]....
        /*066c*/ 	.word	0x00012670


	//   ....[177]....
        /*0670*/ 	.word	0x000126d0


	//   ....[178]....
        /*0674*/ 	.word	0x00012790


	//   ....[179]....
        /*0678*/ 	.word	0x00012870


	//   ....[180]....
        /*067c*/ 	.word	0x00012910


	//   ....[181]....
        /*0680*/ 	.word	0x00012970


	//   ....[182]....
        /*0684*/ 	.word	0x00012a40


	//   ....[183]....
        /*0688*/ 	.word	0x00012aa0


	//   ....[184]....
        /*068c*/ 	.word	0x00012b70


	//   ....[185]....
        /*0690*/ 	.word	0x00012bd0


	//   ....[186]....
        /*0694*/ 	.word	0x00012ca0


	//   ....[187]....
        /*0698*/ 	.word	0x00012d00


	//   ....[188]....
        /*069c*/ 	.word	0x00012dd0


	//   ....[189]....
        /*06a0*/ 	.word	0x00012e30


	//   ....[190]....
        /*06a4*/ 	.word	0x00012f00


	//   ....[191]....
        /*06a8*/ 	.word	0x00012f60


	//   ....[192]....
        /*06ac*/ 	.word	0x00013030


	//   ....[193]....
        /*06b0*/ 	.word	0x00013090


	//   ....[194]....
        /*06b4*/ 	.word	0x00013150


	//   ....[195]....
        /*06b8*/ 	.word	0x00013270


	//   ....[196]....
        /*06bc*/ 	.word	0x00013310


	//   ....[197]....
        /*06c0*/ 	.word	0x00013370


	//   ....[198]....
        /*06c4*/ 	.word	0x00013440


	//   ....[199]....
        /*06c8*/ 	.word	0x000134e0


	//   ....[200]....
        /*06cc*/ 	.word	0x000135a0


	//   ....[201]....
        /*06d0*/ 	.word	0x00013640


	//   ....[202]....
        /*06d4*/ 	.word	0x00013700


	//   ....[203]....
        /*06d8*/ 	.word	0x000137a0


	//   ....[204]....
        /*06dc*/ 	.word	0x00013860


	//   ....[205]....
        /*06e0*/ 	.word	0x00013900


	//   ....[206]....
        /*06e4*/ 	.word	0x000139c0


	//   ....[207]....
        /*06e8*/ 	.word	0x00013a60


	//   ....[208]....
        /*06ec*/ 	.word	0x00013b20


	//   ....[209]....
        /*06f0*/ 	.word	0x00013bc0


	//   ....[210]....
        /*06f4*/ 	.word	0x00013c80


	//   ....[211]....
        /*06f8*/ 	.word	0x00013d50


	//   ....[212]....
        /*06fc*/ 	.word	0x00013e70


	//----- nvinfo : EIATTR_REG_RECONFIG
	.align		4
.L_254:
        /*0700*/ 	.byte	0x01, 0x54
	.zero		2


	//----- nvinfo : EIATTR_SYSCALL_OFFSETS
	.align		4
        /*0704*/ 	.byte	0x04, 0x46
        /*0706*/ 	.short	(.L_256 - .L_255)


	//   ....[0]....
.L_255:
        /*0708*/ 	.word	0x00001580


	//   ....[1]....
        /*070c*/ 	.word	0x0000ced0


	//   ....[2]....
        /*0710*/ 	.word	0x0000d020


	//   ....[3]....
        /*0714*/ 	.word	0x0000d110


	//   ....[4]....
        /*0718*/ 	.word	0x0000df10


	//----- nvinfo : EIATTR_MBARRIER_INSTR_OFFSETS
	.align		4
.L_256:
        /*071c*/ 	.byte	0x04, 0x39
        /*071e*/ 	.short	(.L_258 - .L_257)


	//   ....[0]....
.L_257:
        /*0720*/ 	.word	0x00000170
        /*0724*/ 	.word	0x000000ff
        /*0728*/ 	.word	0x00028800
        /*072c*/ 	.short	0x0100
        /*072e*/ 	.byte	0x08
	.zero		1


	//   ....[1]....
        /*0730*/ 	.word	0x00000180
        /*0734*/ 	.word	0x000000ff
        /*0738*/ 	.word	0x00028820
        /*073c*/ 	.short	0x0100
        /*073e*/ 	.byte	0x08
	.zero		1


	//   ....[2]....
        /*0740*/ 	.word	0x00000270
        /*0744*/ 	.word	0x000000ff
        /*0748*/ 	.word	0x00028830
        /*074c*/ 	.short	0x0100
        /*074e*/ 	.byte	0x08
	.zero		1


	//   ....[3]....
        /*0750*/ 	.word	0x00000280
        /*0754*/ 	.word	0x000000ff
        /*0758*/ 	.word	0x00028840
        /*075c*/ 	.short	0x0100
        /*075e*/ 	.byte	0x08
	.zero		1


	//   ....[4]....
        /*0760*/ 	.word	0x00000290
        /*0764*/ 	.word	0x000000ff
        /*0768*/ 	.word	0x00028838
        /*076c*/ 	.short	0x0100
        /*076e*/ 	.byte	0x08
	.zero		1


	//   ....[5]....
        /*0770*/ 	.word	0x000002a0
        /*0774*/ 	.word	0x000000ff
        /*0778*/ 	.word	0x00028848
        /*077c*/ 	.short	0x0100
        /*077e*/ 	.byte	0x08
	.zero		1


	//   ....[6]....
        /*0780*/ 	.word	0x000003d0
        /*0784*/ 	.word	0x000000ff
        /*0788*/ 	.word	0x00028850
        /*078c*/ 	.short	0x0100
        /*078e*/ 	.byte	0x08
	.zero		1


	//   ....[7]....
        /*0790*/ 	.word	0x000003e0
        /*0794*/ 	.word	0x000000ff
        /*0798*/ 	.word	0x00028860
        /*079c*/ 	.short	0x0100
        /*079e*/ 	.byte	0x08
	.zero		1


	//   ....[8]....
        /*07a0*/ 	.word	0x000003f0
        /*07a4*/ 	.word	0x000000ff
        /*07a8*/ 	.word	0x00028858
        /*07ac*/ 	.short	0x0100
        /*07ae*/ 	.byte	0x08
	.zero		1


	//   ....[9]....
        /*07b0*/ 	.word	0x00000400
        /*07b4*/ 	.word	0x000000ff
        /*07b8*/ 	.word	0x00028868
        /*07bc*/ 	.short	0x0100
        /*07be*/ 	.byte	0x08
	.zero		1


	//   ....[10]....
        /*07c0*/ 	.word	0x000004f0
        /*07c4*/ 	.word	0x000000ff
        /*07c8*/ 	.word	0x00028870
        /*07cc*/ 	.short	0x0100
        /*07ce*/ 	.byte	0x06
	.zero		1


	//   ....[11]....
        /*07d0*/ 	.word	0x00000500
        /*07d4*/ 	.word	0x000000ff
        /*07d8*/ 	.word	0x00028880
        /*07dc*/ 	.short	0x0100
        /*07de*/ 	.byte	0x06
	.zero		1


	//   ....[12]....
        /*07e0*/ 	.word	0x00000510
        /*07e4*/ 	.word	0x000000ff
        /*07e8*/ 	.word	0x00028878
        /*07ec*/ 	.short	0x0100
        /*07ee*/ 	.byte	0x06
	.zero		1


	//   ....[13]....
        /*07f0*/ 	.word	0x00000520
        /*07f4*/ 	.word	0x000000ff
        /*07f8*/ 	.word	0x00028888
        /*07fc*/ 	.short	0x0100
        /*07fe*/ 	.byte	0x06
	.zero		1


	//   ....[14]....
        /*0800*/ 	.word	0x00000650
        /*0804*/ 	.word	0x000000ff
        /*0808*/ 	.word	0x00028890
        /*080c*/ 	.short	0x0100
        /*080e*/ 	.byte	0x08
	.zero		1


	//   ....[15]....
        /*0810*/ 	.word	0x00000660
        /*0814*/ 	.word	0x000000ff
        /*0818*/ 	.word	0x000288a0
        /*081c*/ 	.short	0x0100
        /*081e*/ 	.byte	0x08
	.zero		1


	//   ....[16]....
        /*0820*/ 	.word	0x00000670
        /*0824*/ 	.word	0x000000ff
        /*0828*/ 	.word	0x00028898
        /*082c*/ 	.short	0x0100
        /*082e*/ 	.byte	0x08
	.zero		1


	//   ....[17]....
        /*0830*/ 	.word	0x00000680
        /*0834*/ 	.word	0x000000ff
        /*0838*/ 	.word	0x000288a8
        /*083c*/ 	.short	0x0100
        /*083e*/ 	.byte	0x08
	.zero		1


	//   ....[18]....
        /*0840*/ 	.word	0x000007c0
        /*0844*/ 	.word	0x000000ff
        /*0848*/ 	.word	0x000288b0
        /*084c*/ 	.short	0x0100
        /*084e*/ 	.byte	0x08
	.zero		1


	//   ....[19]....
        /*0850*/ 	.word	0x000007d0
        /*0854*/ 	.word	0x000000ff
        /*0858*/ 	.word	0x000288c0
        /*085c*/ 	.short	0x0100
        /*085e*/ 	.byte	0x08
	.zero		1


	//   ....[20]....
        /*0860*/ 	.word	0x000007e0
        /*0864*/ 	.word	0x000000ff
        /*0868*/ 	.word	0x000288b8
        /*086c*/ 	.short	0x0100
        /*086e*/ 	.byte	0x08
	.zero		1


	//   ....[21]....
        /*0870*/ 	.word	0x000007f0
        /*0874*/ 	.word	0x000000ff
        /*0878*/ 	.word	0x000288c8
        /*087c*/ 	.short	0x0100
        /*087e*/ 	.byte	0x08
	.zero		1


	//   ....[22]....
        /*0880*/ 	.word	0x00001600
        /*0884*/ 	.word	0x000000ff
        /*0888*/ 	.word	0x00028800
        /*088c*/ 	.short	0x010a
        /*088e*/ 	.byte	0x29
	.zero		1


	//   ....[23]....
        /*0890*/ 	.word	0x00001680
        /*0894*/ 	.word	0x00000000
        /*0898*/ 	.word	0x00028830
        /*089c*/ 	.short	0x010a
        /*089e*/ 	.byte	0x3f
	.zero		1


	//   ....[24]....
        /*08a0*/ 	.word	0x000016c0
        /*08a4*/ 	.word	0x00000000
        /*08a8*/ 	.word	0x00028830
        /*08ac*/ 	.short	0x010a
        /*08ae*/ 	.byte	0x3f
	.zero		1


	//   ....[25]....
        /*08b0*/ 	.word	0x00003290
        /*08b4*/ 	.word	0x000000ff
        /*08b8*/ 	.word	0x00000000
        /*08bc*/ 	.short	0x0101
        /*08be*/ 	.byte	0x06
	.zero		1


	//   ....[26]....
        /*08c0*/ 	.word	0x000043c0
        /*08c4*/ 	.word	0x000000ff
        /*08c8*/ 	.word	0x00028830
        /*08cc*/ 	.short	0x010a
        /*08ce*/ 	.byte	0x06
	.zero		1


	//   ....[27]....
        /*08d0*/ 	.word	0x00004400
        /*08d4*/ 	.word	0x000000ff
        /*08d8*/ 	.word	0x00028830
        /*08dc*/ 	.short	0x010a
        /*08de*/ 	.byte	0x06
	.zero		1


	//   ....[28]....
        /*08e0*/ 	.word	0x00004750
        /*08e4*/ 	.word	0x000000ff
        /*08e8*/ 	.word	0x00028850
        /*08ec*/ 	.short	0x010a
        /*08ee*/ 	.byte	0x06
	.zero		1


	//   ....[29]....
        /*08f0*/ 	.word	0x00004790
        /*08f4*/ 	.word	0x000000ff
        /*08f8*/ 	.word	0x00028850
        /*08fc*/ 	.short	0x010a
        /*08fe*/ 	.byte	0x06
	.zero		1


	//   ....[30]....
        /*0900*/ 	.word	0x000052f0
        /*0904*/ 	.word	0x000000ff
        /*0908*/ 	.word	0x00000000
        /*090c*/ 	.short	0x0101
        /*090e*/ 	.byte	0x06
	.zero		1


	//   ....[31]....
        /*0910*/ 	.word	0x00006ee0
        /*0914*/ 	.word	0x000000ff
        /*0918*/ 	.word	0x00000000
        /*091c*/ 	.short	0x0101
        /*091e*/ 	.byte	0x06
	.zero		1


	//   ....[32]....
        /*0920*/ 	.word	0x000075d0
        /*0924*/ 	.word	0x000000ff
        /*0928*/ 	.word	0x00028830
        /*092c*/ 	.short	0x010a
        /*092e*/ 	.byte	0x06
	.zero		1


	//   ....[33]....
        /*0930*/ 	.word	0x00007610
        /*0934*/ 	.word	0x000000ff
        /*0938*/ 	.word	0x00028830
        /*093c*/ 	.short	0x010a
        /*093e*/ 	.byte	0x06
	.zero		1


	//   ....[34]....
        /*0940*/ 	.word	0x00007960
        /*0944*/ 	.word	0x000000ff
        /*0948*/ 	.word	0x00028850
        /*094c*/ 	.short	0x010a
        /*094e*/ 	.byte	0x06
	.zero		1


	//   ....[35]....
        /*0950*/ 	.word	0x000079a0
        /*0954*/ 	.word	0x000000ff
        /*0958*/ 	.word	0x00028850
        /*095c*/ 	.short	0x010a
        /*095e*/ 	.byte	0x06
	.zero		1


	//   ....[36]....
        /*0960*/ 	.word	0x00008260
        /*0964*/ 	.word	0x000000ff
        /*0968*/ 	.word	0x00000000
        /*096c*/ 	.short	0x0101
        /*096e*/ 	.byte	0x06
	.zero		1


	//   ....[37]....
        /*0970*/ 	.word	0x00009750
        /*0974*/ 	.word	0x000000ff
        /*0978*/ 	.word	0x00000000
        /*097c*/ 	.short	0x0101
        /*097e*/ 	.byte	0x06
	.zero		1


	//   ....[38]....
        /*0980*/ 	.word	0x00009d60
        /*0984*/ 	.word	0x000000ff
        /*0988*/ 	.word	0x00028850
        /*098c*/ 	.short	0x010a
        /*098e*/ 	.byte	0x05
	.zero		1


	//   ....[39]....
        /*0990*/ 	.word	0x00009da0
        /*0994*/ 	.word	0x000000ff
        /*0998*/ 	.word	0x00028850
        /*099c*/ 	.short	0x010a
        /*099e*/ 	.byte	0x05
	.zero		1


	//   ....[40]....
        /*09a0*/ 	.word	0x0000a310
        /*09a4*/ 	.word	0x000000ff
        /*09a8*/ 	.word	0x00000000
        /*09ac*/ 	.short	0x0101
        /*09ae*/ 	.byte	0x04
	.zero		1


	//   ....[41]....
        /*09b0*/ 	.word	0x0000b670
        /*09b4*/ 	.word	0x00000026
        /*09b8*/ 	.word	0x00000000
        /*09bc*/ 	.short	0x0101
        /*09be*/ 	.byte	0x3f
	.zero		1


	//   ....[42]....
        /*09c0*/ 	.word	0x0000d630
        /*09c4*/ 	.word	0x00000007
        /*09c8*/ 	.word	0x00028840
        /*09cc*/ 	.short	0x010a
        /*09ce*/ 	.byte	0x3f
	.zero		1


	//   ....[43]....
        /*09d0*/ 	.word	0x0000dcf0
        /*09d4*/ 	.word	0x00000007
        /*09d8*/ 	.word	0x00028830
        /*09dc*/ 	.short	0x0107
        /*09de*/ 	.byte	0x3f
	.zero		1


	//   ....[44]....
        /*09e0*/ 	.word	0x0000ddc0
        /*09e4*/ 	.word	0x00000007
        /*09e8*/ 	.word	0x00028830
        /*09ec*/ 	.short	0x0101
        /*09ee*/ 	.byte	0x3f
	.zero		1


	//   ....[45]....
        /*09f0*/ 	.word	0x0000e780
        /*09f4*/ 	.word	0x00000010
        /*09f8*/ 	.word	0x00028800
        /*09fc*/ 	.short	0x0107
        /*09fe*/ 	.byte	0x3f
	.zero		1


	//   ....[46]....
        /*0a00*/ 	.word	0x0000e850
        /*0a04*/ 	.word	0x00000010
        /*0a08*/ 	.word	0x00028800
        /*0a0c*/ 	.short	0x0101
        /*0a0e*/ 	.byte	0x3f
	.zero		1


	//   ....[47]....
        /*0a10*/ 	.word	0x0000e870
        /*0a14*/ 	.word	0x00000010
        /*0a18*/ 	.word	0x00028820
        /*0a1c*/ 	.short	0x010a
        /*0a1e*/ 	.byte	0x3f
	.zero		1


	//   ....[48]....
        /*0a20*/ 	.word	0x0000ebc0
        /*0a24*/ 	.word	0x00000006
        /*0a28*/ 	.word	0x00028840
        /*0a2c*/ 	.short	0x010a
        /*0a2e*/ 	.byte	0x3f
	.zero		1


	//   ....[49]....
        /*0a30*/ 	.word	0x0000f0d0
        /*0a34*/ 	.word	0x00000006
        /*0a38*/ 	.word	0x00028830
        /*0a3c*/ 	.short	0x0107
        /*0a3e*/ 	.byte	0x3f
	.zero		1


	//   ....[50]....
        /*0a40*/ 	.word	0x0000f190
        /*0a44*/ 	.word	0x00000006
        /*0a48*/ 	.word	0x00028830
        /*0a4c*/ 	.short	0x0101
        /*0a4e*/ 	.byte	0x3f
	.zero		1


	//   ....[51]....
        /*0a50*/ 	.word	0x0000f1f0
        /*0a54*/ 	.word	0x00000006
        /*0a58*/ 	.word	0x00028860
        /*0a5c*/ 	.short	0x010a
        /*0a5e*/ 	.byte	0x3f
	.zero		1


	//   ....[52]....
        /*0a60*/ 	.word	0x0000f780
        /*0a64*/ 	.word	0x00000006
        /*0a68*/ 	.word	0x00028850
        /*0a6c*/ 	.short	0x0107
        /*0a6e*/ 	.byte	0x3f
	.zero		1


	//   ....[53]....
        /*0a70*/ 	.word	0x0000f8e0
        /*0a74*/ 	.word	0x00000006
        /*0a78*/ 	.word	0x00028850
        /*0a7c*/ 	.short	0x0101
        /*0a7e*/ 	.byte	0x3f
	.zero		1


	//   ....[54]....
        /*0a80*/ 	.word	0x0000faf0
        /*0a84*/ 	.word	0x00000004
        /*0a88*/ 	.word	0x00028860
        /*0a8c*/ 	.short	0x010a
        /*0a8e*/ 	.byte	0x3f
	.zero		1


	//   ....[55]....
        /*0a90*/ 	.word	0x0000fff0
        /*0a94*/ 	.word	0x00000004
        /*0a98*/ 	.word	0x00028850
        /*0a9c*/ 	.short	0x0107
        /*0a9e*/ 	.byte	0x3f
	.zero		1


	//   ....[56]....
        /*0aa0*/ 	.word	0x000100b0
        /*0aa4*/ 	.word	0x00000004
        /*0aa8*/ 	.word	0x00028850
        /*0aac*/ 	.short	0x0101
        /*0aae*/ 	.byte	0x3f
	.zero		1


	//   ....[57]....
        /*0ab0*/ 	.word	0x00010340
        /*0ab4*/ 	.word	0x00000004
        /*0ab8*/ 	.word	0x00028820
        /*0abc*/ 	.short	0x010a
        /*0abe*/ 	.byte	0x3f
	.zero		1


	//   ....[58]....
        /*0ac0*/ 	.word	0x000104c0
        /*0ac4*/ 	.word	0x00000005
        /*0ac8*/ 	.word	0x00028840
        /*0acc*/ 	.short	0x010a
        /*0ace*/ 	.byte	0x3f
	.zero		1


	//   ....[59]....
        /*0ad0*/ 	.word	0x00010560
        /*0ad4*/ 	.word	0x00000017
        /*0ad8*/ 	.word	0x00028840
        /*0adc*/ 	.short	0x010a
        /*0ade*/ 	.byte	0x3f
	.zero		1


	//   ....[60]....
        /*0ae0*/ 	.word	0x000105a0
        /*0ae4*/ 	.word	0x00000005
        /*0ae8*/ 	.word	0x00028860
        /*0aec*/ 	.short	0x010a
        /*0aee*/ 	.byte	0x3f
	.zero		1


	//   ....[61]....
        /*0af0*/ 	.word	0x000105e0
        /*0af4*/ 	.word	0x00000017
        /*0af8*/ 	.word	0x00028860
        /*0afc*/ 	.short	0x010a
        /*0afe*/ 	.byte	0x3f
	.zero		1


	//   ....[62]....
        /*0b00*/ 	.word	0x00010650
        /*0b04*/ 	.word	0x00000003
        /*0b08*/ 	.word	0x00028800
        /*0b0c*/ 	.short	0x010a
        /*0b0e*/ 	.byte	0x3f
	.zero		1


	//   ....[63]....
        /*0b10*/ 	.word	0x000106a0
        /*0b14*/ 	.word	0x00000000
        /*0b18*/ 	.word	0x00028830
        /*0b1c*/ 	.short	0x010a
        /*0b1e*/ 	.byte	0x3f
	.zero		1


	//   ....[64]....
        /*0b20*/ 	.word	0x00010700
        /*0b24*/ 	.word	0x00000007
        /*0b28*/ 	.word	0x00028830
        /*0b2c*/ 	.short	0x010a
        /*0b2e*/ 	.byte	0x3f
	.zero		1


	//   ....[65]....
        /*0b30*/ 	.word	0x00010760
        /*0b34*/ 	.word	0x00000007
        /*0b38*/ 	.word	0x00028850
        /*0b3c*/ 	.short	0x010a
        /*0b3e*/ 	.byte	0x3f
	.zero		1


	//   ....[66]....
        /*0b40*/ 	.word	0x000107c0
        /*0b44*/ 	.word	0x00000005
        /*0b48*/ 	.word	0x00028830
        /*0b4c*/ 	.short	0x010a
        /*0b4e*/ 	.byte	0x3f
	.zero		1


	//   ....[67]....
        /*0b50*/ 	.word	0x00010820
        /*0b54*/ 	.word	0x00000005
        /*0b58*/ 	.word	0x00028850
        /*0b5c*/ 	.short	0x010a
        /*0b5e*/ 	.byte	0x3f
	.zero		1


	//   ....[68]....
        /*0b60*/ 	.word	0x00010880
        /*0b64*/ 	.word	0x00000006
        /*0b68*/ 	.word	0x00028850
        /*0b6c*/ 	.short	0x010a
        /*0b6e*/ 	.byte	0x3f
	.zero		1


	//   ....[69]....
        /*0b70*/ 	.word	0x00010980
        /*0b74*/ 	.word	0x00000007
        /*0b78*/ 	.word	0x00028840
        /*0b7c*/ 	.short	0x010a
        /*0b7e*/ 	.byte	0x3f
	.zero		1


	//   ....[70]....
        /*0b80*/ 	.word	0x00011e00
        /*0b84*/ 	.word	0x00000010
        /*0b88*/ 	.word	0x00028820
        /*0b8c*/ 	.short	0x010a
        /*0b8e*/ 	.byte	0x3f
	.zero		1


	//   ....[71]....
        /*0b90*/ 	.word	0x00011e50
        /*0b94*/ 	.word	0x00000006
        /*0b98*/ 	.word	0x00028840
        /*0b9c*/ 	.short	0x010a
        /*0b9e*/ 	.byte	0x3f
	.zero		1


	//   ....[72]....
        /*0ba0*/ 	.word	0x000127c0
        /*0ba4*/ 	.word	0x00000006
        /*0ba8*/ 	.word	0x00028860
        /*0bac*/ 	.short	0x010a
        /*0bae*/ 	.byte	0x3f
	.zero		1


	//   ....[73]....
        /*0bb0*/ 	.word	0x000131c0
        /*0bb4*/ 	.word	0x00000004
        /*0bb8*/ 	.word	0x00028860
        /*0bbc*/ 	.short	0x010a
        /*0bbe*/ 	.byte	0x3f
	.zero		1


	//   ....[74]....
        /*0bc0*/ 	.word	0x00013d90
        /*0bc4*/ 	.word	0x00000004
        /*0bc8*/ 	.word	0x00028820
        /*0bcc*/ 	.short	0x010a
        /*0bce*/ 	.byte	0x3f
	.zero		1


	//   ....[75]....
        /*0bd0*/ 	.word	0x00013f30
        /*0bd4*/ 	.word	0x00000005
        /*0bd8*/ 	.word	0x00028840
        /*0bdc*/ 	.short	0x010a
        /*0bde*/ 	.byte	0x3f
	.zero		1


	//   ....[76]....
        /*0be0*/ 	.word	0x00013f80
        /*0be4*/ 	.word	0x00000017
        /*0be8*/ 	.word	0x00028840
        /*0bec*/ 	.short	0x010a
        /*0bee*/ 	.byte	0x3f
	.zero		1


	//   ....[77]....
        /*0bf0*/ 	.word	0x00013fd0
        /*0bf4*/ 	.word	0x00000005
        /*0bf8*/ 	.word	0x00028860
        /*0bfc*/ 	.short	0x010a
        /*0bfe*/ 	.byte	0x3f
	.zero		1


	//----- nvinfo : EIATTR_NUM_MBARRIERS
	.align		4
.L_258:
        /*0c00*/ 	.byte	0x03, 0x38
        /*0c02*/ 	.short	0x0016


	//----- nvinfo : EIATTR_EXIT_INSTR_OFFSETS
	.align		4
        /*0c04*/ 	.byte	0x04, 0x1c
        /*0c06*/ 	.short	(.L_260 - .L_259)


	//   ....[0]....
.L_259:
        /*0c08*/ 	.word	0x00000960


	//   ....[1]....
        /*0c0c*/ 	.word	0x0000c3a0


	//   ....[2]....
        /*0c10*/ 	.word	0x00010630


	//----- nvinfo : EIATTR_MAX_THREADS
	.align		4
.L_260:
        /*0c14*/ 	.byte	0x04, 0x05
        /*0c16*/ 	.short	(.L_262 - .L_261)
.L_261:
        /*0c18*/ 	.word	0x00000180
        /*0c1c*/ 	.word	0x00000001
        /*0c20*/ 	.word	0x00000001


	//----- nvinfo : EIATTR_CRS_STACK_SIZE
	.align		4
.L_262:
        /*0c24*/ 	.byte	0x04, 0x1e
        /*0c26*/ 	.short	(.L_264 - .L_263)
.L_263:
        /*0c28*/ 	.word	0x00000000


	//----- nvinfo : EIATTR_CBANK_PARAM_SIZE
	.align		4
.L_264:
        /*0c2c*/ 	.byte	0x03, 0x19
        /*0c2e*/ 	.short	0x0af0


	//----- nvinfo : EIATTR_PARAM_CBANK
	.align		4
        /*0c30*/ 	.byte	0x04, 0x0a
        /*0c32*/ 	.short	(.L_266 - .L_265)
	.align		4
.L_265:
        /*0c34*/ 	.word	index@(.nv.constant0._ZN7cutlass13device_kernelIN5flash11enable_sm90INS1_16FlashAttnFwdSm90INS1_25CollectiveMainloopFwdSm90ILi2EN4cute5tupleIJNS5_1CILi1EEES8_S8_EEENS6_IJNS7_ILi128EEESA_SA_EEELi128ENS_10bfloat16_tEfNS_4arch4Sm90ELb1ELb0ELb1ELb0ELb1ELb0ELb0ELb1ELb1ELb1ELb0ELb0EEENS1_21CollectiveEpilogueFwdISB_S9_SC_SE_Li256ELb0ELb1ELb0ELb0EEENS1_30DynamicPersistentTileSchedulerILi256ELi128ELb0ELb1ELb1EEEEEEEEEvNT_6ParamsE)
        /*0c38*/ 	.short	0x0210
        /*0c3a*/ 	.short	0x0af0


	//----- nvinfo : EIATTR_SW_WAR
	.align		4
.L_266:
        /*0c3c*/ 	.byte	0x04, 0x36
        /*0c3e*/ 	.short	(.L_268 - .L_267)
.L_267:
        /*0c40*/ 	.word	0x00000008
.L_268:


//--------------------- .nv.info._ZN7cutlass13device_kernelIN5flash11enable_sm90INS1_16FlashAttnFwdSm90INS1_25CollectiveMainloopFwdSm90ILi2EN4cute5tupleIJNS5_1CILi1EEES8_S8_EEENS6_IJNS7_ILi128EEESA_SA_EEELi128ENS_10bfloat16_tEfNS_4arch4Sm90ELb1ELb0ELb1ELb1ELb1ELb0ELb0ELb1ELb1ELb1ELb0ELb0EEENS1_21CollectiveEpilogueFwdISB_S9_SC_SE_Li256ELb1ELb1ELb0ELb0EEENS1_36VarlenDynamicPersistentTileSchedulerILi128ELi128ELi256ELi128ELb0ELb1ELb1ELb1ELb1ELb1EEEEEEEEEvNT_6ParamsE --------------------------
	.section	.nv.info._ZN7cutlass13device_kernelIN5flash11enable_sm90INS1_16FlashAttnFwdSm90INS1_25CollectiveMainloopFwdSm90ILi2EN4cute5tupleIJNS5_1CILi1EEES8_S8_EEENS6_IJNS7_ILi128EEESA_SA_EEELi128ENS_10bfloat16_tEfNS_4arch4Sm90ELb1ELb0ELb1ELb1ELb1ELb0ELb0ELb1ELb1ELb1ELb0ELb0EEENS1_21CollectiveEpilogueFwdISB_S9_SC_SE_Li256ELb1ELb1ELb0ELb0EEENS1_36VarlenDynamicPersistentTileSchedulerILi128ELi128ELi256ELi128ELb0ELb1ELb1ELb1ELb1ELb1EEEEEEEEEvNT_6ParamsE,"",@"SHT_CUDA_INFO"
	.sectionflags	@""
	.align	4


	//----- nvinfo : EIATTR_CUDA_API_VERSION
	.align		4
        /*0000*/ 	.byte	0x04, 0x37
        /*0002*/ 	.short	(.L_270 - .L_269)
.L_269:
        /*0004*/ 	.word	0x00000082


	//----- nvinfo : EIATTR_KPARAM_INFO
	.align		4
.L_270:
        /*0008*/ 	.byte	0x04, 0x17
        /*000a*/ 	.short	(.L_272 - .L_271)
.L_271:
        /*000c*/ 	.word	0x00000000
        /*0010*/ 	.short	0x0000
        /*0012*/ 	.short	0x0070
        /*0014*/ 	.byte	0x00, 0xf0, 0x01, 0x2a


	//----- nvinfo : EIATTR_SPARSE_MMA_MASK
	.align		4
.L_272:
        /*0018*/ 	.byte	0x03, 0x50
        /*001a*/ 	.short	0x0000


	//----- nvinfo : EIATTR_MAXREG_COUNT
	.align		4
        /*001c*/ 	.byte	0x03, 0x1b
        /*001e*/ 	.short	0x00a8


	//----- nvinfo : EIATTR_NUM_BARRIERS
	.align		4
        /*0020*/ 	.byte	0x02, 0x4c
        /*0022*/ 	.byte	0x10
	.zero		1


	//----- nvinfo : EIATTR_EXTERNS
	.align		4
        /*0024*/ 	.byte	0x04, 0x0f
        /*0026*/ 	.short	(.L_274 - .L_273)


	//   ....[0]....
	.align		4
.L_273:
        /*0028*/ 	.word	index@(__assertfail)


	//----- nvinfo : EIATTR_ANNOTATIONS
	.align		4
.L_274:
        /*002c*/ 	.byte	0x04, 0x55
        /*002e*/ 	.short	(.L_276 - .L_275)


	//   ....[0]....
.L_275:
        /* <DEDUP_REMOVED lines=14> */


	//----- nvinfo : EIATTR_MERCURY_ISA_VERSION
	.align		4
.L_276:
        /*00f8*/ 	.byte	0x03, 0x5f
        /*00fa*/ 	.short	0x0101


	//----- nvinfo : EIATTR_UNUSED_LOAD_BYTE_OFFSET
	.align		4
        /*00fc*/ 	.byte	0x04, 0x44
        /*00fe*/ 	.short	(.L_278 - .L_277)


	//   ....[0]....
.L_277:
        /*0100*/ 	.word	0x00000970
        /*0104*/ 	.word	0x0000fff0


	//   ....[1]....
        /*0108*/ 	.word	0x0000a870
        /*010c*/ 	.word	0x0000fff0


	//----- nvinfo : EIATTR_INT_WARP_WIDE_INSTR_OFFSETS
	.align		4
.L_278:
        /*0110*/ 	.byte	0x04, 0x31
        /*0112*/ 	.short	(.L_280 - .L_279)


	//   ....[0]....
.L_279:
        /*0114*/ 	.word	0x000000c0


	//   ....[1]....
        /*0118*/ 	.word	0x000000d0


	//   ....[2]....
        /*011c*/ 	.word	0x00000170


	//   ....[3]....
        /*0120*/ 	.word	0x0000dc80


	//   ....[4]....
        /*0124*/ 	.word	0x0000dd10


	//   ....[5]....
        /*0128*/ 	.word	0x00010bf0


	//   ....[6]....
        /*012c*/ 	.word	0x00010c80


	//----- nvinfo : EIATTR_COOP_GROUP_MASK_REGIDS
	.align		4
.L_280:
        /*0130*/ 	.byte	0x04, 0x29
        /*0132*/ 	.short	(.L_282 - .L_281)


	//   ....[0]....
.L_281:
        /*0134*/ 	.word	0xffffffff


	//   ....[1]....
        /*0138*/ 	.word	0xffffffff


	//   ....[2]....
        /*013c*/ 	.word	0xffffffff


	//   ....[3]....
        /*0140*/ 	.word	0xffffffff


	//   ....[4]....
        /*0144*/ 	.word	0xffffffff


	//   ....[5]....
        /*0148*/ 	.word	0xffffffff


	//   ....[6]....
        /*014c*/ 	.word	0xffffffff


	//   ....[7]....
        /*0150*/ 	.word	0xffffffff


	//   ....[8]....
        /*0154*/ 	.word	0xffffffff


	//   ....[9]....
        /*0158*/ 	.word	0xffffffff


	//   ....[10]....
        /*015c*/ 	.word	0xffffffff


	//   ....[11]....
        /*0160*/ 	.word	0xffffffff


	//   ....[12]....
        /*0164*/ 	.word	0xffffffff


	//   ....[13]....
        /*0168*/ 	.word	0xffffffff


	//   ....[14]....
        /*016c*/ 	.word	0xffffffff


	//   ....[15]....
        /*0170*/ 	.word	0xffffffff


	//   ....[16]....
        /*0174*/ 	.word	0xffffffff


	//   ....[17]....
        /*0178*/ 	.word	0xffffffff


	//   ....[18]....
        /*017c*/ 	.word	0xffffffff


	//   ....[19]....
        /*0180*/ 	.word	0xffffffff


	//   ....[20]....
        /*0184*/ 	.word	0xffffffff


	//   ....[21]....
        /*0188*/ 	.word	0xffffffff


	//   ....[22]....
        /*018c*/ 	.word	0xffffffff


	//   ....[23]....
        /*0190*/ 	.word	0xffffffff


	//   ....[24]....
        /*0194*/ 	.word	0xffffffff


	//   ....[25]....
        /*0198*/ 	.word	0xffffffff


	//   ....[26]....
        /*019c*/ 	.word	0xffffffff


	//   ....[27]....
        /*01a0*/ 	.word	0xffffffff


	//   ....[28]....
        /*01a4*/ 	.word	0xffffffff


	//   ....[29]....
        /*01a8*/ 	.word	0xffffffff


	//   ....[30]....
        /*01ac*/ 	.word	0xffffffff


	//   ....[31]....
        /*01b0*/ 	.word	0xffffffff


	//   ....[32]....
        /*01b4*/ 	.word	0xffffffff


	//   ....[33]....
        /*01b8*/ 	.word	0xffffffff


	//   ....[34]....
        /*01bc*/ 	.word	0xffffffff


	//   ....[35]....
        /*01c0*/ 	.word	0xffffffff


	//   ....[36]....
        /*01c4*/ 	.word	0xffffffff


	//   ....[37]....
        /*01c8*/ 	.word	0xffffffff


	//   ....[38]....
        /*01cc*/ 	.word	0xffffffff


	//   ....[39]....
        /*01d0*/ 	.word	0xffffffff


	//   ....[40]....
        /*01d4*/ 	.word	0xffffffff


	//   ....[41]....
        /*01d8*/ 	.word	0xffffffff


	//   ....[42]....
        /*01dc*/ 	.word	0xffffffff


	//   ....[43]....
        /*01e0*/ 	.word	0xffffffff


	//   ....[44]....
        /*01e4*/ 	.word	0xffffffff


	//   ....[45]....
        /*01e8*/ 	.word	0xffffffff


	//   ....[46]....
        /*01ec*/ 	.word	0xffffffff


	//   ....[47]....
        /*01f0*/ 	.word	0xffffffff


	//   ....[48]....
        /*01f4*/ 	.word	0xffffffff


	//   ....[49]....
        /*01f8*/ 	.word	0xffffffff


	//   ....[50]....
        /*01fc*/ 	.word	0xffffffff


	//   ....[51]....
        /*0200*/ 	.word	0xffffffff


	//   ....[52]....
        /*0204*/ 	.word	0xffffffff


	//   ....[53]....
        /*0208*/ 	.word	0xffffffff


	//   ....[54]....
        /*020c*/ 	.word	0xffffffff


	//   ....[55]....
        /*0210*/ 	.word	0xffffffff


	//   ....[56]....
        /*0214*/ 	.word	0xffffffff


	//   ....[57]....
        /*0218*/ 	.word	0xffffffff


	//   ....[58]....
        /*021c*/ 	.word	0xffffffff


	//   ....[59]....
        /*0220*/ 	.word	0xffffffff


	//   ....[60]....
        /*0224*/ 	.word	0xffffffff


	//   ....[61]....
        /*0228*/ 	.word	0xffffffff


	//   ....[62]....
        /*022c*/ 	.word	0xffffffff


	//   ....[63]....
        /*0230*/ 	.word	0xffffffff


	//   ....[64]....
        /*0234*/ 	.word	0xffffffff


	//   ....[65]....
        /*0238*/ 	.word	0xffffffff


	//   ....[66]....
        /*023c*/ 	.word	0xffffffff


	//   ....[67]....
        /*0240*/ 	.word	0xffffffff


	//   ....[68]....
        /*0244*/ 	.word	0xffffffff


	//   ....[69]....
        /*0248*/ 	.word	0xffffffff


	//   ....[70]....
        /*024c*/ 	.word	0xffffffff


	//   ....[71]....
        /*0250*/ 	.word	0xffffffff


	//   ....[72]....
        /*0254*/ 	.word	0xffffffff


	//   ....[73]....
        /*0258*/ 	.word	0xffffffff


	//   ....[74]....
        /*025c*/ 	.word	0xffffffff


	//   ....[75]....
        /*0260*/ 	.word	0xffffffff


	//   ....[76]....
        /*0264*/ 	.word	0xffffffff


	//   ....[77]....
        /*0268*/ 	.word	0xffffffff


	//   ....[78]....
        /*026c*/ 	.word	0xffffffff


	//   ....[79]....
        /*0270*/ 	.word	0xffffffff


	//   ....[80]....
        /*0274*/ 	.word	0xffffffff


	//   ....[81]....
        /*0278*/ 	.word	0xffffffff


	//   ....[82]....
        /*027c*/ 	.word	0xffffffff


	//   ....[83]....
        /*0280*/ 	.word	0xffffffff


	//   ....[84]....
        /*0284*/ 	.word	0xffffffff


	//   ....[85]....
        /*0288*/ 	.word	0xffffffff


	//   ....[86]....
        /*028c*/ 	.word	0xffffffff


	//   ....[87]....
        /*0290*/ 	.word	0xffffffff


	//   ....[88]....
        /*0294*/ 	.word	0xffffffff


	//   ....[89]....
        /*0298*/ 	.word	0xffffffff


	//   ....[90]....
        /*029c*/ 	.word	0xffffffff


	//   ....[91]....
        /*02a0*/ 	.word	0xffffffff


	//   ....[92]....
        /*02a4*/ 	.word	0xffffffff


	//   ....[93]....
        /*02a8*/ 	.word	0xffffffff


	//   ....[94]....
        /*02ac*/ 	.word	0xffffffff


	//   ....[95]....
        /*02b0*/ 	.word	0xffffffff


	//   ....[96]....
        /*02b4*/ 	.word	0xffffffff


	//   ....[97]....
        /*02b8*/ 	.word	0xffffffff


	//   ....[98]....
        /*02bc*/ 	.word	0xffffffff


	//   ....[99]....
        /*02c0*/ 	.word	0xffffffff


	//   ....[100]....
        /*02c4*/ 	.word	0xffffffff


	//   ....[101]....
        /*02c8*/ 	.word	0xffffffff


	//   ....[102]....
        /*02cc*/ 	.word	0xffffffff


	//   ....[103]....
        /*02d0*/ 	.word	0xffffffff


	//   ....[104]....
        /*02d4*/ 	.word	0xffffffff


	//   ....[105]....
        /*02d8*/ 	.word	0xffffffff


	//   ....[106]....
        /*02dc*/ 	.word	0xffffffff


	//   ....[107]....
        /*02e0*/ 	.word	0xffffffff


	//   ....[108]....
        /*02e4*/ 	.word	0xffffffff


	//   ....[109]....
        /*02e8*/ 	.word	0xffffffff


	//   ....[110]....
        /*02ec*/ 	.word	0xffffffff


	//   ....[111]....
        /*02f0*/ 	.word	0xffffffff


	//   ....[112]....
        /*02f4*/ 	.word	0xffffffff


	//   ....[113]....
        /*02f8*/ 	.word	0xffffffff


	//   ....[114]....
        /*02fc*/ 	.word	0xffffffff


	//   ....[115]....
        /*0300*/ 	.word	0xffffffff


	//   ....[116]....
        /*0304*/ 	.word	0xffffffff


	//   ....[117]....
        /*0308*/ 	.word	0xffffffff


	//   ....[118]....
        /*030c*/ 	.word	0xffffffff


	//   ....[119]....
        /*0310*/ 	.word	0xffffffff


	//   ....[120]....
        /*0314*/ 	.word	0xffffffff


	//   ....[121]....
        /*0318*/ 	.word	0xffffffff


	//   ....[122]....
        /*031c*/ 	.word	0xffffffff


	//   ....[123]....
        /*0320*/ 	.word	0xffffffff


	//   ....[124]....
        /*0324*/ 	.word	0xffffffff


	//   ....[125]....
        /*0328*/ 	.word	0xffffffff


	//   ....[126]....
        /*032c*/ 	.word	0xffffffff


	//   ....[127]....
        /*0330*/ 	.word	0xffffffff


	//   ....[128]....
        /*0334*/ 	.word	0xffffffff


	//   ....[129]....
        /*0338*/ 	.word	0xffffffff


	//   ....[130]....
        /*033c*/ 	.word	0xffffffff


	//   ....[131]....
        /*0340*/ 	.word	0xffffffff


	//   ....[132]....
        /*0344*/ 	.word	0xffffffff


	//   ....[133]....
        /*0348*/ 	.word	0xffffffff


	//   ....[134]....
        /*034c*/ 	.word	0xffffffff


	//   ....[135]....
        /*0350*/ 	.word	0xffffffff


	//   ....[136]....
        /*0354*/ 	.word	0xffffffff


	//   ....[137]....
        /*0358*/ 	.word	0xffffffff


	//   ....[138]....
        /*035c*/ 	.word	0xffffffff


	//   ....[139]....
        /*0360*/ 	.word	0xffffffff


	//   ....[140]....
        /*0364*/ 	.word	0xffffffff


	//   ....[141]....
        /*0368*/ 	.word	0xffffffff


	//   ....[142]....
        /*036c*/ 	.word	0xffffffff


	//   ....[143]....
        /*0370*/ 	.word	0xffffffff


	//   ....[144]....
        /*0374*/ 	.word	0xffffffff


	//   ....[145]....
        /*0378*/ 	.word	0xffffffff


	//   ....[146]....
        /*037c*/ 	.word	0xffffffff


	//   ....[147]....
        /*0380*/ 	.word	0xffffffff


	//   ....[148]....
        /*0384*/ 	.word	0xffffffff


	//   ....[149]....
        /*0388*/ 	.word	0xffffffff


	//   ....[150]....
        /*038c*/ 	.word	0xffffffff


	//   ....[151]....
        /*0390*/ 	.word	0xffffffff


	//   ....[152]....
        /*0394*/ 	.word	0xffffffff


	//   ....[153]....
        /*0398*/ 	.word	0xffffffff


	//   ....[154]....
        /*039c*/ 	.word	0xffffffff


	//   ....[155]....
        /*03a0*/ 	.word	0xffffffff


	//   ....[156]....
        /*03a4*/ 	.word	0xffffffff


	//   ....[157]....
        /*03a8*/ 	.word	0xffffffff


	//   ....[158]....
        /*03ac*/ 	.word	0xffffffff


	//   ....[159]....
        /*03b0*/ 	.word	0xffffffff


	//   ....[160]....
        /*03b4*/ 	.word	0xffffffff


	//   ....[161]....
        /*03b8*/ 	.word	0x0500000f


	//   ....[162]....
        /*03bc*/ 	.word	0x0500000f


	//   ....[163]....
        /*03c0*/ 	.word	0x0500000f


	//   ....[164]....
        /*03c4*/ 	.word	0x0500000f


	//   ....[165]....
        /*03c8*/ 	.word	0x0500000f


	//   ....[166]....
        /*03cc*/ 	.word	0x0500000f


	//   ....[167]....
        /*03d0*/ 	.word	0x0500000f


	//   ....[168]....
        /*03d4*/ 	.word	0x0500000f


	//   ....[169]....
        /*03d8*/ 	.word	0x0500000f


	//   ....[170]....
        /*03dc*/ 	.word	0x0500000f


	//   ....[171]....
        /*03e0*/ 	.word	0x0500000f


	//   ....[172]....
        /*03e4*/ 	.word	0x0500000f


	//   ....[173]....
        /*03e8*/ 	.word	0x0500000f


	//   ....[174]....
        /*03ec*/ 	.word	0x0500000f


	//   ....[175]....
        /*03f0*/ 	.word	0x0500000f


	//   ....[176]....
        /*03f4*/ 	.word	0x0500000f


	//   ....[177]....
        /*03f8*/ 	.word	0x0500000f


	//   ....[178]....
        /*03fc*/ 	.word	0x0500000f


	//   ....[179]....
        /*0400*/ 	.word	0x0500000f


	//   ....[180]....
        /*0404*/ 	.word	0x0500000f


	//   ....[181]....
        /*0408*/ 	.word	0x0500000f


	//   ....[182]....
        /*040c*/ 	.word	0x0500000f


	//   ....[183]....
        /*0410*/ 	.word	0x0500000f


	//   ....[184]....
        /*0414*/ 	.word	0x0500000f


	//   ....[185]....
        /*0418*/ 	.word	0x0500000f


	//   ....[186]....
        /*041c*/ 	.word	0x0500000f


	//   ....[187]....
        /*0420*/ 	.word	0x0500000f


	//   ....[188]....
        /*0424*/ 	.word	0x0500000f


	//   ....[189]....
        /*0428*/ 	.word	0x0500000f


	//   ....[190]....
        /*042c*/ 	.word	0x0500000f


	//   ....[191]....
        /*0430*/ 	.word	0x0500000f


	//   ....[192]....
        /*0434*/ 	.word	0x0500000f


	//   ....[193]....
        /*0438*/ 	.word	0x0500000f


	//   ....[194]....
        /*043c*/ 	.word	0x0500000f


	//   ....[195]....
        /*0440*/ 	.word	0x0500000f


	//   ....[196]....
        /*0444*/ 	.word	0x0500000f


	//   ....[197]....
        /*0448*/ 	.word	0x0500000f


	//   ....[198]....
        /*044c*/ 	.word	0x0500000f


	//   ....[199]....
        /*0450*/ 	.word	0x0500000f


	//   ....[200]....
        /*0454*/ 	.word	0x0500000f


	//   ....[201]....
        /*0458*/ 	.word	0x0500000f


	//   ....[202]....
        /*045c*/ 	.word	0x0500000f


	//   ....[203]....
        /*0460*/ 	.word	0x0500000f


	//   ....[204]....
        /*0464*/ 	.word	0x0500000f


	//   ....[205]....
        /*0468*/ 	.word	0x0500000f


	//   ....[206]....
        /*046c*/ 	.word	0x0500000f


	//   ....[207]....
        /*0470*/ 	.word	0x0500000f


	//   ....[208]....
        /*0474*/ 	.word	0x0500000f


	//   ....[209]....
        /*0478*/ 	.word	0x0500000f


	//   ....[210]....
        /*047c*/ 	.word	0x0500000f


	//   ....[211]....
        /*0480*/ 	.word	0x0500000f


	//   ....[212]....
        /*0484*/ 	.word	0x0500000f


	//   ....[213]....
        /*0488*/ 	.word	0x0500000f


	//   ....[214]....
        /*048c*/ 	.word	0x0500000f


	//   ....[215]....
        /*0490*/ 	.word	0x0500000f


	//   ....[216]....
        /*0494*/ 	.word	0x0500000f


	//   ....[217]....
        /*0498*/ 	.word	0x0500000f


	//   ....[218]....
        /*049c*/ 	.word	0x0500000f


	//   ....[219]....
        /*04a0*/ 	.word	0x0500000f


	//   ....[220]....
        /*04a4*/ 	.word	0x0500000f


	//   ....[221]....
        /*04a8*/ 	.word	0x0500000f


	//   ....[222]....
        /*04ac*/ 	.word	0x0500000f


	//   ....[223]....
        /*04b0*/ 	.word	0x0500000f


	//   ....[224]....
        /*04b4*/ 	.word	0x0500000f


	//   ....[225]....
        /*04b8*/ 	.word	0x0500000f


	//   ....[226]....
        /*04bc*/ 	.word	0x0500000f


	//   ....[227]....
        /*04c0*/ 	.word	0x0500000f


	//   ....[228]....
        /*04c4*/ 	.word	0x0500000f


	//   ....[229]....
        /*04c8*/ 	.word	0x0500000f


	//   ....[230]....
        /*04cc*/ 	.word	0x0500000f


	//   ....[231]....
        /*04d0*/ 	.word	0x0500000f


	//   ....[232]....
        /*04d4*/ 	.word	0x0500000f


	//   ....[233]....
        /*04d8*/ 	.word	0x0500000f


	//   ....[234]....
        /*04dc*/ 	.word	0x0500000f


	//   ....[235]....
        /*04e0*/ 	.word	0x0500000f


	//   ....[236]....
        /*04e4*/ 	.word	0x0500000f


	//   ....[237]....
        /*04e8*/ 	.word	0x0500000f


	//   ....[238]....
        /*04ec*/ 	.word	0x0500000f


	//   ....[239]....
        /*04f0*/ 	.word	0x0500000f


	//   ....[240]....
        /*04f4*/ 	.word	0x0500000f


	//   ....[241]....
        /*04f8*/ 	.word	0x0500000f


	//   ....[242]....
        /*04fc*/ 	.word	0x0500000f


	//   ....[243]....
        /*0500*/ 	.word	0x0500000f


	//   ....[244]....
        /*0504*/ 	.word	0x0500000f


	//   ....[245]....
        /*0508*/ 	.word	0x0500000f


	//   ....[246]....
        /*050c*/ 	.word	0x0500000f


	//   ....[247]....
        /*0510*/ 	.word	0x0500000f


	//   ....[248]....
        /*0514*/ 	.word	0x0500000f


	//   ....[249]....
        /*0518*/ 	.word	0x0500000f


	//   ....[250]....
        /*051c*/ 	.word	0x0500000f


	//   ....[251]....
        /*0520*/ 	.word	0x0500000f


	//   ....[252]....
        /*0524*/ 	.word	0x0500000f


	//   ....[253]....
        /*0528*/ 	.word	0x0500000f


	//   ....[254]....
        /*052c*/ 	.word	0x0500000f


	//   ....[255]....
        /*0530*/ 	.word	0x0500000f


	//   ....[0]....
        /*0534*/ 	.word	0x0500000f


	//   ....[1]....
        /*0538*/ 	.word	0x0500000f


	//   ....[2]....
        /*053c*/ 	.word	0x0500000f


	//   ....[3]....
        /*0540*/ 	.word	0x0500000f


	//----- nvinfo : EIATTR_COOP_GROUP_INSTR_OFFSETS
	.align		4
.L_282:
        /*0544*/ 	.byte	0x04, 0x28
        /*0546*/ 	.short	(.L_284 - .L_283)


	//   ....[0]....
.L_283:
        /*0548*/ 	.word	0x00000080


	//   ....[1]....
        /*054c*/ 	.word	0x00000090


	//   ....[2]....
        /*0550*/ 	.word	0x000002d0


	//   ....[3]....
        /*0554*/ 	.word	0x00000430


	//   ....[4]....
        /*0558*/ 	.word	0x00000550


	//   ....[5]....
        /*055c*/ 	.word	0x000006b0


	//   ....[6]....
        /*0560*/ 	.word	0x00001580


	//   ....[7]....
        /*0564*/ 	.word	0x00001e80


	//   ....[8]....
        /*0568*/ 	.word	0x00002290


	//   ....[9]....
        /*056c*/ 	.word	0x00002c10


	//   ....[10]....
        /*0570*/ 	.word	0x00002c90


	//   ....[11]....
        /*0574*/ 	.word	0x000037d0


	//   ....[12]....
        /*0578*/ 	.word	0x00003840


	//   ....[13]....
        /*057c*/ 	.word	0x00004e10


	//   ....[14]....
        /*0580*/ 	.word	0x000051a0


	//   ....[15]....
        /*0584*/ 	.word	0x00005a10


	//   ....[16]....
        /*0588*/ 	.word	0x00005b10


	//   ....[17]....
        /*058c*/ 	.word	0x00006480


	//   ....[18]....
        /*0590*/ 	.word	0x000064d0


	//   ....[19]....
        /*0594*/ 	.word	0x00008a40


	//   ....[20]....
        /*0598*/ 	.word	0x00008a70


	//   ....[21]....
        /*059c*/ 	.word	0x00008a90


	//   ....[22]....
        /*05a0*/ 	.word	0x00008ab0


	//   ....[23]....
        /*05a4*/ 	.word	0x00009f30


	//   ....[24]....
        /*05a8*/ 	.word	0x00009f70


	//   ....[25]....
        /*05ac*/ 	.word	0x0000a030


	//   ....[26]....
        /*05b0*/ 	.word	0x0000a040


	//   ....[27]....
        /*05b4*/ 	.word	0x0000b370


	//   ....[28]....
        /*05b8*/ 	.word	0x0000b3b0


	//   ....[29]....
        /*05bc*/ 	.word	0x0000b3f0


	//   ....[30]....
        /*05c0*/ 	.word	0x0000b420


	//   ....[31]....
        /*05c4*/ 	.word	0x0000b9e0


	//   ....[32]....
        /*05c8*/ 	.word	0x0000ba00


	//   ....[33]....
        /*05cc*/ 	.word	0x0000bad0


	//   ....[34]....
        /*05d0*/ 	.word	0x0000baf0


	//   ....[35]....
        /*05d4*/ 	.word	0x0000bbb0


	//   ....[36]....
        /*05d8*/ 	.word	0x0000bbd0


	//   ....[37]....
        /*05dc*/ 	.word	0x0000bca0


	//   ....[38]....
        /*05e0*/ 	.word	0x0000bcc0


	//   ....[39]....
        /*05e4*/ 	.word	0x0000c560


	//   ....[40]....
        /*05e8*/ 	.word	0x0000c590


	//   ....[41]....
        /*05ec*/ 	.word	0x0000c660


	//   ....[42]....
        /*05f0*/ 	.word	0x0000c680


	//   ....[43]....
        /*05f4*/ 	.word	0x0000c740


	//   ....[44]....
        /*05f8*/ 	.word	0x0000c760


	//   ....[45]....
        /*05fc*/ 	.word	0x0000c830


	//   ....[46]....
        /*0600*/ 	.word	0x0000c850


	//   ....[47]....
        /*0604*/ 	.word	0x0000c990


	//   ....[48]....
        /*0608*/ 	.word	0x0000cb60


	//   ....[49]....
        /*060c*/ 	.word	0x0000cb90


	//   ....[50]....
        /*0610*/ 	.word	0x0000cbc0


	//   ....[51]....
        /*0614*/ 	.word	0x0000cbf0


	//   ....[52]....
        /*0618*/ 	.word	0x0000cc20


	//   ....[53]....
        /*061c*/ 	.word	0x0000cc50


	//   ....[54]....
        /*0620*/ 	.word	0x0000cda0


	//   ....[55]....
        /*0624*/ 	.word	0x0000cdd0


	//   ....[56]....
        /*0628*/ 	.word	0x0000ce00


	//   ....[57]....
        /*062c*/ 	.word	0x0000ce30


	//   ....[58]....
        /*0630*/ 	.word	0x0000ce60


	//   ....[59]....
        /*0634*/ 	.word	0x0000ce90


	//   ....[60]....
        /*0638*/ 	.word	0x0000cf20


	//   ....[61]....
        /*063c*/ 	.word	0x0000cf80


	//   ....[62]....
        /*0640*/ 	.word	0x0000d010


	//   ....[63]....
        /*0644*/ 	.word	0x0000e7b0


	//   ....[64]....
        /*0648*/ 	.word	0x0000e7d0


	//   ....[65]....
        /*064c*/ 	.word	0x0000e870


	//   ....[66]....
        /*0650*/ 	.word	0x0000e890


	//   ....[67]....
        /*0654*/ 	.word	0x0000e920


	//   ....[68]....
        /*0658*/ 	.word	0x0000e940


	//   ....[69]....
        /*065c*/ 	.word	0x0000e9d0


	//   ....[70]....
        /*0660*/ 	.word	0x0000e9f0


	//   ....[71]....
        /*0664*/ 	.word	0x0000ea80


	//   ....[72]....
        /*0668*/ 	.word	0x0000eaa0


	//   ....[73]....
        /*066c*/ 	.word	0x0000eb30


	//   ....[74]....
        /*0670*/ 	.word	0x0000eb50


	//   ....[75]....
        /*0674*/ 	.word	0x0000ebe0


	//   ....[76]....
        /*0678*/ 	.word	0x0000ec00


	//   ....[77]....
        /*067c*/ 	.word	0x0000ec10


	//   ....[78]....
        /*0680*/ 	.word	0x0000ec90


	//   ....[79]....
        /*0684*/ 	.word	0x0000f3f0


	//   ....[80]....
        /*0688*/ 	.word	0x0000f420


	//   ....[81]....
        /*068c*/ 	.word	0x0000f480


	//   ....[82]....
        /*0690*/ 	.word	0x0000f4d0


	//   ....[83]....
        /*0694*/ 	.word	0x0000f510


	//   ....[84]....
        /*0698*/ 	.word	0x0000f570


	//   ....[85]....
        /*069c*/ 	.word	0x0000f5c0


	//   ....[86]....
        /*06a0*/ 	.word	0x0000f610


	//   ....[87]....
        /*06a4*/ 	.word	0x0000f660


	//   ....[88]....
        /*06a8*/ 	.word	0x0000f6b0


	//   ....[89]....
        /*06ac*/ 	.word	0x0000f6f0


	//   ....[90]....
        /*06b0*/ 	.word	0x0000f750


	//   ....[91]....
        /*06b4*/ 	.word	0x0000f7a0


	//   ....[92]....
        /*06b8*/ 	.word	0x0000f7e0


	//   ....[93]....
        /*06bc*/ 	.word	0x0000f800


	//   ....[94]....
        /*06c0*/ 	.word	0x0000f840


	//   ....[95]....
        /*06c4*/ 	.word	0x0000ffa0


	//   ....[96]....
        /*06c8*/ 	.word	0x0000ffd0


	//   ....[97]....
        /*06cc*/ 	.word	0x00010030


	//   ....[98]....
        /*06d0*/ 	.word	0x00010040


	//   ....[99]....
        /*06d4*/ 	.word	0x00010090


	//   ....[100]....
        /*06d8*/ 	.word	0x000100a0


	//   ....[101]....
        /*06dc*/ 	.word	0x000100f0


	//   ....[102]....
        /*06e0*/ 	.word	0x00010100


	//   ....[103]....
        /*06e4*/ 	.word	0x00010150


	//   ....[104]....
        /*06e8*/ 	.word	0x00010160


	//   ....[105]....
        /*06ec*/ 	.word	0x000101b0


	//   ....[106]....
        /*06f0*/ 	.word	0x000101c0


	//   ....[107]....
        /*06f4*/ 	.word	0x00010210


	//   ....[108]....
        /*06f8*/ 	.word	0x00010220


	//   ....[109]....
        /*06fc*/ 	.word	0x00010230


	//   ....[110]....
        /*0700*/ 	.word	0x00010280


	//   ....[111]....
        /*0704*/ 	.word	0x000104e0


	//   ....[112]....
        /*0708*/ 	.word	0x00010500


	//   ....[113]....
        /*070c*/ 	.word	0x00010510


	//   ....[114]....
        /*0710*/ 	.word	0x00010580


	//   ....[115]....
        /*0714*/ 	.word	0x00010590


	//   ....[116]....
        /*0718*/ 	.word	0x00010600


	//   ....[117]....
        /*071c*/ 	.word	0x00010610


	//   ....[118]....
        /*0720*/ 	.word	0x00010680


	//   ....[119]....
        /*0724*/ 	.word	0x00010690


	//   ....[120]....
        /*0728*/ 	.word	0x00010700


	//   ....[121]....
        /*072c*/ 	.word	0x00010710


	//   ....[122]....
        /*0730*/ 	.word	0x00010780


	//   ....[123]....
        /*0734*/ 	.word	0x00010790


	//   ....[124]....
        /*0738*/ 	.word	0x00010800


	//   ....[125]....
        /*073c*/ 	.word	0x00010810


	//   ....[126]....
        /*0740*/ 	.word	0x00010820


	//   ....[127]....
        /*0744*/ 	.word	0x00010dd0


	//   ....[128]....
        /*0748*/ 	.word	0x00010e10


	//   ....[129]....
        /*074c*/ 	.word	0x00010e50


	//   ....[130]....
        /*0750*/ 	.word	0x00010e70


	//   ....[131]....
        /*0754*/ 	.word	0x00010e80


	//   ....[132]....
        /*0758*/ 	.word	0x00010ea0


	//   ....[133]....
        /*075c*/ 	.word	0x00010f10


	//   ....[134]....
        /*0760*/ 	.word	0x00010f30


	//   ....[135]....
        /*0764*/ 	.word	0x00010f90


	//   ....[136]....
        /*0768*/ 	.word	0x00010fb0


	//   ....[137]....
        /*076c*/ 	.word	0x00011010


	//   ....[138]....
        /*0770*/ 	.word	0x00011030


	//   ....[139]....
        /*0774*/ 	.word	0x00011090


	//   ....[140]....
        /*0778*/ 	.word	0x000110b0


	//   ....[141]....
        /*077c*/ 	.word	0x00011100


	//   ....[142]....
        /*0780*/ 	.word	0x00011120


	//   ....[143]....
        /*0784*/ 	.word	0x00011520


	//   ....[144]....
        /*0788*/ 	.word	0x00011570


	//   ....[145]....
        /*078c*/ 	.word	0x000115a0


	//   ....[146]....
        /*0790*/ 	.word	0x000115b0


	//   ....[147]....
        /*0794*/ 	.word	0x000115e0


	//   ....[148]....
        /*0798*/ 	.word	0x00011610


	//   ....[149]....
        /*079c*/ 	.word	0x00011640


	//   ....[150]....
        /*07a0*/ 	.word	0x00011670


	//   ....[151]....
        /*07a4*/ 	.word	0x000117f0


	//   ....[152]....
        /*07a8*/ 	.word	0x00011820


	//   ....[153]....
        /*07ac*/ 	.word	0x00011850


	//   ....[154]....
        /*07b0*/ 	.word	0x00011880


	//   ....[155]....
        /*07b4*/ 	.word	0x000118b0


	//   ....[156]....
        /*07b8*/ 	.word	0x000118e0


	//   ....[157]....
        /*07bc*/ 	.word	0x000119a0


	//   ....[158]....
        /*07c0*/ 	.word	0x000119c0


	//   ....[159]....
        /*07c4*/ 	.word	0x00011a30


	//   ....[160]....
        /*07c8*/ 	.word	0x000120d0


	//   ....[161]....
        /*07cc*/ 	.word	0x00012670


	//   ....[162]....
        /*07d0*/ 	.word	0x00012760


	//   ....[163]....
        /*07d4*/ 	.word	0x00012800


	//   ....[164]....
        /*07d8*/ 	.word	0x00012860


	//   ....[165]....
        /*07dc*/ 	.word	0x00012960


	//   ....[166]....
        /*07e0*/ 	.word	0x000129d0


	//   ....[167]....
        /*07e4*/ 	.word	0x00012ad0


	//   ....[168]....
        /*07e8*/ 	.word	0x00012b40


	//   ....[169]....
        /*07ec*/ 	.word	0x00012c40


	//   ....[170]....
        /*07f0*/ 	.word	0x00012cb0


	//   ....[171]....
        /*07f4*/ 	.word	0x00012db0


	//   ....[172]....
        /*07f8*/ 	.word	0x00012e20


	//   ....[173]....
        /*07fc*/ 	.word	0x00012f20


	//   ....[174]....
        /*0800*/ 	.word	0x00012f90


	//   ....[175]....
        /*0804*/ 	.word	0x00013090


	//   ....[176]....
        /*0808*/ 	.word	0x00013100


	//   ....[177]....
        /*080c*/ 	.word	0x000131e0


	//   ....[178]....
        /*0810*/ 	.word	0x000132d0


	//   ....[179]....
        /*0814*/ 	.word	0x00013340


	//   ....[180]....
        /*0818*/ 	.word	0x000133c0


	//   ....[181]....
        /*081c*/ 	.word	0x00013480


	//   ....[182]....
        /*0820*/ 	.word	0x00013500


	//   ....[183]....
        /*0824*/ 	.word	0x000135d0


	//   ....[184]....
        /*0828*/ 	.word	0x00013650


	//   ....[185]....
        /*082c*/ 	.word	0x00013720


	//   ....[186]....
        /*0830*/ 	.word	0x000137a0


	//   ....[187]....
        /*0834*/ 	.word	0x00013870


	//   ....[188]....
        /*0838*/ 	.word	0x000138f0


	//   ....[189]....
        /*083c*/ 	.word	0x000139c0


	//   ....[190]....
        /*0840*/ 	.word	0x00013a40


	//   ....[191]....
        /*0844*/ 	.word	0x00013b00


	//   ....[192]....
        /*0848*/ 	.word	0x00013b80


	//   ....[193]....
        /*084c*/ 	.word	0x00013c30


	//   ....[194]....
        /*0850*/ 	.word	0x00013d60


	//   ....[195]....
        /*0854*/ 	.word	0x00013e10


	//   ....[196]....
        /*0858*/ 	.word	0x00013e70


	//   ....[197]....
        /*085c*/ 	.word	0x00013f30


	//   ....[198]....
        /*0860*/ 	.word	0x00013f90


	//   ....[199]....
        /*0864*/ 	.word	0x00014050


	//   ....[200]....
        /*0868*/ 	.word	0x000140b0


	//   ....[201]....
        /*086c*/ 	.word	0x00014170


	//   ....[202]....
        /*0870*/ 	.word	0x000141d0


	//   ....[203]....
        /*0874*/ 	.word	0x00014290


	//   ....[204]....
        /*0878*/ 	.word	0x000142f0


	//   ....[205]....
        /*087c*/ 	.word	0x000143b0


	//   ....[206]....
        /*0880*/ 	.word	0x00014410


	//   ....[207]....
        /*0884*/ 	.word	0x000144d0


	//   ....[208]....
        /*0888*/ 	.word	0x00014530


	//   ....[209]....
        /*088c*/ 	.word	0x000145f0


	//   ....[210]....
        /*0890*/ 	.word	0x000146e0


	//   ....[211]....
        /*0894*/ 	.word	0x00014780


	//   ....[212]....
        /*0898*/ 	.word	0x000147e0


	//   ....[213]....
        /*089c*/ 	.word	0x000148c0


	//   ....[214]....
        /*08a0*/ 	.word	0x00014920


	//   ....[215]....
        /*08a4*/ 	.word	0x00014a00


	//   ....[216]....
        /*08a8*/ 	.word	0x00014a60


	//   ....[217]....
        /*08ac*/ 	.word	0x00014b40


	//   ....[218]....
        /*08b0*/ 	.word	0x00014ba0


	//   ....[219]....
        /*08b4*/ 	.word	0x00014c80


	//   ....[220]....
        /*08b8*/ 	.word	0x00014ce0


	//   ....[221]....
        /*08bc*/ 	.word	0x00014dc0


	//   ....[222]....
        /*08c0*/ 	.word	0x00014e20


	//   ....[223]....
        /*08c4*/ 	.word	0x00014f00


	//   ....[224]....
        /*08c8*/ 	.word	0x00014f60


	//   ....[225]....
        /*08cc*/ 	.word	0x00015030


	//   ....[226]....
        /*08d0*/ 	.word	0x00015150


	//   ....[227]....
        /*08d4*/ 	.word	0x000151f0


	//   ....[228]....
        /*08d8*/ 	.word	0x000152b0


	//   ....[229]....
        /*08dc*/ 	.word	0x00015380


	//   ....[230]....
        /*08e0*/ 	.word	0x000153e0


	//   ....[231]....
        /*08e4*/ 	.word	0x000154c0


	//   ....[232]....
        /*08e8*/ 	.word	0x00015520


	//   ....[233]....
        /*08ec*/ 	.word	0x000155f0


	//   ....[234]....
        /*08f0*/ 	.word	0x00015650


	//   ....[235]....
        /*08f4*/ 	.word	0x00015720


	//   ....[236]....
        /*08f8*/ 	.word	0x00015780


	//   ....[237]....
        /*08fc*/ 	.word	0x00015860


	//   ....[238]....
        /*0900*/ 	.word	0x000158c0


	//   ....[239]....
        /*0904*/ 	.word	0x00015990


	//   ....[240]....
        /*0908*/ 	.word	0x000159f0


	//   ....[241]....
        /*090c*/ 	.word	0x00015ab0


	//   ....[242]....
        /*0910*/ 	.word	0x00015b40


	//   ....[243]....
        /*0914*/ 	.word	0x00015be0


	//   ....[244]....
        /*0918*/ 	.word	0x00015d00


	//   ....[245]....
        /*091c*/ 	.word	0x00015d70


	//   ....[246]....
        /*0920*/ 	.word	0x00015de0


	//   ....[247]....
        /*0924*/ 	.word	0x00015e50


	//   ....[248]....
        /*0928*/ 	.word	0x00015ec0


	//   ....[249]....
        /*092c*/ 	.word	0x00015f40


	//   ....[250]....
        /*0930*/ 	.word	0x00015fd0


	//   ....[251]....
        /*0934*/ 	.word	0x00016060


	//   ....[252]....
        /*0938*/ 	.word	0x000160d0


	//   ....[253]....
        /*093c*/ 	.word	0x00016140


	//   ....[254]....
        /*0940*/ 	.word	0x000161b0


	//   ....[255]....
        /*0944*/ 	.word	0x00016230


	//   ....[0]....
        /*0948*/ 	.word	0x000162a0


	//   ....[1]....
        /*094c*/ 	.word	0x00016340


	//   ....[2]....
        /*0950*/ 	.word	0x000163d0


	//   ....[3]....
        /*0954*/ 	.word	0x000164f0


	//----- nvinfo : EIATTR_REG_RECONFIG
	.align		4
.L_284:
        /*0958*/ 	.byte	0x01, 0x54
	.zero		2


	//----- nvinfo : EIATTR_SYSCALL_OFFSETS
	.align		4
        /*095c*/ 	.byte	0x04, 0x46
        /*095e*/ 	.short	(.L_286 - .L_285)


	//   ....[0]....
.L_285:
        /*0960*/ 	.word	0x00001760


	//   ....[1]....
        /*0964*/ 	.word	0x0000de70


	//   ....[2]....
        /*0968*/ 	.word	0x0000dfc0


	//   ....[3]....
        /*096c*/ 	.word	0x0000e0b0


	//   ....[4]....
        /*0970*/ 	.word	0x0000f040


	//----- nvinfo : EIATTR_MBARRIER_INSTR_OFFSETS
	.align		4
.L_286:
        /*0974*/ 	.byte	0x04, 0x39
        /*0976*/ 	.short	(.L_288 - .L_287)


	//   ....[0]....
.L_287:
        /*0978*/ 	.word	0x00000180
        /*097c*/ 	.word	0x000000ff
        /*0980*/ 	.word	0x00028800
        /*0984*/ 	.short	0x0100
        /*0986*/ 	.byte	0x08
	.zero		1


	//   ....[1]....
        /*0988*/ 	.word	0x00000190
        /*098c*/ 	.word	0x000000ff
        /*0990*/ 	.word	0x00028820
        /*0994*/ 	.short	0x0100
        /*0996*/ 	.byte	0x08
	.zero		1


	//   ....[2]....
        /*0998*/ 	.word	0x00000280
        /*099c*/ 	.word	0x000000ff
        /*09a0*/ 	.word	0x00028830
        /*09a4*/ 	.short	0x0100
        /*09a6*/ 	.byte	0x08
	.zero		1


	//   ....[3]....
        /*09a8*/ 	.word	0x00000290
        /*09ac*/ 	.word	0x000000ff
        /*09b0*/ 	.word	0x00028840
        /*09b4*/ 	.short	0x0100
        /*09b6*/ 	.byte	0x08
	.zero		1


	//   ....[4]....
        /*09b8*/ 	.word	0x000002a0
        /*09bc*/ 	.word	0x000000ff
        /*09c0*/ 	.word	0x00028838
        /*09c4*/ 	.short	0x0100
        /*09c6*/ 	.byte	0x08
	.zero		1


	//   ....[5]....
        /*09c8*/ 	.word	0x000002b0
        /*09cc*/ 	.word	0x000000ff
        /*09d0*/ 	.word	0x00028848
        /*09d4*/ 	.short	0x0100
        /*09d6*/ 	.byte	0x08
	.zero		1


	//   ....[6]....
        /*09d8*/ 	.word	0x000003e0
        /*09dc*/ 	.word	0x000000ff
        /*09e0*/ 	.word	0x00028850
        /*09e4*/ 	.short	0x0100
        /*09e6*/ 	.byte	0x08
	.zero		1


	//   ....[7]....
        /*09e8*/ 	.word	0x000003f0
        /*09ec*/ 	.word	0x000000ff
        /*09f0*/ 	.word	0x00028860
        /*09f4*/ 	.short	0x0100
        /*09f6*/ 	.byte	0x08
	.zero		1


	//   ....[8]....
        /*09f8*/ 	.word	0x00000400
        /*09fc*/ 	.word	0x000000ff
        /*0a00*/ 	.word	0x00028858
        /*0a04*/ 	.short	0x0100
        /*0a06*/ 	.byte	0x08
	.zero		1


	//   ....[9]....
        /*0a08*/ 	.word	0x00000410
        /*0a0c*/ 	.word	0x000000ff
        /*0a10*/ 	.word	0x00028868
        /*0a14*/ 	.short	0x0100
        /*0a16*/ 	.byte	0x08
	.zero		1


	//   ....[10]....
        /*0a18*/ 	.word	0x00000500
        /*0a1c*/ 	.word	0x000000ff
        /*0a20*/ 	.word	0x00028870
        /*0a24*/ 	.short	0x0100
        /*0a26*/ 	.byte	0x06
	.zero		1


	//   ....[11]....
        /*0a28*/ 	.word	0x00000510
        /*0a2c*/ 	.word	0x000000ff
        /*0a30*/ 	.word	0x00028880
        /*0a34*/ 	.short	0x0100
        /*0a36*/ 	.byte	0x06
	.zero		1


	//   ....[12]....
        /*0a38*/ 	.word	0x00000520
        /*0a3c*/ 	.word	0x000000ff
        /*0a40*/ 	.word	0x00028878
        /*0a44*/ 	.short	0x0100
        /*0a46*/ 	.byte	0x06
	.zero		1


	//   ....[13]....
        /*0a48*/ 	.word	0x00000530
        /*0a4c*/ 	.word	0x000000ff
        /*0a50*/ 	.word	0x00028888
        /*0a54*/ 	.short	0x0100
        /*0a56*/ 	.byte	0x06
	.zero		1


	//   ....[14]....
        /*0a58*/ 	.word	0x00000660
        /*0a5c*/ 	.word	0x000000ff
        /*0a60*/ 	.word	0x00028890
        /*0a64*/ 	.short	0x0100
        /*0a66*/ 	.byte	0x08
	.zero		1


	//   ....[15]....
        /*0a68*/ 	.word	0x00000670
        /*0a6c*/ 	.word	0x000000ff
        /*0a70*/ 	.word	0x000288a0
        /*0a74*/ 	.short	0x0100
        /*0a76*/ 	.byte	0x08
	.zero		1


	//   ....[16]....
        /*0a78*/ 	.word	0x00000680
        /*0a7c*/ 	.word	0x000000ff
        /*0a80*/ 	.word	0x00028898
        /*0a84*/ 	.short	0x0100
        /*0a86*/ 	.byte	0x08
	.zero		1


	//   ....[17]....
        /*0a88*/ 	.word	0x00000690
        /*0a8c*/ 	.word	0x000000ff
        /*0a90*/ 	.word	0x000288a8
        /*0a94*/ 	.short	0x0100
        /*0a96*/ 	.byte	0x08
	.zero		1


	//   ....[18]....
        /*0a98*/ 	.word	0x000007d0
        /*0a9c*/ 	.word	0x000000ff
        /*0aa0*/ 	.word	0x000288b0
        /*0aa4*/ 	.short	0x0100
        /*0aa6*/ 	.byte	0x08
	.zero		1


	//   ....[19]....
        /*0aa8*/ 	.word	0x000007e0
        /*0aac*/ 	.word	0x000000ff
        /*0ab0*/ 	.word	0x000288c0
        /*0ab4*/ 	.short	0x0100
        /*0ab6*/ 	.byte	0x08
	.zero		1


	//   ....[20]....
        /*0ab8*/ 	.word	0x000007f0
        /*0abc*/ 	.word	0x000000ff
        /*0ac0*/ 	.word	0x000288b8
        /*0ac4*/ 	.short	0x0100
        /*0ac6*/ 	.byte	0x08
	.zero		1


	//   ....[21]....
        /*0ac8*/ 	.word	0x00000800
        /*0acc*/ 	.word	0x000000ff
        /*0ad0*/ 	.word	0x000288c8
        /*0ad4*/ 	.short	0x0100
        /*0ad6*/ 	.byte	0x08
	.zero		1


	//   ....[22]....
        /*0ad8*/ 	.word	0x000017e0
        /*0adc*/ 	.word	0x000000ff
        /*0ae0*/ 	.word	0x00028800
        /*0ae4*/ 	.short	0x010a
        /*0ae6*/ 	.byte	0x29
	.zero		1


	//   ....[23]....
        /*0ae8*/ 	.word	0x00001860
        /*0aec*/ 	.word	0x00000000
        /*0af0*/ 	.word	0x00028830
        /*0af4*/ 	.short	0x010a
        /*0af6*/ 	.byte	0x3f
	.zero		1


	//   ....[24]....
        /*0af8*/ 	.word	0x000018a0
        /*0afc*/ 	.word	0x00000000
        /*0b00*/ 	.word	0x00028830
        /*0b04*/ 	.short	0x010a
        /*0b06*/ 	.byte	0x3f
	.zero		1


	//   ....[25]....
        /*0b08*/ 	.word	0x00003450
        /*0b0c*/ 	.word	0x000000ff
        /*0b10*/ 	.word	0x00000000
        /*0b14*/ 	.short	0x0101
        /*0b16*/ 	.byte	0x06
	.zero		1


	//   ....[26]....
        /*0b18*/ 	.word	0x00004540
        /*0b1c*/ 	.word	0x000000ff
        /*0b20*/ 	.word	0x00028830
        /*0b24*/ 	.short	0x010a
        /*0b26*/ 	.byte	0x06
	.zero		1


	//   ....[27]....
        /*0b28*/ 	.word	0x00004580
        /*0b2c*/ 	.word	0x000000ff
        /*0b30*/ 	.word	0x00028830
        /*0b34*/ 	.short	0x010a
        /*0b36*/ 	.byte	0x06
	.zero		1


	//   ....[28]....
        /*0b38*/ 	.word	0x000048d0
        /*0b3c*/ 	.word	0x000000ff
        /*0b40*/ 	.word	0x00028850
        /*0b44*/ 	.short	0x010a
        /*0b46*/ 	.byte	0x06
	.zero		1


	//   ....[29]....
        /*0b48*/ 	.word	0x00004910
        /*0b4c*/ 	.word	0x000000ff
        /*0b50*/ 	.word	0x00028850
        /*0b54*/ 	.short	0x010a
        /*0b56*/ 	.byte	0x06
	.zero		1


	//   ....[30]....
        /*0b58*/ 	.word	0x000054c0
        /*0b5c*/ 	.word	0x000000ff
        /*0b60*/ 	.word	0x00000000
        /*0b64*/ 	.short	0x0101
        /*0b66*/ 	.byte	0x06
	.zero		1


	//   ....[31]....
        /*0b68*/ 	.word	0x00007060
        /*0b6c*/ 	.word	0x000000ff
        /*0b70*/ 	.word	0x00000000
        /*0b74*/ 	.short	0x0101
        /*0b76*/ 	.byte	0x06
	.zero		1


	//   ....[32]....
        /*0b78*/ 	.word	0x00007740
        /*0b7c*/ 	.word	0x000000ff
        /*0b80*/ 	.word	0x00028830
        /*0b84*/ 	.short	0x010a
        /*0b86*/ 	.byte	0x06
	.zero		1


	//   ....[33]....
        /*0b88*/ 	.word	0x00007780
        /*0b8c*/ 	.word	0x000000ff
        /*0b90*/ 	.word	0x00028830
        /*0b94*/ 	.short	0x010a
        /*0b96*/ 	.byte	0x06
	.zero		1


	//   ....[34]....
        /*0b98*/ 	.word	0x00007aa0
        /*0b9c*/ 	.word	0x000000ff
        /*0ba0*/ 	.word	0x00028850
        /*0ba4*/ 	.short	0x010a
        /*0ba6*/ 	.byte	0x06
	.zero		1


	//   ....[35]....
        /*0ba8*/ 	.word	0x00007ae0
        /*0bac*/ 	.word	0x000000ff
        /*0bb0*/ 	.word	0x00028850
        /*0bb4*/ 	.short	0x010a
        /*0bb6*/ 	.byte	0x06
	.zero		1


	//   ....[36]....
        /*0bb8*/ 	.word	0x000083a0
        /*0bbc*/ 	.word	0x000000ff
        /*0bc0*/ 	.word	0x00000000
        /*0bc4*/ 	.short	0x0101
        /*0bc6*/ 	.byte	0x06
	.zero		1


	//   ....[37]....
        /*0bc8*/ 	.word	0x00009890
        /*0bcc*/ 	.word	0x000000ff
        /*0bd0*/ 	.word	0x00000000
        /*0bd4*/ 	.short	0x0101
        /*0bd6*/ 	.byte	0x06
	.zero		1


	//   ....[38]....
        /*0bd8*/ 	.word	0x00009ea0
        /*0bdc*/ 	.word	0x000000ff
        /*0be0*/ 	.word	0x00028850
        /*0be4*/ 	.short	0x010a
        /*0be6*/ 	.byte	0x05
	.zero		1


	//   ....[39]....
        /*0be8*/ 	.word	0x00009ee0
        /*0bec*/ 	.word	0x000000ff
        /*0bf0*/ 	.word	0x00028850
        /*0bf4*/ 	.short	0x010a
        /*0bf6*/ 	.byte	0x05
	.zero		1


	//   ....[40]....
        /*0bf8*/ 	.word	0x0000a450
        /*0bfc*/ 	.word	0x000000ff
        /*0c00*/ 	.word	0x00000000
        /*0c04*/ 	.short	0x0101
        /*0c06*/ 	.byte	0x04
	.zero		1


	//   ....[41]....
        /*0c08*/ 	.word	0x0000b9d0
        /*0c0c*/ 	.word	0x0000001c
        /*0c10*/ 	.word	0x00000000
        /*0c14*/ 	.short	0x0101
        /*0c16*/ 	.byte	0x3f
	.zero		1


	//   ....[42]....
        /*0c18*/ 	.word	0x0000e5c0
        /*0c1c*/ 	.word	0x00000007
        /*0c20*/ 	.word	0x00028840
        /*0c24*/ 	.short	0x010a
        /*0c26*/ 	.byte	0x3f
	.zero		1


	//   ....[43]....
        /*0c28*/ 	.word	0x0000ed40
        /*0c2c*/ 	.word	0x00000007
        /*0c30*/ 	.word	0x00028830
        /*0c34*/ 	.short	0x0107
        /*0c36*/ 	.byte	0x3f
	.zero		1


	//   ....[44]....
        /*0c38*/ 	.word	0x0000ee10
        /*0c3c*/ 	.word	0x00000007
        /*0c40*/ 	.word	0x00028830
        /*0c44*/ 	.short	0x0101
        /*0c46*/ 	.byte	0x3f
	.zero		1


	//   ....[45]....
        /*0c48*/ 	.word	0x0000f930
        /*0c4c*/ 	.word	0x00000016
        /*0c50*/ 	.word	0x00028800
        /*0c54*/ 	.short	0x0107
        /*0c56*/ 	.byte	0x3f
	.zero		1


	//   ....[46]....
        /*0c58*/ 	.word	0x0000fa40
        /*0c5c*/ 	.word	0x00000016
        /*0c60*/ 	.word	0x00028800
        /*0c64*/ 	.short	0x0101
        /*0c66*/ 	.byte	0x3f
	.zero		1


	//   ....[47]....
        /*0c68*/ 	.word	0x0000fa60
        /*0c6c*/ 	.word	0x00000016
        /*0c70*/ 	.word	0x00028820
        /*0c74*/ 	.short	0x010a
        /*0c76*/ 	.byte	0x3f
	.zero		1


	//   ....[48]....
        /*0c78*/ 	.word	0x0000fdf0
        /*0c7c*/ 	.word	0x00000006
        /*0c80*/ 	.word	0x00028840
        /*0c84*/ 	.short	0x010a
        /*0c86*/ 	.byte	0x3f
	.zero		1


	//   ....[49]....
        /*0c88*/ 	.word	0x00010310
        /*0c8c*/ 	.word	0x00000006
        /*0c90*/ 	.word	0x00028830
        /*0c94*/ 	.short	0x0107
        /*0c96*/ 	.byte	0x3f
	.zero		1


	//   ....[50]....
        /*0c98*/ 	.word	0x000103d0
        /*0c9c*/ 	.word	0x00000006
        /*0ca0*/ 	.word	0x00028830
        /*0ca4*/ 	.short	0x0101
        /*0ca6*/ 	.byte	0x3f
	.zero		1


	//   ....[51]....
        /*0ca8*/ 	.word	0x00010440
        /*0cac*/ 	.word	0x00000006
        /*0cb0*/ 	.word	0x00028860
        /*0cb4*/ 	.short	0x010a
        /*0cb6*/ 	.byte	0x3f
	.zero		1


	//   ....[52]....
        /*0cb8*/ 	.word	0x000109c0
        /*0cbc*/ 	.word	0x00000006
        /*0cc0*/ 	.word	0x00028850
        /*0cc4*/ 	.short	0x0107
        /*0cc6*/ 	.byte	0x3f
	.zero		1


	//   ....[53]....
        /*0cc8*/ 	.word	0x00010b20
        /*0ccc*/ 	.word	0x00000006
        /*0cd0*/ 	.word	0x00028850
        /*0cd4*/ 	.short	0x0101
        /*0cd6*/ 	.byte	0x3f
	.zero		1


	//   ....[54]....
        /*0cd8*/ 	.word	0x00010d30
        /*0cdc*/ 	.word	0x00000000
        /*0ce0*/ 	.word	0x00028860
        /*0ce4*/ 	.short	0x010a
        /*0ce6*/ 	.byte	0x3f
	.zero		1


	//   ....[55]....
        /*0ce8*/ 	.word	0x00011260
        /*0cec*/ 	.word	0x00000000
        /*0cf0*/ 	.word	0x00028850
        /*0cf4*/ 	.short	0x0107
        /*0cf6*/ 	.byte	0x3f
	.zero		1


	//   ....[56]....
        /*0cf8*/ 	.word	0x00011320
        /*0cfc*/ 	.word	0x00000000
        /*0d00*/ 	.word	0x00028850
        /*0d04*/ 	.short	0x0101
        /*0d06*/ 	.byte	0x3f
	.zero		1


	//   ....[57]....
        /*0d08*/ 	.word	0x00012050
        /*0d0c*/ 	.word	0x00000004
        /*0d10*/ 	.word	0x00028820
        /*0d14*/ 	.short	0x010a
        /*0d16*/ 	.byte	0x3f
	.zero		1


	//   ....[58]....
        /*0d18*/ 	.word	0x000121d0
        /*0d1c*/ 	.word	0x00000005
        /*0d20*/ 	.word	0x00028840
        /*0d24*/ 	.short	0x010a
        /*0d26*/ 	.byte	0x3f
	.zero		1


	//   ....[59]....
        /*0d28*/ 	.word	0x00012270
        /*0d2c*/ 	.word	0x00000019
        /*0d30*/ 	.word	0x00028840
        /*0d34*/ 	.short	0x010a
        /*0d36*/ 	.byte	0x3f
	.zero		1


	//   ....[60]....
        /*0d38*/ 	.word	0x000122b0
        /*0d3c*/ 	.word	0x00000005
        /*0d40*/ 	.word	0x00028860
        /*0d44*/ 	.short	0x010a
        /*0d46*/ 	.byte	0x3f
	.zero		1


	//   ....[61]....
        /*0d48*/ 	.word	0x000122f0
        /*0d4c*/ 	.word	0x00000019
        /*0d50*/ 	.word	0x00028860
        /*0d54*/ 	.short	0x010a
        /*0d56*/ 	.byte	0x3f
	.zero		1


	//   ....[62]....
        /*0d58*/ 	.word	0x00012360
        /*0d5c*/ 	.word	0x00000003
        /*0d60*/ 	.word	0x00028800
        /*0d64*/ 	.short	0x010a
        /*0d66*/ 	.byte	0x3f
	.zero		1


	//   ....[63]....
        /*0d68*/ 	.word	0x000123b0
        /*0d6c*/ 	.word	0x00000000
        /*0d70*/ 	.word	0x00028830
        /*0d74*/ 	.short	0x010a
        /*0d76*/ 	.byte	0x3f
	.zero		1


	//   ....[64]....
        /*0d78*/ 	.word	0x00012410
        /*0d7c*/ 	.word	0x00000007
        /*0d80*/ 	.word	0x00028830
        /*0d84*/ 	.short	0x010a
        /*0d86*/ 	.byte	0x3f
	.zero		1


	//   ....[65]....
        /*0d88*/ 	.word	0x00012470
        /*0d8c*/ 	.word	0x00000007
        /*0d90*/ 	.word	0x00028850
        /*0d94*/ 	.short	0x010a
        /*0d96*/ 	.byte	0x3f
	.zero		1


	//   ....[66]....
        /*0d98*/ 	.word	0x000124d0
        /*0d9c*/ 	.word	0x00000005
        /*0da0*/ 	.word	0x00028830
        /*0da4*/ 	.short	0x010a
        /*0da6*/ 	.byte	0x3f
	.zero		1


	//   ....[67]....
        /*0da8*/ 	.word	0x00012530
        /*0dac*/ 	.word	0x00000005
        /*0db0*/ 	.word	0x00028850
        /*0db4*/ 	.short	0x010a
        /*0db6*/ 	.byte	0x3f
	.zero		1


	//   ....[68]....
        /*0db8*/ 	.word	0x00012590
        /*0dbc*/ 	.word	0x00000006
        /*0dc0*/ 	.word	0x00028850
        /*0dc4*/ 	.short	0x010a
        /*0dc6*/ 	.byte	0x3f
	.zero		1


	//   ....[69]....
        /*0dc8*/ 	.word	0x000126b0
        /*0dcc*/ 	.word	0x00000007
        /*0dd0*/ 	.word	0x00028840
        /*0dd4*/ 	.short	0x010a
        /*0dd6*/ 	.byte	0x3f
	.zero		1


	//   ....[70]....
        /*0dd8*/ 	.word	0x00013c60
        /*0ddc*/ 	.word	0x00000016
        /*0de0*/ 	.word	0x00028820
        /*0de4*/ 	.short	0x010a
        /*0de6*/ 	.byte	0x3f
	.zero		1


	//   ....[71]....
        /*0de8*/ 	.word	0x00013cb0
        /*0dec*/ 	.word	0x00000006
        /*0df0*/ 	.word	0x00028840
        /*0df4*/ 	.short	0x010a
        /*0df6*/ 	.byte	0x3f
	.zero		1


	//   ....[72]....
        /*0df8*/ 	.word	0x00014630
        /*0dfc*/ 	.word	0x00000006
        /*0e00*/ 	.word	0x00028860
        /*0e04*/ 	.short	0x010a
        /*0e06*/ 	.byte	0x3f
	.zero		1


	//   ....[73]....
        /*0e08*/ 	.word	0x000150a0
        /*0e0c*/ 	.word	0x00000000
        /*0e10*/ 	.word	0x00028860
        /*0e14*/ 	.short	0x010a
        /*0e16*/ 	.byte	0x3f
	.zero		1


	//   ....[74]....
        /*0e18*/ 	.word	0x00016410
        /*0e1c*/ 	.word	0x00000004
        /*0e20*/ 	.word	0x00028820
        /*0e24*/ 	.short	0x010a
        /*0e26*/ 	.byte	0x3f
	.zero		1


	//   ....[75]....
        /*0e28*/ 	.word	0x000165b0
        /*0e2c*/ 	.word	0x00000005
        /*0e30*/ 	.word	0x00028840
        /*0e34*/ 	.short	0x010a
        /*0e36*/ 	.byte	0x3f
	.zero		1


	//   ....[76]....
        /*0e38*/ 	.word	0x00016600
        /*0e3c*/ 	.word	0x00000019
        /*0e40*/ 	.word	0x00028840
        /*0e44*/ 	.short	0x010a
        /*0e46*/ 	.byte	0x3f
	.zero		1


	//   ....[77]....
        /*0e48*/ 	.word	0x00016650
        /*0e4c*/ 	.word	0x00000005
        /*0e50*/ 	.word	0x00028860
        /*0e54*/ 	.short	0x010a
        /*0e56*/ 	.byte	0x3f
	.zero		1


	//----- nvinfo : EIATTR_NUM_MBARRIERS
	.align		4
.L_288:
        /*0e58*/ 	.byte	0x03, 0x38
        /*0e5a*/ 	.short	0x0016


	//----- nvinfo : EIATTR_EXIT_INSTR_OFFSETS
	.align		4
        /*0e5c*/ 	.byte	0x04, 0x1c
        /*0e5e*/ 	.short	(.L_290 - .L_289)


	//   ....[0]....
.L_289:
        /*0e60*/ 	.word	0x000009b0


	//   ....[1]....
        /*0e64*/ 	.word	0x0000c940


	//   ....[2]....
        /*0e68*/ 	.word	0x00012340


	//----- nvinfo : EIATTR_MAX_THREADS
	.align		4
.L_290:
        /*0e6c*/ 	.byte	0x04, 0x05
        /*0e6e*/ 	.short	(.L_292 - .L_291)
.L_291:
        /*0e70*/ 	.word	0x00000180
        /*0e74*/ 	.word	0x00000001
        /*0e78*/ 	.word	0x00000001


	//----- nvinfo : EIATTR_CRS_STACK_SIZE
	.align		4
.L_292:
        /*0e7c*/ 	.byte	0x04, 0x1e
        /*0e7e*/ 	.short	(.L_294 - .L_293)
.L_293:
        /*0e80*/ 	.word	0x00000000


	//----- nvinfo : EIATTR_CBANK_PARAM_SIZE
	.align		4
.L_294:
        /*0e84*/ 	.byte	0x03, 0x19
        /*0e86*/ 	.short	0x0af0


	//----- nvinfo : EIATTR_PARAM_CBANK
	.align		4
        /*0e88*/ 	.byte	0x04, 0x0a
        /*0e8a*/ 	.short	(.L_296 - .L_295)
	.align		4
.L_295:
        /*0e8c*/ 	.word	index@(.nv.constant0._ZN7cutlass13device_kernelIN5flash11enable_sm90INS1_16FlashAttnFwdSm90INS1_25CollectiveMainloopFwdSm90ILi2EN4cute5tupleIJNS5_1CILi1EEES8_S8_EEENS6_IJNS7_ILi128EEESA_SA_EEELi128ENS_10bfloat16_tEfNS_4arch4Sm90ELb1ELb0ELb1ELb1ELb1ELb0ELb0ELb1ELb1ELb1ELb0ELb0EEENS1_21CollectiveEpilogueFwdISB_S9_SC_SE_Li256ELb1ELb1ELb0ELb0EEENS1_36VarlenDynamicPersistentTileSchedulerILi128ELi128ELi256ELi128ELb0ELb1ELb1ELb1ELb1ELb1EEEEEEEEEvNT_6ParamsE)
        /*0e90*/ 	.short	0x0210
        /*0e92*/ 	.short	0x0af0


	//----- nvinfo : EIATTR_SW_WAR
	.align		4
.L_296:
        /*0e94*/ 	.byte	0x04, 0x36
        /*0e96*/ 	.short	(.L_298 - .L_297)
.L_297:
        /*0e98*/ 	.word	0x00000008
.L_298:


//--------------------- .nv.info._ZN7cutlass13device_kernelIN5flash11enable_sm90INS1_16FlashAttnFwdSm90INS1_25CollectiveMainloopFwdSm90ILi2EN4cute5tupleIJNS5_1CILi1EEES8_S8_EEENS6_IJNS7_ILi128EEESA_SA_EEELi128ENS_10bfloat16_tEfNS_4arch4Sm90ELb1ELb0ELb1ELb1ELb1ELb1ELb0ELb1ELb1ELb1ELb0ELb0EEENS1_21CollectiveEpilogueFwdISB_S9_SC_SE_Li256ELb1ELb1ELb0ELb0EEENS1_36VarlenDynamicPersistentTileSchedulerILi128ELi128ELi256ELi128ELb0ELb1ELb1ELb1ELb1ELb1EEEEEEEEEvNT_6ParamsE --------------------------
	.section	.nv.info._ZN7cutlass13device_kernelIN5flash11enable_sm90INS1_16FlashAttnFwdSm90INS1_25CollectiveMainloopFwdSm90ILi2EN4cute5tupleIJNS5_1CILi1EEES8_S8_EEENS6_IJNS7_ILi128EEESA_SA_EEELi128ENS_10bfloat16_tEfNS_4arch4Sm90ELb1ELb0ELb1ELb1ELb1ELb1ELb0ELb1ELb1ELb1ELb0ELb0EEENS1_21CollectiveEpilogueFwdISB_S9_SC_SE_Li256ELb1ELb1ELb0ELb0EEENS1_36VarlenDynamicPersistentTileSchedulerILi128ELi128ELi256ELi128ELb0ELb1ELb1ELb1ELb1ELb1EEEEEEEEEvNT_6ParamsE,"",@"SHT_CUDA_INFO"
	.sectionflags	@""
	.align	4


	//----- nvinfo : EIATTR_CUDA_API_VERSION
	.align		4
        /*0000*/ 	.byte	0x04, 0x37
        /*0002*/ 	.short	(.L_300 - .L_299)
.L_299:
        /*0004*/ 	.word	0x00000082


	//----- nvinfo : EIATTR_KPARAM_INFO
	.align		4
.L_300:
        /*0008*/ 	.byte	0x04, 0x17
        /*000a*/ 	.short	(.L_302 - .L_301)
.L_301:
        /*000c*/ 	.word	0x00000000
        /*0010*/ 	.short	0x0000
        /*0012*/ 	.short	0x0070
        /*0014*/ 	.byte	0x00, 0xf0, 0x01, 0x2a


	//----- nvinfo : EIATTR_SPARSE_MMA_MASK
	.align		4
.L_302:
        /*0018*/ 	.byte	0x03, 0x50
        /*001a*/ 	.short	0x0000


	//----- nvinfo : EIATTR_MAXREG_COUNT
	.align		4
        /*001c*/ 	.byte	0x03, 0x1b
        /*001e*/ 	.short	0x00a8


	//----- nvinfo : EIATTR_NUM_BARRIERS
	.align		4
        /*0020*/ 	.byte	0x02, 0x4c
        /*0022*/ 	.byte	0x10
	.zero		1


	//----- nvinfo : EIATTR_EXTERNS
	.align		4
        /*0024*/ 	.byte	0x04, 0x0f
        /*0026*/ 	.short	(.L_304 - .L_303)


	//   ....[0]....
	.align		4
.L_303:
        /*0028*/ 	.word	index@(__assertfail)


	//----- nvinfo : EIATTR_ANNOTATIONS
	.align		4
.L_304:
        /*002c*/ 	.byte	0x04, 0x55
        /*002e*/ 	.short	(.L_306 - .L_305)


	//   ....[0]....
.L_305:
        /* <DEDUP_REMOVED lines=16> */


	//----- nvinfo : EIATTR_MERCURY_ISA_VERSION
	.align		4
.L_306:
        /*0118*/ 	.byte	0x03, 0x5f
        /*011a*/ 	.short	0x0101


	//----- nvinfo : EIATTR_UNUSED_LOAD_BYTE_OFFSET
	.align		4
        /*011c*/ 	.byte	0x04, 0x44
        /*011e*/ 	.short	(.L_308 - .L_307)


	//   ....[0]....
.L_307:
        /*0120*/ 	.word	0x00000a60
        /*0124*/ 	.word	0x0000fff0


	//   ....[1]....
        /*0128*/ 	.word	0x00017860
        /*012c*/ 	.word	0x0000fff0


	//----- nvinfo : EIATTR_INT_WARP_WIDE_INSTR_OFFSETS
	.align		4
.L_308:
        /*0130*/ 	.byte	0x04, 0x31
        /*0132*/ 	.short	(.L_310 - .L_309)


	//   ....[0]....
.L_309:
        /*0134*/ 	.word	0x00000130


	//   ....[1]....
        /*0138*/ 	.word	0x00000170


	//   ....[2]....
        /*013c*/ 	.word	0x000001e0


	//   ....[3]....
        /*0140*/ 	.word	0x0001be20


	//   ....[4]....
        /*0144*/ 	.word	0x0001beb0


	//   ....[5]....
        /*0148*/ 	.word	0x0001edc0


	//   ....[6]....
        /*014c*/ 	.word	0x0001ee50


	//----- nvinfo : EIATTR_COOP_GROUP_MASK_REGIDS
	.align		4
.L_310:
        /*0150*/ 	.byte	0x04, 0x29
        /*0152*/ 	.short	(.L_312 - .L_311)


	//   ....[0]....
.L_311:
        /*0154*/ 	.word	0xffffffff


	//   ....[1]....
        /*0158*/ 	.word	0xffffffff


	//   ....[2]....
        /*015c*/ 	.word	0xffffffff


	//   ....[3]....
        /*0160*/ 	.word	0xffffffff


	//   ....[4]....
        /*0164*/ 	.word	0xffffffff


	//   ....[5]....
        /*0168*/ 	.word	0xffffffff


	//   ....[6]....
        /*016c*/ 	.word	0xffffffff


	//   ....[7]....
        /*0170*/ 	.word	0xffffffff


	//   ....[8]....
        /*0174*/ 	.word	0xffffffff


	//   ....[9]....
        /*0178*/ 	.word	0xffffffff


	//   ....[10]....
        /*017c*/ 	.word	0xffffffff


	//   ....[11]....
        /*0180*/ 	.word	0xffffffff


	//   ....[12]....
        /*0184*/ 	.word	0xffffffff


	//   ....[13]....
        /*0188*/ 	.word	0xffffffff


	//   ....[14]....
        /*018c*/ 	.word	0xffffffff


	//   ....[15]....
        /*0190*/ 	.word	0xffffffff


	//   ....[16]....
        /*0194*/ 	.word	0xffffffff


	//   ....[17]....
        /*0198*/ 	.word	0xffffffff


	//   ....[18]....
        /*019c*/ 	.word	0xffffffff


	//   ....[19]....
        /*01a0*/ 	.word	0xffffffff


	//   ....[20]....
        /*01a4*/ 	.word	0xffffffff


	//   ....[21]....
        /*01a8*/ 	.word	0xffffffff


	//   ....[22]....
        /*01ac*/ 	.word	0xffffffff


	//   ....[23]....
        /*01b0*/ 	.word	0xffffffff


	//   ....[24]....
        /*01b4*/ 	.word	0xffffffff


	//   ....[25]....
        /*01b8*/ 	.word	0xffffffff


	//   ....[26]....
        /*01bc*/ 	.word	0xffffffff


	//   ....[27]....
        /*01c0*/ 	.word	0xffffffff


	//   ....[28]....
        /*01c4*/ 	.word	0xffffffff


	//   ....[29]....
        /*01c8*/ 	.word	0xffffffff


	//   ....[30]....
        /*01cc*/ 	.word	0xffffffff


	//   ....[31]....
        /*01d0*/ 	.word	0xffffffff


	//   ....[32]....
        /*01d4*/ 	.word	0xffffffff


	//   ....[33]....
        /*01d8*/ 	.word	0xffffffff


	//   ....[34]....
        /*01dc*/ 	.word	0xffffffff


	//   ....[35]....
        /*01e0*/ 	.word	0xffffffff


	//   ....[36]....
        /*01e4*/ 	.word	0xffffffff


	//   ....[37]....
        /*01e8*/ 	.word	0xffffffff


	//   ....[38]....
        /*01ec*/ 	.word	0xffffffff


	//   ....[39]....
        /*01f0*/ 	.word	0xffffffff


	//   ....[40]....
        /*01f4*/ 	.word	0xffffffff


	//   ....[41]....
        /*01f8*/ 	.word	0xffffffff


	//   ....[42]....
        /*01fc*/ 	.word	0xffffffff


	//   ....[43]....
        /*0200*/ 	.word	0xffffffff


	//   ....[44]....
        /*0204*/ 	.word	0xffffffff


	//   ....[45]....
        /*0208*/ 	.word	0xffffffff


	//   ....[46]....
        /*020c*/ 	.word	0xffffffff


	//   ....[47]....
        /*0210*/ 	.word	0xffffffff


	//   ....[48]....
        /*0214*/ 	.word	0xffffffff


	//   ....[49]....
        /*0218*/ 	.word	0xffffffff


	//   ....[50]....
        /*021c*/ 	.word	0xffffffff


	//   ....[51]....
        /*0220*/ 	.word	0xffffffff


	//   ....[52]....
        /*0224*/ 	.word	0xffffffff


	//   ....[53]....
        /*0228*/ 	.word	0xffffffff


	//   ....[54]....
        /*022c*/ 	.word	0xffffffff


	//   ....[55]....
        /*0230*/ 	.word	0xffffffff


	//   ....[56]....
        /*0234*/ 	.word	0xffffffff


	//   ....[57]....
        /*0238*/ 	.word	0xffffffff


	//   ....[58]....
        /*023c*/ 	.word	0xffffffff


	//   ....[59]....
        /*0240*/ 	.word	0xffffffff


	//   ....[60]....
        /*0244*/ 	.word	0xffffffff


	//   ....[61]....
        /*0248*/ 	.word	0xffffffff


	//   ....[62]....
        /*024c*/ 	.word	0xffffffff


	//   ....[63]....
        /*0250*/ 	.word	0xffffffff


	//   ....[64]....
        /*0254*/ 	.word	0xffffffff


	//   ....[65]....
        /*0258*/ 	.word	0xffffffff


	//   ....[66]....
        /*025c*/ 	.word	0xffffffff


	//   ....[67]....
        /*0260*/ 	.word	0xffffffff


	//   ....[68]....
        /*0264*/ 	.word	0xffffffff


	//   ....[69]....
        /*0268*/ 	.word	0xffffffff


	//   ....[70]....
        /*026c*/ 	.word	0xffffffff


	//   ....[71]....
        /*0270*/ 	.word	0xffffffff


	//   ....[72]....
        /*0274*/ 	.word	0xffffffff


	//   ....[73]....
        /*0278*/ 	.word	0xffffffff


	//   ....[74]....
        /*027c*/ 	.word	0xffffffff


	//   ....[75]....
        /*0280*/ 	.word	0xffffffff


	//   ....[76]....
        /*0284*/ 	.word	0xffffffff


	//   ....[77]....
        /*0288*/ 	.word	0xffffffff


	//   ....[78]....
        /*028c*/ 	.word	0xffffffff


	//   ....[79]....
        /*0290*/ 	.word	0xffffffff


	//   ....[80]....
        /*0294*/ 	.word	0xffffffff


	//   ....[81]....
        /*0298*/ 	.word	0xffffffff


	//   ....[82]....
        /*029c*/ 	.word	0xffffffff


	//   ....[83]....
        /*02a0*/ 	.word	0xffffffff


	//   ....[84]....
        /*02a4*/ 	.word	0xffffffff


	//   ....[85]....
        /*02a8*/ 	.word	0xffffffff


	//   ....[86]....
        /*02ac*/ 	.word	0xffffffff


	//   ....[87]....
        /*02b0*/ 	.word	0xffffffff


	//   ....[88]....
        /*02b4*/ 	.word	0xffffffff


	//   ....[89]....
        /*02b8*/ 	.word	0xffffffff


	//   ....[90]....
        /*02bc*/ 	.word	0xffffffff


	//   ....[91]....
        /*02c0*/ 	.word	0xffffffff


	//   ....[92]....
        /*02c4*/ 	.word	0xffffffff


	//   ....[93]....
        /*02c8*/ 	.word	0xffffffff


	//   ....[94]....
        /*02cc*/ 	.word	0xffffffff


	//   ....[95]....
        /*02d0*/ 	.word	0xffffffff


	//   ....[96]....
        /*02d4*/ 	.word	0xffffffff


	//   ....[97]....
        /*02d8*/ 	.word	0xffffffff


	//   ....[98]....
        /*02dc*/ 	.word	0xffffffff


	//   ....[99]....
        /*02e0*/ 	.word	0xffffffff


	//   ....[100]....
        /*02e4*/ 	.word	0xffffffff


	//   ....[101]....
        /*02e8*/ 	.word	0xffffffff


	//   ....[102]....
        /*02ec*/ 	.word	0xffffffff


	//   ....[103]....
        /*02f0*/ 	.word	0xffffffff


	//   ....[104]....
        /*02f4*/ 	.word	0xffffffff


	//   ....[105]....
        /*02f8*/ 	.word	0xffffffff


	//   ....[106]....
        /*02fc*/ 	.word	0xffffffff


	//   ....[107]....
        /*0300*/ 	.word	0xffffffff


	//   ....[108]....
        /*0304*/ 	.word	0xffffffff


	//   ....[109]....
        /*0308*/ 	.word	0xffffffff


	//   ....[110]....
        /*030c*/ 	.word	0xffffffff


	//   ....[111]....
        /*0310*/ 	.word	0xffffffff


	//   ....[112]....
        /*0314*/ 	.word	0xffffffff


	//   ....[113]....
        /*0318*/ 	.word	0xffffffff


	//   ....[114]....
        /*031c*/ 	.word	0xffffffff


	//   ....[115]....
        /*0320*/ 	.word	0xffffffff


	//   ....[116]....
        /*0324*/ 	.word	0xffffffff


	//   ....[117]....
        /*0328*/ 	.word	0xffffffff


	//   ....[118]....
        /*032c*/ 	.word	0xffffffff


	//   ....[119]....
        /*0330*/ 	.word	0xffffffff


	//   ....[120]....
        /*0334*/ 	.word	0xffffffff


	//   ....[121]....
        /*0338*/ 	.word	0xffffffff


	//   ....[122]....
        /*033c*/ 	.word	0xffffffff


	//   ....[123]....
        /*0340*/ 	.word	0xffffffff


	//   ....[124]....
        /*0344*/ 	.word	0xffffffff


	//   ....[125]....
        /*0348*/ 	.word	0xffffffff


	//   ....[126]....
        /*034c*/ 	.word	0xffffffff


	//   ....[127]....
        /*0350*/ 	.word	0xffffffff


	//   ....[128]....
        /*0354*/ 	.word	0xffffffff


	//   ....[129]....
        /*0358*/ 	.word	0xffffffff


	//   ....[130]....
        /*035c*/ 	.word	0xffffffff


	//   ....[131]....
        /*0360*/ 	.word	0xffffffff


	//   ....[132]....
        /*0364*/ 	.word	0xffffffff


	//   ....[133]....
        /*0368*/ 	.word	0xffffffff


	//   ....[134]....
        /*036c*/ 	.word	0xffffffff


	//   ....[135]....
        /*0370*/ 	.word	0xffffffff


	//   ....[136]....
        /*0374*/ 	.word	0xffffffff


	//   ....[137]....
        /*0378*/ 	.word	0xffffffff


	//   ....[138]....
        /*037c*/ 	.word	0xffffffff


	//   ....[139]....
        /*0380*/ 	.word	0xffffffff


	//   ....[140]....
        /*0384*/ 	.word	0xffffffff


	//   ....[141]....
        /*0388*/ 	.word	0xffffffff


	//   ....[142]....
        /*038c*/ 	.word	0xffffffff


	//   ....[143]....
        /*0390*/ 	.word	0xffffffff


	//   ....[144]....
        /*0394*/ 	.word	0xffffffff


	//   ....[145]....
        /*0398*/ 	.word	0xffffffff


	//   ....[146]....
        /*039c*/ 	.word	0xffffffff


	//   ....[147]....
        /*03a0*/ 	.word	0xffffffff


	//   ....[148]....
        /*03a4*/ 	.word	0xffffffff


	//   ....[149]....
        /*03a8*/ 	.word	0xffffffff


	//   ....[150]....
        /*03ac*/ 	.word	0xffffffff


	//   ....[151]....
        /*03b0*/ 	.word	0xffffffff


	//   ....[152]....
        /*03b4*/ 	.word	0xffffffff


	//   ....[153]....
        /*03b8*/ 	.word	0xffffffff


	//   ....[154]....
        /*03bc*/ 	.word	0xffffffff


	//   ....[155]....
        /*03c0*/ 	.word	0xffffffff


	//   ....[156]....
        /*03c4*/ 	.word	0xffffffff


	//   ....[157]....
        /*03c8*/ 	.word	0xffffffff


	//   ....[158]....
        /*03cc*/ 	.word	0xffffffff


	//   ....[159]....
        /*03d0*/ 	.word	0xffffffff


	//   ....[160]....
        /*03d4*/ 	.word	0xffffffff


	//   ....[161]....
        /*03d8*/ 	.word	0xffffffff


	//   ....[162]....
        /*03dc*/ 	.word	0xffffffff


	//   ....[163]....
        /*03e0*/ 	.word	0xffffffff


	//   ....[164]....
        /*03e4*/ 	.word	0xffffffff


	//   ....[165]....
        /*03e8*/ 	.word	0xffffffff


	//   ....[166]....
        /*03ec*/ 	.word	0xffffffff


	//   ....[167]....
        /*03f0*/ 	.word	0xffffffff


	//   ....[168]....
        /*03f4*/ 	.word	0xffffffff


	//   ....[169]....
        /*03f8*/ 	.word	0xffffffff


	//   ....[170]....
        /*03fc*/ 	.word	0xffffffff


	//   ....[171]....
        /*0400*/ 	.word	0xffffffff


	//   ....[172]....
        /*0404*/ 	.word	0xffffffff


	//   ....[173]....
        /*0408*/ 	.word	0xffffffff


	//   ....[174]....
        /*040c*/ 	.word	0xffffffff


	//   ....[175]....
        /*0410*/ 	.word	0xffffffff


	//   ....[176]....
        /*0414*/ 	.word	0xffffffff


	//   ....[177]....
        /*0418*/ 	.word	0xffffffff


	//   ....[178]....
        /*041c*/ 	.word	0xffffffff


	//   ....[179]....
        /*0420*/ 	.word	0xffffffff


	//   ....[180]....
        /*0424*/ 	.word	0xffffffff


	//   ....[181]....
        /*0428*/ 	.word	0xffffffff


	//   ....[182]....
        /*042c*/ 	.word	0xffffffff


	//   ....[183]....
        /*0430*/ 	.word	0xffffffff


	//   ....[184]....
        /*0434*/ 	.word	0xffffffff


	//   ....[185]....
        /*0438*/ 	.word	0xffffffff


	//   ....[186]....
        /*043c*/ 	.word	0xffffffff


	//   ....[187]....
        /*0440*/ 	.word	0xffffffff


	//   ....[188]....
        /*0444*/ 	.word	0xffffffff


	//   ....[189]....
        /*0448*/ 	.word	0xffffffff


	//   ....[190]....
        /*044c*/ 	.word	0xffffffff


	//   ....[191]....
        /*0450*/ 	.word	0xffffffff


	//   ....[192]....
        /*0454*/ 	.word	0xffffffff


	//   ....[193]....
        /*0458*/ 	.word	0xffffffff


	//   ....[194]....
        /*045c*/ 	.word	0xffffffff


	//   ....[195]....
        /*0460*/ 	.word	0xffffffff


	//   ....[196]....
        /*0464*/ 	.word	0xffffffff


	//   ....[197]....
        /*0468*/ 	.word	0xffffffff


	//   ....[198]....
        /*046c*/ 	.word	0xffffffff


	//   ....[199]....
        /*0470*/ 	.word	0xffffffff


	//   ....[200]....
        /*0474*/ 	.word	0xffffffff


	//   ....[201]....
        /*0478*/ 	.word	0xffffffff


	//   ....[202]....
        /*047c*/ 	.word	0xffffffff


	//   ....[203]....
        /*0480*/ 	.word	0xffffffff


	//   ....[204]....
        /*0484*/ 	.word	0xffffffff


	//   ....[205]....
        /*0488*/ 	.word	0xffffffff


	//   ....[206]....
        /*048c*/ 	.word	0xffffffff


	//   ....[207]....
        /*0490*/ 	.word	0xffffffff


	//   ....[208]....
        /*0494*/ 	.word	0xffffffff


	//   ....[209]....
        /*0498*/ 	.word	0xffffffff


	//   ....[210]....
        /*049c*/ 	.word	0xffffffff


	//   ....[211]....
        /*04a0*/ 	.word	0xffffffff


	//   ....[212]....
        /*04a4*/ 	.word	0xffffffff


	//   ....[213]....
        /*04a8*/ 	.word	0xffffffff


	//   ....[214]....
        /*04ac*/ 	.word	0xffffffff


	//   ....[215]....
        /*04b0*/ 	.word	0xffffffff


	//   ....[216]....
        /*04b4*/ 	.word	0xffffffff


	//   ....[217]....
        /*04b8*/ 	.word	0xffffffff


	//   ....[218]....
        /*04bc*/ 	.word	0xffffffff


	//   ....[219]....
        /*04c0*/ 	.word	0xffffffff


	//   ....[220]....
        /*04c4*/ 	.word	0xffffffff


	//   ....[221]....
        /*04c8*/ 	.word	0xffffffff


	//   ....[222]....
        /*04cc*/ 	.word	0xffffffff


	//   ....[223]....
        /*04d0*/ 	.word	0xffffffff


	//   ....[224]....
        /*04d4*/ 	.word	0xffffffff


	//   ....[225]....
        /*04d8*/ 	.word	0xffffffff


	//   ....[226]....
        /*04dc*/ 	.word	0xffffffff


	//   ....[227]....
        /*04e0*/ 	.word	0x0500000f


	//   ....[228]....
        /*04e4*/ 	.word	0x0500000f


	//   ....[229]....
        /*04e8*/ 	.word	0x0500000f


	//   ....[230]....
        /*04ec*/ 	.word	0x0500000f


	//   ....[231]....
        /*04f0*/ 	.word	0x0500000f


	//   ....[232]....
        /*04f4*/ 	.word	0x0500000f


	//   ....[233]....
        /*04f8*/ 	.word	0x0500000f


	//   ....[234]....
        /*04fc*/ 	.word	0x0500000f


	//   ....[235]....
        /*0500*/ 	.word	0x0500000f


	//   ....[236]....
        /*0504*/ 	.word	0x0500000f


	//   ....[237]....
        /*0508*/ 	.word	0x0500000f


	//   ....[238]....
        /*050c*/ 	.word	0x0500000f


	//   ....[239]....
        /*0510*/ 	.word	0x0500000f


	//   ....[240]....
        /*0514*/ 	.word	0x0500000f


	//   ....[241]....
        /*0518*/ 	.word	0x0500000f


	//   ....[242]....
        /*051c*/ 	.word	0x0500000f


	//   ....[243]....
        /*0520*/ 	.word	0x0500000f


	//   ....[244]....
        /*0524*/ 	.word	0x0500000f


	//   ....[245]....
        /*0528*/ 	.word	0x0500000f


	//   ....[246]....
        /*052c*/ 	.word	0x0500000f


	//   ....[247]....
        /*0530*/ 	.word	0x0500000f


	//   ....[248]....
        /*0534*/ 	.word	0x0500000f


	//   ....[249]....
        /*0538*/ 	.word	0x0500000f


	//   ....[250]....
        /*053c*/ 	.word	0x0500000f


	//   ....[251]....
        /*0540*/ 	.word	0x0500000f


	//   ....[252]....
        /*0544*/ 	.word	0x0500000f


	//   ....[253]....
        /*0548*/ 	.word	0x0500000f


	//   ....[254]....
        /*054c*/ 	.word	0x0500000f


	//   ....[255]....
        /*0550*/ 	.word	0x0500000f


	//   ....[0]....
        /*0554*/ 	.word	0x0500000f


	//   ....[1]....
        /*0558*/ 	.word	0x0500000f


	//   ....[2]....
        /*055c*/ 	.word	0x0500000f


	//   ....[3]....
        /*0560*/ 	.word	0x0500000f


	//   ....[4]....
        /*0564*/ 	.word	0x0500000f


	//   ....[5]....
        /*0568*/ 	.word	0x0500000f


	//   ....[6]....
        /*056c*/ 	.word	0x0500000f


	//   ....[7]....
        /*0570*/ 	.word	0x0500000f


	//   ....[8]....
        /*0574*/ 	.word	0x0500000f


	//   ....[9]....
        /*0578*/ 	.word	0x0500000f


	//   ....[10]....
        /*057c*/ 	.word	0x0500000f


	//   ....[11]....
        /*0580*/ 	.word	0x0500000f


	//   ....[12]....
        /*0584*/ 	.word	0x0500000f


	//   ....[13]....
        /*0588*/ 	.word	0x0500000f


	//   ....[14]....
        /*058c*/ 	.word	0x0500000f


	//   ....[15]....
        /*0590*/ 	.word	0x0500000f


	//   ....[16]....
        /*0594*/ 	.word	0x0500000f


	//   ....[17]....
        /*0598*/ 	.word	0x0500000f


	//   ....[18]....
        /*059c*/ 	.word	0x0500000f


	//   ....[19]....
        /*05a0*/ 	.word	0x0500000f


	//   ....[20]....
        /*05a4*/ 	.word	0x0500000f


	//   ....[21]....
        /*05a8*/ 	.word	0x0500000f


	//   ....[22]....
        /*05ac*/ 	.word	0x0500000f


	//   ....[23]....
        /*05b0*/ 	.word	0x0500000f


	//   ....[24]....
        /*05b4*/ 	.word	0x0500000f


	//   ....[25]....
        /*05b8*/ 	.word	0x0500000f


	//   ....[26]....
        /*05bc*/ 	.word	0x0500000f


	//   ....[27]....
        /*05c0*/ 	.word	0x0500000f


	//   ....[28]....
        /*05c4*/ 	.word	0x0500000f


	//   ....[29]....
        /*05c8*/ 	.word	0x0500000f


	//   ....[30]....
        /*05cc*/ 	.word	0x0500000f


	//   ....[31]....
        /*05d0*/ 	.word	0x0500000f


	//   ....[32]....
        /*05d4*/ 	.word	0x0500000f


	//   ....[33]....
        /*05d8*/ 	.word	0x0500000f


	//   ....[34]....
        /*05dc*/ 	.word	0x0500000f


	//   ....[35]....
        /*05e0*/ 	.word	0x0500000f


	//   ....[36]....
        /*05e4*/ 	.word	0x0500000f


	//   ....[37]....
        /*05e8*/ 	.word	0x0500000f


	//   ....[38]....
        /*05ec*/ 	.word	0x0500000f


	//   ....[39]....
        /*05f0*/ 	.word	0x0500000f


	//   ....[40]....
        /*05f4*/ 	.word	0x0500000f


	//   ....[41]....
        /*05f8*/ 	.word	0x0500000f


	//   ....[42]....
        /*05fc*/ 	.word	0x0500000f


	//   ....[43]....
        /*0600*/ 	.word	0x0500000f


	//   ....[44]....
        /*0604*/ 	.word	0x0500000f


	//   ....[45]....
        /*0608*/ 	.word	0x0500000f


	//   ....[46]....
        /*060c*/ 	.word	0x0500000f


	//   ....[47]....
        /*0610*/ 	.word	0x0500000f


	//   ....[48]....
        /*0614*/ 	.word	0x0500000f


	//   ....[49]....
        /*0618*/ 	.word	0x0500000f


	//   ....[50]....
        /*061c*/ 	.word	0x0500000f


	//   ....[51]....
        /*0620*/ 	.word	0x0500000f


	//   ....[52]....
        /*0624*/ 	.word	0x0500000f


	//   ....[53]....
        /*0628*/ 	.word	0x0500000f


	//   ....[54]....
        /*062c*/ 	.word	0x0500000f


	//   ....[55]....
        /*0630*/ 	.word	0x0500000f


	//   ....[56]....
        /*0634*/ 	.word	0x0500000f


	//   ....[57]....
        /*0638*/ 	.word	0x0500000f


	//   ....[58]....
        /*063c*/ 	.word	0x0500000f


	//   ....[59]....
        /*0640*/ 	.word	0x0500000f


	//   ....[60]....
        /*0644*/ 	.word	0x0500000f


	//   ....[61]....
        /*0648*/ 	.word	0x0500000f


	//   ....[62]....
        /*064c*/ 	.word	0x0500000f


	//   ....[63]....
        /*0650*/ 	.word	0x0500000f


	//   ....[64]....
        /*0654*/ 	.word	0x0500000f


	//   ....[65]....
        /*0658*/ 	.word	0x0500000f


	//   ....[66]....
        /*065c*/ 	.word	0x0500000f


	//   ....[67]....
        /*0660*/ 	.word	0x0500000f


	//   ....[68]....
        /*0664*/ 	.word	0x0500000f


	//   ....[69]....
        /*0668*/ 	.word	0x0500000f


	//   ....[70]....
        /*066c*/ 	.word	0x0500000f


	//   ....[71]....
        /*0670*/ 	.word	0x0500000f


	//   ....[72]....
        /*0674*/ 	.word	0x0500000f


	//   ....[73]....
        /*0678*/ 	.word	0x0500000f


	//   ....[74]....
        /*067c*/ 	.word	0x0500000f


	//   ....[75]....
        /*0680*/ 	.word	0x0500000f


	//   ....[76]....
        /*0684*/ 	.word	0x0500000f


	//   ....[77]....
        /*0688*/ 	.word	0x0500000f


	//   ....[78]....
        /*068c*/ 	.word	0x0500000f


	//   ....[79]....
        /*0690*/ 	.word	0x0500000f


	//   ....[80]....
        /*0694*/ 	.word	0x0500000f


	//   ....[81]....
        /*0698*/ 	.word	0x0500000f


	//   ....[82]....
        /*069c*/ 	.word	0x0500000f


	//   ....[83]....
        /*06a0*/ 	.word	0x0500000f


	//   ....[84]....
        /*06a4*/ 	.word	0x0500000f


	//   ....[85]....
        /*06a8*/ 	.word	0x0500000f


	//   ....[86]....
        /*06ac*/ 	.word	0x0500000f


	//   ....[87]....
        /*06b0*/ 	.word	0x0500000f


	//   ....[88]....
        /*06b4*/ 	.word	0x0500000f


	//   ....[89]....
        /*06b8*/ 	.word	0x0500000f


	//   ....[90]....
        /*06bc*/ 	.word	0x0500000f


	//   ....[91]....
        /*06c0*/ 	.word	0x0500000f


	//   ....[92]....
        /*06c4*/ 	.word	0x0500000f


	//   ....[93]....
        /*06c8*/ 	.word	0x0500000f


	//   ....[94]....
        /*06cc*/ 	.word	0x0500000f


	//   ....[95]....
        /*06d0*/ 	.word	0x0500000f


	//   ....[96]....
        /*06d4*/ 	.word	0x0500000f


	//   ....[97]....
        /*06d8*/ 	.word	0x0500000f


	//   ....[98]....
        /*06dc*/ 	.word	0x0500000f


	//   ....[99]....
        /*06e0*/ 	.word	0x0500000f


	//   ....[100]....
        /*06e4*/ 	.word	0x0500000f


	//   ....[101]....
        /*06e8*/ 	.word	0x0500000f


	//   ....[102]....
        /*06ec*/ 	.word	0x0500000f


	//   ....[103]....
        /*06f0*/ 	.word	0x0500000f


	//   ....[104]....
        /*06f4*/ 	.word	0x0500000f


	//   ....[105]....
        /*06f8*/ 	.word	0x0500000f


	//   ....[106]....
        /*06fc*/ 	.word	0x0500000f


	//   ....[107]....
        /*0700*/ 	.word	0x0500000f


	//   ....[108]....
        /*0704*/ 	.word	0x0500000f


	//   ....[109]....
        /*0708*/ 	.word	0x0500000f


	//   ....[110]....
        /*070c*/ 	.word	0x0500000f


	//   ....[111]....
        /*0710*/ 	.word	0x0500000f


	//   ....[112]....
        /*0714*/ 	.word	0x0500000f


	//   ....[113]....
        /*0718*/ 	.word	0x0500000f


	//   ....[114]....
        /*071c*/ 	.word	0x0500000f


	//   ....[115]....
        /*0720*/ 	.word	0x0500000f


	//   ....[116]....
        /*0724*/ 	.word	0x0500000f


	//   ....[117]....
        /*0728*/ 	.word	0x0500000f


	//   ....[118]....
        /*072c*/ 	.word	0x0500000f


	//   ....[119]....
        /*0730*/ 	.word	0x0500000f


	//   ....[120]....
        /*0734*/ 	.word	0x0500000f


	//   ....[121]....
        /*0738*/ 	.word	0x0500000f


	//   ....[122]....
        /*073c*/ 	.word	0x0500000f


	//   ....[123]....
        /*0740*/ 	.word	0x0500000f


	//   ....[124]....
        /*0744*/ 	.word	0x0500000f


	//   ....[125]....
        /*0748*/ 	.word	0x0500000f


	//   ....[126]....
        /*074c*/ 	.word	0x0500000f


	//   ....[127]....
        /*0750*/ 	.word	0x0500000f


	//   ....[128]....
        /*0754*/ 	.word	0x0500000f


	//   ....[129]....
        /*0758*/ 	.word	0x0500000f


	//   ....[130]....
        /*075c*/ 	.word	0x0500000f


	//   ....[131]....
        /*0760*/ 	.word	0x0500000f


	//   ....[132]....
        /*0764*/ 	.word	0x0500000f


	//   ....[133]....
        /*0768*/ 	.word	0x0500000f


	//   ....[134]....
        /*076c*/ 	.word	0x0500000f


	//   ....[135]....
        /*0770*/ 	.word	0x0500000f


	//----- nvinfo : EIATTR_COOP_GROUP_INSTR_OFFSETS
	.align		4
.L_312:
        /*0774*/ 	.byte	0x04, 0x28
        /*0776*/ 	.short	(.L_314 - .L_313)


	//   ....[0]....
.L_313:
        /*0778*/ 	.word	0x00000070


	//   ....[1]....
        /*077c*/ 	.word	0x00000140


	//   ....[2]....
        /*0780*/ 	.word	0x00000190


	//   ....[3]....
        /*0784*/ 	.word	0x000003c0


	//   ....[4]....
        /*0788*/ 	.word	0x00000520


	//   ....[5]....
        /*078c*/ 	.word	0x00000640


	//   ....[6]....
        /*0790*/ 	.word	0x000007a0


	//   ....[7]....
        /*0794*/ 	.word	0x000030e0


	//   ....[8]....
        /*0798*/ 	.word	0x000030f0


	//   ....[9]....
        /*079c*/ 	.word	0x00003860


	//   ....[10]....
        /*07a0*/ 	.word	0x00003870


	//   ....[11]....
        /*07a4*/ 	.word	0x00003fe0


	//   ....[12]....
        /*07a8*/ 	.word	0x00003ff0


	//   ....[13]....
        /*07ac*/ 	.word	0x00004750


	//   ....[14]....
        /*07b0*/ 	.word	0x00004760


	//   ....[15]....
        /*07b4*/ 	.word	0x000058b0


	//   ....[16]....
        /*07b8*/ 	.word	0x000058c0


	//   ....[17]....
        /*07bc*/ 	.word	0x000060c0


	//   ....[18]....
        /*07c0*/ 	.word	0x000060d0


	//   ....[19]....
        /*07c4*/ 	.word	0x000068a0


	//   ....[20]....
        /*07c8*/ 	.word	0x000068b0


	//   ....[21]....
        /*07cc*/ 	.word	0x00007090


	//   ....[22]....
        /*07d0*/ 	.word	0x000070a0


	//   ....[23]....
        /*07d4*/ 	.word	0x00007ab0


	//   ....[24]....
        /*07d8*/ 	.word	0x00007ac0


	//   ....[25]....
        /*07dc*/ 	.word	0x00007bd0


	//   ....[26]....
        /*07e0*/ 	.word	0x00007be0


	//   ....[27]....
        /*07e4*/ 	.word	0x00007d00


	//   ....[28]....
        /*07e8*/ 	.word	0x00007d10


	//   ....[29]....
        /*07ec*/ 	.word	0x00007e30


	//   ....[30]....
        /*07f0*/ 	.word	0x00007e40


	//   ....[31]....
        /*07f4*/ 	.word	0x000081e0


	//   ....[32]....
        /*07f8*/ 	.word	0x00008200


	//   ....[33]....
        /*07fc*/ 	.word	0x000082e0


	//   ....[34]....
        /*0800*/ 	.word	0x00008300


	//   ....[35]....
        /*0804*/ 	.word	0x000083e0


	//   ....[36]....
        /*0808*/ 	.word	0x00008400


	//   ....[37]....
        /*080c*/ 	.word	0x000084e0


	//   ....[38]....
        /*0810*/ 	.word	0x00008500


	//   ....[39]....
        /*0814*/ 	.word	0x00008ae0


	//   ....[40]....
        /*0818*/ 	.word	0x000091c0


	//   ....[41]....
        /*081c*/ 	.word	0x000091d0


	//   ....[42]....
        /*0820*/ 	.word	0x000091e0


	//   ....[43]....
        /*0824*/ 	.word	0x000091f0


	//   ....[44]....
        /*0828*/ 	.word	0x00009530


	//   ....[45]....
        /*082c*/ 	.word	0x00009540


	//   ....[46]....
        /*0830*/ 	.word	0x00009550


	//   ....[47]....
        /*0834*/ 	.word	0x00009560


	//   ....[48]....
        /*0838*/ 	.word	0x00009880


	//   ....[49]....
        /*083c*/ 	.word	0x00009890


	//   ....[50]....
        /*0840*/ 	.word	0x000098a0


	//   ....[51]....
        /*0844*/ 	.word	0x000098b0


	//   ....[52]....
        /*0848*/ 	.word	0x00009bf0


	//   ....[53]....
        /*084c*/ 	.word	0x00009c00


	//   ....[54]....
        /*0850*/ 	.word	0x00009c10


	//   ....[55]....
        /*0854*/ 	.word	0x00009c20


	//   ....[56]....
        /*0858*/ 	.word	0x0000bb20


	//   ....[57]....
        /*085c*/ 	.word	0x0000bb40


	//   ....[58]....
        /*0860*/ 	.word	0x0000bb50


	//   ....[59]....
        /*0864*/ 	.word	0x0000bb60


	//   ....[60]....
        /*0868*/ 	.word	0x0000bc70


	//   ....[61]....
        /*086c*/ 	.word	0x0000bc90


	//   ....[62]....
        /*0870*/ 	.word	0x0000bd40


	//   ....[63]....
        /*0874*/ 	.word	0x0000bd70


	//   ....[64]....
        /*0878*/ 	.word	0x0000c0b0


	//   ....[65]....
        /*087c*/ 	.word	0x0000c0d0


	//   ....[66]....
        /*0880*/ 	.word	0x0000c0f0


	//   ....[67]....
        /*0884*/ 	.word	0x0000c100


	//   ....[68]....
        /*0888*/ 	.word	0x0000c1d0


	//   ....[69]....
        /*088c*/ 	.word	0x0000c1f0


	//   ....[70]....
        /*0890*/ 	.word	0x0000c200


	//   ....[71]....
        /*0894*/ 	.word	0x0000c290


	//   ....[72]....
        /*0898*/ 	.word	0x0000ebe0


	//   ....[73]....
        /*089c*/ 	.word	0x0000ec20


	//   ....[74]....
        /*08a0*/ 	.word	0x0000f6d0


	//   ....[75]....
        /*08a4*/ 	.word	0x0000f770


	//   ....[76]....
        /*08a8*/ 	.word	0x00010180


	//   ....[77]....
        /*08ac*/ 	.word	0x000101e0


	//   ....[78]....
        /*08b0*/ 	.word	0x00011b40


	//   ....[79]....
        /*08b4*/ 	.word	0x00011d80


	//   ....[80]....
        /*08b8*/ 	.word	0x00012610


	//   ....[81]....
        /*08bc*/ 	.word	0x00012730


	//   ....[82]....
        /*08c0*/ 	.word	0x000130d0


	//   ....[83]....
        /*08c4*/ 	.word	0x00013130


	//   ....[84]....
        /*08c8*/ 	.word	0x000158c0


	//   ....[85]....
        /*08cc*/ 	.word	0x000158d0


	//   ....[86]....
        /*08d0*/ 	.word	0x00015900


	//   ....[87]....
        /*08d4*/ 	.word	0x00015910


	//   ....[88]....
        /*08d8*/ 	.word	0x00017160


	//   ....[89]....
        /*08dc*/ 	.word	0x00017170


	//   ....[90]....
        /*08e0*/ 	.word	0x000171c0


	//   ....[91]....
        /*08e4*/ 	.word	0x000171d0


	//   ....[92]....
        /*08e8*/ 	.word	0x00018270


	//   ....[93]....
        /*08ec*/ 	.word	0x000182b0


	//   ....[94]....
        /*08f0*/ 	.word	0x000182f0


	//   ....[95]....
        /*08f4*/ 	.word	0x00018320


	//   ....[96]....
        /*08f8*/ 	.word	0x000188e0


	//   ....[97]....
        /*08fc*/ 	.word	0x00018910


	//   ....[98]....
        /*0900*/ 	.word	0x000189d0


	//   ....[99]....
        /*0904*/ 	.word	0x000189f0


	//   ....[100]....
        /*0908*/ 	.word	0x00018ab0


	//   ....[101]....
        /*090c*/ 	.word	0x00018ad0


	//   ....[102]....
        /*0910*/ 	.word	0x00018ba0


	//   ....[103]....
        /*0914*/ 	.word	0x00018bc0


	//   ....[104]....
        /*0918*/ 	.word	0x00019380


	//   ....[105]....
        /*091c*/ 	.word	0x00019390


	//   ....[106]....
        /*0920*/ 	.word	0x000194a0


	//   ....[107]....
        /*0924*/ 	.word	0x000194b0


	//   ....[108]....
        /*0928*/ 	.word	0x000195c0


	//   ....[109]....
        /*092c*/ 	.word	0x000195d0


	//   ....[110]....
        /*0930*/ 	.word	0x000196e0


	//   ....[111]....
        /*0934*/ 	.word	0x000196f0


	//   ....[112]....
        /*0938*/ 	.word	0x00019860


	//   ....[113]....
        /*093c*/ 	.word	0x00019a10


	//   ....[114]....
        /*0940*/ 	.word	0x00019a40


	//   ....[115]....
        /*0944*/ 	.word	0x00019a70


	//   ....[116]....
        /*0948*/ 	.word	0x00019aa0


	//   ....[117]....
        /*094c*/ 	.word	0x00019ad0


	//   ....[118]....
        /*0950*/ 	.word	0x00019b00


	//   ....[119]....
        /*0954*/ 	.word	0x00019c70


	//   ....[120]....
        /*0958*/ 	.word	0x00019ca0


	//   ....[121]....
        /*095c*/ 	.word	0x00019cd0


	//   ....[122]....
        /*0960*/ 	.word	0x00019d00


	//   ....[123]....
        /*0964*/ 	.word	0x00019d30


	//   ....[124]....
        /*0968*/ 	.word	0x00019d60


	//   ....[125]....
        /*096c*/ 	.word	0x00019df0


	//   ....[126]....
        /*0970*/ 	.word	0x00019e50


	//   ....[127]....
        /*0974*/ 	.word	0x00019ee0


	//   ....[128]....
        /*0978*/ 	.word	0x0001acc0


	//   ....[129]....
        /*097c*/ 	.word	0x0001c960


	//   ....[130]....
        /*0980*/ 	.word	0x0001c980


	//   ....[131]....
        /*0984*/ 	.word	0x0001ca20


	//   ....[132]....
        /*0988*/ 	.word	0x0001ca40


	//   ....[133]....
        /*098c*/ 	.word	0x0001cad0


	//   ....[134]....
        /*0990*/ 	.word	0x0001caf0


	//   ....[135]....
        /*0994*/ 	.word	0x0001cb80


	//   ....[136]....
        /*0998*/ 	.word	0x0001cba0


	//   ....[137]....
        /*099c*/ 	.word	0x0001cc30


	//   ....[138]....
        /*09a0*/ 	.word	0x0001cc50


	//   ....[139]....
        /*09a4*/ 	.word	0x0001cce0


	//   ....[140]....
        /*09a8*/ 	.word	0x0001cd00


	//   ....[141]....
        /*09ac*/ 	.word	0x0001cd90


	//   ....[142]....
        /*09b0*/ 	.word	0x0001cdb0


	//   ....[143]....
        /*09b4*/ 	.word	0x0001cdc0


	//   ....[144]....
        /*09b8*/ 	.word	0x0001ce40


	//   ....[145]....
        /*09bc*/ 	.word	0x0001d5b0


	//   ....[146]....
        /*09c0*/ 	.word	0x0001d5e0


	//   ....[147]....
        /*09c4*/ 	.word	0x0001d640


	//   ....[148]....
        /*09c8*/ 	.word	0x0001d690


	//   ....[149]....
        /*09cc*/ 	.word	0x0001d6d0


	//   ....[150]....
        /*09d0*/ 	.word	0x0001d730


	//   ....[151]....
        /*09d4*/ 	.word	0x0001d780


	//   ....[152]....
        /*09d8*/ 	.word	0x0001d7d0


	//   ....[153]....
        /*09dc*/ 	.word	0x0001d820


	//   ....[154]....
        /*09e0*/ 	.word	0x0001d870


	//   ....[155]....
        /*09e4*/ 	.word	0x0001d8b0


	//   ....[156]....
        /*09e8*/ 	.word	0x0001d910


	//   ....[157]....
        /*09ec*/ 	.word	0x0001d960


	//   ....[158]....
        /*09f0*/ 	.word	0x0001d9a0


	//   ....[159]....
        /*09f4*/ 	.word	0x0001d9c0


	//   ....[160]....
        /*09f8*/ 	.word	0x0001da00


	//   ....[161]....
        /*09fc*/ 	.word	0x0001e170


	//   ....[162]....
        /*0a00*/ 	.word	0x0001e1a0


	//   ....[163]....
        /*0a04*/ 	.word	0x0001e200


	//   ....[164]....
        /*0a08*/ 	.word	0x0001e210


	//   ....[165]....
        /*0a0c*/ 	.word	0x0001e260


	//   ....[166]....
        /*0a10*/ 	.word	0x0001e270


	//   ....[167]....
        /*0a14*/ 	.word	0x0001e2c0


	//   ....[168]....
        /*0a18*/ 	.word	0x0001e2d0


	//   ....[169]....
        /*0a1c*/ 	.word	0x0001e320


	//   ....[170]....
        /*0a20*/ 	.word	0x0001e330


	//   ....[171]....
        /*0a24*/ 	.word	0x0001e380


	//   ....[172]....
        /*0a28*/ 	.word	0x0001e390


	//   ....[173]....
        /*0a2c*/ 	.word	0x0001e3e0


	//   ....[174]....
        /*0a30*/ 	.word	0x0001e3f0


	//   ....[175]....
        /*0a34*/ 	.word	0x0001e400


	//   ....[176]....
        /*0a38*/ 	.word	0x0001e450


	//   ....[177]....
        /*0a3c*/ 	.word	0x0001e6b0


	//   ....[178]....
        /*0a40*/ 	.word	0x0001e6d0


	//   ....[179]....
        /*0a44*/ 	.word	0x0001e6e0


	//   ....[180]....
        /*0a48*/ 	.word	0x0001e750


	//   ....[181]....
        /*0a4c*/ 	.word	0x0001e760


	//   ....[182]....
        /*0a50*/ 	.word	0x0001e7d0


	//   ....[183]....
        /*0a54*/ 	.word	0x0001e7e0


	//   ....[184]....
        /*0a58*/ 	.word	0x0001e850


	//   ....[185]....
        /*0a5c*/ 	.word	0x0001e860


	//   ....[186]....
        /*0a60*/ 	.word	0x0001e8d0


	//   ....[187]....
        /*0a64*/ 	.word	0x0001e8e0


	//   ....[188]....
        /*0a68*/ 	.word	0x0001e950


	//   ....[189]....
        /*0a6c*/ 	.word	0x0001e960


	//   ....[190]....
        /*0a70*/ 	.word	0x0001e9d0


	//   ....[191]....
        /*0a74*/ 	.word	0x0001e9e0


	//   ....[192]....
        /*0a78*/ 	.word	0x0001e9f0


	//   ....[193]....
        /*0a7c*/ 	.word	0x0001efa0


	//   ....[194]....
        /*0a80*/ 	.word	0x0001efe0


	//   ....[195]....
        /*0a84*/ 	.word	0x0001f010


	//   ....[196]....
        /*0a88*/ 	.word	0x0001f040


	//   ....[197]....
        /*0a8c*/ 	.word	0x0001f050


	//   ....[198]....
        /*0a90*/ 	.word	0x0001f070


	//   ....[199]....
        /*0a94*/ 	.word	0x0001f0e0


	//   ....[200]....
        /*0a98*/ 	.word	0x0001f100


	//   ....[201]....
        /*0a9c*/ 	.word	0x0001f160


	//   ....[202]....
        /*0aa0*/ 	.word	0x0001f180


	//   ....[203]....
        /*0aa4*/ 	.word	0x0001f1e0


	//   ....[204]....
        /*0aa8*/ 	.word	0x0001f200


	//   ....[205]....
        /*0aac*/ 	.word	0x0001f260


	//   ....[206]....
        /*0ab0*/ 	.word	0x0001f280


	//   ....[207]....
        /*0ab4*/ 	.word	0x0001f2d0


	//   ....[208]....
        /*0ab8*/ 	.word	0x0001f2f0


	//   ....[209]....
        /*0abc*/ 	.word	0x0001f6f0


	//   ....[210]....
        /*0ac0*/ 	.word	0x0001f720


	//   ....[211]....
        /*0ac4*/ 	.word	0x0001f750


	//   ....[212]....
        /*0ac8*/ 	.word	0x0001f780


	//   ....[213]....
        /*0acc*/ 	.word	0x0001f7b0


	//   ....[214]....
        /*0ad0*/ 	.word	0x0001f7e0


	//   ....[215]....
        /*0ad4*/ 	.word	0x0001f810


	//   ....[216]....
        /*0ad8*/ 	.word	0x0001f840


	//   ....[217]....
        /*0adc*/ 	.word	0x0001f9c0


	//   ....[218]....
        /*0ae0*/ 	.word	0x0001f9f0


	//   ....[219]....
        /*0ae4*/ 	.word	0x0001fa20


	//   ....[220]....
        /*0ae8*/ 	.word	0x0001fa50


	//   ....[221]....
        /*0aec*/ 	.word	0x0001fa80


	//   ....[222]....
        /*0af0*/ 	.word	0x0001fab0


	//   ....[223]....
        /*0af4*/ 	.word	0x0001fb70


	//   ....[224]....
        /*0af8*/ 	.word	0x0001fb90


	//   ....[225]....
        /*0afc*/ 	.word	0x0001fc00


	//   ....[226]....
        /*0b00*/ 	.word	0x000202a0


	//   ....[227]....
        /*0b04*/ 	.word	0x000205c0


	//   ....[228]....
        /*0b08*/ 	.word	0x00020650


	//   ....[229]....
        /*0b0c*/ 	.word	0x000206f0


	//   ....[230]....
        /*0b10*/ 	.word	0x00020780


	//   ....[231]....
        /*0b14*/ 	.word	0x00020820


	//   ....[232]....
        /*0b18*/ 	.word	0x000208b0


	//   ....[233]....
        /*0b1c*/ 	.word	0x00020950


	//   ....[234]....
        /*0b20*/ 	.word	0x000209e0


	//   ....[235]....
        /*0b24*/ 	.word	0x00020ad0


	//   ....[236]....
        /*0b28*/ 	.word	0x00020b60


	//   ....[237]....
        /*0b2c*/ 	.word	0x00020c00


	//   ....[238]....
        /*0b30*/ 	.word	0x00020c90


	//   ....[239]....
        /*0b34*/ 	.word	0x00020d30


	//   ....[240]....
        /*0b38*/ 	.word	0x00020dc0


	//   ....[241]....
        /*0b3c*/ 	.word	0x00020e60


	//   ....[242]....
        /*0b40*/ 	.word	0x00020ef0


	//   ....[243]....
        /*0b44*/ 	.word	0x00020fe0


	//   ....[244]....
        /*0b48*/ 	.word	0x00021070


	//   ....[245]....
        /*0b4c*/ 	.word	0x00021100


	//   ....[246]....
        /*0b50*/ 	.word	0x00021190


	//   ....[247]....
        /*0b54*/ 	.word	0x00021220


	//   ....[248]....
        /*0b58*/ 	.word	0x000212b0


	//   ....[249]....
        /*0b5c*/ 	.word	0x00021340


	//   ....[250]....
        /*0b60*/ 	.word	0x000213d0


	//   ....[251]....
        /*0b64*/ 	.word	0x000214b0


	//   ....[252]....
        /*0b68*/ 	.word	0x00021560


	//   ....[253]....
        /*0b6c*/ 	.word	0x000215f0


	//   ....[254]....
        /*0b70*/ 	.word	0x00021640


	//   ....[255]....
        /*0b74*/ 	.word	0x00021690


	//   ....[0]....
        /*0b78*/ 	.word	0x00021720


	//   ....[1]....
        /*0b7c*/ 	.word	0x000217b0


	//   ....[2]....
        /*0b80*/ 	.word	0x00021800


	//   ....[3]....
        /*0b84*/ 	.word	0x00021850


	//   ....[4]....
        /*0b88*/ 	.word	0x000218e0


	//   ....[5]....
        /*0b8c*/ 	.word	0x00021970


	//   ....[6]....
        /*0b90*/ 	.word	0x000219c0


	//   ....[7]....
        /*0b94*/ 	.word	0x00021a10


	//   ....[8]....
        /*0b98*/ 	.word	0x00021aa0


	//   ....[9]....
        /*0b9c*/ 	.word	0x00021b30


	//   ....[10]....
        /*0ba0*/ 	.word	0x00021b80


	//   ....[11]....
        /*0ba4*/ 	.word	0x00021bd0


	//   ....[12]....
        /*0ba8*/ 	.word	0x00021cc0


	//   ....[13]....
        /*0bac*/ 	.word	0x00021d70


	//   ....[14]....
        /*0bb0*/ 	.word	0x00021df0


	//   ....[15]....
        /*0bb4*/ 	.word	0x00021e90


	//   ....[16]....
        /*0bb8*/ 	.word	0x00021f20


	//   ....[17]....
        /*0bbc*/ 	.word	0x00021fe0


	//   ....[18]....
        /*0bc0*/ 	.word	0x00022060


	//   ....[19]....
        /*0bc4*/ 	.word	0x000220b0


	//   ....[20]....
        /*0bc8*/ 	.word	0x00022270


	//   ....[21]....
        /*0bcc*/ 	.word	0x00022310


	//   ....[22]....
        /*0bd0*/ 	.word	0x00022390


	//   ....[23]....
        /*0bd4*/ 	.word	0x00022400


	//   ....[24]....
        /*0bd8*/ 	.word	0x00022580


	//   ....[25]....
        /*0bdc*/ 	.word	0x000226a0


	//   ....[26]....
        /*0be0*/ 	.word	0x00022710


	//   ....[27]....
        /*0be4*/ 	.word	0x00022760


	//   ....[28]....
        /*0be8*/ 	.word	0x00022a40


	//   ....[29]....
        /*0bec*/ 	.word	0x00022a90


	//   ....[30]....
        /*0bf0*/ 	.word	0x00022b20


	//   ....[31]....
        /*0bf4*/ 	.word	0x00022bb0


	//   ....[32]....
        /*0bf8*/ 	.word	0x00022c40


	//   ....[33]....
        /*0bfc*/ 	.word	0x00022cd0


	//   ....[34]....
        /*0c00*/ 	.word	0x00022d60


	//   ....[35]....
        /*0c04*/ 	.word	0x00022df0


	//   ....[36]....
        /*0c08*/ 	.word	0x00022eb0


	//   ....[37]....
        /*0c0c*/ 	.word	0x00023190


	//   ....[38]....
        /*0c10*/ 	.word	0x00023280


	//   ....[39]....
        /*0c14*/ 	.word	0x00023320


	//   ....[40]....
        /*0c18*/ 	.word	0x00023380


	//   ....[41]....
        /*0c1c*/ 	.word	0x00023480


	//   ....[42]....
        /*0c20*/ 	.word	0x000234f0


	//   ....[43]....
        /*0c24*/ 	.word	0x000235f0


	//   ....[44]....
        /*0c28*/ 	.word	0x00023660


	//   ....[45]....
        /*0c2c*/ 	.word	0x00023760


	//   ....[46]....
        /*0c30*/ 	.word	0x000237d0


	//   ....[47]....
        /*0c34*/ 	.word	0x000238d0


	//   ....[48]....
        /*0c38*/ 	.word	0x00023940


	//   ....[49]....
        /*0c3c*/ 	.word	0x00023a40


	//   ....[50]....
        /*0c40*/ 	.word	0x00023ab0


	//   ....[51]....
        /*0c44*/ 	.word	0x00023bb0


	//   ....[52]....
        /*0c48*/ 	.word	0x00023c20


	//   ....[53]....
        /*0c4c*/ 	.word	0x00023cc0


	//   ....[54]....
        /*0c50*/ 	.word	0x00023dc0


	//   ....[55]....
        /*0c54*/ 	.word	0x00023e30


	//   ....[56]....
        /*0c58*/ 	.word	0x00023eb0


	//   ....[57]....
        /*0c5c*/ 	.word	0x00023f70


	//   ....[58]....
        /*0c60*/ 	.word	0x00023ff0


	//   ....[59]....
        /*0c64*/ 	.word	0x000240c0


	//   ....[60]....
        /*0c68*/ 	.word	0x00024140


	//   ....[61]....
        /*0c6c*/ 	.word	0x00024210


	//   ....[62]....
        /*0c70*/ 	.word	0x00024290


	//   ....[63]....
        /*0c74*/ 	.word	0x00024360


	//   ....[64]....
        /*0c78*/ 	.word	0x000243e0


	//   ....[65]....
        /*0c7c*/ 	.word	0x000244b0


	//   ....[66]....
        /*0c80*/ 	.word	0x00024530


	//   ....[67]....
        /*0c84*/ 	.word	0x000245f0


	//   ....[68]....
        /*0c88*/ 	.word	0x00024670


	//   ....[69]....
        /*0c8c*/ 	.word	0x00024720


	//   ....[70]....
        /*0c90*/ 	.word	0x00024850


	//   ....[71]....
        /*0c94*/ 	.word	0x000248f0


	//   ....[72]....
        /*0c98*/ 	.word	0x00024960


	//   ....[73]....
        /*0c9c*/ 	.word	0x00024a20


	//   ....[74]....
        /*0ca0*/ 	.word	0x00024a80


	//   ....[75]....
        /*0ca4*/ 	.word	0x00024b40


	//   ....[76]....
        /*0ca8*/ 	.word	0x00024ba0


	//   ....[77]....
        /*0cac*/ 	.word	0x00024c60


	//   ....[78]....
        /*0cb0*/ 	.word	0x00024cc0


	//   ....[79]....
        /*0cb4*/ 	.word	0x00024d80


	//   ....[80]....
        /*0cb8*/ 	.word	0x00024de0


	//   ....[81]....
        /*0cbc*/ 	.word	0x00024ea0


	//   ....[82]....
        /*0cc0*/ 	.word	0x00024f00


	//   ....[83]....
        /*0cc4*/ 	.word	0x00024fc0


	//   ....[84]....
        /*0cc8*/ 	.word	0x00025020


	//   ....[85]....
        /*0ccc*/ 	.word	0x000250e0


	//   ....[86]....
        /*0cd0*/ 	.word	0x000251d0


	//   ....[87]....
        /*0cd4*/ 	.word	0x00025270


	//   ....[88]....
        /*0cd8*/ 	.word	0x000252d0


	//   ....[89]....
        /*0cdc*/ 	.word	0x000253b0


	//   ....[90]....
        /*0ce0*/ 	.word	0x00025410


	//   ....[91]....
        /*0ce4*/ 	.word	0x000254f0


	//   ....[92]....
        /*0ce8*/ 	.word	0x00025550


	//   ....[93]....
        /*0cec*/ 	.word	0x00025630


	//   ....[94]....
        /*0cf0*/ 	.word	0x00025690


	//   ....[95]....
        /*0cf4*/ 	.word	0x00025770


	//   ....[96]....
        /*0cf8*/ 	.word	0x000257d0


	//   ....[97]....
        /*0cfc*/ 	.word	0x000258b0


	//   ....[98]....
        /*0d00*/ 	.word	0x00025910


	//   ....[99]....
        /*0d04*/ 	.word	0x000259f0


	//   ....[100]....
        /*0d08*/ 	.word	0x00025a50


	//   ....[101]....
        /*0d0c*/ 	.word	0x00025b20


	//   ....[102]....
        /*0d10*/ 	.word	0x00025c40


	//   ....[103]....
        /*0d14*/ 	.word	0x00025ce0


	//   ....[104]....
        /*0d18*/ 	.word	0x00025da0


	//   ....[105]....
        /*0d1c*/ 	.word	0x00025e70


	//   ....[106]....
        /*0d20*/ 	.word	0x00025ed0


	//   ....[107]....
        /*0d24*/ 	.word	0x00025fb0


	//   ....[108]....
        /*0d28*/ 	.word	0x00026010


	//   ....[109]....
        /*0d2c*/ 	.word	0x000260e0


	//   ....[110]....
        /*0d30*/ 	.word	0x00026140


	//   ....[111]....
        /*0d34*/ 	.word	0x00026210


	//   ....[112]....
        /*0d38*/ 	.word	0x00026270


	//   ....[113]....
        /*0d3c*/ 	.word	0x00026350


	//   ....[114]....
        /*0d40*/ 	.word	0x000263b0


	//   ....[115]....
        /*0d44*/ 	.word	0x00026480


	//   ....[116]....
        /*0d48*/ 	.word	0x000264e0


	//   ....[117]....
        /*0d4c*/ 	.word	0x000265a0


	//   ....[118]....
        /*0d50*/ 	.word	0x00026630


	//   ....[119]....
        /*0d54*/ 	.word	0x000266d0


	//   ....[120]....
        /*0d58*/ 	.word	0x000267f0


	//   ....[121]....
        /*0d5c*/ 	.word	0x00026860


	//   ....[122]....
        /*0d60*/ 	.word	0x000268d0


	//   ....[123]....
        /*0d64*/ 	.word	0x00026940


	//   ....[124]....
        /*0d68*/ 	.word	0x000269b0


	//   ....[125]....
        /*0d6c*/ 	.word	0x00026a30


	//   ....[126]....
        /*0d70*/ 	.word	0x00026ac0


	//   ....[127]....
        /*0d74*/ 	.word	0x00026b50


	//   ....[128]....
        /*0d78*/ 	.word	0x00026bc0


	//   ....[129]....
        /*0d7c*/ 	.word	0x00026c30


	//   ....[130]....
        /*0d80*/ 	.word	0x00026ca0


	//   ....[131]....
        /*0d84*/ 	.word	0x00026d20


	//   ....[132]....
        /*0d88*/ 	.word	0x00026d90


	//   ....[133]....
        /*0d8c*/ 	.word	0x00026e30


	//   ....[134]....
        /*0d90*/ 	.word	0x00026ec0


	//   ....[135]....
        /*0d94*/ 	.word	0x00026fe0


	//----- nvinfo : EIATTR_REG_RECONFIG
	.align		4
.L_314:
        /*0d98*/ 	.byte	0x01, 0x54
	.zero		2


	//----- nvinfo : EIATTR_SYSCALL_OFFSETS
	.align		4
        /*0d9c*/ 	.byte	0x04, 0x46
        /*0d9e*/ 	.short	(.L_316 - .L_315)


	//   ....[0]....
.L_315:
        /*0da0*/ 	.word	0x00001940


	//   ....[1]....
        /*0da4*/ 	.word	0x00001a90


	//   ....[2]....
        /*0da8*/ 	.word	0x00008c80


	//   ....[3]....
        /*0dac*/ 	.word	0x00008f80


	//   ....[4]....
        /*0db0*/ 	.word	0x0001c010


	//   ....[5]....
        /*0db4*/ 	.word	0x0001c160


	//   ....[6]....
        /*0db8*/ 	.word	0x0001c250


	//   ....[7]....
        /*0dbc*/ 	.word	0x0001d210


	//----- nvinfo : EIATTR_MBARRIER_INSTR_OFFSETS
	.align		4
.L_316:
        /*0dc0*/ 	.byte	0x04, 0x39
        /*0dc2*/ 	.short	(.L_318 - .L_317)


	//   ....[0]....
.L_317:
        /*0dc4*/ 	.word	0x00000270
        /*0dc8*/ 	.word	0x000000ff
        /*0dcc*/ 	.word	0x00028800
        /*0dd0*/ 	.short	0x0100
        /*0dd2*/ 	.byte	0x08
	.zero		1


	//   ....[1]....
        /*0dd4*/ 	.word	0x00000280
        /*0dd8*/ 	.word	0x000000ff
        /*0ddc*/ 	.word	0x00028820
        /*0de0*/ 	.short	0x0100
        /*0de2*/ 	.byte	0x08
	.zero		1


	//   ....[2]....
        /*0de4*/ 	.word	0x00000370
        /*0de8*/ 	.word	0x000000ff
        /*0dec*/ 	.word	0x00028830
        /*0df0*/ 	.short	0x0100
        /*0df2*/ 	.byte	0x08
	.zero		1


	//   ....[3]....
        /*0df4*/ 	.word	0x00000380
        /*0df8*/ 	.word	0x000000ff
        /*0dfc*/ 	.word	0x00028840
        /*0e00*/ 	.short	0x0100
        /*0e02*/ 	.byte	0x08
	.zero		1


	//   ....[4]....
        /*0e04*/ 	.word	0x00000390
        /*0e08*/ 	.word	0x000000ff
        /*0e0c*/ 	.word	0x00028838
        /*0e10*/ 	.short	0x0100
        /*0e12*/ 	.byte	0x08
	.zero		1


	//   ....[5]....
        /*0e14*/ 	.word	0x000003a0
        /*0e18*/ 	.word	0x000000ff
        /*0e1c*/ 	.word	0x00028848
        /*0e20*/ 	.short	0x0100
        /*0e22*/ 	.byte	0x08
	.zero		1


	//   ....[6]....
        /*0e24*/ 	.word	0x000004d0
        /*0e28*/ 	.word	0x000000ff
        /*0e2c*/ 	.word	0x00028850
        /*0e30*/ 	.short	0x0100
        /*0e32*/ 	.byte	0x08
	.zero		1


	//   ....[7]....
        /*0e34*/ 	.word	0x000004e0
        /*0e38*/ 	.word	0x000000ff
        /*0e3c*/ 	.word	0x00028860
        /*0e40*/ 	.short	0x0100
        /*0e42*/ 	.byte	0x08
	.zero		1


	//   ....[8]....
        /*0e44*/ 	.word	0x000004f0
        /*0e48*/ 	.word	0x000000ff
        /*0e4c*/ 	.word	0x00028858
        /*0e50*/ 	.short	0x0100
        /*0e52*/ 	.byte	0x08
	.zero		1


	//   ....[9]....
        /*0e54*/ 	.word	0x00000500
        /*0e58*/ 	.word	0x000000ff
        /*0e5c*/ 	.word	0x00028868
        /*0e60*/ 	.short	0x0100
        /*0e62*/ 	.byte	0x08
	.zero		1


	//   ....[10]....
        /*0e64*/ 	.word	0x000005f0
        /*0e68*/ 	.word	0x000000ff
        /*0e6c*/ 	.word	0x00028870
        /*0e70*/ 	.short	0x0100
        /*0e72*/ 	.byte	0x06
	.zero		1


	//   ....[11]....
        /*0e74*/ 	.word	0x00000600
        /*0e78*/ 	.word	0x000000ff
        /*0e7c*/ 	.word	0x00028880
        /*0e80*/ 	.short	0x0100
        /*0e82*/ 	.byte	0x06
	.zero		1


	//   ....[12]....
        /*0e84*/ 	.word	0x00000610
        /*0e88*/ 	.word	0x000000ff
        /*0e8c*/ 	.word	0x00028878
        /*0e90*/ 	.short	0x0100
        /*0e92*/ 	.byte	0x06
	.zero		1


	//   ....[13]....
        /*0e94*/ 	.word	0x00000620
        /*0e98*/ 	.word	0x000000ff
        /*0e9c*/ 	.word	0x00028888
        /*0ea0*/ 	.short	0x0100
        /*0ea2*/ 	.byte	0x06
	.zero		1


	//   ....[14]....
        /*0ea4*/ 	.word	0x00000750
        /*0ea8*/ 	.word	0x000000ff
        /*0eac*/ 	.word	0x00028890
        /*0eb0*/ 	.short	0x0100
        /*0eb2*/ 	.byte	0x08
	.zero		1


	//   ....[15]....
        /*0eb4*/ 	.word	0x00000760
        /*0eb8*/ 	.word	0x000000ff
        /*0ebc*/ 	.word	0x000288a0
        /*0ec0*/ 	.short	0x0100
        /*0ec2*/ 	.byte	0x08
	.zero		1


	//   ....[16]....
        /*0ec4*/ 	.word	0x00000770
        /*0ec8*/ 	.word	0x000000ff
        /*0ecc*/ 	.word	0x00028898
        /*0ed0*/ 	.short	0x0100
        /*0ed2*/ 	.byte	0x08
	.zero		1


	//   ....[17]....
        /*0ed4*/ 	.word	0x00000780
        /*0ed8*/ 	.word	0x000000ff
        /*0edc*/ 	.word	0x000288a8
        /*0ee0*/ 	.short	0x0100
        /*0ee2*/ 	.byte	0x08
	.zero		1


	//   ....[18]....
        /*0ee4*/ 	.word	0x000008b0
        /*0ee8*/ 	.word	0x000000ff
        /*0eec*/ 	.word	0x000288b0
        /*0ef0*/ 	.short	0x0100
        /*0ef2*/ 	.byte	0x08
	.zero		1


	//   ....[19]....
        /*0ef4*/ 	.word	0x000008c0
        /*0ef8*/ 	.word	0x000000ff
        /*0efc*/ 	.word	0x000288c0
        /*0f00*/ 	.short	0x0100
        /*0f02*/ 	.byte	0x08
	.zero		1


	//   ....[20]....
        /*0f04*/ 	.word	0x000008d0
        /*0f08*/ 	.word	0x000000ff
        /*0f0c*/ 	.word	0x000288b8
        /*0f10*/ 	.short	0x0100
        /*0f12*/ 	.byte	0x08
	.zero		1


	//   ....[21]....
        /*0f14*/ 	.word	0x000008e0
        /*0f18*/ 	.word	0x000000ff
        /*0f1c*/ 	.word	0x000288c8
        /*0f20*/ 	.short	0x0100
        /*0f22*/ 	.byte	0x08
	.zero		1


	//   ....[22]....
        /*0f24*/ 	.word	0x00003090
        /*0f28*/ 	.word	0x0000005b
        /*0f2c*/ 	.word	0x00028890
        /*0f30*/ 	.short	0x010a
        /*0f32*/ 	.byte	0x3f
	.zero		1


	//   ....[23]....
        /*0f34*/ 	.word	0x00005850
        /*0f38*/ 	.word	0x0000005b
        /*0f3c*/ 	.word	0x00028890
        /*0f40*/ 	.short	0x010a
        /*0f42*/ 	.byte	0x3f
	.zero		1


	//   ....[24]....
        /*0f44*/ 	.word	0x000078f0
        /*0f48*/ 	.word	0x0000005b
        /*0f4c*/ 	.word	0x00028890
        /*0f50*/ 	.short	0x010a
        /*0f52*/ 	.byte	0x3f
	.zero		1


	//   ....[25]....
        /*0f54*/ 	.word	0x00008010
        /*0f58*/ 	.word	0x0000000b
        /*0f5c*/ 	.word	0x00000000
        /*0f60*/ 	.short	0x0101
        /*0f62*/ 	.byte	0x3f
	.zero		1


	//   ....[26]....
        /*0f64*/ 	.word	0x00008050
        /*0f68*/ 	.word	0x0000005b
        /*0f6c*/ 	.word	0x000288b0
        /*0f70*/ 	.short	0x010a
        /*0f72*/ 	.byte	0x3f
	.zero		1


	//   ....[27]....
        /*0f74*/ 	.word	0x00008680
        /*0f78*/ 	.word	0x0000005b
        /*0f7c*/ 	.word	0x00000000
        /*0f80*/ 	.short	0x0101
        /*0f82*/ 	.byte	0x3f
	.zero		1


	//   ....[28]....
        /*0f84*/ 	.word	0x00008d10
        /*0f88*/ 	.word	0x00000012
        /*0f8c*/ 	.word	0x00028800
        /*0f90*/ 	.short	0x010a
        /*0f92*/ 	.byte	0x3f
	.zero		1


	//   ....[29]....
        /*0f94*/ 	.word	0x00008d60
        /*0f98*/ 	.word	0x00000012
        /*0f9c*/ 	.word	0x00028800
        /*0fa0*/ 	.short	0x010a
        /*0fa2*/ 	.byte	0x3f
	.zero		1


	//   ....[30]....
        /*0fa4*/ 	.word	0x00009f60
        /*0fa8*/ 	.word	0x00000012
        /*0fac*/ 	.word	0x00028800
        /*0fb0*/ 	.short	0x010a
        /*0fb2*/ 	.byte	0x3f
	.zero		1


	//   ....[31]....
        /*0fb4*/ 	.word	0x0000c630
        /*0fb8*/ 	.word	0x00000012
        /*0fbc*/ 	.word	0x00028800
        /*0fc0*/ 	.short	0x010a
        /*0fc2*/ 	.byte	0x3f
	.zero		1


	//   ....[32]....
        /*0fc4*/ 	.word	0x0000e1e0
        /*0fc8*/ 	.word	0x00000000
        /*0fcc*/ 	.word	0x00028830
        /*0fd0*/ 	.short	0x010a
        /*0fd2*/ 	.byte	0x3f
	.zero		1


	//   ....[33]....
        /*0fd4*/ 	.word	0x0000e220
        /*0fd8*/ 	.word	0x00000000
        /*0fdc*/ 	.word	0x00028830
        /*0fe0*/ 	.short	0x010a
        /*0fe2*/ 	.byte	0x3f
	.zero		1


	//   ....[34]....
        /*0fe4*/ 	.word	0x00010380
        /*0fe8*/ 	.word	0x00000000
        /*0fec*/ 	.word	0x00000000
        /*0ff0*/ 	.short	0x0101
        /*0ff2*/ 	.byte	0x3f
	.zero		1


	//   ....[35]....
        /*0ff4*/ 	.word	0x00010f90
        /*0ff8*/ 	.word	0x00000007
        /*0ffc*/ 	.word	0x00028830
        /*1000*/ 	.short	0x010a
        /*1002*/ 	.byte	0x3f
	.zero		1


	//   ....[36]....
        /*1004*/ 	.word	0x00010fe0
        /*1008*/ 	.word	0x00000007
        /*100c*/ 	.word	0x00028830
        /*1010*/ 	.short	0x010a
        /*1012*/ 	.byte	0x3f
	.zero		1


	//   ....[37]....
        /*1014*/ 	.word	0x00011460
        /*1018*/ 	.word	0x00000007
        /*101c*/ 	.word	0x00028850
        /*1020*/ 	.short	0x010a
        /*1022*/ 	.byte	0x3f
	.zero		1


	//   ....[38]....
        /*1024*/ 	.word	0x000114a0
        /*1028*/ 	.word	0x00000007
        /*102c*/ 	.word	0x00028850
        /*1030*/ 	.short	0x010a
        /*1032*/ 	.byte	0x3f
	.zero		1


	//   ....[39]....
        /*1034*/ 	.word	0x000139f0
        /*1038*/ 	.word	0x00000000
        /*103c*/ 	.word	0x00000000
        /*1040*/ 	.short	0x0101
        /*1042*/ 	.byte	0x3f
	.zero		1


	//   ....[40]....
        /*1044*/ 	.word	0x00013c70
        /*1048*/ 	.word	0x0000000d
        /*104c*/ 	.word	0x00000000
        /*1050*/ 	.short	0x0101
        /*1052*/ 	.byte	0x3f
	.zero		1


	//   ....[41]....
        /*1054*/ 	.word	0x00014380
        /*1058*/ 	.word	0x00000006
        /*105c*/ 	.word	0x00028830
        /*1060*/ 	.short	0x010a
        /*1062*/ 	.byte	0x3f
	.zero		1


	//   ....[42]....
        /*1064*/ 	.word	0x000143d0
        /*1068*/ 	.word	0x00000006
        /*106c*/ 	.word	0x00028830
        /*1070*/ 	.short	0x010a
        /*1072*/ 	.byte	0x3f
	.zero		1


	//   ....[43]....
        /*1074*/ 	.word	0x00014820
        /*1078*/ 	.word	0x00000007
        /*107c*/ 	.word	0x00028850
        /*1080*/ 	.short	0x010a
        /*1082*/ 	.byte	0x3f
	.zero		1


	//   ....[44]....
        /*1084*/ 	.word	0x00014860
        /*1088*/ 	.word	0x00000007
        /*108c*/ 	.word	0x00028850
        /*1090*/ 	.short	0x010a
        /*1092*/ 	.byte	0x3f
	.zero		1


	//   ....[45]....
        /*1094*/ 	.word	0x00015e80
        /*1098*/ 	.word	0x0000001b
        /*109c*/ 	.word	0x00000000
        /*10a0*/ 	.short	0x0101
        /*10a2*/ 	.byte	0x3f
	.zero		1


	//   ....[46]....
        /*10a4*/ 	.word	0x00016700
        /*10a8*/ 	.word	0x00000009
        /*10ac*/ 	.word	0x00000000
        /*10b0*/ 	.short	0x0101
        /*10b2*/ 	.byte	0x3f
	.zero		1


	//   ....[47]....
        /*10b4*/ 	.word	0x00016d50
        /*10b8*/ 	.word	0x0000000d
        /*10bc*/ 	.word	0x00028850
        /*10c0*/ 	.short	0x010a
        /*10c2*/ 	.byte	0x3f
	.zero		1


	//   ....[48]....
        /*10c4*/ 	.word	0x00016dd0
        /*10c8*/ 	.word	0x0000000d
        /*10cc*/ 	.word	0x00028850
        /*10d0*/ 	.short	0x010a
        /*10d2*/ 	.byte	0x3f
	.zero		1


	//   ....[49]....
        /*10d4*/ 	.word	0x000173f0
        /*10d8*/ 	.word	0x00000004
        /*10dc*/ 	.word	0x00000000
        /*10e0*/ 	.short	0x0101
        /*10e2*/ 	.byte	0x3f
	.zero		1


	//   ....[50]....
        /*10e4*/ 	.word	0x00018900
        /*10e8*/ 	.word	0x00000000
        /*10ec*/ 	.word	0x00000000
        /*10f0*/ 	.short	0x0101
        /*10f2*/ 	.byte	0x3f
	.zero		1


	//   ....[51]....
        /*10f4*/ 	.word	0x0001ada0
        /*10f8*/ 	.word	0x00000016
        /*10fc*/ 	.word	0x00028820
        /*1100*/ 	.short	0x010a
        /*1102*/ 	.byte	0x3f
	.zero		1


	//   ....[52]....
        /*1104*/ 	.word	0x0001ae30
        /*1108*/ 	.word	0x00000007
        /*110c*/ 	.word	0x000288a0
        /*1110*/ 	.short	0x010a
        /*1112*/ 	.byte	0x3f
	.zero		1


	//   ....[53]....
        /*1114*/ 	.word	0x0001b190
        /*1118*/ 	.word	0x00000007
        /*111c*/ 	.word	0x000288c0
        /*1120*/ 	.short	0x010a
        /*1122*/ 	.byte	0x3f
	.zero		1


	//   ....[54]....
        /*1124*/ 	.word	0x0001b5c0
        /*1128*/ 	.word	0x0000000a
        /*112c*/ 	.word	0x000288a0
        /*1130*/ 	.short	0x010a
        /*1132*/ 	.byte	0x3f
	.zero		1


	//   ....[55]....
        /*1134*/ 	.word	0x0001b900
        /*1138*/ 	.word	0x0000000a
        /*113c*/ 	.word	0x000288c0
        /*1140*/ 	.short	0x010a
        /*1142*/ 	.byte	0x3f
	.zero		1


	//   ....[56]....
        /*1144*/ 	.word	0x0001c770
        /*1148*/ 	.word	0x00000007
        /*114c*/ 	.word	0x00028840
        /*1150*/ 	.short	0x010a
        /*1152*/ 	.byte	0x3f
	.zero		1


	//   ....[57]....
        /*1154*/ 	.word	0x0001cef0
        /*1158*/ 	.word	0x00000007
        /*115c*/ 	.word	0x00028830
        /*1160*/ 	.short	0x0107
        /*1162*/ 	.byte	0x3f
	.zero		1


	//   ....[58]....
        /*1164*/ 	.word	0x0001cfc0
        /*1168*/ 	.word	0x00000007
        /*116c*/ 	.word	0x00028830
        /*1170*/ 	.short	0x0101
        /*1172*/ 	.byte	0x3f
	.zero		1


	//   ....[59]....
        /*1174*/ 	.word	0x0001daf0
        /*1178*/ 	.word	0x00000016
        /*117c*/ 	.word	0x00028800
        /*1180*/ 	.short	0x0107
        /*1182*/ 	.byte	0x3f
	.zero		1


	//   ....[60]....
        /*1184*/ 	.word	0x0001dc00
        /*1188*/ 	.word	0x00000016
        /*118c*/ 	.word	0x00028800
        /*1190*/ 	.short	0x0101
        /*1192*/ 	.byte	0x3f
	.zero		1


	//   ....[61]....
        /*1194*/ 	.word	0x0001dc20
        /*1198*/ 	.word	0x00000016
        /*119c*/ 	.word	0x00028820
        /*11a0*/ 	.short	0x010a
        /*11a2*/ 	.byte	0x3f
	.zero		1


	//   ....[62]....
        /*11a4*/ 	.word	0x0001dfc0
        /*11a8*/ 	.word	0x00000006
        /*11ac*/ 	.word	0x00028840
        /*11b0*/ 	.short	0x010a
        /*11b2*/ 	.byte	0x3f
	.zero		1


	//   ....[63]....
        /*11b4*/ 	.word	0x0001e4e0
        /*11b8*/ 	.word	0x00000006
        /*11bc*/ 	.word	0x00028830
        /*11c0*/ 	.short	0x0107
        /*11c2*/ 	.byte	0x3f
	.zero		1


	//   ....[64]....
        /*11c4*/ 	.word	0x0001e5a0
        /*11c8*/ 	.word	0x00000006
        /*11cc*/ 	.word	0x00028830
        /*11d0*/ 	.short	0x0101
        /*11d2*/ 	.byte	0x3f
	.zero		1


	//   ....[65]....
        /*11d4*/ 	.word	0x0001e600
        /*11d8*/ 	.word	0x00000006
        /*11dc*/ 	.word	0x00028860
        /*11e0*/ 	.short	0x010a
        /*11e2*/ 	.byte	0x3f
	.zero		1


	//   ....[66]....
        /*11e4*/ 	.word	0x0001eb40
        /*11e8*/ 	.word	0x00000006
        /*11ec*/ 	.word	0x00028850
        /*11f0*/ 	.short	0x0107
        /*11f2*/ 	.byte	0x3f
	.zero		1


	//   ....[67]....
        /*11f4*/ 	.word	0x0001ecf0
        /*11f8*/ 	.word	0x00000006
        /*11fc*/ 	.word	0x00028850
        /*1200*/ 	.short	0x0101
        /*1202*/ 	.byte	0x3f
	.zero		1


	//   ....[68]....
        /*1204*/ 	.word	0x0001ef00
        /*1208*/ 	.word	0x00000000
        /*120c*/ 	.word	0x00028860
        /*1210*/ 	.short	0x010a
        /*1212*/ 	.byte	0x3f
	.zero		1


	//   ....[69]....
        /*1214*/ 	.word	0x0001f430
        /*1218*/ 	.word	0x00000000
        /*121c*/ 	.word	0x00028850
        /*1220*/ 	.short	0x0107
        /*1222*/ 	.byte	0x3f
	.zero		1


	//   ....[70]....
        /*1224*/ 	.word	0x0001f4f0
        /*1228*/ 	.word	0x00000000
        /*122c*/ 	.word	0x00028850
        /*1230*/ 	.short	0x0101
        /*1232*/ 	.byte	0x3f
	.zero		1


	//   ....[71]....
        /*1234*/ 	.word	0x00020220
        /*1238*/ 	.word	0x00000004
        /*123c*/ 	.word	0x00028820
        /*1240*/ 	.short	0x010a
        /*1242*/ 	.byte	0x3f
	.zero		1


	//   ....[72]....
        /*1244*/ 	.word	0x00020390
        /*1248*/ 	.word	0x00000005
        /*124c*/ 	.word	0x00028840
        /*1250*/ 	.short	0x010a
        /*1252*/ 	.byte	0x3f
	.zero		1


	//   ....[73]....
        /*1254*/ 	.word	0x00020430
        /*1258*/ 	.word	0x00000019
        /*125c*/ 	.word	0x00028840
        /*1260*/ 	.short	0x010a
        /*1262*/ 	.byte	0x3f
	.zero		1


	//   ....[74]....
        /*1264*/ 	.word	0x00020470
        /*1268*/ 	.word	0x00000005
        /*126c*/ 	.word	0x00028860
        /*1270*/ 	.short	0x010a
        /*1272*/ 	.byte	0x3f
	.zero		1


	//   ....[75]....
        /*1274*/ 	.word	0x000204b0
        /*1278*/ 	.word	0x00000019
        /*127c*/ 	.word	0x00028860
        /*1280*/ 	.short	0x010a
        /*1282*/ 	.byte	0x3f
	.zero		1


	//   ....[76]....
        /*1284*/ 	.word	0x00020510
        /*1288*/ 	.word	0x0000005b
        /*128c*/ 	.word	0x00028890
        /*1290*/ 	.short	0x010a
        /*1292*/ 	.byte	0x3f
	.zero		1


	//   ....[77]....
        /*1294*/ 	.word	0x00020a20
        /*1298*/ 	.word	0x0000005b
        /*129c*/ 	.word	0x00028890
        /*12a0*/ 	.short	0x010a
        /*12a2*/ 	.byte	0x3f
	.zero		1


	//   ....[78]....
        /*12a4*/ 	.word	0x00020f30
        /*12a8*/ 	.word	0x0000005b
        /*12ac*/ 	.word	0x00028890
        /*12b0*/ 	.short	0x010a
        /*12b2*/ 	.byte	0x3f
	.zero		1


	//   ....[79]....
        /*12b4*/ 	.word	0x00021400
        /*12b8*/ 	.word	0x0000005b
        /*12bc*/ 	.word	0x000288b0
        /*12c0*/ 	.short	0x010a
        /*12c2*/ 	.byte	0x3f
	.zero		1


	//   ....[80]....
        /*12c4*/ 	.word	0x00021c00
        /*12c8*/ 	.word	0x00000012
        /*12cc*/ 	.word	0x00028800
        /*12d0*/ 	.short	0x010a
        /*12d2*/ 	.byte	0x3f
	.zero		1


	//   ....[81]....
        /*12d4*/ 	.word	0x000227c0
        /*12d8*/ 	.word	0x00000012
        /*12dc*/ 	.word	0x00028800
        /*12e0*/ 	.short	0x010a
        /*12e2*/ 	.byte	0x3f
	.zero		1


	//   ....[82]....
        /*12e4*/ 	.word	0x00022810
        /*12e8*/ 	.word	0x00000000
        /*12ec*/ 	.word	0x00028830
        /*12f0*/ 	.short	0x010a
        /*12f2*/ 	.byte	0x3f
	.zero		1


	//   ....[83]....
        /*12f4*/ 	.word	0x00022860
        /*12f8*/ 	.word	0x00000007
        /*12fc*/ 	.word	0x00028830
        /*1300*/ 	.short	0x010a
        /*1302*/ 	.byte	0x3f
	.zero		1


	//   ....[84]....
        /*1304*/ 	.word	0x000228b0
        /*1308*/ 	.word	0x00000007
        /*130c*/ 	.word	0x00028850
        /*1310*/ 	.short	0x010a
        /*1312*/ 	.byte	0x3f
	.zero		1


	//   ....[85]....
        /*1314*/ 	.word	0x00022900
        /*1318*/ 	.word	0x00000006
        /*131c*/ 	.word	0x00028830
        /*1320*/ 	.short	0x010a
        /*1322*/ 	.byte	0x3f
	.zero		1


	//   ....[86]....
        /*1324*/ 	.word	0x00022950
        /*1328*/ 	.word	0x00000007
        /*132c*/ 	.word	0x00028850
        /*1330*/ 	.short	0x010a
        /*1332*/ 	.byte	0x3f
	.zero		1


	//   ....[87]....
        /*1334*/ 	.word	0x000229a0
        /*1338*/ 	.word	0x0000000d
        /*133c*/ 	.word	0x00028850
        /*1340*/ 	.short	0x010a
        /*1342*/ 	.byte	0x3f
	.zero		1


	//   ....[88]....
        /*1344*/ 	.word	0x00022f70
        /*1348*/ 	.word	0x00000016
        /*134c*/ 	.word	0x00028820
        /*1350*/ 	.short	0x010a
        /*1352*/ 	.byte	0x3f
	.zero		1


	//   ....[89]....
        /*1354*/ 	.word	0x00022fc0
        /*1358*/ 	.word	0x00000007
        /*135c*/ 	.word	0x000288a0
        /*1360*/ 	.short	0x010a
        /*1362*/ 	.byte	0x3f
	.zero		1


	//   ....[90]....
        /*1364*/ 	.word	0x00023010
        /*1368*/ 	.word	0x00000007
        /*136c*/ 	.word	0x000288c0
        /*1370*/ 	.short	0x010a
        /*1372*/ 	.byte	0x3f
	.zero		1


	//   ....[91]....
        /*1374*/ 	.word	0x00023060
        /*1378*/ 	.word	0x0000000a
        /*137c*/ 	.word	0x000288a0
        /*1380*/ 	.short	0x010a
        /*1382*/ 	.byte	0x3f
	.zero		1


	//   ....[92]....
        /*1384*/ 	.word	0x000230b0
        /*1388*/ 	.word	0x0000000a
        /*138c*/ 	.word	0x000288c0
        /*1390*/ 	.short	0x010a
        /*1392*/ 	.byte	0x3f
	.zero		1


	//   ....[93]....
        /*1394*/ 	.word	0x000231d0
        /*1398*/ 	.word	0x00000007
        /*139c*/ 	.word	0x00028840
        /*13a0*/ 	.short	0x010a
        /*13a2*/ 	.byte	0x3f
	.zero		1


	//   ....[94]....
        /*13a4*/ 	.word	0x00024750
        /*13a8*/ 	.word	0x00000016
        /*13ac*/ 	.word	0x00028820
        /*13b0*/ 	.short	0x010a
        /*13b2*/ 	.byte	0x3f
	.zero		1


	//   ....[95]....
        /*13b4*/ 	.word	0x000247a0
        /*13b8*/ 	.word	0x00000006
        /*13bc*/ 	.word	0x00028840
        /*13c0*/ 	.short	0x010a
        /*13c2*/ 	.byte	0x3f
	.zero		1


	//   ....[96]....
        /*13c4*/ 	.word	0x00025120
        /*13c8*/ 	.word	0x00000006
        /*13cc*/ 	.word	0x00028860
        /*13d0*/ 	.short	0x010a
        /*13d2*/ 	.byte	0x3f
	.zero		1


	//   ....[97]....
        /*13d4*/ 	.word	0x00025b90
        /*13d8*/ 	.word	0x00000000
        /*13dc*/ 	.word	0x00028860
        /*13e0*/ 	.short	0x010a
        /*13e2*/ 	.byte	0x3f
	.zero		1


	//   ....[98]....
        /*13e4*/ 	.word	0x00026f00
        /*13e8*/ 	.word	0x00000004
        /*13ec*/ 	.word	0x00028820
        /*13f0*/ 	.short	0x010a
        /*13f2*/ 	.byte	0x3f
	.zero		1


	//   ....[99]....
        /*13f4*/ 	.word	0x000270a0
        /*13f8*/ 	.word	0x00000005
        /*13fc*/ 	.word	0x00028840
        /*1400*/ 	.short	0x010a
        /*1402*/ 	.byte	0x3f
	.zero		1


	//   ....[100]....
        /*1404*/ 	.word	0x000270f0
        /*1408*/ 	.word	0x00000019
        /*140c*/ 	.word	0x00028840
        /*1410*/ 	.short	0x010a
        /*1412*/ 	.byte	0x3f
	.zero		1


	//   ....[101]....
        /*1414*/ 	.word	0x00027140
        /*1418*/ 	.word	0x00000005
        /*141c*/ 	.word	0x00028860
        /*1420*/ 	.short	0x010a
        /*1422*/ 	.byte	0x3f
	.zero		1


	//----- nvinfo : EIATTR_NUM_MBARRIERS
	.align		4
.L_318:
        /*1424*/ 	.byte	0x03, 0x38
        /*1426*/ 	.short	0x0016


	//----- nvinfo : EIATTR_EXIT_INSTR_OFFSETS
	.align		4
        /*1428*/ 	.byte	0x04, 0x1c
        /*142a*/ 	.short	(.L_320 - .L_319)


	//   ....[0]....
.L_319:
        /*142c*/ 	.word	0x00020500


	//----- nvinfo : EIATTR_MAX_THREADS
	.align		4
.L_320:
        /*1430*/ 	.byte	0x04, 0x05
        /*1432*/ 	.short	(.L_322 - .L_321)
.L_321:
        /*1434*/ 	.word	0x00000180
        /*1438*/ 	.word	0x00000001
        /*143c*/ 	.word	0x00000001


	//----- nvinfo : EIATTR_CRS_STACK_SIZE
	.align		4
.L_322:
        /*1440*/ 	.byte	0x04, 0x1e
        /*1442*/ 	.short	(.L_324 - .L_323)
.L_323:
        /*1444*/ 	.word	0x00000000


	//----- nvinfo : EIATTR_CBANK_PARAM_SIZE
	.align		4
.L_324:
        /*1448*/ 	.byte	0x03, 0x19
        /*144a*/ 	.short	0x0af0


	//----- nvinfo : EIATTR_PARAM_CBANK
	.align		4
        /*144c*/ 	.byte	0x04, 0x0a
        /*144e*/ 	.short	(.L_326 - .L_325)
	.align		4
.L_325:
        /*1450*/ 	.word	index@(.nv.constant0._ZN7cutlass13device_kernelIN5flash11enable_sm90INS1_16FlashAttnFwdSm90INS1_25CollectiveMainloopFwdSm90ILi2EN4cute5tupleIJNS5_1CILi1EEES8_S8_EEENS6_IJNS7_ILi128EEESA_SA_EEELi128ENS_10bfloat16_tEfNS_4arch4Sm90ELb1ELb0ELb1ELb1ELb1ELb1ELb0ELb1ELb1ELb1ELb0ELb0EEENS1_21CollectiveEpilogueFwdISB_S9_SC_SE_Li256ELb1ELb1ELb0ELb0EEENS1_36VarlenDynamicPersistentTileSchedulerILi128ELi128ELi256ELi128ELb0ELb1ELb1ELb1ELb1ELb1EEEEEEEEEvNT_6ParamsE)
        /*1454*/ 	.short	0x0210
        /*1456*/ 	.short	0x0af0


	//----- nvinfo : EIATTR_SW_WAR
	.align		4
.L_326:
        /*1458*/ 	.byte	0x04, 0x36
        /*145a*/ 	.short	(.L_328 - .L_327)
.L_327:
        /*145c*/ 	.word	0x00000008
.L_328:


//--------------------- .nv.callgraph             --------------------------
	.section	.nv.callgraph,"",@"SHT_CUDA_CALLGRAPH"
	.align	4
	.sectionentsize	8
	.align		4
        /*0000*/ 	.word	0x00000000
	.align		4
        /*0004*/ 	.word	0xffffffff
	.align		4
        /*0008*/ 	.word	index@(_ZN7cutlass13device_kernelIN5flash11enable_sm90INS1_16FlashAttnFwdSm90INS1_25CollectiveMainloopFwdSm90ILi2EN4cute5tupleIJNS5_1CILi1EEES8_S8_EEENS6_IJNS7_ILi128EEESA_SA_EEELi128ENS_10bfloat16_tEfNS_4arch4Sm90ELb0ELb0ELb1ELb0ELb1ELb0ELb0ELb1ELb1ELb1ELb0ELb0EEENS1_21CollectiveEpilogueFwdISB_S9_SC_SE_Li256ELb0ELb1ELb0ELb0EEENS1_29StaticPersistentTileSchedulerILb0EEEEEEEEEvNT_6ParamsE)
	.align		4
        /*000c*/ 	.word	index@(__assertfail)
	.align		4
        /*0010*/ 	.word	index@(_ZN7cutlass13device_kernelIN5flash11enable_sm90INS1_16FlashAttnFwdSm90INS1_25CollectiveMainloopFwdSm90ILi2EN4cute5tupleIJNS5_1CILi1EEES8_S8_EEENS6_IJNS7_ILi128EEESA_SA_EEELi128ENS_10bfloat16_tEfNS_4arch4Sm90ELb0ELb0ELb1ELb1ELb1ELb0ELb0ELb1ELb1ELb1ELb0ELb0EEENS1_21CollectiveEpilogueFwdISB_S9_SC_SE_Li256ELb1ELb1ELb0ELb0EEENS1_36VarlenDynamicPersistentTileSchedulerILi128ELi128ELi256ELi128ELb0ELb1ELb1ELb0ELb1ELb1EEEEEEEEEvNT_6ParamsE)
	.align		4
        /*0014*/ 	.word	index@(__assertfail)
	.align		4
        /*0018*/ 	.word	index@(_ZN7cutlass13device_kernelIN5flash11enable_sm90INS1_16FlashAttnFwdSm90INS1_25CollectiveMainloopFwdSm90ILi2EN4cute5tupleIJNS5_1CILi1EEES8_S8_EEENS6_IJNS7_ILi128EEESA_SA_EEELi128ENS_10bfloat16_tEfNS_4arch4Sm90ELb0ELb0ELb1ELb1ELb1ELb1ELb0ELb1ELb1ELb1ELb0ELb0EEENS1_21CollectiveEpilogueFwdISB_S9_SC_SE_Li256ELb1ELb1ELb0ELb0EEENS1_36VarlenDynamicPersistentTileSchedulerILi128ELi128ELi256ELi128ELb0ELb1ELb1ELb0ELb1ELb1EEEEEEEEEvNT_6ParamsE)
	.align		4
        /*001c*/ 	.word	index@(__assertfail)
	.align		4
        /*0020*/ 	.word	index@(_ZN7cutlass13device_kernelIN5flash11enable_sm90INS1_16FlashAttnFwdSm90INS1_25CollectiveMainloopFwdSm90ILi2EN4cute5tupleIJNS5_1CILi1EEES8_S8_EEENS6_IJNS7_ILi128EEESA_SA_EEELi128ENS_10bfloat16_tEfNS_4arch4Sm90ELb0ELb1ELb1ELb0ELb1ELb0ELb0ELb1ELb1ELb1ELb0ELb0EEENS1_21CollectiveEpilogueFwdISB_S9_SC_SE_Li256ELb0ELb1ELb0ELb0EEENS1_30DynamicPersistentTileSchedulerILi256ELi128ELb0ELb1ELb1EEEEEEEEEvNT_6ParamsE)
	.align		4
        /*0024*/ 	.word	index@(__assertfail)
	.align		4
        /*0028*/ 	.word	index@(_ZN7cutlass13device_kernelIN5flash11enable_sm90INS1_16FlashAttnFwdSm90INS1_25CollectiveMainloopFwdSm90ILi2EN4cute5tupleIJNS5_1CILi1EEES8_S8_EEENS6_IJNS7_ILi128EEESA_SA_EEELi128ENS_10bfloat16_tEfNS_4arch4Sm90ELb0ELb1ELb1ELb1ELb1ELb0ELb0ELb1ELb1ELb1ELb0ELb0EEENS1_21CollectiveEpilogueFwdISB_S9_SC_SE_Li256ELb1ELb1ELb0ELb0EEENS1_36VarlenDynamicPersistentTileSchedulerILi128ELi128ELi256ELi128ELb0ELb1ELb1ELb1ELb0ELb1EEEEEEEEEvNT_6ParamsE)
	.align		4
        /*002c*/ 	.word	index@(__assertfail)
	.align		4
        /*0030*/ 	.word	index@(_ZN7cutlass13device_kernelIN5flash11enable_sm90INS1_16FlashAttnFwdSm90INS1_25CollectiveMainloopFwdSm90ILi2EN4cute5tupleIJNS5_1CILi1EEES8_S8_EEENS6_IJNS7_ILi128EEESA_SA_EEELi128ENS_10bfloat16_tEfNS_4arch4Sm90ELb0ELb1ELb1ELb1ELb1ELb1ELb0ELb1ELb1ELb1ELb0ELb0EEENS1_21CollectiveEpilogueFwdISB_S9_SC_SE_Li256ELb1ELb1ELb0ELb0EEENS1_36VarlenDynamicPersistentTileSchedulerILi128ELi128ELi256ELi128ELb0ELb1ELb1ELb1ELb0ELb1EEEEEEEEEvNT_6ParamsE)
	.align		4
        /*0034*/ 	.word	index@(__assertfail)
	.align		4
        /*0038*/ 	.word	index@(_ZN7cutlass13device_kernelIN5flash11enable_sm90INS1_16FlashAttnFwdSm90INS1_25CollectiveMainloopFwdSm90ILi2EN4cute5tupleIJNS5_1CILi1EEES8_S8_EEENS6_IJNS7_ILi128EEESA_SA_EEELi128ENS_10bfloat16_tEfNS_4arch4Sm90ELb1ELb0ELb1ELb0ELb1ELb0ELb0ELb1ELb1ELb1ELb0ELb0EEENS1_21CollectiveEpilogueFwdISB_S9_SC_SE_Li256ELb0ELb1ELb0ELb0EEENS1_30DynamicPersistentTileSchedulerILi256ELi128ELb0ELb1ELb1EEEEEEEEEvNT_6ParamsE)
	.align		4
        /*003c*/ 	.word	index@(__assertfail)
	.align		4
        /*0040*/ 	.word	index@(_ZN7cutlass13device_kernelIN5flash11enable_sm90INS1_16FlashAttnFwdSm90INS1_25CollectiveMainloopFwdSm90ILi2EN4cute5tupleIJNS5_1CILi1EEES8_S8_EEENS6_IJNS7_ILi128EEESA_SA_EEELi128ENS_10bfloat16_tEfNS_4arch4Sm90ELb1ELb0ELb1ELb1ELb1ELb0ELb0ELb1ELb1ELb1ELb0ELb0EEENS1_21CollectiveEpilogueFwdISB_S9_SC_SE_Li256ELb1ELb1ELb0ELb0EEENS1_36VarlenDynamicPersistentTileSchedulerILi128ELi128ELi256ELi128ELb0ELb1ELb1ELb1ELb1ELb1EEEEEEEEEvNT_6ParamsE)
	.align		4
        /*0044*/ 	.word	index@(__assertfail)
	.align		4
        /*0048*/ 	.word	index@(_ZN7cutlass13device_kernelIN5flash11enable_sm90INS1_16FlashAttnFwdSm90INS1_25CollectiveMainloopFwdSm90ILi2EN4cute5tupleIJNS5_1CILi1EEES8_S8_EEENS6_IJNS7_ILi128EEESA_SA_EEELi128ENS_10bfloat16_tEfNS_4arch4Sm90ELb1ELb0ELb1ELb1ELb1ELb1ELb0ELb1ELb1ELb1ELb0ELb0EEENS1_21CollectiveEpilogueFwdISB_S9_SC_SE_Li256ELb1ELb1ELb0ELb0EEENS1_36VarlenDynamicPersistentTileSchedulerILi128ELi128ELi256ELi128ELb0ELb1ELb1ELb1ELb1ELb1EEEEEEEEEvNT_6ParamsE)
	.align		4
        /*004c*/ 	.word	index@(__assertfail)
	.align		4
        /*0050*/ 	.word	0x00000000
	.align		4
        /*0054*/ 	.word	0xfffffffe
	.align		4
        /*0058*/ 	.word	0x00000000
	.align		4
        /*005c*/ 	.word	0xfffffffd
	.align		4
        /*0060*/ 	.word	0x00000000
	.align		4
        /*0064*/ 	.word	0xfffffffc


//--------------------- .nv.constant4             --------------------------
	.section	.nv.constant4,"a",@progbits
	.align	8
	.align		8
.nv.constant4:
        /*0000*/ 	.dword	__assertfail
	.align		8
        /*0008*/ 	.dword	__unnamed_1
	.align		8
        /*0010*/ 	.dword	__unnamed_2
	.align		8
        /*0018*/ 	.dword	__unnamed_3
	.align		8
        /*0020*/ 	.dword	__unnamed_4
	.align		8
        /*0028*/ 	.dword	_ZN80_INTERNAL_53d2d09d_44_flash_fwd_hdim128_bf16_paged_softcap_sm90_cu_1f2e7571_28124cuda3std3__45__cpo5beginE
	.align		8
        /*0030*/ 	.dword	_ZN80_INTERNAL_53d2d09d_44_flash_fwd_hdim128_bf16_paged_softcap_sm90_cu_1f2e7571_28124cuda3std3__45__cpo3endE
	.align		8
        /*0038*/ 	.dword	_ZN80_INTERNAL_53d2d09d_44_flash_fwd_hdim128_bf16_paged_softcap_sm90_cu_1f2e7571_28124cuda3std3__45__cpo6cbeginE
	.align		8
        /*0040*/ 	.dword	_ZN80_INTERNAL_53d2d09d_44_flash_fwd_hdim128_bf16_paged_softcap_sm90_cu_1f2e7571_28124cuda3std3__45__cpo4cendE
	.align		8
        /*0048*/ 	.dword	_ZN80_INTERNAL_53d2d09d_44_flash_fwd_hdim128_bf16_paged_softcap_sm90_cu_1f2e7571_28124cuda3std3__482_GLOBAL__N__53d2d09d_44_flash_fwd_hdim128_bf16_paged_softcap_sm90_cu_1f2e7571_28126ignoreE
	.align		8
        /*0050*/ 	.dword	_ZN80_INTERNAL_53d2d09d_44_flash_fwd_hdim128_bf16_paged_softcap_sm90_cu_1f2e7571_28124cuda3std3__419piecewise_constructE
	.align		8
        /*0058*/ 	.dword	_ZN80_INTERNAL_53d2d09d_44_flash_fwd_hdim128_bf16_paged_softcap_sm90_cu_1f2e7571_28124cuda3std3__48in_placeE
	.align		8
        /*0060*/ 	.dword	_ZN80_INTERNAL_53d2d09d_44_flash_fwd_hdim128_bf16_paged_softcap_sm90_cu_1f2e7571_28124cuda3std6ranges3__45__cpo4swapE
	.align		8
        /*0068*/ 	.dword	_ZN80_INTERNAL_53d2d09d_44_flash_fwd_hdim128_bf16_paged_softcap_sm90_cu_1f2e7571_28124cuda3std6ranges3__45__cpo9iter_moveE
	.align		8
        /*0070*/ 	.dword	_ZN80_INTERNAL_53d2d09d_44_flash_fwd_hdim128_bf16_paged_softcap_sm90_cu_1f2e7571_28124cute7productE
	.align		8
        /*0078*/ 	.dword	_ZN80_INTERNAL_53d2d09d_44_flash_fwd_hdim128_bf16_paged_softcap_sm90_cu_1f2e7571_28124cute1_E
	.align		8
        /*0080*/ 	.dword	$str$23
	.align		8
        /*0088*/ 	.dword	$str$24


//--------------------- .text._ZN7cutlass13device_kernelIN5flash11enable_sm90INS1_16FlashAttnFwdSm90INS1_25CollectiveMainloopFwdSm90ILi2EN4cute5tupleIJNS5_1CILi1EEES8_S8_EEENS6_IJNS7_ILi128EEESA_SA_EEELi128ENS_10bfloat16_tEfNS_4arch4Sm90ELb0ELb0ELb1ELb0ELb1ELb0ELb0ELb1ELb1ELb1ELb0ELb0EEENS1_21CollectiveEpilogueFwdISB_S9_SC_SE_Li256ELb0ELb1ELb0ELb0EEENS1_29StaticPersistentTileSchedulerILb0EEEEEEEEEvNT_6ParamsE --------------------------
	.section	.text._ZN7cutlass13device_kernelIN5flash11enable_sm90INS1_16FlashAttnFwdSm90INS1_25CollectiveMainloopFwdSm90ILi2EN4cute5tupleIJNS5_1CILi1EEES8_S8_EEENS6_IJNS7_ILi128EEESA_SA_EEELi128ENS_10bfloat16_tEfNS_4arch4Sm90ELb0ELb0ELb1ELb0ELb1ELb0ELb0ELb1ELb1ELb1ELb0ELb0EEENS1_21CollectiveEpilogueFwdISB_S9_SC_SE_Li256ELb0ELb1ELb0ELb0EEENS1_29StaticPersistentTileSchedulerILb0EEEEEEEEEvNT_6ParamsE,"ax",@progbits
	.align	128
.text._ZN7cutlass13device_kernelIN5flash11enable_sm90INS1_16FlashAttnFwdSm90INS1_25CollectiveMainloopFwdSm90ILi2EN4cute5tupleIJNS5_1CILi1EEES8_S8_EEENS6_IJNS7_ILi128EEESA_SA_EEELi128ENS_10bfloat16_tEfNS_4arch4Sm90ELb0ELb0ELb1ELb0ELb1ELb0ELb0ELb1ELb1ELb1ELb0ELb0EEENS1_21CollectiveEpilogueFwdISB_S9_SC_SE_Li256ELb0ELb1ELb0ELb0EEENS1_29StaticPersistentTileSchedulerILb0EEEEEEEEEvNT_6ParamsE:
        .type           _ZN7cutlass13device_kernelIN5flash11enable_sm90INS1_16FlashAttnFwdSm90INS1_25CollectiveMainloopFwdSm90ILi2EN4cute5tupleIJNS5_1CILi1EEES8_S8_EEENS6_IJNS7_ILi128EEESA_SA_EEELi128ENS_10bfloat16_tEfNS_4arch4Sm90ELb0ELb0ELb1ELb0ELb1ELb0ELb0ELb1ELb1ELb1ELb0ELb0EEENS1_21CollectiveEpilogueFwdISB_S9_SC_SE_Li256ELb0ELb1ELb0ELb0EEENS1_29StaticPersistentTileSchedulerILb0EEEEEEEEEvNT_6ParamsE,@function
        .size           _ZN7cutlass13device_kernelIN5flash11enable_sm90INS1_16FlashAttnFwdSm90INS1_25CollectiveMainloopFwdSm90ILi2EN4cute5tupleIJNS5_1CILi1EEES8_S8_EEENS6_IJNS7_ILi128EEESA_SA_EEELi128ENS_10bfloat16_tEfNS_4arch4Sm90ELb0ELb0ELb1ELb0ELb1ELb0ELb0ELb1ELb1ELb1ELb0ELb0EEENS1_21CollectiveEpilogueFwdISB_S9_SC_SE_Li256ELb0ELb1ELb0ELb0EEENS1_29StaticPersistentTileSchedulerILb0EEEEEEEEEvNT_6ParamsE,(.L_x_3478 - _ZN7cutlass13device_kernelIN5flash11enable_sm90INS1_16FlashAttnFwdSm90INS1_25CollectiveMainloopFwdSm90ILi2EN4cute5tupleIJNS5_1CILi1EEES8_S8_EEENS6_IJNS7_ILi128EEESA_SA_EEELi128ENS_10bfloat16_tEfNS_4arch4Sm90ELb0ELb0ELb1ELb0ELb1ELb0ELb0ELb1ELb1ELb1ELb0ELb0EEENS1_21CollectiveEpilogueFwdISB_S9_SC_SE_Li256ELb0ELb1ELb0ELb0EEENS1_29StaticPersistentTileSchedulerILb0EEEEEEEEEvNT_6ParamsE)
        .other          _ZN7cutlass13device_kernelIN5flash11enable_sm90INS1_16FlashAttnFwdSm90INS1_25CollectiveMainloopFwdSm90ILi2EN4cute5tupleIJNS5_1CILi1EEES8_S8_EEENS6_IJNS7_ILi128EEESA_SA_EEELi128ENS_10bfloat16_tEfNS_4arch4Sm90ELb0ELb0ELb1ELb0ELb1ELb0ELb0ELb1ELb1ELb1ELb0ELb0EEENS1_21CollectiveEpilogueFwdISB_S9_SC_SE_Li256ELb0ELb1ELb0ELb0EEENS1_29StaticPersistentTileSchedulerILb0EEEEEEEEEvNT_6ParamsE,@"STO_CUDA_ENTRY STV_DEFAULT"
_ZN7cutlass13device_kernelIN5flash11enable_sm90INS1_16FlashAttnFwdSm90INS1_25CollectiveMainloopFwdSm90ILi2EN4cute5tupleIJNS5_1CILi1EEES8_S8_EEENS6_IJNS7_ILi128EEESA_SA_EEELi128ENS_10bfloat16_tEfNS_4arch4Sm90ELb0ELb0ELb1ELb0ELb1ELb0ELb0ELb1ELb1ELb1ELb0ELb0EEENS1_21CollectiveEpilogueFwdISB_S9_SC_SE_Li256ELb0ELb1ELb0ELb0EEENS1_29StaticPersistentTileSchedulerILb0EEEEEEEEEvNT_6ParamsE:
[----:B------:R-:W0:Y:S01]  /*0000*/  LDC R1, c[0x0][0x28] ;  /* 0x00000a00ff017b82 */ /* 0x000e220000000800 */
[----:B------:R-:W1:Y:S01]  /*0010*/  S2R R5, SR_TID.X ;  /* 0x0000000000057919 */ /* 0x000e620000002100 */
[----:B------:R-:W-:Y:S01]  /*0020*/  ELECT P0, URZ, PT ;  /* 0x00000000003f782f */ /* 0x000fe20003800000 */
[----:B------:R-:W-:Y:S01]  /*0030*/  UMOV UR4, 0x80 ;  /* 0x0000008000047882 */ /* 0x000fe20000000000 */
[----:B------:R-:W-:Y:S01]  /*0040*/  UMOV UR7, 0x100 ;  /* 0x0000010000077882 */ /* 0x000fe20000000000 */
[----:B-1----:R-:W-:-:S05]  /*0050*/  SHF.R.U32.HI R0, RZ, 0x5, R5 ;  /* 0x00000005ff007819 */ /* 0x002fca0000011605 */
[----:B------:R-:W1:Y:S02]  /*0060*/  SHFL.IDX PT, R2, R0, RZ, 0x1f ;  /* 0x00001fff00027589 */ /* 0x000e6400000e0000 */
[C---:B-1----:R-:W-:Y:S02]  /*0070*/  ISETP.NE.OR P0, PT, R2.reuse, RZ, !P0 ;  /* 0x000000ff0200720c */ /* 0x042fe40004705670 */
[----:B------:R-:W-:Y:S02]  /*0080*/  ISETP.NE.AND P1, PT, R2, RZ, PT ;  /* 0x000000ff0200720c */ /* 0x000fe40003f25270 */
[----:B------:R-:W-:-:S05]  /*0090*/  SHF.R.U32.HI R2, RZ, 0x7, R5 ;  /* 0x00000007ff027819 */ /* 0x000fca0000011605 */
[----:B------:R1:W2:Y:S04]  /*00a0*/  SHFL.IDX PT, R4, R2, RZ, 0x1f ;  /* 0x00001fff02047589 */ /* 0x0002a800000e0000 */
[----:B------:R-:W-:Y:S01]  /*00b0*/  VOTEU.ALL UP0, P0 ;  /* 0x00000000003f7886 */ /* 0x000fe20000000000 */
[----:B------:R-:W-:-:S04]  /*00c0*/  VOTEU.ALL UP1, P0 ;  /* 0x00000000003f7886 */ /* 0x000fc80000020000 */
[----:B------:R-:W3:Y:S01]  /*00d0*/  @!UP0 S2UR UR8, SR_CgaCtaId ;  /* 0x00000000000889c3 */ /* 0x000ee20000008800 */
[----:B------:R-:W-:Y:S01]  /*00e0*/  @!UP0 UMOV UR6, 0x400 ;  /* 0x0000040000068882 */ /* 0x000fe20000000000 */
[----:B------:R-:W-:-:S04]  /*00f0*/  @!UP0 UIADD3 UR4, -UR4, 0x100000, URZ ;  /* 0x0010000004048890 */ /* 0x000fc8000fffe13f */
[----:B------:R-:W-:Y:S02]  /*0100*/  @!UP0 USHF.L.U32 UR5, UR4, 0xb, URZ ;  /* 0x0000000b04058899 */ /* 0x000fe4000800063f */
[----:B------:R-:W-:Y:S02]  /*0110*/  @!UP0 USHF.L.U32 UR4, UR4, 0x1, URZ ;  /* 0x0000000104048899 */ /* 0x000fe4000800063f */
[----:B---3--:R-:W-:Y:S02]  /*0120*/  @!UP0 ULEA UR8, UR8, UR6, 0x18 ;  /* 0x0000000608088291 */ /* 0x008fe4000f8ec03f */
[----:B------:R-:W-:-:S04]  /*0130*/  @!UP0 UIADD3 UR6, -UR7, 0x100000, URZ ;  /* 0x0010000007068890 */ /* 0x000fc8000fffe13f */
[----:B------:R-:W-:Y:S02]  /*0140*/  @!UP0 USHF.L.U32 UR7, UR6, 0xb, URZ ;  /* 0x0000000b06078899 */ /* 0x000fe4000800063f */
[----:B------:R-:W-:Y:S01]  /*0150*/  @!UP0 USHF.L.U32 UR6, UR6, 0x1, URZ ;  /* 0x0000000106068899 */ /* 0x000fe2000800063f */
[----:B------:R-:W-:-:S05]  /*0160*/  VOTEU.ALL UP0, P0 ;  /* 0x00000000003f7886 */ /* 0x000fca0000000000 */
[----:B------:R1:W3:Y:S06]  /*0170*/  @!UP0 SYNCS.EXCH.64 URZ, [UR8+0x28800], UR4 ;  /* 0x02880004083f85b2 */ /* 0x0002ec0008000100 */
[----:B------:R1:W4:Y:S02]  /*0180*/  @!UP1 SYNCS.EXCH.64 URZ, [UR8+0x28820], UR6 ;  /* 0x02882006083f95b2 */ /* 0x0003240008000100 */
[----:B012---:R-:W-:Y:S05]  /*0190*/  @P1 BRA `(.L_x_0) ;  /* 0x0000000000481947 */ /* 0x007fea0003800000 */
[----:B------:R-:W0:Y:S01]  /*01a0*/  S2UR UR5, SR_CgaCtaId ;  /* 0x00000000000579c3 */ /* 0x000e220000008800 */
[----:B------:R-:W-:Y:S01]  /*01b0*/  UMOV UR4, 0x400 ;  /* 0x0000040000047882 */ /* 0x000fe20000000000 */
[----:B------:R-:W-:Y:S01]  /*01c0*/  UMOV UR6, 0x80 ;  /* 0x0000008000067882 */ /* 0x000fe20000000000 */
[----:B------:R-:W-:Y:S01]  /*01d0*/  UMOV UR7, 0x100 ;  /* 0x0000010000077882 */ /* 0x000fe20000000000 */
[----:B------:R-:W-:Y:S01]  /*01e0*/  ELECT P0, URZ, PT ;  /* 0x00000000003f782f */ /* 0x000fe20003800000 */
[----:B0-----:R-:W-:Y:S02]  /*01f0*/  ULEA UR8, UR5, UR4, 0x18 ;  /* 0x0000000405087291 */ /* 0x001fe4000f8ec03f */
[----:B------:R-:W-:-:S04]  /*0200*/  UIADD3 UR4, -UR6, 0x100000, URZ ;  /* 0x0010000006047890 */ /* 0x000fc8000fffe13f */
[----:B------:R-:W-:Y:S02]  /*0210*/  USHF.L.U32 UR5, UR4, 0xb, URZ ;  /* 0x0000000b04057899 */ /* 0x000fe4000800063f */
[----:B------:R-:W-:Y:S02]  /*0220*/  USHF.L.U32 UR4, UR4, 0x1, URZ ;  /* 0x0000000104047899 */ /* 0x000fe4000800063f */
[----:B------:R-:W-:-:S04]  /*0230*/  UIADD3 UR6, -UR7, 0x100000, URZ ;  /* 0x0010000007067890 */ /* 0x000fc8000fffe13f */
[----:B------:R-:W-:Y:S02]  /*0240*/  USHF.L.U32 UR7, UR6, 0xb, URZ ;  /* 0x0000000b06077899 */ /* 0x000fe4000800063f */
[----:B------:R-:W-:Y:S01]  /*0250*/  USHF.L.U32 UR6, UR6, 0x1, URZ ;  /* 0x0000000106067899 */ /* 0x000fe2000800063f */
[----:B------:R-:W0:Y:S03]  /*0260*/  FENCE.VIEW.ASYNC.S ;  /* 0x00000000000073c6 */ /* 0x000e260000000000 */
[----:B0-----:R0:W1:Y:S08]  /*0270*/  SYNCS.EXCH.64 URZ, [UR8+0x28830], UR4 ;  /* 0x02883004083f75b2 */ /* 0x0010700008000100 */
[----:B------:R0:W2:Y:S01]  /*0280*/  SYNCS.EXCH.64 URZ, [UR8+0x28840], UR6 ;  /* 0x02884006083f75b2 */ /* 0x0000a20008000100 */
[----:B------:R0:W0:Y:S01]  /*0290*/  SYNCS.EXCH.64 URZ, [UR8+0x28838], UR4 ;  /* 0x02883804083f75b2 */ /* 0x0000220008000100 */
[----:B------:R0:W0:Y:S01]  /*02a0*/  SYNCS.EXCH.64 URZ, [UR8+0x28848], UR6 ;  /* 0x02884806083f75b2 */ /* 0x0000220008000100 */
[----:B------:R-:W-:Y:S01]  /*02b0*/  NOP ;  /* 0x0000000000007918 */ /* 0x000fe20000000000 */
.L_x_0:
[----:B------:R-:W5:Y:S01]  /*02c0*/  SHFL.IDX PT, R3, R0, RZ, 0x1f ;  /* 0x00001fff00037589 */ /* 0x000f6200000e0000 */
[----:B------:R-:W-:Y:S01]  /*02d0*/  NOP ;  /* 0x0000000000007918 */ /* 0x000fe20000000000 */
[----:B-----5:R-:W-:-:S13]  /*02e0*/  ISETP.NE.AND P0, PT, R3, RZ, PT ;  /* 0x000000ff0300720c */ /* 0x020fda0003f05270 */
[----:B------:R-:W-:Y:S05]  /*02f0*/  @P0 BRA `(.L_x_1) ;  /* 0x0000000000480947 */ /* 0x000fea0003800000 */
[----:B0-----:R-:W0:Y:S01]  /*0300*/  S2UR UR5, SR_CgaCtaId ;  /* 0x00000000000579c3 */ /* 0x001e220000008800 */
        /* <DEDUP_REMOVED lines=12> */
[----:B0-----:R0:W0:Y:S08]  /*03d0*/  SYNCS.EXCH.64 URZ, [UR8+0x28850], UR4 ;  /* 0x02885004083f75b2 */ /* 0x0010300008000100 */
[----:B------:R0:W0:Y:S01]  /*03e0*/  SYNCS.EXCH.64 URZ, [UR8+0x28860], UR6 ;  /* 0x02886006083f75b2 */ /* 0x0000220008000100 */
[----:B------:R0:W0:Y:S01]  /*03f0*/  SYNCS.EXCH.64 URZ, [UR8+0x28858], UR4 ;  /* 0x02885804083f75b2 */ /* 0x0000220008000100 */
[----:B------:R0:W0:Y:S01]  /*0400*/  SYNCS.EXCH.64 URZ, [UR8+0x28868], UR6 ;  /* 0x02886806083f75b2 */ /* 0x0000220008000100 */
[----:B------:R-:W-:Y:S01]  /*0410*/  NOP ;  /* 0x0000000000007918 */ /* 0x000fe20000000000 */
.L_x_1:
[----:B------:R-:W5:Y:S01]  /*0420*/  SHFL.IDX PT, R3, R0, RZ, 0x1f ;  /* 0x00001fff00037589 */ /* 0x000f6200000e0000 */
[----:B------:R-:W-:Y:S01]  /*0430*/  NOP ;  /* 0x0000000000007918 */ /* 0x000fe20000000000 */
[----:B-----5:R-:W-:-:S13]  /*0440*/  ISETP.NE.AND P0, PT, R3, RZ, PT ;  /* 0x000000ff0300720c */ /* 0x020fda0003f05270 */
[----:B------:R-:W-:Y:S05]  /*0450*/  @P0 BRA `(.L_x_2) ;  /* 0x0000000000380947 */ /* 0x000fea0003800000 */
[----:B0-----:R-:W0:Y:S01]  /*0460*/  S2UR UR5, SR_CgaCtaId ;  /* 0x00000000000579c3 */ /* 0x001e220000008800 */
[----:B------:R-:W-:Y:S01]  /*0470*/  UMOV UR4, 0x400 ;  /* 0x0000040000047882 */ /* 0x000fe20000000000 */
[----:B------:R-:W-:Y:S01]  /*0480*/  UMOV UR7, 0x80 ;  /* 0x0000008000077882 */ /* 0x000fe20000000000 */
[----:B------:R-:W-:Y:S01]  /*0490*/  ELECT P0, URZ, PT ;  /* 0x00000000003f782f */ /* 0x000fe20003800000 */
[----:B0-----:R-:W-:Y:S02]  /*04a0*/  ULEA UR6, UR5, UR4, 0x18 ;  /* 0x0000000405067291 */ /* 0x001fe4000f8ec03f */
[----:B------:R-:W-:-:S04]  /*04b0*/  UIADD3 UR4, -UR7, 0x100000, URZ ;  /* 0x0010000007047890 */ /* 0x000fc8000fffe13f */
[----:B------:R-:W-:Y:S02]  /*04c0*/  USHF.L.U32 UR5, UR4, 0xb, URZ ;  /* 0x0000000b04057899 */ /* 0x000fe4000800063f */
[----:B------:R-:W-:Y:S01]  /*04d0*/  USHF.L.U32 UR4, UR4, 0x1, URZ ;  /* 0x0000000104047899 */ /* 0x000fe2000800063f */
[----:B------:R-:W0:Y:S11]  /*04e0*/  FENCE.VIEW.ASYNC.S ;  /* 0x00000000000073c6 */ /* 0x000e360000000000 */
[----:B0-----:R0:W0:Y:S01]  /*04f0*/  SYNCS.EXCH.64 URZ, [UR6+0x28870], UR4 ;  /* 0x02887004063f75b2 */ /* 0x0010220008000100 */
[----:B------:R0:W0:Y:S01]  /*0500*/  SYNCS.EXCH.64 URZ, [UR6+0x28880], UR4 ;  /* 0x02888004063f75b2 */ /* 0x0000220008000100 */
[----:B------:R0:W0:Y:S01]  /*0510*/  SYNCS.EXCH.64 URZ, [UR6+0x28878], UR4 ;  /* 0x02887804063f75b2 */ /* 0x0000220008000100 */
[----:B------:R0:W0:Y:S01]  /*0520*/  SYNCS.EXCH.64 URZ, [UR6+0x28888], UR4 ;  /* 0x02888804063f75b2 */ /* 0x0000220008000100 */
[----:B------:R-:W-:Y:S01]  /*0530*/  NOP ;  /* 0x0000000000007918 */ /* 0x000fe20000000000 */
.L_x_2:
        /* <DEDUP_REMOVED lines=22> */
.L_x_3:
[----:B------:R-:W5:Y:S01]  /*06a0*/  SHFL.IDX PT, R3, R0, RZ, 0x1f ;  /* 0x00001fff00037589 */ /* 0x000f6200000e0000 */
[----:B------:R-:W-:Y:S01]  /*06b0*/  R2UR UR9, R4 ;  /* 0x00000000040972ca */ /* 0x000fe200000e0000 */
        /* <DEDUP_REMOVED lines=21> */
.L_x_4:
[----:B------:R-:W-:Y:S01]  /*0810*/  UISETP.NE.AND UP0, UPT, UR9, URZ, UPT ;  /* 0x0000003f0900728c */ /* 0x000fe2000bf05270 */
[----:B------:R-:W-:Y:S01]  /*0820*/  NOP ;  /* 0x0000000000007918 */ /* 0x000fe20000000000 */
[----:B------:R-:W-:Y:S01]  /*0830*/  UMOV UR36, 0x1 ;  /* 0x0000000100247882 */ /* 0x000fe20000000000 */
[----:B------:R-:W-:Y:S01]  /*0840*/  ULDC.64 UR48, c[0x0][0x208] ;  /* 0x0000820000307ab9 */ /* 0x000fe20000000a00 */
[----:B------:R-:W-:Y:S01]  /*0850*/  USEL UR36, UR36, 0x2, !UP0 ;  /* 0x0000000224247887 */ /* 0x000fe2000c000000 */
[----:B01234-:R-:W-:Y:S01]  /*0860*/  BAR.SYNC.DEFER_BLOCKING 0x0 ;  /* 0x0000000000007b1d */ /* 0x01ffe20000010000 */
[----:B------:R-:W-:-:S13]  /*0870*/  PLOP3.LUT P0, PT, PT, PT, UP0, 0x80, 0x0 ;  /* 0x000000000000781c */ /* 0x000fda0003f0f008 */
[----:B------:R-:W-:Y:S05]  /*0880*/  @!P0 BRA `(.L_x_5) ;  /* 0x0000007800648947 */ /* 0x000fea0003800000 */
.L_x_6:
[----:B------:R-:W-:-:S08]  /*0890*/  NOP ;  /* 0x0000000000007918 */ /* 0x000fd00000000000 */
[----:B------:R-:W0:Y:S02]  /*08a0*/  USETMAXREG.TRY_ALLOC.CTAPOOL UP0, 0xe8 ;  /* 0x000000e8000079c8 */ /* 0x000e240008000600 */
[----:B0-----:R-:W-:-:S13]  /*08b0*/  PLOP3.LUT P0, PT, PT, PT, UP0, 0x80, 0x0 ;  /* 0x000000000000781c */ /* 0x001fda0003f0f008 */
[----:B------:R-:W-:Y:S05]  /*08c0*/  @!P0 BRA `(.L_x_6) ;  /* 0xfffffffc00f08947 */ /* 0x000fea000383ffff */
[----:B------:R-:W-:Y:S01]  /*08d0*/  LOP3.LUT R0, R5, 0xffffff80, RZ, 0xc0, !PT ;  /* 0xffffff8005007812 */ /* 0x000fe200078ec0ff */
[----:B------:R-:W0:Y:S08]  /*08e0*/  S2UR UR41, SR_CTAID.X ;  /* 0x00000000002979c3 */ /* 0x000e300000002500 */
[----:B------:R-:W-:Y:S06]  /*08f0*/  BAR.ARV 0x8, 0x180 ;  /* 0x0206000000007b1d */ /* 0x000fec0000002000 */
[----:B------:R-:W-:-:S02]  /*0900*/  ISETP.NE.AND P0, PT, R0, 0x80, PT ;  /* 0x000000800000780c */ /* 0x000fc40003f05270 */
[----:B------:R-:W0:Y:S11]  /*0910*/  LDC R0, c[0x0][0xc34] ;  /* 0x00030d00ff007b82 */ /* 0x000e360000000800 */
[----:B------:R-:W-:Y:S06]  /*0920*/  @!P0 BAR.ARV 0x9, 0x100 ;  /* 0x0244000000008b1d */ /* 0x000fec0000002000 */
[----:B0-----:R-:W-:-:S13]  /*0930*/  ISETP.LE.AND P0, PT, R0, UR41, PT ;  /* 0x0000002900007c0c */ /* 0x001fda000bf03270 */
[----:B------:R-:W-:Y:S05]  /*0940*/  @P0 EXIT ;  /* 0x000000000000094d */ /* 0x000fea0003800000 */
[----:B------:R-:W-:Y:S01]  /*0950*/  VIADD R153, R5, 0xffffff80 ;  /* 0xffffff8005997836 */ /* 0x000fe20000000000 */
[----:B------:R-:W-:Y:S01]  /*0960*/  ULOP3.LUT UR46, UR36, 0x1, URZ, 0xfc, !UPT ;  /* 0x00000001242e7892 */ /* 0x000fe2000f8efc3f */
[----:B------:R-:W-:Y:S01]  /*0970*/  UMOV UR45, URZ ;  /* 0x0000003f002d7c82 */ /* 0x000fe20008000000 */
[----:B------:R-:W-:Y:S02]  /*0980*/  UMOV UR44, URZ ;  /* 0x0000003f002c7c82 */ /* 0x000fe40008000000 */
[----:B------:R-:W-:Y:S01]  /*0990*/  SHF.R.S32.HI R0, RZ, 0x1f, R153 ;  /* 0x0000001fff007819 */ /* 0x000fe20000011499 */
[----:B------:R-:W-:-:S03]  /*09a0*/  UMOV UR43, URZ ;  /* 0x0000003f002b7c82 */ /* 0x000fc60008000000 */
[CC--:B------:R-:W-:Y:S02]  /*09b0*/  LEA.HI R4, R0.reuse, R153.reuse, RZ, 0x7 ;  /* 0x0000009900047211 */ /* 0x0c0fe400078f38ff */
[-C--:B------:R-:W-:Y:S02]  /*09c0*/  LEA.HI R3, R0, R153.reuse, RZ, 0x5 ;  /* 0x0000009900037211 */ /* 0x080fe400078f28ff */
[----:B------:R-:W-:Y:S02]  /*09d0*/  LOP3.LUT R154, R4, 0xffffff80, RZ, 0xc0, !PT ;  /* 0xffffff80049a7812 */ /* 0x000fe400078ec0ff */
[CC--:B------:R-:W-:Y:S01]  /*09e0*/  LEA.HI R6, R0.reuse, R153.reuse, RZ, 0x4 ;  /* 0x0000009900067211 */ /* 0x0c0fe200078f20ff */
[----:B------:R-:W-:Y:S01]  /*09f0*/  IMAD.SHL.U32 R3, R3, 0x20, RZ ;  /* 0x0000002003037824 */ /* 0x000fe200078e00ff */
[----:B------:R-:W-:Y:S01]  /*0a00*/  LEA.HI R10, R0, R153, RZ, 0x2 ;  /* 0x00000099000a7211 */ /* 0x000fe200078f10ff */
[----:B------:R-:W-:Y:S01]  /*0a10*/  IMAD.IADD R154, R153, 0x1, -R154 ;  /* 0x00000001999a7824 */ /* 0x000fe200078e0a9a */
[----:B------:R-:W-:-:S02]  /*0a20*/  LOP3.LUT R8, R6, 0x3fffff0, RZ, 0xc0, !PT ;  /* 0x03fffff006087812 */ /* 0x000fc400078ec0ff */
[----:B------:R-:W-:Y:S02]  /*0a30*/  LOP3.LUT R9, R3, 0xfffffc00, RZ, 0xc0, !PT ;  /* 0xfffffc0003097812 */ /* 0x000fe400078ec0ff */
[----:B------:R-:W-:Y:S02]  /*0a40*/  SHF.R.S32.HI R3, RZ, 0x1f, R154 ;  /* 0x0000001fff037819 */ /* 0x000fe4000001149a */
[----:B------:R-:W-:Y:S02]  /*0a50*/  IADD3 R8, R153, -R8, RZ ;  /* 0x8000000899087210 */ /* 0x000fe40007ffe0ff */
[----:B------:R-:W-:Y:S02]  /*0a60*/  LEA.HI R5, R3, R154, RZ, 0x2 ;  /* 0x0000009a03057211 */ /* 0x000fe400078f10ff */
[----:B------:R-:W-:Y:S01]  /*0a70*/  SHF.R.S32.HI R7, RZ, 0x4, R6 ;  /* 0x00000004ff077819 */ /* 0x000fe20000011406 */
[----:B------:R-:W-:Y:S01]  /*0a80*/  IMAD R9, R8, 0x40, R9 ;  /* 0x0000004008097824 */ /* 0x000fe200078e0209 */
[----:B------:R-:W-:-:S02]  /*0a90*/  SHF.R.S32.HI R8, RZ, 0x2, R5 ;  /* 0x00000002ff087819 */ /* 0x000fc40000011405 */
[----:B------:R-:W-:Y:S02]  /*0aa0*/  SHF.R.S32.HI R11, RZ, 0x1f, R5 ;  /* 0x0000001fff0b7819 */ /* 0x000fe40000011405 */
[----:B------:R-:W-:Y:S02]  /*0ab0*/  LOP3.LUT R10, R10, 0xfffffffc, RZ, 0xc0, !PT ;  /* 0xfffffffc0a0a7812 */ /* 0x000fe400078ec0ff */
[----:B------:R-:W-:Y:S02]  /*0ac0*/  LEA.HI R17, R0, R153, RZ, 0x3 ;  /* 0x0000009900117211 */ /* 0x000fe400078f18ff */
[----:B------:R-:W-:Y:S01]  /*0ad0*/  LEA.HI R11, R11, R8, RZ, 0x3 ;  /* 0x000000080b0b7211 */ /* 0x000fe200078f18ff */
[----:B------:R-:W-:Y:S01]  /*0ae0*/  IMAD.IADD R10, R153, 0x1, -R10 ;  /* 0x00000001990a7824 */ /* 0x000fe200078e0a0a */
[----:B------:R-:W-:Y:S02]  /*0af0*/  SHF.R.S32.HI R23, RZ, 0x7, R4 ;  /* 0x00000007ff177819 */ /* 0x000fe40000011404 */
[----:B------:R-:W-:-:S02]  /*0b00*/  LEA.HI R6, R6, R7, RZ, 0x1 ;  /* 0x0000000706067211 */ /* 0x000fc400078f08ff */
[----:B------:R-:W-:Y:S02]  /*0b10*/  LOP3.LUT R0, R17, 0xfffffff8, RZ, 0xc0, !PT ;  /* 0xfffffff811007812 */ /* 0x000fe400078ec0ff */
[----:B------:R-:W-:Y:S02]  /*0b20*/  LOP3.LUT R11, R11, 0xfffffff8, RZ, 0xc0, !PT ;  /* 0xfffffff80b0b7812 */ /* 0x000fe400078ec0ff */
[----:B------:R-:W-:Y:S02]  /*0b30*/  LEA.HI R3, R3, R154, RZ, 0x5 ;  /* 0x0000009a03037211 */ /* 0x000fe400078f28ff */
[----:B------:R-:W-:Y:S01]  /*0b40*/  LEA.HI R4, R4, R23, RZ, 0x1 ;  /* 0x0000001704047211 */ /* 0x000fe200078f08ff */
[----:B------:R-:W-:Y:S01]  /*0b50*/  IMAD.IADD R8, R8, 0x1, -R11 ;  /* 0x0000000108087824 */ /* 0x000fe200078e0a0b */
[----:B------:R-:W-:Y:S02]  /*0b60*/  LOP3.LUT R6, R6, 0x1ffffffe, RZ, 0xc0, !PT ;  /* 0x1ffffffe06067812 */ /* 0x000fe400078ec0ff */
[----:B------:R-:W-:-:S02]  /*0b70*/  IADD3 R153, R153, -R0, RZ ;  /* 0x8000000099997210 */ /* 0x000fc40007ffe0ff */
[----:B------:R-:W-:Y:S01]  /*0b80*/  LEA.HI R0, R10, R10, RZ, 0x1 ;  /* 0x0000000a0a007211 */ /* 0x000fe200078f08ff */
[----:B------:R-:W-:Y:S01]  /*0b90*/  IMAD.IADD R6, R7, 0x1, -R6 ;  /* 0x0000000107067824 */ /* 0x000fe200078e0a06 */
[----:B------:R-:W-:Y:S02]  /*0ba0*/  SHF.R.S32.HI R3, RZ, 0x5, R3 ;  /* 0x00000005ff037819 */ /* 0x000fe40000011403 */
[----:B------:R-:W-:Y:S01]  /*0bb0*/  LOP3.LUT R4, R4, 0x3fffffe, RZ, 0xc0, !PT ;  /* 0x03fffffe04047812 */ /* 0x000fe200078ec0ff */
[----:B------:R-:W-:Y:S01]  /*0bc0*/  IMAD R152, R6, 0x8, R9 ;  /* 0x0000000806987824 */ /* 0x000fe200078e0209 */
[----:B------:R-:W-:Y:S01]  /*0bd0*/  SHF.L.U32 R22, R153, 0x3, RZ ;  /* 0x0000000399167819 */ /* 0x000fe200000006ff */
[----:B------:R-:W-:Y:S01]  /*0be0*/  IMAD R3, R3, 0x10, R8 ;  /* 0x0000001003037824 */ /* 0x000fe200078e0208 */
[----:B------:R-:W-:Y:S01]  /*0bf0*/  LOP3.LUT R5, R5, 0x7ffffffc, RZ, 0xc0, !PT ;  /* 0x7ffffffc05057812 */ /* 0x000fe200078ec0ff */
[----:B------:R-:W-:Y:S01]  /*0c00*/  IMAD.IADD R4, R23, 0x1, -R4 ;  /* 0x0000000117047824 */ /* 0x000fe200078e0a04 */
[----:B------:R-:W-:Y:S01]  /*0c10*/  LOP3.LUT R7, R0, 0x1ffffffe, RZ, 0xc0, !PT ;  /* 0x1ffffffe00077812 */ /* 0x000fe200078ec0ff */
[----:B------:R-:W-:Y:S01]  /*0c20*/  VIADD R18, R22, 0x40 ;  /* 0x0000004016127836 */ /* 0x000fe20000000000 */
[----:B------:R-:W-:Y:S01]  /*0c30*/  IADD3 R5, R154, -R5, RZ ;  /* 0x800000059a057210 */ /* 0x000fe20007ffe0ff */
[----:B------:R-:W-:Y:S01]  /*0c40*/  IMAD.MOV.U32 R6, RZ, RZ, -0x2 ;  /* 0xfffffffeff067424 */ /* 0x000fe200078e00ff */
[----:B------:R-:W-:Y:S01]  /*0c50*/  SHF.R.S32.HI R17, RZ, 0x3, R17 ;  /* 0x00000003ff117819 */ /* 0x000fe20000011411 */
[----:B------:R-:W-:Y:S01]  /*0c60*/  IMAD.IADD R16, R10, 0x1, -R7 ;  /* 0x000000010a107824 */ /* 0x000fe200078e0a07 */
[----:B------:R-:W-:Y:S01]  /*0c70*/  SHF.R.S32.HI R188, RZ, 0x1f, R18 ;  /* 0x0000001fffbc7819 */ /* 0x000fe20000011412 */
[----:B------:R-:W-:-:S02]  /*0c80*/  IMAD R19, R4, 0x40, R3 ;  /* 0x0000004004137824 */ /* 0x000fc400078e0203 */
[----:B------:R-:W-:Y:S02]  /*0c90*/  IMAD R155, R5, R6, 0x80 ;  /* 0x00000080059b7424 */ /* 0x000fe400078e0206 */
[----:B------:R-:W-:-:S07]  /*0ca0*/  IMAD R16, R16, 0x8, R19 ;  /* 0x0000000810107824 */ /* 0x000fce00078e0213 */
.L_x_39:
[----:B------:R-:W0:Y:S01]  /*0cb0*/  SHFL.IDX PT, R0, R23, RZ, 0x1f ;  /* 0x00001fff17007589 */ /* 0x000e2200000e0000 */
[----:B-1----:R-:W1:Y:S01]  /*0cc0*/  S2UR UR37, SR_CgaCtaId ;  /* 0x00000000002579c3 */ /* 0x002e620000008800 */
[----:B------:R-:W-:Y:S01]  /*0cd0*/  ULDC UR4, c[0x0][0xc38] ;  /* 0x00030e0000047ab9 */ /* 0x000fe20000000800 */
[----:B------:R-:W-:Y:S01]  /*0ce0*/  UMOV UR42, UR41 ;  /* 0x00000029002a7c82 */ /* 0x000fe20008000000 */
[----:B------:R-:W-:Y:S01]  /*0cf0*/  UISETP.NE.AND UP0, UPT, UR4, 0x1, UPT ;  /* 0x000000010400788c */ /* 0x000fe2000bf05270 */
[----:B------:R-:W-:Y:S02]  /*0d00*/  ULDC.64 UR8, c[0x0][0x418] ;  /* 0x0001060000087ab9 */ /* 0x000fe40000000a00 */
[----:B------:R-:W-:Y:S01]  /*0d10*/  ULDC UR4, c[0x0][0xc44] ;  /* 0x0003110000047ab9 */ /* 0x000fe20000000800 */
[----:B------:R-:W-:Y:S01]  /*0d20*/  UMOV UR39, 0x400 ;  /* 0x0000040000277882 */ /* 0x000fe20000000000 */
[----:B------:R-:W-:Y:S01]  /*0d30*/  UISETP.NE.AND UP1, UPT, UR4, 0x1, UPT ;  /* 0x000000010400788c */ /* 0x000fe2000bf25270 */
[----:B------:R-:W-:-:S05]  /*0d40*/  ULDC UR50, c[0x0][0x424] ;  /* 0x0001090000327ab9 */ /* 0x000fca0000000800 */
[----:B------:R-:W-:Y:S01]  /*0d50*/  @UP0 ULDC UR4, c[0x0][0xc3c] ;  /* 0x00030f0000040ab9 */ /* 0x000fe20000000800 */
[----:B------:R-:W-:Y:S01]  /*0d60*/  @UP0 ULDC UR6, c[0x0][0xc40] ;  /* 0x0003100000060ab9 */ /* 0x000fe20000000800 */
[----:B------:R-:W-:-:S04]  /*0d70*/  UIMAD.WIDE.U32 UR4, UR41, UR4, URZ ;  /* 0x00000004290472a5 */ /* 0x000fc8000f8e003f */
[----:B------:R-:W-:Y:S02]  /*0d80*/  @UP0 USHF.R.U32.HI UR42, URZ, UR6, UR5 ;  /* 0x000000063f2a0299 */ /* 0x000fe40008011605 */
[----:B------:R-:W-:Y:S01]  /*0d90*/  UISETP.NE.U32.AND UP0, UPT, UR8, URZ, UPT ;  /* 0x0000003f0800728c */ /* 0x000fe2000bf05070 */
[----:B0-----:R-:W-:Y:S01]  /*0da0*/  R2UR UR38, R0 ;  /* 0x00000000002672ca */ /* 0x001fe200000e0000 */
[----:B------:R-:W-:Y:S01]  /*0db0*/  @UP1 ULDC.64 UR6, c[0x0][0xc48] ;  /* 0x0003120000061ab9 */ /* 0x000fe20000000a00 */
[----:B-1----:R-:W-:Y:S02]  /*0dc0*/  ULEA UR39, UR37, UR39, 0x18 ;  /* 0x0000002725277291 */ /* 0x002fe4000f8ec03f */
[----:B------:R-:W-:Y:S02]  /*0dd0*/  UIMAD.WIDE.U32 UR4, UR42, UR6, URZ ;  /* 0x000000062a0472a5 */ /* 0x000fe4000f8e003f */
[----:B------:R-:W-:Y:S02]  /*0de0*/  UISETP.NE.AND.EX UP0, UPT, UR9, URZ, UPT, UP0 ;  /* 0x0000003f0900728c */ /* 0x000fe4000bf05300 */
[----:B------:R-:W-:Y:S01]  /*0df0*/  UIADD3 UR6, UR39, 0x10400, URZ ;  /* 0x0001040027067890 */ /* 0x000fe2000fffe03f */
[----:B------:R-:W-:Y:S01]  /*0e00*/  UMOV UR40, UR42 ;  /* 0x0000002a00287c82 */ /* 0x000fe20008000000 */
[----:B------:R-:W-:-:S03]  /*0e10*/  USEL UR50, UR50, 0x1, UP0 ;  /* 0x0000000132327887 */ /* 0x000fc60008000000 */
[----:B------:R-:W-:Y:S02]  /*0e20*/  ULEA.HI UR4, UR38, UR38, URZ, 0x1 ;  /* 0x0000002626047291 */ /* 0x000fe4000f8f083f */
[----:B------:R-:W-:Y:S02]  /*0e30*/  @UP1 USHF.R.U32.HI UR40, URZ, UR7, UR5 ;  /* 0x000000073f281299 */ /* 0x000fe40008011605 */
[----:B------:R-:W-:Y:S01]  /*0e40*/  ULOP3.LUT UP0, URZ, UR6, 0x3ff, URZ, 0xc0, !UPT ;  /* 0x000003ff063f7892 */ /* 0x000fe2000f80c03f */
[----:B------:R-:W-:Y:S01]  /*0e50*/  ULDC UR5, c[0x0][0x2f0] ;  /* 0x0000bc0000057ab9 */ /* 0x000fe20000000800 */
[----:B------:R-:W-:Y:S02]  /*0e60*/  ULOP3.LUT UR4, UR4, 0x1e, URZ, 0xc0, !UPT ;  /* 0x0000001e04047892 */ /* 0x000fe4000f8ec03f */
[----:B------:R-:W-:Y:S02]  /*0e70*/  UIMAD UR50, UR50, UR5, URZ ;  /* 0x00000005323272a4 */ /* 0x000fe4000f8e023f */
[----:B------:R-:W-:Y:S01]  /*0e80*/  PLOP3.LUT P0, PT, PT, PT, UP0, 0x80, 0x0 ;  /* 0x000000000000781c */ /* 0x000fe20003f0f008 */
[----:B------:R-:W-:-:S02]  /*0e90*/  UIADD3 UR5, UR38, -UR4, URZ ;  /* 0x8000000426057290 */ /* 0x000fc4000fffe03f */
[----:B------:R-:W-:Y:S02]  /*0ea0*/  UIADD3 UR4, UR50, 0x7f, URZ ;  /* 0x0000007f32047890 */ /* 0x000fe4000fffe03f */
[----:B------:R-:W-:Y:S02]  /*0eb0*/  ULEA UR6, UR5, UR6, 0xd ;  /* 0x0000000605067291 */ /* 0x000fe4000f8e683f */
[----:B------:R-:W-:Y:S02]  /*0ec0*/  USHF.R.S32.HI UR5, URZ, 0x1f, UR4 ;  /* 0x0000001f3f057899 */ /* 0x000fe40008011404 */
[----:B------:R-:W-:Y:S02]  /*0ed0*/  USHF.R.U32.HI UR6, URZ, 0x4, UR6 ;  /* 0x000000043f067899 */ /* 0x000fe40008011606 */
[----:B------:R-:W-:Y:S02]  /*0ee0*/  ULEA.HI UR5, UR5, UR4, URZ, 0x7 ;  /* 0x0000000405057291 */ /* 0x000fe4000f8f383f */
[----:B------:R-:W-:-:S02]  /*0ef0*/  ULOP3.LUT UR51, UR6, 0x3fff, URZ, 0xc0, !UPT ;  /* 0x00003fff06337892 */ /* 0x000fc4000f8ec03f */
[----:B------:R-:W-:Y:S01]  /*0f00*/  USHF.R.S32.HI UR52, URZ, 0x7, UR5 ;  /* 0x000000073f347899 */ /* 0x000fe20008011405 */
[----:B---3-5:R-:W-:Y:S11]  /*0f10*/  @!P0 BRA `(.L_x_7) ;  /* 0x0000000000408947 */ /* 0x028ff60003800000 */
[----:B------:R-:W-:Y:S01]  /*0f20*/  MOV R0, 0x0 ;  /* 0x0000000000007802 */ /* 0x000fe20000000f00 */
[----:B------:R-:W-:Y:S01]  /*0f30*/  ULDC.64 UR4, c[0x4][0x80] ;  /* 0x0100200000047ab9 */ /* 0x000fe20000000a00 */
[----:B------:R-:W-:Y:S01]  /*0f40*/  ULDC.64 UR6, c[0x4][0x20] ;  /* 0x0100080000067ab9 */ /* 0x000fe20000000a00 */
[----:B------:R-:W-:Y:S01]  /*0f50*/  MOV R4, UR4 ;  /* 0x0000000400047c02 */ /* 0x000fe20008000f00 */
[----:B------:R0:W1:Y:S01]  /*0f60*/  LDC.64 R14, c[0x4][R0] ;  /* 0x01000000000e7b82 */ /* 0x0000620000000a00 */
[----:B------:R-:W-:Y:S01]  /*0f70*/  IMAD.U32 R5, RZ, RZ, UR5 ;  /* 0x00000005ff057e24 */ /* 0x000fe2000f8e00ff */
[----:B------:R-:W-:Y:S01]  /*0f80*/  ULDC.64 UR4, c[0x4][0x88] ;  /* 0x0100220000047ab9 */ /* 0x000fe20000000a00 */
[----:B------:R-:W-:Y:S01]  /*0f90*/  MOV R10, UR6 ;  /* 0x00000006000a7c02 */ /* 0x000fe20008000f00 */
[----:B------:R-:W-:Y:S01]  /*0fa0*/  IMAD.U32 R6, RZ, RZ, UR4 ;  /* 0x00000004ff067e24 */ /* 0x000fe2000f8e00ff */
[----:B------:R-:W-:Y:S01]  /*0fb0*/  MOV R13, RZ ;  /* 0x000000ff000d7202 */ /* 0x000fe20000000f00 */
[----:B------:R-:W-:-:S02]  /*0fc0*/  IMAD.U32 R7, RZ, RZ, UR5 ;  /* 0x00000005ff077e24 */ /* 0x000fc4000f8e00ff */
[----:B------:R-:W-:Y:S02]  /*0fd0*/  IMAD.U32 R11, RZ, RZ, UR7 ;  /* 0x00000007ff0b7e24 */ /* 0x000fe4000f8e00ff */
[----:B------:R-:W-:Y:S02]  /*0fe0*/  IMAD.MOV.U32 R8, RZ, RZ, 0x70 ;  /* 0x00000070ff087424 */ /* 0x000fe400078e00ff */
[----:B0-----:R-:W-:-:S07]  /*0ff0*/  IMAD.MOV.U32 R12, RZ, RZ, 0x1 ;  /* 0x00000001ff0c7424 */ /* 0x001fce00078e00ff */
[----:B------:R-:W-:-:S07]  /*1000*/  LEPC R20, `(.L_x_7) ;  /* 0x000000001014794e */ /* 0x000fce0000000000 */
[----:B-1----:R-:W-:Y:S05]  /*1010*/  CALL.ABS.NOINC R14 ;  /* 0x000000000e007343 */ /* 0x002fea0003c00000 */
.L_x_7:
[----:B------:R-:W-:Y:S01]  /*1020*/  ULOP3.LUT UR4, UR45, 0x1, URZ, 0xc0, !UPT ;  /* 0x000000012d047892 */ /* 0x000fe2000f8ec03f */
[----:B------:R-:W-:-:S05]  /*1030*/  IMAD.U32 R3, RZ, RZ, UR46 ;  /* 0x0000002eff037e24 */ /* 0x000fca000f8e00ff */
[----:B------:R-:W-:Y:S01]  /*1040*/  IMAD.U32 R0, RZ, RZ, UR4 ;  /* 0x00000004ff007e24 */ /* 0x000fe2000f8e00ff */
[----:B------:R-:W-:-:S04]  /*1050*/  ISETP.NE.AND P0, PT, R3, 0x3, PT ;  /* 0x000000030300780c */ /* 0x000fc80003f05270 */
[----:B------:R-:W-:-:S04]  /*1060*/  SHF.L.U32 R0, R0, 0x1f, RZ ;  /* 0x0000001f00007819 */ /* 0x000fc800000006ff */
[----:B------:R-:W0:Y:S02]  /*1070*/  SYNCS.PHASECHK.TRANS64.TRYWAIT P1, [UR39+0x28800], R0 ;  /* 0x02880000ff0075a7 */ /* 0x000e240008020167 */
[----:B0-----:R-:W-:Y:S05]  /*1080*/  @!P1 BRA `(.L_x_8) ;  /* 0x000000a800d09947 */ /* 0x001fea0003800000 */
.L_x_89:
[----:B------:R-:W-:Y:S05]  /*1090*/  @!P0 BRA `(.L_x_9) ;  /* 0x0000000000048947 */ /* 0x000fea0003800000 */
[----:B------:R-:W-:Y:S01]  /*10a0*/  BPT.TRAP 0x1 ;  /* 0x000000040000795c */ /* 0x000fe20000300000 */
.L_x_9:
[----:B0-----:R-:W-:Y:S01]  /*10b0*/  IMAD.U32 R0, RZ, RZ, UR43 ;  /* 0x0000002bff007e24 */ /* 0x001fe2000f8e00ff */
[----:B------:R-:W-:-:S04]  /*10c0*/  MOV R3, UR44 ;  /* 0x0000002c00037c02 */ /* 0x000fc80008000f00 */
[----:B------:R-:W-:Y:S02]  /*10d0*/  LEA R0, R0, UR39, 0x3 ;  /* 0x0000002700007c11 */ /* 0x000fe4000f8e18ff */
[----:B------:R-:W-:-:S04]  /*10e0*/  SHF.L.U32 R3, R3, 0x1f, RZ ;  /* 0x0000001f03037819 */ /* 0x000fc800000006ff */
[----:B------:R0:W1:Y:S01]  /*10f0*/  SYNCS.PHASECHK.TRANS64.TRYWAIT P1, [R0+URZ+0x28830], R3 ;  /* 0x02883003000075a7 */ /* 0x000062000802017f */
[----:B------:R-:W-:Y:S05]  /*1100*/  @!P0 BRA `(.L_x_10) ;  /* 0x0000000000048947 */ /* 0x000fea0003800000 */
[----:B------:R-:W-:Y:S01]  /*1110*/  BPT.TRAP 0x1 ;  /* 0x000000040000795c */ /* 0x000fe20000300000 */
.L_x_10:
[----:B------:R-:W-:Y:S01]  /*1120*/  IMAD.MOV.U32 R151, RZ, RZ, RZ ;  /* 0x000000ffff977224 */ /* 0x000fe200078e00ff */
[----:B-1----:R-:W-:Y:S06]  /*1130*/  @P1 BRA `(.L_x_11) ;  /* 0x0000000000081947 */ /* 0x002fec0003800000 */
[----:B------:R-:W1:Y:S02]  /*1140*/  SYNCS.PHASECHK.TRANS64.TRYWAIT P1, [R0+URZ+0x28830], R3 ;  /* 0x02883003000075a7 */ /* 0x000e64000802017f */
[----:B-1----:R-:W-:Y:S05]  /*1150*/  @!P1 BRA `(.L_x_12) ;  /* 0x000000a800b49947 */ /* 0x002fea0003800000 */
.L_x_11:
[----:B------:R-:W-:Y:S05]  /*1160*/  WARPSYNC.ALL ;  /* 0x0000000000007948 */ /* 0x000fea0003800000 */
[----:B------:R-:W-:Y:S01]  /*1170*/  UIADD3 UR4, UR39, 0x18400, URZ ;  /* 0x0001840027047890 */ /* 0x000fe2000fffe03f */
[----:B------:R-:W-:Y:S01]  /*1180*/  WARPGROUP.ARRIVE ;  /* 0x00000000000079c5 */ /* 0x000fe20000000000 */
[----:B------:R-:W-:Y:S02]  /*1190*/  ULOP3.LUT UR32, UR51, 0x10000, URZ, 0xfc, !UPT ;  /* 0x0001000033207892 */ /* 0x000fe4000f8efc3f */
[----:B------:R-:W-:Y:S01]  /*11a0*/  USHF.R.U32.HI UR4, URZ, 0x4, UR4 ;  /* 0x000000043f047899 */ /* 0x000fe20008011604 */
[----:B------:R-:W-:Y:S01]  /*11b0*/  UMOV UR33, 0x40000040 ;  /* 0x4000004000217882 */ /* 0x000fe20000000000 */
[----:B------:R-:W-:-:S02]  /*11c0*/  UMOV UR35, 0x40000040 ;  /* 0x4000004000237882 */ /* 0x000fc40000000000 */
[----:B------:R-:W-:Y:S01]  /*11d0*/  ULOP3.LUT UR4, UR4, 0x3fff, URZ, 0xc0, !UPT ;  /* 0x00003fff04047892 */ /* 0x000fe2000f8ec03f */
[----:B------:R-:W-:Y:S01]  /*11e0*/  UMOV UR5, 0x40000040 ;  /* 0x4000004000057882 */ /* 0x000fe20000000000 */
[----:B------:R-:W-:Y:S02]  /*11f0*/  UMOV UR7, 0x40000040 ;  /* 0x4000004000077882 */ /* 0x000fe40000000000 */
[----:B------:R-:W-:Y:S02]  /*1200*/  ULOP3.LUT UR47, UR4, 0x10000, URZ, 0xfc, !UPT ;  /* 0x00010000042f7892 */ /* 0x000fe4000f8efc3f */
[----:B------:R-:W-:Y:S02]  /*1210*/  UIADD3 UR4, UR32, 0x2, URZ ;  /* 0x0000000220047890 */ /* 0x000fe4000fffe03f */
[----:B------:R-:W-:Y:S02]  /*1220*/  ULEA UR34, UR43, UR47, 0xb ;  /* 0x0000002f2b227291 */ /* 0x000fe4000f8e583f */
[----:B------:R-:W-:-:S02]  /*1230*/  UIADD3 UR8, UR32, 0x4, URZ ;  /* 0x0000000420087890 */ /* 0x000fc4000fffe03f */
[----:B------:R-:W-:Y:S02]  /*1240*/  UIADD3 UR6, UR34, 0x2, URZ ;  /* 0x0000000222067890 */ /* 0x000fe4000fffe03f */
[----:B------:R-:W-:Y:S01]  /*1250*/  UIADD3 UR10, UR34, 0x4, URZ ;  /* 0x00000004220a7890 */ /* 0x000fe2000fffe03f */
[----:B------:R-:W-:Y:S02]  /*1260*/  UMOV UR9, 0x40000040 ;  /* 0x4000004000097882 */ /* 0x000fe40000000000 */
[----:B------:R-:W-:Y:S01]  /*1270*/  HGMMA.64x128x16.F32.BF16 R24, gdesc[UR32], RZ, !UPT, gsb0 ;  /* 0x01e00000201879f0 */ /* 0x000fe2000c0018ff */
[----:B------:R-:W-:Y:S01]  /*1280*/  UMOV UR11, 0x40000040 ;  /* 0x40000040000b7882 */ /* 0x000fe20000000000 */
[----:B------:R-:W-:Y:S02]  /*1290*/  UIADD3 UR12, UR32, 0x6, URZ ;  /* 0x00000006200c7890 */ /* 0x000fe4000fffe03f */
[----:B------:R-:W-:Y:S01]  /*12a0*/  UIADD3 UR14, UR34, 0x6, URZ ;  /* 0x00000006220e7890 */ /* 0x000fe2000fffe03f */
[----:B------:R-:W-:Y:S01]  /*12b0*/  UMOV UR13, 0x40000040 ;  /* 0x40000040000d7882 */ /* 0x000fe20000000000 */
[----:B------:R-:W-:Y:S01]  /*12c0*/  UMOV UR15, 0x40000040 ;  /* 0x40000040000f7882 */ /* 0x000fe20000000000 */
[----:B------:R-:W-:-:S02]  /*12d0*/  UIADD3 UR16, UR32, 0x400, URZ ;  /* 0x0000040020107890 */ /* 0x000fc4000fffe03f */
[----:B------:R-:W-:Y:S01]  /*12e0*/  UIADD3 UR18, UR34, 0x400, URZ ;  /* 0x0000040022127890 */ /* 0x000fe2000fffe03f */
[----:B------:R-:W-:Y:S01]  /*12f0*/  UMOV UR17, 0x40000040 ;  /* 0x4000004000117882 */ /* 0x000fe20000000000 */
[----:B------:R-:W-:Y:S01]  /*1300*/  UMOV UR19, 0x40000040 ;  /* 0x4000004000137882 */ /* 0x000fe20000000000 */
[----:B------:R-:W-:Y:S02]  /*1310*/  UIADD3 UR20, UR32, 0x402, URZ ;  /* 0x0000040220147890 */ /* 0x000fe4000fffe03f */
[----:B------:R-:W-:Y:S01]  /*1320*/  UIADD3 UR22, UR34, 0x402, URZ ;  /* 0x0000040222167890 */ /* 0x000fe2000fffe03f */
[----:B------:R-:W-:Y:S01]  /*1330*/  UMOV UR21, 0x40000040 ;  /* 0x4000004000157882 */ /* 0x000fe20000000000 */
        /* <DEDUP_REMOVED lines=9> */
[----:B------:R-:W-:Y:S02]  /*13d0*/  WARPGROUP.DEPBAR.LE gsb0, 0x0 ;  /* 0x00008000000079c5 */ /* 0x000fe40000010000 */
[----:B------:R-:W-:-:S06]  /*13e0*/  WARPGROUP.ARRIVE ;  /* 0x00000000000079c5 */ /* 0x000fcc0000000000 */
[----:B------:R-:W-:Y:S03]  /*13f0*/  HGMMA.64x128x16.F32.BF16 R24, gdesc[UR4], R24, gsb0 ;  /* 0x01e00000041879f0 */ /* 0x000fe60008001818 */
[----:B------:R-:W-:Y:S02]  /*1400*/  WARPGROUP.DEPBAR.LE gsb0, 0x0 ;  /* 0x00008000000079c5 */ /* 0x000fe40000010000 */
[----:B------:R-:W-:-:S07]  /*1410*/  WARPGROUP.ARRIVE ;  /* 0x00000000000079c5 */ /* 0x000fce0000000000 */
        /* <DEDUP_REMOVED lines=17> */
[----:B------:R-:W-:Y:S05]  /*1530*/  @!P0 BRA `(.L_x_13) ;  /* 0x0000000000048947 */ /* 0x000fea0003800000 */
[----:B------:R-:W-:Y:S01]  /*1540*/  BPT.TRAP 0x1 ;  /* 0x000000040000795c */ /* 0x000fe20000300000 */
.L_x_13:
[----:B------:R-:W-:Y:S01]  /*1550*/  ULDC UR6, c[0x0][0x9d8] ;  /* 0x0002760000067ab9 */ /* 0x000fe20000000800 */
[----:B------:R-:W-:Y:S02]  /*1560*/  VIADD R6, R155, UR50 ;  /* 0x000000329b067c36 */ /* 0x000fe40008000000 */
[----:B------:R-:W-:Y:S01]  /*1570*/  FMUL.FTZ R24, R24, UR6 ;  /* 0x0000000618187c20 */ /* 0x000fe20008410000 */
[----:B------:R-:W-:Y:S01]  /*1580*/  FMUL.FTZ R25, R25, UR6 ;  /* 0x0000000619197c20 */ /* 0x000fe20008410000 */
[----:B------:R-:W-:Y:S01]  /*1590*/  FMUL.FTZ R28, R28, UR6 ;  /* 0x000000061c1c7c20 */ /* 0x000fe20008410000 */
[----:B------:R-:W-:Y:S01]  /*15a0*/  FMUL.FTZ R29, R29, UR6 ;  /* 0x000000061d1d7c20 */ /* 0x000fe20008410000 */
[----:B------:R-:W-:Y:S02]  /*15b0*/  IMAD.U32 R7, RZ, RZ, UR52 ;  /* 0x00000034ff077e24 */ /* 0x000fe4000f8e00ff */
[----:B------:R-:W-:Y:S01]  /*15c0*/  FMUL.FTZ R32, R32, UR6 ;  /* 0x0000000620207c20 */ /* 0x000fe20008410000 */
[----:B------:R-:W2:Y:S01]  /*15d0*/  MUFU.TANH R24, R24 ;  /* 0x0000001800187308 */ /* 0x000ea20000002400 */
[----:B------:R-:W-:Y:S01]  /*15e0*/  FMUL.FTZ R33, R33, UR6 ;  /* 0x0000000621217c20 */ /* 0x000fe20008410000 */
[----:B------:R-:W-:-:S02]  /*15f0*/  IMAD R6, R7, -0x80, R6 ;  /* 0xffffff8007067824 */ /* 0x000fc400078e0206 */
[----:B------:R-:W-:Y:S01]  /*1600*/  FMUL.FTZ R26, R26, UR6 ;  /* 0x000000061a1a7c20 */ /* 0x000fe20008410000 */
[----:B------:R-:W-:Y:S01]  /*1610*/  FMUL.FTZ R36, R36, UR6 ;  /* 0x0000000624247c20 */ /* 0x000fe20008410000 */
[----:B------:R-:W-:Y:S01]  /*1620*/  FMUL.FTZ R27, R27, UR6 ;  /* 0x000000061b1b7c20 */ /* 0x000fe20008410000 */
[----:B------:R-:W-:Y:S01]  /*1630*/  FMUL.FTZ R37, R37, UR6 ;  /* 0x0000000625257c20 */ /* 0x000fe20008410000 */
[C---:B------:R-:W-:Y:S01]  /*1640*/  ISETP.GT.AND P2, PT, R6.reuse, RZ, PT ;  /* 0x000000ff0600720c */ /* 0x040fe20003f44270 */
[----:B------:R-:W3:Y:S01]  /*1650*/  MUFU.TANH R25, R25 ;  /* 0x0000001900197308 */ /* 0x000ee20000002400 */
[----:B------:R-:W-:Y:S01]  /*1660*/  ISETP.GT.AND P1, PT, R6, 0x1, PT ;  /* 0x000000010600780c */ /* 0x000fe20003f24270 */
[----:B------:R-:W-:Y:S01]  /*1670*/  FMUL.FTZ R30, R30, UR6 ;  /* 0x000000061e1e7c20 */ /* 0x000fe20008410000 */
[----:B------:R-:W-:Y:S01]  /*1680*/  ISETP.GT.AND P6, PT, R6, 0x8, PT ;  /* 0x000000080600780c */ /* 0x000fe20003fc4270 */
[----:B------:R-:W-:Y:S01]  /*1690*/  FMUL.FTZ R40, R40, UR6 ;  /* 0x0000000628287c20 */ /* 0x000fe20008410000 */
[C---:B------:R-:W-:Y:S01]  /*16a0*/  ISETP.GT.AND P5, PT, R6.reuse, 0x9, PT ;  /* 0x000000090600780c */ /* 0x040fe20003fa4270 */
[----:B------:R-:W-:Y:S01]  /*16b0*/  FMUL.FTZ R31, R31, UR6 ;  /* 0x000000061f1f7c20 */ /* 0x000fe20008410000 */
[----:B------:R-:W-:Y:S01]  /*16c0*/  ISETP.GT.AND P4, PT, R6, 0x10, PT ;  /* 0x000000100600780c */ /* 0x000fe20003f84270 */
[----:B------:R-:W4:Y:S01]  /*16d0*/  MUFU.TANH R28, R28 ;  /* 0x0000001c001c7308 */ /* 0x000f220000002400 */
[----:B--2---:R-:W-:Y:S01]  /*16e0*/  FSEL R9, R24, -INF , P2 ;  /* 0xff80000018097808 */ /* 0x004fe20001000000 */
[----:B------:R-:W-:Y:S01]  /*16f0*/  FMUL.FTZ R41, R41, UR6 ;  /* 0x0000000629297c20 */ /* 0x000fe20008410000 */
[----:B------:R-:W-:Y:S01]  /*1700*/  FMUL.FTZ R34, R34, UR6 ;  /* 0x0000000622227c20 */ /* 0x000fe20008410000 */
[----:B------:R-:W-:Y:S01]  /*1710*/  ISETP.GT.AND P3, PT, R6, 0x11, PT ;  /* 0x000000110600780c */ /* 0x000fe20003f64270 */
[----:B------:R-:W-:Y:S01]  /*1720*/  FMUL.FTZ R44, R44, UR6 ;  /* 0x000000062c2c7c20 */ /* 0x000fe20008410000 */
[----:B------:R-:W-:Y:S01]  /*1730*/  FMUL.FTZ R35, R35, UR6 ;  /* 0x0000000623237c20 */ /* 0x000fe20008410000 */
[----:B------:R-:W-:Y:S01]  /*1740*/  FMUL.FTZ R45, R45, UR6 ;  /* 0x000000062d2d7c20 */ /* 0x000fe20008410000 */
[----:B------:R-:W2:Y:S01]  /*1750*/  MUFU.TANH R29, R29 ;  /* 0x0000001d001d7308 */ /* 0x000ea20000002400 */
[----:B---3--:R-:W-:Y:S01]  /*1760*/  FSEL R8, R25, -INF , P1 ;  /* 0xff80000019087808 */ /* 0x008fe20000800000 */
[----:B------:R-:W-:Y:S01]  /*1770*/  FMUL.FTZ R38, R38, UR6 ;  /* 0x0000000626267c20 */ /* 0x000fe20008410000 */
[----:B------:R-:W-:Y:S01]  /*1780*/  FMUL.FTZ R39, R39, UR6 ;  /* 0x0000000627277c20 */ /* 0x000fe20008410000 */
[----:B------:R-:W-:Y:S01]  /*1790*/  FMUL.FTZ R48, R48, UR6 ;  /* 0x0000000630307c20 */ /* 0x000fe20008410000 */
[----:B------:R-:W-:Y:S01]  /*17a0*/  FMNMX.FTZ R12, R9, R8, !PT ;  /* 0x00000008090c7209 */ /* 0x000fe20007810000 */
[----:B------:R-:W-:Y:S01]  /*17b0*/  FMUL.FTZ R49, R49, UR6 ;  /* 0x0000000631317c20 */ /* 0x000fe20008410000 */
[----:B------:R-:W-:Y:S01]  /*17c0*/  FMUL.FTZ R42, R42, UR6 ;  /* 0x000000062a2a7c20 */ /* 0x000fe20008410000 */
[----:B------:R-:W3:Y:S01]  /*17d0*/  MUFU.TANH R32, R32 ;  /* 0x0000002000207308 */ /* 0x000ee20000002400 */
[----:B----4-:R-:W-:Y:S01]  /*17e0*/  FSEL R89, R28, -INF , P6 ;  /* 0xff8000001c597808 */ /* 0x010fe20003000000 */
[----:B------:R-:W-:Y:S01]  /*17f0*/  FMUL.FTZ R43, R43, UR6 ;  /* 0x000000062b2b7c20 */ /* 0x000fe20008410000 */
[----:B------:R-:W-:Y:S01]  /*1800*/  FMUL.FTZ R52, R52, UR6 ;  /* 0x0000000634347c20 */ /* 0x000fe20008410000 */
[----:B------:R-:W-:Y:S01]  /*1810*/  FMUL.FTZ R53, R53, UR6 ;  /* 0x0000000635357c20 */ /* 0x000fe20008410000 */
[----:B------:R-:W-:Y:S01]  /*1820*/  FMNMX.FTZ R12, R89, R12, !PT ;  /* 0x0000000c590c7209 */ /* 0x000fe20007810000 */
[----:B------:R-:W-:Y:S01]  /*1830*/  FMUL.FTZ R46, R46, UR6 ;  /* 0x000000062e2e7c20 */ /* 0x000fe20008410000 */
[----:B------:R-:W-:Y:S01]  /*1840*/  FMUL.FTZ R47, R47, UR6 ;  /* 0x000000062f2f7c20 */ /* 0x000fe20008410000 */
[----:B01----:R-:W0:Y:S01]  /*1850*/  MUFU.TANH R3, R26 ;  /* 0x0000001a00037308 */ /* 0x003e220000002400 */
[----:B--2---:R-:W-:Y:S01]  /*1860*/  FSEL R91, R29, -INF , P5 ;  /* 0xff8000001d5b7808 */ /* 0x004fe20002800000 */
[----:B------:R-:W-:Y:S01]  /*1870*/  FMUL.FTZ R56, R56, UR6 ;  /* 0x0000000638387c20 */ /* 0x000fe20008410000 */
[----:B------:R-:W-:Y:S01]  /*1880*/  FMUL.FTZ R57, R57, UR6 ;  /* 0x0000000639397c20 */ /* 0x000fe20008410000 */
[----:B------:R-:W-:Y:S01]  /*1890*/  FMUL.FTZ R50, R50, UR6 ;  /* 0x0000000632327c20 */ /* 0x000fe20008410000 */
[----:B------:R-:W-:Y:S01]  /*18a0*/  FMNMX.FTZ R12, R91, R12, !PT ;  /* 0x0000000c5b0c7209 */ /* 0x000fe20007810000 */
[----:B------:R-:W-:Y:S01]  /*18b0*/  FMUL.FTZ R51, R51, UR6 ;  /* 0x0000000633337c20 */ /* 0x000fe20008410000 */
[----:B------:R-:W-:Y:S01]  /*18c0*/  FMUL.FTZ R60, R60, UR6 ;  /* 0x000000063c3c7c20 */ /* 0x000fe20008410000 */
[----:B------:R-:W1:Y:S01]  /*18d0*/  MUFU.TANH R33, R33 ;  /* 0x0000002100217308 */ /* 0x000e620000002400 */
[----:B---3--:R-:W-:Y:S01]  /*18e0*/  FSEL R93, R32, -INF , P4 ;  /* 0xff800000205d7808 */ /* 0x008fe20002000000 */
[----:B------:R-:W-:Y:S01]  /*18f0*/  FMUL.FTZ R54, R54, UR6 ;  /* 0x0000000636367c20 */ /* 0x000fe20008410000 */
[----:B------:R-:W-:Y:S01]  /*1900*/  FMUL.FTZ R61, R61, UR6 ;  /* 0x000000063d3d7c20 */ /* 0x000fe20008410000 */
[----:B------:R-:W-:Y:S01]  /*1910*/  FMUL.FTZ R55, R55, UR6 ;  /* 0x0000000637377c20 */ /* 0x000fe20008410000 */
[----:B------:R-:W-:Y:S01]  /*1920*/  FMNMX.FTZ R12, R93, R12, !PT ;  /* 0x0000000c5d0c7209 */ /* 0x000fe20007810000 */
[----:B------:R-:W-:Y:S01]  /*1930*/  FMUL.FTZ R64, R64, UR6 ;  /* 0x0000000640407c20 */ /* 0x000fe20008410000 */
[----:B------:R-:W-:Y:S01]  /*1940*/  FMUL.FTZ R58, R58, UR6 ;  /* 0x000000063a3a7c20 */ /* 0x000fe20008410000 */
[----:B------:R-:W2:Y:S01]  /*1950*/  MUFU.TANH R4, R27 ;  /* 0x0000001b00047308 */ /* 0x000ea20000002400 */
[----:B0-----:R-:W-:Y:S01]  /*1960*/  FSEL R3, R3, -INF , P2 ;  /* 0xff80000003037808 */ /* 0x001fe20001000000 */
[----:B------:R-:W-:Y:S01]  /*1970*/  FMUL.FTZ R65, R65, UR6 ;  /* 0x0000000641417c20 */ /* 0x000fe20008410000 */
[----:B------:R-:W-:Y:S01]  /*1980*/  ISETP.GT.AND P2, PT, R6, 0x18, PT ;  /* 0x000000180600780c */ /* 0x000fe20003f44270 */
[----:B------:R-:W-:Y:S01]  /*1990*/  FMUL.FTZ R59, R59, UR6 ;  /* 0x000000063b3b7c20 */ /* 0x000fe20008410000 */
[----:B------:R-:W-:Y:S01]  /*19a0*/  FMUL.FTZ R68, R68, UR6 ;  /* 0x0000000644447c20 */ /* 0x000fe20008410000 */
[----:B------:R-:W-:Y:S01]  /*19b0*/  FMUL.FTZ R62, R62, UR6 ;  /* 0x000000063e3e7c20 */ /* 0x000fe20008410000 */
[----:B------:R-:W-:Y:S01]  /*19c0*/  FMUL.FTZ R69, R69, UR6 ;  /* 0x0000000645457c20 */ /* 0x000fe20008410000 */
[----:B------:R-:W0:Y:S01]  /*19d0*/  MUFU.TANH R36, R36 ;  /* 0x0000002400247308 */ /* 0x000e220000002400 */
[----:B-1----:R-:W-:Y:S01]  /*19e0*/  FSEL R95, R33, -INF , P3 ;  /* 0xff800000215f7808 */ /* 0x002fe20001800000 */
[----:B------:R-:W-:Y:S01]  /*19f0*/  FMUL.FTZ R63, R63, UR6 ;  /* 0x000000063f3f7c20 */ /* 0x000fe20008410000 */
[----:B------:R-:W-:Y:S01]  /*1a00*/  FMUL.FTZ R72, R72, UR6 ;  /* 0x0000000648487c20 */ /* 0x000fe20008410000 */
[----:B------:R-:W-:Y:S01]  /*1a10*/  FMUL.FTZ R66, R66, UR6 ;  /* 0x0000000642427c20 */ /* 0x000fe20008410000 */
[----:B------:R-:W-:Y:S01]  /*1a20*/  FMNMX.FTZ R12, R95, R12, !PT ;  /* 0x0000000c5f0c7209 */ /* 0x000fe20007810000 */
[----:B------:R-:W-:Y:S01]  /*1a30*/  FMUL.FTZ R73, R73, UR6 ;  /* 0x0000000649497c20 */ /* 0x000fe20008410000 */
[----:B------:R-:W-:Y:S01]  /*1a40*/  FMUL.FTZ R67, R67, UR6 ;  /* 0x0000000643437c20 */ /* 0x000fe20008410000 */
[----:B------:R-:W1:Y:S01]  /*1a50*/  MUFU.TANH R5, R30 ;  /* 0x0000001e00057308 */ /* 0x000e620000002400 */
[----:B--2---:R-:W-:Y:S01]  /*1a60*/  FSEL R4, R4, -INF , P1 ;  /* 0xff80000004047808 */ /* 0x004fe20000800000 */
[----:B------:R-:W-:Y:S01]  /*1a70*/  FMUL.FTZ R76, R76, UR6 ;  /* 0x000000064c4c7c20 */ /* 0x000fe20008410000 */
[----:B------:R-:W-:Y:S01]  /*1a80*/  ISETP.GT.AND P1, PT, R6, 0x19, PT ;  /* 0x000000190600780c */ /* 0x000fe20003f24270 */
[----:B------:R-:W-:Y:S01]  /*1a90*/  FMUL.FTZ R70, R70, UR6 ;  /* 0x0000000646467c20 */ /* 0x000fe20008410000 */
[----:B------:R-:W-:Y:S01]  /*1aa0*/  FMUL.FTZ R77, R77, UR6 ;  /* 0x000000064d4d7c20 */ /* 0x000fe20008410000 */
[----:B------:R-:W-:Y:S01]  /*1ab0*/  FMUL.FTZ R71, R71, UR6 ;  /* 0x0000000647477c20 */ /* 0x000fe20008410000 */
[----:B------:R-:W-:Y:S01]  /*1ac0*/  FMUL.FTZ R80, R80, UR6 ;  /* 0x0000000650507c20 */ /* 0x000fe20008410000 */
[----:B------:R-:W2:Y:S01]  /*1ad0*/  MUFU.TANH R37, R37 ;  /* 0x0000002500257308 */ /* 0x000ea20000002400 */
[----:B0-----:R-:W-:Y:S01]  /*1ae0*/  FSEL R97, R36, -INF , P2 ;  /* 0xff80000024617808 */ /* 0x001fe20001000000 */
[----:B------:R-:W-:Y:S01]  /*1af0*/  FMUL.FTZ R74, R74, UR6 ;  /* 0x000000064a4a7c20 */ /* 0x000fe20008410000 */
[----:B------:R-:W-:Y:S01]  /*1b00*/  FMUL.FTZ R81, R81, UR6 ;  /* 0x0000000651517c20 */ /* 0x000fe20008410000 */
[----:B------:R-:W-:Y:S01]  /*1b10*/  FMUL.FTZ R75, R75, UR6 ;  /* 0x000000064b4b7c20 */ /* 0x000fe20008410000 */
[----:B------:R-:W-:Y:S01]  /*1b20*/  FMNMX.FTZ R12, R97, R12, !PT ;  /* 0x0000000c610c7209 */ /* 0x000fe20007810000 */
[----:B------:R-:W-:Y:S01]  /*1b30*/  FMUL.FTZ R84, R84, UR6 ;  /* 0x0000000654547c20 */ /* 0x000fe20008410000 */
[----:B------:R-:W-:Y:S01]  /*1b40*/  FMUL.FTZ R85, R85, UR6 ;  /* 0x0000000655557c20 */ /* 0x000fe20008410000 */
[----:B------:R-:W0:Y:S01]  /*1b50*/  MUFU.TANH R11, R31 ;  /* 0x0000001f000b7308 */ /* 0x000e220000002400 */
[----:B-1----:R-:W-:Y:S01]  /*1b60*/  FSEL R5, R5, -INF , P6 ;  /* 0xff80000005057808 */ /* 0x002fe20003000000 */
[----:B------:R-:W-:Y:S01]  /*1b70*/  ULDC UR7, c[0x0][0x988] ;  /* 0x0002620000077ab9 */ /* 0x000fe20000000800 */
[----:B------:R-:W-:Y:S01]  /*1b80*/  ISETP.GT.AND P6, PT, R6, 0x20, PT ;  /* 0x000000200600780c */ /* 0x000fe20003fc4270 */
[----:B------:R-:W-:Y:S01]  /*1b90*/  FMUL.FTZ R78, R78, UR6 ;  /* 0x000000064e4e7c20 */ /* 0x000fe20008410000 */
[----:B------:R-:W-:Y:S01]  /*1ba0*/  P2R R10, PR, RZ, 0x1 ;  /* 0x00000001ff0a7803 */ /* 0x000fe20000000000 */
[----:B------:R-:W-:Y:S01]  /*1bb0*/  FMUL.FTZ R79, R79, UR6 ;  /* 0x000000064f4f7c20 */ /* 0x000fe20008410000 */
[----:B------:R-:W-:Y:S01]  /*1bc0*/  FMUL.FTZ R82, R82, UR6 ;  /* 0x0000000652527c20 */ /* 0x000fe20008410000 */
[----:B------:R-:W1:Y:S01]  /*1bd0*/  MUFU.TANH R40, R40 ;  /* 0x0000002800287308 */ /* 0x000e620000002400 */
[----:B--2---:R-:W-:Y:S01]  /*1be0*/  FSEL R99, R37, -INF , P1 ;  /* 0xff80000025637808 */ /* 0x004fe20000800000 */
[----:B------:R-:W-:Y:S01]  /*1bf0*/  FMUL.FTZ R83, R83, UR6 ;  /* 0x0000000653537c20 */ /* 0x000fe20008410000 */
[----:B------:R-:W-:Y:S01]  /*1c00*/  FMUL.FTZ R86, R86, UR6 ;  /* 0x0000000656567c20 */ /* 0x000fe20008410000 */
[----:B------:R-:W-:Y:S01]  /*1c10*/  FMUL.FTZ R87, R87, UR6 ;  /* 0x0000000657577c20 */ /* 0x000fe20008410000 */
[----:B------:R-:W-:Y:S01]  /*1c20*/  FMNMX.FTZ R12, R99, R12, !PT ;  /* 0x0000000c630c7209 */ /* 0x000fe20007810000 */
[----:B------:R-:W-:Y:S01]  /*1c30*/  UISETP.GE.AND UP0, UPT, UR50, 0x81, UPT ;  /* 0x000000813200788c */ /* 0x000fe2000bf06270 */
[----:B------:R-:W-:Y:S01]  /*1c40*/  R2UR UR6, R0 ;  /* 0x00000000000672ca */ /* 0x000fe200000e0000 */
[----:B------:R-:W2:Y:S01]  /*1c50*/  MUFU.TANH R13, R34 ;  /* 0x00000022000d7308 */ /* 0x000ea20000002400 */
[----:B0-----:R-:W-:Y:S01]  /*1c60*/  FSEL R11, R11, -INF , P5 ;  /* 0xff8000000b0b7808 */ /* 0x001fe20002800000 */
[--C-:B------:R-:W-:Y:S01]  /*1c70*/  IMAD.MOV.U32 R150, RZ, RZ, R151.reuse ;  /* 0x000000ffff967224 */ /* 0x100fe200078e0097 */
[----:B------:R-:W-:Y:S01]  /*1c80*/  ISETP.GT.AND P5, PT, R6, 0x21, PT ;  /* 0x000000210600780c */ /* 0x000fe20003fa4270 */
[----:B------:R-:W-:-:S02]  /*1c90*/  IMAD.MOV.U32 R149, RZ, RZ, R151 ;  /* 0x000000ffff957224 */ /* 0x000fc400078e0097 */
[--C-:B------:R-:W-:Y:S02]  /*1ca0*/  IMAD.MOV.U32 R148, RZ, RZ, R151.reuse ;  /* 0x000000ffff947224 */ /* 0x100fe400078e0097 */
[----:B------:R-:W0:Y:S01]  /*1cb0*/  MUFU.TANH R41, R41 ;  /* 0x0000002900297308 */ /* 0x000e220000002400 */
[----:B-1----:R-:W-:Y:S01]  /*1cc0*/  FSEL R101, R40, -INF , P6 ;  /* 0xff80000028657808 */ /* 0x002fe20003000000 */
[--C-:B------:R-:W-:Y:S02]  /*1cd0*/  IMAD.MOV.U32 R146, RZ, RZ, R151.reuse ;  /* 0x000000ffff927224 */ /* 0x100fe400078e0097 */
[----:B------:R-:W-:Y:S01]  /*1ce0*/  UIADD3 UR6, UR6, 0x28840, URZ ;  /* 0x0002884006067890 */ /* 0x000fe2000fffe03f */
[----:B------:R-:W-:Y:S01]  /*1cf0*/  FMNMX.FTZ R12, R101, R12, !PT ;  /* 0x0000000c650c7209 */ /* 0x000fe20007810000 */
[--C-:B------:R-:W-:Y:S02]  /*1d00*/  IMAD.MOV.U32 R144, RZ, RZ, R151.reuse ;  /* 0x000000ffff907224 */ /* 0x100fe400078e0097 */
[----:B------:R-:W1:Y:S01]  /*1d10*/  MUFU.TANH R15, R35 ;  /* 0x00000023000f7308 */ /* 0x000e620000002400 */
[----:B--2---:R-:W-:Y:S01]  /*1d20*/  FSEL R13, R13, -INF , P4 ;  /* 0xff8000000d0d7808 */ /* 0x004fe20002000000 */
[----:B------:R-:W-:Y:S01]  /*1d30*/  UPRMT UR6, UR37, 0x654, UR6 ;  /* 0x0000065425067896 */ /* 0x000fe20008000006 */
[----:B------:R-:W-:Y:S01]  /*1d40*/  ISETP.GT.AND P4, PT, R6, 0x28, PT ;  /* 0x000000280600780c */ /* 0x000fe20003f84270 */
[----:B------:R-:W-:-:S02]  /*1d50*/  IMAD.MOV.U32 R142, RZ, RZ, R151 ;  /* 0x000000ffff8e7224 */ /* 0x000fc400078e0097 */
[--C-:B------:R-:W-:Y:S02]  /*1d60*/  IMAD.MOV.U32 R140, RZ, RZ, R151.reuse ;  /* 0x000000ffff8c7224 */ /* 0x100fe400078e0097 */
[----:B------:R-:W2:Y:S01]  /*1d70*/  MUFU.TANH R44, R44 ;  /* 0x0000002c002c7308 */ /* 0x000ea20000002400 */
[----:B0-----:R-:W-:Y:S01]  /*1d80*/  FSEL R103, R41, -INF , P5 ;  /* 0xff80000029677808 */ /* 0x001fe20002800000 */
[--C-:B------:R-:W-:Y:S01]  /*1d90*/  IMAD.MOV.U32 R138, RZ, RZ, R151.reuse ;  /* 0x000000ffff8a7224 */ /* 0x100fe200078e0097 */
[----:B------:R-:W-:Y:S01]  /*1da0*/  SYNCS.ARRIVE.TRANS64.RED.A1T0 RZ, [UR6], RZ ;  /* 0x000000ffffff79a7 */ /* 0x000fe20008100406 */
[--C-:B------:R-:W-:Y:S01]  /*1db0*/  IMAD.MOV.U32 R136, RZ, RZ, R151.reuse ;  /* 0x000000ffff887224 */ /* 0x100fe200078e0097 */
[----:B------:R-:W-:Y:S01]  /*1dc0*/  FMNMX.FTZ R12, R103, R12, !PT ;  /* 0x0000000c670c7209 */ /* 0x000fe20007810000 */
[--C-:B------:R-:W-:Y:S02]  /*1dd0*/  IMAD.MOV.U32 R134, RZ, RZ, R151.reuse ;  /* 0x000000ffff867224 */ /* 0x100fe400078e0097 */
[----:B------:R-:W0:Y:S01]  /*1de0*/  MUFU.TANH R21, R38 ;  /* 0x0000002600157308 */ /* 0x000e220000002400 */
[----:B-1----:R-:W-:Y:S01]  /*1df0*/  FSEL R15, R15, -INF , P3 ;  /* 0xff8000000f0f7808 */ /* 0x002fe20001800000 */
[--C-:B------:R-:W-:Y:S01]  /*1e00*/  IMAD.MOV.U32 R132, RZ, RZ, R151.reuse ;  /* 0x000000ffff847224 */ /* 0x100fe200078e0097 */
[----:B------:R-:W-:Y:S01]  /*1e10*/  ISETP.GT.AND P3, PT, R6, 0x29, PT ;  /* 0x000000290600780c */ /* 0x000fe20003f64270 */
[----:B------:R-:W-:-:S02]  /*1e20*/  IMAD.MOV.U32 R130, RZ, RZ, R151 ;  /* 0x000000ffff827224 */ /* 0x000fc400078e0097 */
[--C-:B------:R-:W-:Y:S02]  /*1e30*/  IMAD.MOV.U32 R128, RZ, RZ, R151.reuse ;  /* 0x000000ffff807224 */ /* 0x100fe400078e0097 */
[----:B------:R-:W1:Y:S01]  /*1e40*/  MUFU.TANH R45, R45 ;  /* 0x0000002d002d7308 */ /* 0x000e620000002400 */
[----:B--2---:R-:W-:Y:S01]  /*1e50*/  FSEL R105, R44, -INF , P4 ;  /* 0xff8000002c697808 */ /* 0x004fe20002000000 */
[--C-:B------:R-:W-:Y:S02]  /*1e60*/  IMAD.MOV.U32 R126, RZ, RZ, R151.reuse ;  /* 0x000000ffff7e7224 */ /* 0x100fe400078e0097 */
[--C-:B------:R-:W-:Y:S01]  /*1e70*/  IMAD.MOV.U32 R124, RZ, RZ, R151.reuse ;  /* 0x000000ffff7c7224 */ /* 0x100fe200078e0097 */
[----:B------:R-:W-:Y:S01]  /*1e80*/  FMNMX.FTZ R12, R105, R12, !PT ;  /* 0x0000000c690c7209 */ /* 0x000fe20007810000 */
[--C-:B------:R-:W-:Y:S02]  /*1e90*/  IMAD.MOV.U32 R122, RZ, RZ, R151.reuse ;  /* 0x000000ffff7a7224 */ /* 0x100fe400078e0097 */
        /* <DEDUP_REMOVED lines=9> */
[--C-:B------:R-:W-:Y:S01]  /*1f30*/  IMAD.MOV.U32 R112, RZ, RZ, R151.reuse ;  /* 0x000000ffff707224 */ /* 0x100fe200078e0097 */
[----:B------:R-:W-:Y:S01]  /*1f40*/  FMNMX.FTZ R12, R107, R12, !PT ;  /* 0x0000000c6b0c7209 */ /* 0x000fe20007810000 */
[--C-:B------:R-:W-:Y:S02]  /*1f50*/  IMAD.MOV.U32 R110, RZ, RZ, R151.reuse ;  /* 0x000000ffff6e7224 */ /* 0x100fe400078e0097 */
[----:B------:R-:W1:Y:S01]  /*1f60*/  MUFU.TANH R27, R42 ;  /* 0x0000002a001b7308 */ /* 0x000e620000002400 */
[----:B--2---:R-:W-:Y:S01]  /*1f70*/  FSEL R25, R39, -INF , P1 ;  /* 0xff80000027197808 */ /* 0x004fe20000800000 */
[--C-:B------:R-:W-:Y:S01]  /*1f80*/  IMAD.MOV.U32 R108, RZ, RZ, R151.reuse ;  /* 0x000000ffff6c7224 */ /* 0x100fe200078e0097 */
[----:B------:R-:W-:Y:S01]  /*1f90*/  ISETP.GT.AND P1, PT, R6, 0x31, PT ;  /* 0x000000310600780c */ /* 0x000fe20003f24270 */
[----:B------:R-:W-:-:S02]  /*1fa0*/  IMAD.MOV.U32 R106, RZ, RZ, R151 ;  /* 0x000000ffff6a7224 */ /* 0x000fc400078e0097 */
[--C-:B------:R-:W-:Y:S02]  /*1fb0*/  IMAD.MOV.U32 R104, RZ, RZ, R151.reuse ;  /* 0x000000ffff687224 */ /* 0x100fe400078e0097 */
[----:B------:R-:W2:Y:S01]  /*1fc0*/  MUFU.TANH R49, R49 ;  /* 0x0000003100317308 */ /* 0x000ea20000002400 */
[----:B0-----:R-:W-:Y:S01]  /*1fd0*/  FSEL R109, R48, -INF , P2 ;  /* 0xff800000306d7808 */ /* 0x001fe20001000000 */
[--C-:B------:R-:W-:Y:S02]  /*1fe0*/  IMAD.MOV.U32 R102, RZ, RZ, R151.reuse ;  /* 0x000000ffff667224 */ /* 0x100fe400078e0097 */
        /* <DEDUP_REMOVED lines=12> */
[----:B------:R-:W-:Y:S01]  /*20b0*/  IMAD.MOV.U32 R88, RZ, RZ, R151 ;  /* 0x000000ffff587224 */ /* 0x000fe200078e0097 */
[----:B------:R-:W-:-:S03]  /*20c0*/  FMNMX.FTZ R12, R111, R12, !PT ;  /* 0x0000000c6f0c7209 */ /* 0x000fc60007810000 */
[----:B------:R-:W2:Y:S01]  /*20d0*/  MUFU.TANH R31, R46 ;  /* 0x0000002e001f7308 */ /* 0x000ea20000002400 */
[----:B0-----:R-:W-:Y:S02]  /*20e0*/  FSEL R29, R43, -INF , P5 ;  /* 0xff8000002b1d7808 */ /* 0x001fe40002800000 */
[----:B------:R-:W-:-:S05]  /*20f0*/  ISETP.GT.AND P5, PT, R6, 0x39, PT ;  /* 0x000000390600780c */ /* 0x000fca0003fa4270 */
[----:B------:R-:W0:Y:S01]  /*2100*/  MUFU.TANH R53, R53 ;  /* 0x0000003500357308 */ /* 0x000e220000002400 */
[----:B-1----:R-:W-:-:S04]  /*2110*/  FSEL R113, R52, -INF , P6 ;  /* 0xff80000034717808 */ /* 0x002fc80003000000 */
[----:B------:R-:W-:-:S03]  /*2120*/  FMNMX.FTZ R12, R113, R12, !PT ;  /* 0x0000000c710c7209 */ /* 0x000fc60007810000 */
[----:B------:R-:W1:Y:S01]  /*2130*/  MUFU.TANH R47, R47 ;  /* 0x0000002f002f7308 */ /* 0x000e620000002400 */
[----:B--2---:R-:W-:Y:S02]  /*2140*/  FSEL R31, R31, -INF , P4 ;  /* 0xff8000001f1f7808 */ /* 0x004fe40002000000 */
[----:B------:R-:W-:-:S05]  /*2150*/  ISETP.GT.AND P4, PT, R6, 0x40, PT ;  /* 0x000000400600780c */ /* 0x000fca0003f84270 */
[----:B------:R-:W2:Y:S01]  /*2160*/  MUFU.TANH R56, R56 ;  /* 0x0000003800387308 */ /* 0x000ea20000002400 */
[----:B0-----:R-:W-:-:S04]  /*2170*/  FSEL R115, R53, -INF , P5 ;  /* 0xff80000035737808 */ /* 0x001fc80002800000 */
[----:B------:R-:W-:-:S03]  /*2180*/  FMNMX.FTZ R12, R115, R12, !PT ;  /* 0x0000000c730c7209 */ /* 0x000fc60007810000 */
[----:B------:R-:W0:Y:S01]  /*2190*/  MUFU.TANH R35, R50 ;  /* 0x0000003200237308 */ /* 0x000e220000002400 */
[----:B-1----:R-:W-:Y:S02]  /*21a0*/  FSEL R33, R47, -INF , P3 ;  /* 0xff8000002f217808 */ /* 0x002fe40001800000 */
[----:B------:R-:W-:-:S05]  /*21b0*/  ISETP.GT.AND P3, PT, R6, 0x41, PT ;  /* 0x000000410600780c */ /* 0x000fca0003f64270 */
[----:B------:R-:W1:Y:S01]  /*21c0*/  MUFU.TANH R57, R57 ;  /* 0x0000003900397308 */ /* 0x000e620000002400 */
[----:B--2---:R-:W-:-:S04]  /*21d0*/  FSEL R117, R56, -INF , P4 ;  /* 0xff80000038757808 */ /* 0x004fc80002000000 */
        /* <DEDUP_REMOVED lines=81> */
[----:B------:R-:W-:Y:S02]  /*26f0*/  ISETP.GT.AND P1, PT, R6, 0x79, PT ;  /* 0x000000790600780c */ /* 0x000fe40003f24270 */
[----:B------:R-:W-:-:S03]  /*2700*/  MOV R6, UR7 ;  /* 0x0000000700067c02 */ /* 0x000fc60008000f00 */
[----:B------:R-:W2:Y:S01]  /*2710*/  MUFU.TANH R78, R78 ;  /* 0x0000004e004e7308 */ /* 0x000ea20000002400 */
[----:B0-----:R-:W-:-:S04]  /*2720*/  FSEL R145, R84, -INF , P2 ;  /* 0xff80000054917808 */ /* 0x001fc80001000000 */
[----:B------:R-:W-:-:S03]  /*2730*/  FMNMX.FTZ R12, R145, R12, !PT ;  /* 0x0000000c910c7209 */ /* 0x000fc60007810000 */
[----:B------:R-:W-:Y:S01]  /*2740*/  MUFU.TANH R79, R79 ;  /* 0x0000004f004f7308 */ /* 0x000fe20000002400 */
[----:B-1----:R-:W-:-:S04]  /*2750*/  FSEL R147, R85, -INF , P1 ;  /* 0xff80000055937808 */ /* 0x002fc80000800000 */
[----:B------:R-:W-:-:S03]  /*2760*/  FMNMX.FTZ R12, R147, R12, !PT ;  /* 0x0000000c930c7209 */ /* 0x000fc60007810000 */
[----:B------:R-:W-:Y:S01]  /*2770*/  MUFU.TANH R82, R82 ;  /* 0x0000005200527308 */ /* 0x000fe20000002400 */
[----:B--2---:R-:W-:Y:S01]  /*2780*/  FSEL R85, R78, -INF , P6 ;  /* 0xff8000004e557808 */ /* 0x004fe20003000000 */
[----:B------:R-:W0:Y:S06]  /*2790*/  SHFL.BFLY PT, R7, R12, 0x2, 0x1f ;  /* 0x0c401f000c077f89 */ /* 0x000e2c00000e0000 */
[----:B------:R-:W1:Y:S08]  /*27a0*/  MUFU.TANH R83, R83 ;  /* 0x0000005300537308 */ /* 0x000e700000002400 */
[----:B------:R-:W-:Y:S08]  /*27b0*/  MUFU.TANH R86, R86 ;  /* 0x0000005600567308 */ /* 0x000ff00000002400 */
[----:B------:R-:W2:Y:S01]  /*27c0*/  MUFU.TANH R87, R87 ;  /* 0x0000005700577308 */ /* 0x000ea20000002400 */
[----:B-1----:R-:W-:-:S02]  /*27d0*/  FSEL R83, R83, -INF , P3 ;  /* 0xff80000053537808 */ /* 0x002fc40001800000 */
[----:B0-----:R-:W-:-:S05]  /*27e0*/  FMNMX.FTZ R14, R12, R7, !PT ;  /* 0x000000070c0e7209 */ /* 0x001fca0007810000 */
[----:B------:R-:W0:Y:S01]  /*27f0*/  SHFL.BFLY PT, R7, R14, 0x1, 0x1f ;  /* 0x0c201f000e077f89 */ /* 0x000e2200000e0000 */
[----:B--2---:R-:W-:Y:S02]  /*2800*/  FSEL R87, R87, -INF , P1 ;  /* 0xff80000057577808 */ /* 0x004fe40000800000 */
[----:B0-----:R-:W-:-:S04]  /*2810*/  FMNMX.FTZ R7, R14, R7, !PT ;  /* 0x000000070e077209 */ /* 0x001fc80007810000 */
[C---:B------:R-:W-:Y:S01]  /*2820*/  FSETP.NEU.FTZ.AND P0, PT, R7.reuse, -INF , PT ;  /* 0xff8000000700780b */ /* 0x040fe20003f1d000 */
[----:B------:R-:W-:-:S05]  /*2830*/  FMUL.FTZ R20, R7, R6 ;  /* 0x0000000607147220 */ /* 0x000fca0000410000 */
[----:B------:R-:W-:Y:S02]  /*2840*/  FSEL R20, R20, RZ, P0 ;  /* 0x000000ff14147208 */ /* 0x000fe40000000000 */
[----:B------:R-:W-:-:S03]  /*2850*/  ISETP.NE.AND P0, PT, R10, RZ, PT ;  /* 0x000000ff0a00720c */ /* 0x000fc60003f05270 */
[--C-:B------:R-:W-:Y:S01]  /*2860*/  FFMA.FTZ R63, R8, R6, -R20.reuse ;  /* 0x00000006083f7223 */ /* 0x100fe20000010814 */
[----:B------:R-:W-:Y:S01]  /*2870*/  FMNMX.FTZ R8, R3, R4, !PT ;  /* 0x0000000403087209 */ /* 0x000fe20007810000 */
[-CC-:B------:R-:W-:Y:S01]  /*2880*/  FFMA.FTZ R158, R89, R6.reuse, -R20.reuse ;  /* 0x00000006599e7223 */ /* 0x180fe20000010814 */
[----:B------:R-:W-:Y:S01]  /*2890*/  FSEL R89, R79, -INF , P5 ;  /* 0xff8000004f597808 */ /* 0x000fe20002800000 */
[--C-:B------:R-:W-:Y:S01]  /*28a0*/  FFMA.FTZ R65, R91, R6, -R20.reuse ;  /* 0x000000065b417223 */ /* 0x100fe20000010814 */
[----:B------:R-:W-:Y:S01]  /*28b0*/  FMNMX.FTZ R8, R5, R8, !PT ;  /* 0x0000000805087209 */ /* 0x000fe20007810000 */
[-CC-:B------:R-:W-:Y:S01]  /*28c0*/  FFMA.FTZ R160, R93, R6.reuse, -R20.reuse ;  /* 0x000000065da07223 */ /* 0x180fe20000010814 */
[----:B------:R-:W-:Y:S01]  /*28d0*/  FSEL R91, R82, -INF , P4 ;  /* 0xff800000525b7808 */ /* 0x000fe20002000000 */
[--C-:B------:R-:W-:Y:S01]  /*28e0*/  FFMA.FTZ R156, R9, R6, -R20.reuse ;  /* 0x00000006099c7223 */ /* 0x100fe20000010814 */
[----:B------:R-:W-:Y:S01]  /*28f0*/  FMNMX.FTZ R8, R11, R8, !PT ;  /* 0x000000080b087209 */ /* 0x000fe20007810000 */
[----:B------:R-:W-:Y:S01]  /*2900*/  MUFU.EX2 R63, R63 ;  /* 0x0000003f003f7308 */ /* 0x000fe20000000800 */
[----:B------:R-:W-:Y:S01]  /*2910*/  FSEL R93, R86, -INF , P2 ;  /* 0xff800000565d7808 */ /* 0x000fe20001000000 */
[--C-:B------:R-:W-:Y:S01]  /*2920*/  FFMA.FTZ R67, R95, R6, -R20.reuse ;  /* 0x000000065f437223 */ /* 0x100fe20000010814 */
[----:B------:R-:W-:Y:S01]  /*2930*/  FMNMX.FTZ R8, R13, R8, !PT ;  /* 0x000000080d087209 */ /* 0x000fe20007810000 */
[-CC-:B------:R-:W-:Y:S01]  /*2940*/  FFMA.FTZ R162, R97, R6.reuse, -R20.reuse ;  /* 0x0000000661a27223 */ /* 0x180fe20000010814 */
[-CC-:B------:R-:W-:Y:S01]  /*2950*/  FFMA.FTZ R69, R99, R6.reuse, -R20.reuse ;  /* 0x0000000663457223 */ /* 0x180fe20000010814 */
[--C-:B------:R-:W-:Y:S01]  /*2960*/  FFMA.FTZ R164, R101, R6, -R20.reuse ;  /* 0x0000000665a47223 */ /* 0x100fe20000010814 */
[----:B------:R-:W-:Y:S01]  /*2970*/  FMNMX.FTZ R8, R15, R8, !PT ;  /* 0x000000080f087209 */ /* 0x000fe20007810000 */
[----:B------:R-:W0:Y:S01]  /*2980*/  MUFU.EX2 R156, R156 ;  /* 0x0000009c009c7308 */ /* 0x000e220000000800 */
[-CC-:B------:R-:W-:Y:S01]  /*2990*/  FFMA.FTZ R71, R103, R6.reuse, -R20.reuse ;  /* 0x0000000667477223 */ /* 0x180fe20000010814 */
[--C-:B------:R-:W-:Y:S01]  /*29a0*/  FFMA.FTZ R166, R105, R6, -R20.reuse ;  /* 0x0000000669a67223 */ /* 0x100fe20000010814 */
[----:B------:R-:W-:Y:S01]  /*29b0*/  FMNMX.FTZ R8, R21, R8, !PT ;  /* 0x0000000815087209 */ /* 0x000fe20007810000 */
[-CC-:B------:R-:W-:Y:S01]  /*29c0*/  FFMA.FTZ R73, R107, R6.reuse, -R20.reuse ;  /* 0x000000066b497223 */ /* 0x180fe20000010814 */
[-CC-:B------:R-:W-:Y:S01]  /*29d0*/  FFMA.FTZ R168, R109, R6.reuse, -R20.reuse ;  /* 0x000000066da87223 */ /* 0x180fe20000010814 */
[--C-:B------:R-:W-:Y:S01]  /*29e0*/  FFMA.FTZ R75, R111, R6, -R20.reuse ;  /* 0x000000066f4b7223 */ /* 0x100fe20000010814 */
[----:B------:R-:W-:Y:S01]  /*29f0*/  FMNMX.FTZ R8, R25, R8, !PT ;  /* 0x0000000819087209 */ /* 0x000fe20007810000 */
[----:B------:R-:W1:Y:S01]  /*2a00*/  MUFU.EX2 R158, R158 ;  /* 0x0000009e009e7308 */ /* 0x000e620000000800 */
[-CC-:B------:R-:W-:Y:S01]  /*2a10*/  FFMA.FTZ R170, R113, R6.reuse, -R20.reuse ;  /* 0x0000000671aa7223 */ /* 0x180fe20000010814 */
[--C-:B------:R-:W-:Y:S01]  /*2a20*/  FFMA.FTZ R77, R115, R6, -R20.reuse ;  /* 0x00000006734d7223 */ /* 0x100fe20000010814 */
[----:B------:R-:W-:Y:S01]  /*2a30*/  FMNMX.FTZ R8, R27, R8, !PT ;  /* 0x000000081b087209 */ /* 0x000fe20007810000 */
[-CC-:B------:R-:W-:Y:S01]  /*2a40*/  FFMA.FTZ R172, R117, R6.reuse, -R20.reuse ;  /* 0x0000000675ac7223 */ /* 0x180fe20000010814 */
[-CC-:B------:R-:W-:Y:S01]  /*2a50*/  FFMA.FTZ R79, R119, R6.reuse, -R20.reuse ;  /* 0x00000006774f7223 */ /* 0x180fe20000010814 */
[--C-:B------:R-:W-:Y:S01]  /*2a60*/  FFMA.FTZ R174, R121, R6, -R20.reuse ;  /* 0x0000000679ae7223 */ /* 0x100fe20000010814 */
[----:B------:R-:W-:Y:S01]  /*2a70*/  FMNMX.FTZ R8, R29, R8, !PT ;  /* 0x000000081d087209 */ /* 0x000fe20007810000 */
[----:B------:R-:W2:Y:S01]  /*2a80*/  MUFU.EX2 R65, R65 ;  /* 0x0000004100417308 */ /* 0x000ea20000000800 */
[-CC-:B------:R-:W-:Y:S01]  /*2a90*/  FFMA.FTZ R81, R123, R6.reuse, -R20.reuse ;  /* 0x000000067b517223 */ /* 0x180fe20000010814 */
[--C-:B------:R-:W-:Y:S01]  /*2aa0*/  FFMA.FTZ R125, R125, R6, -R20.reuse ;  /* 0x000000067d7d7223 */ /* 0x100fe20000010814 */
[----:B------:R-:W-:Y:S01]  /*2ab0*/  FMNMX.FTZ R8, R31, R8, !PT ;  /* 0x000000081f087209 */ /* 0x000fe20007810000 */
[-CC-:B------:R-:W-:Y:S01]  /*2ac0*/  FFMA.FTZ R127, R127, R6.reuse, -R20.reuse ;  /* 0x000000067f7f7223 */ /* 0x180fe20000010814 */
[-CC-:B------:R-:W-:Y:S01]  /*2ad0*/  FFMA.FTZ R129, R129, R6.reuse, -R20.reuse ;  /* 0x0000000681817223 */ /* 0x180fe20000010814 */
[--C-:B------:R-:W-:Y:S01]  /*2ae0*/  FFMA.FTZ R131, R131, R6, -R20.reuse ;  /* 0x0000000683837223 */ /* 0x100fe20000010814 */
[----:B------:R-:W-:Y:S01]  /*2af0*/  FMNMX.FTZ R8, R33, R8, !PT ;  /* 0x0000000821087209 */ /* 0x000fe20007810000 */
[----:B------:R-:W3:Y:S01]  /*2b00*/  MUFU.EX2 R160, R160 ;  /* 0x000000a000a07308 */ /* 0x000ee20000000800 */
[-CC-:B------:R-:W-:Y:S01]  /*2b10*/  FFMA.FTZ R133, R133, R6.reuse, -R20.reuse ;  /* 0x0000000685857223 */ /* 0x180fe20000010814 */
[--C-:B------:R-:W-:Y:S01]  /*2b20*/  FFMA.FTZ R135, R135, R6, -R20.reuse ;  /* 0x0000000687877223 */ /* 0x100fe20000010814 */
[----:B------:R-:W-:Y:S01]  /*2b30*/  FMNMX.FTZ R8, R35, R8, !PT ;  /* 0x0000000823087209 */ /* 0x000fe20007810000 */
[-CC-:B------:R-:W-:Y:S01]  /*2b40*/  FFMA.FTZ R137, R137, R6.reuse, -R20.reuse ;  /* 0x0000000689897223 */ /* 0x180fe20000010814 */
[-CC-:B------:R-:W-:Y:S01]  /*2b50*/  FFMA.FTZ R139, R139, R6.reuse, -R20.reuse ;  /* 0x000000068b8b7223 */ /* 0x180fe20000010814 */
[--C-:B------:R-:W-:Y:S01]  /*2b60*/  FFMA.FTZ R141, R141, R6, -R20.reuse ;  /* 0x000000068d8d7223 */ /* 0x100fe20000010814 */
[----:B------:R-:W-:Y:S01]  /*2b70*/  FMNMX.FTZ R8, R37, R8, !PT ;  /* 0x0000000825087209 */ /* 0x000fe20007810000 */
[----:B------:R-:W4:Y:S01]  /*2b80*/  MUFU.EX2 R67, R67 ;  /* 0x0000004300437308 */ /* 0x000f220000000800 */
[-CC-:B------:R-:W-:Y:S01]  /*2b90*/  FFMA.FTZ R143, R143, R6.reuse, -R20.reuse ;  /* 0x000000068f8f7223 */ /* 0x180fe20000010814 */
[--C-:B------:R-:W-:Y:S01]  /*2ba0*/  FFMA.FTZ R145, R145, R6, -R20.reuse ;  /* 0x0000000691917223 */ /* 0x100fe20000010814 */
[----:B------:R-:W-:Y:S01]  /*2bb0*/  FMNMX.FTZ R8, R39, R8, !PT ;  /* 0x0000000827087209 */ /* 0x000fe20007810000 */
[----:B------:R-:W-:Y:S01]  /*2bc0*/  FFMA.FTZ R20, R147, R6, -R20 ;  /* 0x0000000693147223 */ /* 0x000fe20000010814 */
[-C--:B------:R-:W-:Y:S01]  /*2bd0*/  MOV R147, R151.reuse ;  /* 0x0000009700937202 */ /* 0x080fe20000000f00 */
[--C-:B------:R-:W-:Y:S01]  /*2be0*/  IMAD.MOV.U32 R121, RZ, RZ, R151.reuse ;  /* 0x000000ffff797224 */ /* 0x100fe200078e0097 */
[----:B------:R-:W-:Y:S01]  /*2bf0*/  FMNMX.FTZ R8, R41, R8, !PT ;  /* 0x0000000829087209 */ /* 0x000fe20007810000 */
[----:B------:R-:W5:Y:S01]  /*2c00*/  MUFU.EX2 R162, R162 ;  /* 0x000000a200a27308 */ /* 0x000f620000000800 */
[-C--:B------:R-:W-:Y:S01]  /*2c10*/  MOV R123, R151.reuse ;  /* 0x00000097007b7202 */ /* 0x080fe20000000f00 */
[--C-:B------:R-:W-:Y:S01]  /*2c20*/  IMAD.MOV.U32 R117, RZ, RZ, R151.reuse ;  /* 0x000000ffff757224 */ /* 0x100fe200078e0097 */
[----:B------:R-:W-:Y:S01]  /*2c30*/  FMNMX.FTZ R8, R43, R8, !PT ;  /* 0x000000082b087209 */ /* 0x000fe20007810000 */
[--C-:B------:R-:W-:Y:S01]  /*2c40*/  IMAD.MOV.U32 R113, RZ, RZ, R151.reuse ;  /* 0x000000ffff717224 */ /* 0x100fe200078e0097 */
[-C--:B------:R-:W-:Y:S01]  /*2c50*/  MOV R119, R151.reuse ;  /* 0x0000009700777202 */ /* 0x080fe20000000f00 */
[--C-:B------:R-:W-:Y:S01]  /*2c60*/  IMAD.MOV.U32 R109, RZ, RZ, R151.reuse ;  /* 0x000000ffff6d7224 */ /* 0x100fe200078e0097 */
[----:B------:R-:W-:Y:S01]  /*2c70*/  FMNMX.FTZ R8, R45, R8, !PT ;  /* 0x000000082d087209 */ /* 0x000fe20007810000 */
[----:B------:R-:W-:Y:S01]  /*2c80*/  MUFU.EX2 R69, R69 ;  /* 0x0000004500457308 */ /* 0x000fe20000000800 */
[-C--:B------:R-:W-:Y:S01]  /*2c90*/  MOV R115, R151.reuse ;  /* 0x0000009700737202 */ /* 0x080fe20000000f00 */
[--C-:B------:R-:W-:Y:S01]  /*2ca0*/  IMAD.MOV.U32 R105, RZ, RZ, R151.reuse ;  /* 0x000000ffff697224 */ /* 0x100fe200078e0097 */
[----:B------:R-:W-:Y:S01]  /*2cb0*/  FMNMX.FTZ R8, R47, R8, !PT ;  /* 0x000000082f087209 */ /* 0x000fe20007810000 */
[--C-:B------:R-:W-:Y:S01]  /*2cc0*/  IMAD.MOV.U32 R101, RZ, RZ, R151.reuse ;  /* 0x000000ffff657224 */ /* 0x100fe200078e0097 */
[-C--:B------:R-:W-:Y:S01]  /*2cd0*/  MOV R111, R151.reuse ;  /* 0x00000097006f7202 */ /* 0x080fe20000000f00 */
[----:B------:R-:W-:Y:S01]  /*2ce0*/  IMAD.MOV.U32 R97, RZ, RZ, R151 ;  /* 0x000000ffff617224 */ /* 0x000fe200078e0097 */
[----:B------:R-:W-:Y:S01]  /*2cf0*/  FMNMX.FTZ R8, R49, R8, !PT ;  /* 0x0000000831087209 */ /* 0x000fe20007810000 */
[----:B------:R-:W-:Y:S01]  /*2d00*/  MUFU.EX2 R164, R164 ;  /* 0x000000a400a47308 */ /* 0x000fe20000000800 */
[----:B------:R-:W-:-:S02]  /*2d10*/  MOV R107, R151 ;  /* 0x00000097006b7202 */ /* 0x000fc40000000f00 */
[----:B------:R-:W-:Y:S02]  /*2d20*/  FMNMX.FTZ R8, R51, R8, !PT ;  /* 0x0000000833087209 */ /* 0x000fe40007810000 */
[-C--:B------:R-:W-:Y:S02]  /*2d30*/  MOV R103, R151.reuse ;  /* 0x0000009700677202 */ /* 0x080fe40000000f00 */
[----:B------:R-:W-:Y:S01]  /*2d40*/  FMNMX.FTZ R8, R53, R8, !PT ;  /* 0x0000000835087209 */ /* 0x000fe20007810000 */
[----:B------:R-:W-:Y:S01]  /*2d50*/  MUFU.EX2 R71, R71 ;  /* 0x0000004700477308 */ /* 0x000fe20000000800 */
[-C--:B------:R-:W-:Y:S02]  /*2d60*/  MOV R99, R151.reuse ;  /* 0x0000009700637202 */ /* 0x080fe40000000f00 */
[----:B------:R-:W-:Y:S02]  /*2d70*/  FMNMX.FTZ R8, R55, R8, !PT ;  /* 0x0000000837087209 */ /* 0x000fe40007810000 */
[----:B------:R-:W-:-:S02]  /*2d80*/  MOV R95, R151 ;  /* 0x00000097005f7202 */ /* 0x000fc40000000f00 */
[----:B------:R-:W-:Y:S01]  /*2d90*/  FMNMX.FTZ R8, R57, R8, !PT ;  /* 0x0000000839087209 */ /* 0x000fe20007810000 */
[----:B------:R-:W-:Y:S03]  /*2da0*/  MUFU.EX2 R166, R166 ;  /* 0x000000a600a67308 */ /* 0x000fe60000000800 */
[----:B------:R-:W-:-:S04]  /*2db0*/  FMNMX.FTZ R8, R59, R8, !PT ;  /* 0x000000083b087209 */ /* 0x000fc80007810000 */
        /* <DEDUP_REMOVED lines=10> */
[----:B------:R-:W-:Y:S04]  /*2e60*/  MUFU.EX2 R170, R170 ;  /* 0x000000aa00aa7308 */ /* 0x000fe80000000800 */
[----:B------:R-:W0:Y:S04]  /*2e70*/  SHFL.BFLY PT, R9, R8, 0x2, 0x1f ;  /* 0x0c401f0008097f89 */ /* 0x000e2800000e0000 */
[----:B------:R-:W-:Y:S08]  /*2e80*/  MUFU.EX2 R77, R77 ;  /* 0x0000004d004d7308 */ /* 0x000ff00000000800 */
[----:B------:R-:W-:Y:S08]  /*2e90*/  MUFU.EX2 R172, R172 ;  /* 0x000000ac00ac7308 */ /* 0x000ff00000000800 */
[----:B------:R-:W-:Y:S01]  /*2ea0*/  MUFU.EX2 R79, R79 ;  /* 0x0000004f004f7308 */ /* 0x000fe20000000800 */
[----:B0-----:R-:W-:-:S07]  /*2eb0*/  FMNMX.FTZ R10, R8, R9, !PT ;  /* 0x00000009080a7209 */ /* 0x001fce0007810000 */
[----:B------:R-:W-:Y:S01]  /*2ec0*/  MUFU.EX2 R174, R174 ;  /* 0x000000ae00ae7308 */ /* 0x000fe20000000800 */
[----:B------:R-:W0:Y:S07]  /*2ed0*/  SHFL.BFLY PT, R9, R10, 0x1, 0x1f ;  /* 0x0c201f000a097f89 */ /* 0x000e2e00000e0000 */
[----:B------:R-:W-:Y:S08]  /*2ee0*/  MUFU.EX2 R81, R81 ;  /* 0x0000005100517308 */ /* 0x000ff00000000800 */
[----:B------:R-:W-:Y:S08]  /*2ef0*/  MUFU.EX2 R125, R125 ;  /* 0x0000007d007d7308 */ /* 0x000ff00000000800 */
[----:B------:R1:W-:Y:S01]  /*2f00*/  MUFU.EX2 R176, R127 ;  /* 0x0000007f00b07308 */ /* 0x0003e20000000800 */
[----:B0-----:R-:W-:-:S04]  /*2f10*/  FMNMX.FTZ R9, R10, R9, !PT ;  /* 0x000000090a097209 */ /* 0x001fc80007810000 */
[C---:B------:R-:W-:Y:S01]  /*2f20*/  FSETP.NEU.FTZ.AND P1, PT, R9.reuse, -INF , PT ;  /* 0xff8000000900780b */ /* 0x040fe20003f3d000 */
[----:B------:R-:W-:Y:S02]  /*2f30*/  FMUL.FTZ R8, R9, R6 ;  /* 0x0000000609087220 */ /* 0x000fe40000410000 */
[----:B------:R-:W-:Y:S01]  /*2f40*/  MUFU.EX2 R129, R129 ;  /* 0x0000008100817308 */ /* 0x000fe20000000800 */
[----:B-1----:R-:W-:Y:S02]  /*2f50*/  MOV R127, R151 ;  /* 0x00000097007f7202 */ /* 0x002fe40000000f00 */
[----:B------:R-:W-:Y:S02]  /*2f60*/  FSEL R8, R8, RZ, P1 ;  /* 0x000000ff08087208 */ /* 0x000fe40000800000 */
[----:B------:R-:W-:-:S03]  /*2f70*/  PLOP3.LUT P1, PT, PT, PT, UP0, 0x80, 0x0 ;  /* 0x000000000000781c */ /* 0x000fc60003f2f008 */
[-CC-:B------:R-:W-:Y:S01]  /*2f80*/  FFMA.FTZ R11, R11, R6.reuse, -R8.reuse ;  /* 0x000000060b0b7223 */ /* 0x180fe20000010808 */
[-CC-:B------:R-:W-:Y:S01]  /*2f90*/  FFMA.FTZ R3, R3, R6.reuse, -R8.reuse ;  /* 0x0000000603037223 */ /* 0x180fe20000010808 */
[-CC-:B------:R-:W-:Y:S01]  /*2fa0*/  FFMA.FTZ R4, R4, R6.reuse, -R8.reuse ;  /* 0x0000000604047223 */ /* 0x180fe20000010808 */
[-CC-:B------:R-:W-:Y:S01]  /*2fb0*/  FFMA.FTZ R5, R5, R6.reuse, -R8.reuse ;  /* 0x0000000605057223 */ /* 0x180fe20000010808 */
[----:B------:R0:W-:Y:S01]  /*2fc0*/  MUFU.EX2 R10, R11 ;  /* 0x0000000b000a7308 */ /* 0x0001e20000000800 */
[-CC-:B------:R-:W-:Y:S01]  /*2fd0*/  FFMA.FTZ R13, R13, R6.reuse, -R8.reuse ;  /* 0x000000060d0d7223 */ /* 0x180fe20000010808 */
[-CC-:B------:R-:W-:Y:S01]  /*2fe0*/  FFMA.FTZ R15, R15, R6.reuse, -R8.reuse ;  /* 0x000000060f0f7223 */ /* 0x180fe20000010808 */
[-CC-:B------:R-:W-:Y:S01]  /*2ff0*/  FFMA.FTZ R21, R21, R6.reuse, -R8.reuse ;  /* 0x0000000615157223 */ /* 0x180fe20000010808 */
[-CC-:B------:R-:W-:Y:S01]  /*3000*/  FFMA.FTZ R25, R25, R6.reuse, -R8.reuse ;  /* 0x0000000619197223 */ /* 0x180fe20000010808 */
[-CC-:B------:R-:W-:Y:S01]  /*3010*/  FFMA.FTZ R27, R27, R6.reuse, -R8.reuse ;  /* 0x000000061b1b7223 */ /* 0x180fe20000010808 */
[-CC-:B------:R-:W-:Y:S01]  /*3020*/  FFMA.FTZ R29, R29, R6.reuse, -R8.reuse ;  /* 0x000000061d1d7223 */ /* 0x180fe20000010808 */
[-CC-:B------:R-:W-:Y:S01]  /*3030*/  FFMA.FTZ R31, R31, R6.reuse, -R8.reuse ;  /* 0x000000061f1f7223 */ /* 0x180fe20000010808 */
[----:B------:R-:W-:Y:S01]  /*3040*/  MUFU.EX2 R3, R3 ;  /* 0x0000000300037308 */ /* 0x000fe20000000800 */
[----:B0-----:R-:W-:Y:S01]  /*3050*/  FADD.FTZ R11, R156, R63 ;  /* 0x0000003f9c0b7221 */ /* 0x001fe20000010000 */
[-CC-:B------:R-:W-:Y:S01]  /*3060*/  FFMA.FTZ R33, R33, R6.reuse, -R8.reuse ;  /* 0x0000000621217223 */ /* 0x180fe20000010808 */
[-CC-:B------:R-:W-:Y:S01]  /*3070*/  FFMA.FTZ R35, R35, R6.reuse, -R8.reuse ;  /* 0x0000000623237223 */ /* 0x180fe20000010808 */
[-CC-:B------:R-:W-:Y:S01]  /*3080*/  FFMA.FTZ R37, R37, R6.reuse, -R8.reuse ;  /* 0x0000000625257223 */ /* 0x180fe20000010808 */
[----:B------:R-:W-:Y:S01]  /*3090*/  FADD.FTZ R32, R158, R11 ;  /* 0x0000000b9e207221 */ /* 0x000fe20000010000 */
[-CC-:B------:R-:W-:Y:S01]  /*30a0*/  FFMA.FTZ R39, R39, R6.reuse, -R8.reuse ;  /* 0x0000000627277223 */ /* 0x180fe20000010808 */
[-C--:B------:R-:W-:Y:S01]  /*30b0*/  FFMA.FTZ R41, R41, R6.reuse, -R8 ;  /* 0x0000000629297223 */ /* 0x080fe20000010808 */
[----:B------:R-:W0:Y:S01]  /*30c0*/  MUFU.EX2 R4, R4 ;  /* 0x0000000400047308 */ /* 0x000e220000000800 */
[----:B--2---:R-:W-:Y:S01]  /*30d0*/  FADD.FTZ R11, R65, R32 ;  /* 0x00000020410b7221 */ /* 0x004fe20000010000 */
[-CC-:B------:R-:W-:Y:S01]  /*30e0*/  FFMA.FTZ R43, R43, R6.reuse, -R8.reuse ;  /* 0x000000062b2b7223 */ /* 0x180fe20000010808 */
[-CC-:B------:R-:W-:Y:S01]  /*30f0*/  FFMA.FTZ R45, R45, R6.reuse, -R8.reuse ;  /* 0x000000062d2d7223 */ /* 0x180fe20000010808 */
[-CC-:B------:R-:W-:Y:S01]  /*3100*/  FFMA.FTZ R47, R47, R6.reuse, -R8.reuse ;  /* 0x000000062f2f7223 */ /* 0x180fe20000010808 */
[----:B---3--:R-:W-:Y:S01]  /*3110*/  FADD.FTZ R34, R160, R11 ;  /* 0x0000000ba0227221 */ /* 0x008fe20000010000 */
[-CC-:B------:R-:W-:Y:S01]  /*3120*/  FFMA.FTZ R49, R49, R6.reuse, -R8.reuse ;  /* 0x0000000631317223 */ /* 0x180fe20000010808 */
[-C--:B------:R-:W-:Y:S01]  /*3130*/  FFMA.FTZ R51, R51, R6.reuse, -R8 ;  /* 0x0000000633337223 */ /* 0x080fe20000010808 */
[----:B------:R-:W1:Y:S01]  /*3140*/  MUFU.EX2 R5, R5 ;  /* 0x0000000500057308 */ /* 0x000e620000000800 */
[----:B----4-:R-:W-:Y:S01]  /*3150*/  FADD.FTZ R11, R67, R34 ;  /* 0x00000022430b7221 */ /* 0x010fe20000010000 */
[-CC-:B------:R-:W-:Y:S01]  /*3160*/  FFMA.FTZ R53, R53, R6.reuse, -R8.reuse ;  /* 0x0000000635357223 */ /* 0x180fe20000010808 */
[-CC-:B------:R-:W-:Y:S01]  /*3170*/  FFMA.FTZ R55, R55, R6.reuse, -R8.reuse ;  /* 0x0000000637377223 */ /* 0x180fe20000010808 */
[-CC-:B------:R-:W-:Y:S01]  /*3180*/  FFMA.FTZ R57, R57, R6.reuse, -R8.reuse ;  /* 0x0000000639397223 */ /* 0x180fe20000010808 */
[----:B-----5:R-:W-:Y:S01]  /*3190*/  FADD.FTZ R36, R162, R11 ;  /* 0x0000000ba2247221 */ /* 0x020fe20000010000 */
[-CC-:B------:R-:W-:Y:S01]  /*31a0*/  FFMA.FTZ R59, R59, R6.reuse, -R8.reuse ;  /* 0x000000063b3b7223 */ /* 0x180fe20000010808 */
[-C--:B------:R-:W-:Y:S01]  /*31b0*/  FFMA.FTZ R61, R61, R6.reuse, -R8 ;  /* 0x000000063d3d7223 */ /* 0x080fe20000010808 */
[----:B------:R-:W2:Y:S01]  /*31c0*/  MUFU.EX2 R13, R13 ;  /* 0x0000000d000d7308 */ /* 0x000ea20000000800 */
[----:B0-----:R-:W-:Y:S01]  /*31d0*/  FADD.FTZ R34, R3, R4 ;  /* 0x0000000403227221 */ /* 0x001fe20000010000 */
[-CC-:B------:R-:W-:Y:S01]  /*31e0*/  FFMA.FTZ R85, R85, R6.reuse, -R8.reuse ;  /* 0x0000000655557223 */ /* 0x180fe20000010808 */
[-CC-:B------:R-:W-:Y:S01]  /*31f0*/  FFMA.FTZ R89, R89, R6.reuse, -R8.reuse ;  /* 0x0000000659597223 */ /* 0x180fe20000010808 */
[-CC-:B------:R-:W-:Y:S01]  /*3200*/  FFMA.FTZ R91, R91, R6.reuse, -R8.reuse ;  /* 0x000000065b5b7223 */ /* 0x180fe20000010808 */
[-CC-:B------:R-:W-:Y:S01]  /*3210*/  FFMA.FTZ R83, R83, R6.reuse, -R8.reuse ;  /* 0x0000000653537223 */ /* 0x180fe20000010808 */
[-CC-:B------:R-:W-:Y:S01]  /*3220*/  FFMA.FTZ R93, R93, R6.reuse, -R8.reuse ;  /* 0x000000065d5d7223 */ /* 0x180fe20000010808 */
[----:B------:R-:W-:Y:S01]  /*3230*/  FFMA.FTZ R87, R87, R6, -R8 ;  /* 0x0000000657577223 */ /* 0x000fe20000010808 */
[----:B------:R0:W3:Y:S01]  /*3240*/  MUFU.EX2 R12, R15 ;  /* 0x0000000f000c7308 */ /* 0x0000e20000000800 */
[----:B-1----:R-:W-:Y:S01]  /*3250*/  FADD.FTZ R11, R5, R34 ;  /* 0x00000022050b7221 */ /* 0x002fe20000010000 */
[----:B------:R-:W-:-:S02]  /*3260*/  F2FP.BF16.F32.PACK_AB R157, R4, R3 ;  /* 0x00000003049d723e */ /* 0x000fc400000010ff */
[C---:B------:R-:W-:Y:S02]  /*3270*/  F2FP.BF16.F32.PACK_AB R159, R10.reuse, R5 ;  /* 0x000000050a9f723e */ /* 0x040fe400000010ff */
[----:B------:R-:W-:Y:S02]  /*3280*/  F2FP.BF16.F32.PACK_AB R156, R63, R156 ;  /* 0x0000009c3f9c723e */ /* 0x000fe400000010ff */
[----:B------:R-:W1:Y:S01]  /*3290*/  MUFU.EX2 R21, R21 ;  /* 0x0000001500157308 */ /* 0x000e620000000800 */
[----:B0-----:R-:W-:Y:S01]  /*32a0*/  FADD.FTZ R15, R69, R36 ;  /* 0x00000024450f7221 */ /* 0x001fe20000010000 */
[----:B------:R-:W-:Y:S01]  /*32b0*/  FADD.FTZ R36, R10, R11 ;  /* 0x0000000b0a247221 */ /* 0x000fe20000010000 */
[----:B------:R-:W-:Y:S02]  /*32c0*/  F2FP.BF16.F32.PACK_AB R158, R65, R158 ;  /* 0x0000009e419e723e */ /* 0x000fe400000010ff */
[----:B------:R-:W-:Y:S01]  /*32d0*/  FADD.FTZ R38, R164, R15 ;  /* 0x0000000fa4267221 */ /* 0x000fe20000010000 */
[----:B--2---:R-:W-:Y:S01]  /*32e0*/  FADD.FTZ R11, R13, R36 ;  /* 0x000000240d0b7221 */ /* 0x004fe20000010000 */
[----:B------:R-:W-:Y:S01]  /*32f0*/  F2FP.BF16.F32.PACK_AB R160, R67, R160 ;  /* 0x000000a043a0723e */ /* 0x000fe200000010ff */
[----:B------:R-:W0:Y:S01]  /*3300*/  MUFU.EX2 R14, R25 ;  /* 0x00000019000e7308 */ /* 0x000e220000000800 */
[----:B------:R-:W-:Y:S01]  /*3310*/  FADD.FTZ R15, R71, R38 ;  /* 0x00000026470f7221 */ /* 0x000fe20000010000 */
[----:B---3--:R-:W-:Y:S01]  /*3320*/  FADD.FTZ R36, R12, R11 ;  /* 0x0000000b0c247221 */ /* 0x008fe20000010000 */
[----:B------:R-:W-:-:S02]  /*3330*/  F2FP.BF16.F32.PACK_AB R162, R69, R162 ;  /* 0x000000a245a2723e */ /* 0x000fc400000010ff */
[----:B------:R-:W-:Y:S01]  /*3340*/  FADD.FTZ R38, R166, R15 ;  /* 0x0000000fa6267221 */ /* 0x000fe20000010000 */
[----:B------:R-:W-:Y:S02]  /*3350*/  F2FP.BF16.F32.PACK_AB R164, R71, R164 ;  /* 0x000000a447a4723e */ /* 0x000fe400000010ff */
[----:B------:R-:W2:Y:S01]  /*3360*/  MUFU.EX2 R27, R27 ;  /* 0x0000001b001b7308 */ /* 0x000ea20000000800 */
[----:B------:R-:W-:Y:S01]  /*3370*/  FADD.FTZ R15, R73, R38 ;  /* 0x00000026490f7221 */ /* 0x000fe20000010000 */
[----:B-1----:R-:W-:Y:S01]  /*3380*/  FADD.FTZ R11, R21, R36 ;  /* 0x00000024150b7221 */ /* 0x002fe20000010000 */
[----:B------:R-:W-:Y:S02]  /*3390*/  F2FP.BF16.F32.PACK_AB R166, R73, R166 ;  /* 0x000000a649a6723e */ /* 0x000fe400000010ff */
[----:B------:R-:W-:Y:S01]  /*33a0*/  FADD.FTZ R40, R168, R15 ;  /* 0x0000000fa8287221 */ /* 0x000fe20000010000 */
[C---:B------:R-:W-:Y:S02]  /*33b0*/  F2FP.BF16.F32.PACK_AB R168, R75.reuse, R168 ;  /* 0x000000a84ba8723e */ /* 0x040fe400000010ff */
[----:B------:R-:W1:Y:S01]  /*33c0*/  MUFU.EX2 R24, R29 ;  /* 0x0000001d00187308 */ /* 0x000e620000000800 */
[----:B0-----:R-:W-:Y:S01]  /*33d0*/  FADD.FTZ R38, R14, R11 ;  /* 0x0000000b0e267221 */ /* 0x001fe20000010000 */
[----:B------:R-:W-:Y:S01]  /*33e0*/  FADD.FTZ R15, R75, R40 ;  /* 0x000000284b0f7221 */ /* 0x000fe20000010000 */
[----:B------:R-:W-:-:S02]  /*33f0*/  F2FP.BF16.F32.PACK_AB R161, R12, R13 ;  /* 0x0000000d0ca1723e */ /* 0x000fc400000010ff */
[----:B------:R-:W-:-:S03]  /*3400*/  F2FP.BF16.F32.PACK_AB R163, R14, R21 ;  /* 0x000000150ea3723e */ /* 0x000fc600000010ff */
[----:B------:R-:W0:Y:S01]  /*3410*/  MUFU.EX2 R31, R31 ;  /* 0x0000001f001f7308 */ /* 0x000e220000000800 */
[----:B--2---:R-:W-:Y:S01]  /*3420*/  FADD.FTZ R11, R27, R38 ;  /* 0x000000261b0b7221 */ /* 0x004fe20000010000 */
[----:B------:R-:W-:Y:S01]  /*3430*/  FADD.FTZ R38, R170, R15 ;  /* 0x0000000faa267221 */ /* 0x000fe20000010000 */
[----:B------:R-:W-:-:S03]  /*3440*/  F2FP.BF16.F32.PACK_AB R170, R77, R170 ;  /* 0x000000aa4daa723e */ /* 0x000fc600000010ff */
[----:B------:R-:W-:Y:S02]  /*3450*/  FADD.FTZ R15, R77, R38 ;  /* 0x000000264d0f7221 */ /* 0x000fe40000010000 */
[----:B------:R-:W2:Y:S01]  /*3460*/  MUFU.EX2 R26, R33 ;  /* 0x00000021001a7308 */ /* 0x000ea20000000800 */
[----:B-1----:R-:W-:Y:S01]  /*3470*/  FADD.FTZ R0, R24, R11 ;  /* 0x0000000b18007221 */ /* 0x002fe20000010000 */
[----:B------:R-:W-:Y:S01]  /*3480*/  FADD.FTZ R40, R172, R15 ;  /* 0x0000000fac287221 */ /* 0x000fe20000010000 */
[C---:B------:R-:W-:Y:S02]  /*3490*/  F2FP.BF16.F32.PACK_AB R172, R79.reuse, R172 ;  /* 0x000000ac4fac723e */ /* 0x040fe400000010ff */
[----:B------:R-:W-:Y:S01]  /*34a0*/  F2FP.BF16.F32.PACK_AB R165, R24, R27 ;  /* 0x0000001b18a5723e */ /* 0x000fe200000010ff */
[----:B------:R-:W-:Y:S02]  /*34b0*/  FADD.FTZ R15, R79, R40 ;  /* 0x000000284f0f7221 */ /* 0x000fe40000010000 */
[----:B------:R-:W1:Y:S01]  /*34c0*/  MUFU.EX2 R35, R35 ;  /* 0x0000002300237308 */ /* 0x000e620000000800 */
[----:B0-----:R-:W-:Y:S01]  /*34d0*/  FADD.FTZ R11, R31, R0 ;  /* 0x000000001f0b7221 */ /* 0x001fe20000010000 */
[----:B------:R-:W-:Y:S01]  /*34e0*/  FADD.FTZ R40, R174, R15 ;  /* 0x0000000fae287221 */ /* 0x000fe20000010000 */
[----:B------:R-:W-:-:S03]  /*34f0*/  F2FP.BF16.F32.PACK_AB R174, R81, R174 ;  /* 0x000000ae51ae723e */ /* 0x000fc600000010ff */
[----:B------:R-:W-:Y:S02]  /*3500*/  FADD.FTZ R40, R81, R40 ;  /* 0x0000002851287221 */ /* 0x000fe40000010000 */
[----:B------:R-:W0:Y:S01]  /*3510*/  MUFU.EX2 R28, R37 ;  /* 0x00000025001c7308 */ /* 0x000e220000000800 */
[C---:B--2---:R-:W-:Y:S01]  /*3520*/  FADD.FTZ R0, R26.reuse, R11 ;  /* 0x0000000b1a007221 */ /* 0x044fe20000010000 */
[----:B------:R-:W-:Y:S01]  /*3530*/  FADD.FTZ R15, R125, R40 ;  /* 0x000000287d0f7221 */ /* 0x000fe20000010000 */
[----:B------:R-:W-:-:S03]  /*3540*/  F2FP.BF16.F32.PACK_AB R167, R26, R31 ;  /* 0x0000001f1aa7723e */ /* 0x000fc600000010ff */
[C---:B------:R-:W-:Y:S01]  /*3550*/  FADD.FTZ R40, R176.reuse, R15 ;  /* 0x0000000fb0287221 */ /* 0x040fe20000010000 */
[----:B------:R-:W-:Y:S01]  /*3560*/  F2FP.BF16.F32.PACK_AB R176, R176, R125 ;  /* 0x0000007db0b0723e */ /* 0x000fe200000010ff */
[----:B------:R-:W2:Y:S01]  /*3570*/  MUFU.EX2 R39, R39 ;  /* 0x0000002700277308 */ /* 0x000ea20000000800 */
[----:B-1----:R-:W-:Y:S01]  /*3580*/  FADD.FTZ R11, R35, R0 ;  /* 0x00000000230b7221 */ /* 0x002fe20000010000 */
[----:B------:R-:W-:Y:S01]  /*3590*/  FADD.FTZ R15, R129, R40 ;  /* 0x00000028810f7221 */ /* 0x000fe20000010000 */
[----:B------:R-:W-:-:S05]  /*35a0*/  IMAD.MOV.U32 R125, RZ, RZ, R151 ;  /* 0x000000ffff7d7224 */ /* 0x000fca00078e0097 */
[----:B------:R-:W1:Y:S01]  /*35b0*/  MUFU.EX2 R30, R41 ;  /* 0x00000029001e7308 */ /* 0x000e620000000800 */
[C---:B0-----:R-:W-:Y:S01]  /*35c0*/  FADD.FTZ R0, R28.reuse, R11 ;  /* 0x0000000b1c007221 */ /* 0x041fe20000010000 */
[----:B------:R-:W-:-:S06]  /*35d0*/  F2FP.BF16.F32.PACK_AB R169, R28, R35 ;  /* 0x000000231ca9723e */ /* 0x000fcc00000010ff */
[----:B------:R-:W0:Y:S01]  /*35e0*/  MUFU.EX2 R43, R43 ;  /* 0x0000002b002b7308 */ /* 0x000e220000000800 */
[----:B--2---:R-:W-:-:S07]  /*35f0*/  FADD.FTZ R11, R39, R0 ;  /* 0x00000000270b7221 */ /* 0x004fce0000010000 */
[----:B------:R-:W2:Y:S01]  /*3600*/  MUFU.EX2 R32, R45 ;  /* 0x0000002d00207308 */ /* 0x000ea20000000800 */
[C---:B-1----:R-:W-:Y:S01]  /*3610*/  FADD.FTZ R0, R30.reuse, R11 ;  /* 0x0000000b1e007221 */ /* 0x042fe20000010000 */
[----:B------:R-:W-:-:S06]  /*3620*/  F2FP.BF16.F32.PACK_AB R171, R30, R39 ;  /* 0x000000271eab723e */ /* 0x000fcc00000010ff */
[----:B------:R1:W3:Y:S01]  /*3630*/  MUFU.EX2 R178, R131 ;  /* 0x0000008300b27308 */ /* 0x0002e20000000800 */
[----:B0-----:R-:W-:-:S07]  /*3640*/  FADD.FTZ R11, R43, R0 ;  /* 0x000000002b0b7221 */ /* 0x001fce0000010000 */
[----:B------:R-:W0:Y:S01]  /*3650*/  MUFU.EX2 R47, R47 ;  /* 0x0000002f002f7308 */ /* 0x000e220000000800 */
[C---:B--2---:R-:W-:Y:S01]  /*3660*/  FADD.FTZ R0, R32.reuse, R11 ;  /* 0x0000000b20007221 */ /* 0x044fe20000010000 */
[----:B------:R-:W-:Y:S02]  /*3670*/  F2FP.BF16.F32.PACK_AB R173, R32, R43 ;  /* 0x0000002b20ad723e */ /* 0x000fe400000010ff */
[----:B-1----:R-:W-:-:S04]  /*3680*/  MOV R131, R151 ;  /* 0x0000009700837202 */ /* 0x002fc80000000f00 */
[----:B------:R-:W1:Y:S01]  /*3690*/  MUFU.EX2 R133, R133 ;  /* 0x0000008500857308 */ /* 0x000e620000000800 */
[C---:B---3--:R-:W-:Y:S01]  /*36a0*/  FADD.FTZ R40, R178.reuse, R15 ;  /* 0x0000000fb2287221 */ /* 0x048fe20000010000 */
[----:B------:R-:W-:Y:S01]  /*36b0*/  F2FP.BF16.F32.PACK_AB R178, R178, R129 ;  /* 0x00000081b2b2723e */ /* 0x000fe200000010ff */
[----:B------:R-:W-:-:S05]  /*36c0*/  IMAD.MOV.U32 R129, RZ, RZ, R151 ;  /* 0x000000ffff817224 */ /* 0x000fca00078e0097 */
[----:B------:R-:W2:Y:S01]  /*36d0*/  MUFU.EX2 R34, R49 ;  /* 0x0000003100227308 */ /* 0x000ea20000000800 */
[----:B0-----:R-:W-:-:S07]  /*36e0*/  FADD.FTZ R11, R47, R0 ;  /* 0x000000002f0b7221 */ /* 0x001fce0000010000 */
[----:B------:R0:W3:Y:S01]  /*36f0*/  MUFU.EX2 R180, R135 ;  /* 0x0000008700b47308 */ /* 0x0000e20000000800 */
[----:B-1----:R-:W-:-:S07]  /*3700*/  FADD.FTZ R15, R133, R40 ;  /* 0x00000028850f7221 */ /* 0x002fce0000010000 */
[----:B------:R-:W1:Y:S01]  /*3710*/  MUFU.EX2 R51, R51 ;  /* 0x0000003300337308 */ /* 0x000e620000000800 */
[C---:B--2---:R-:W-:Y:S01]  /*3720*/  FADD.FTZ R0, R34.reuse, R11 ;  /* 0x0000000b22007221 */ /* 0x044fe20000010000 */
[----:B------:R-:W-:Y:S02]  /*3730*/  F2FP.BF16.F32.PACK_AB R175, R34, R47 ;  /* 0x0000002f22af723e */ /* 0x000fe400000010ff */
[----:B0-----:R-:W-:-:S04]  /*3740*/  MOV R135, R151 ;  /* 0x0000009700877202 */ /* 0x001fc80000000f00 */
[----:B------:R-:W0:Y:S01]  /*3750*/  MUFU.EX2 R137, R137 ;  /* 0x0000008900897308 */ /* 0x000e220000000800 */
[C---:B---3--:R-:W-:Y:S01]  /*3760*/  FADD.FTZ R42, R180.reuse, R15 ;  /* 0x0000000fb42a7221 */ /* 0x048fe20000010000 */
[----:B------:R-:W-:Y:S01]  /*3770*/  F2FP.BF16.F32.PACK_AB R180, R180, R133 ;  /* 0x00000085b4b4723e */ /* 0x000fe200000010ff */
[----:B------:R-:W-:-:S05]  /*3780*/  IMAD.MOV.U32 R133, RZ, RZ, R151 ;  /* 0x000000ffff857224 */ /* 0x000fca00078e0097 */
[----:B------:R-:W2:Y:S01]  /*3790*/  MUFU.EX2 R36, R53 ;  /* 0x0000003500247308 */ /* 0x000ea20000000800 */
[----:B-1----:R-:W-:-:S07]  /*37a0*/  FADD.FTZ R11, R51, R0 ;  /* 0x00000000330b7221 */ /* 0x002fce0000010000 */
        /* <DEDUP_REMOVED lines=24> */
[----:B------:R-:W1:Y:S01]  /*3930*/  MUFU.EX2 R85, R85 ;  /* 0x0000005500557308 */ /* 0x000e620000000800 */
[----:B0-----:R-:W-:-:S07]  /*3940*/  FADD.FTZ R15, R145, R44 ;  /* 0x0000002c910f7221 */ /* 0x001fce0000010000 */
[----:B------:R0:W3:Y:S01]  /*3950*/  MUFU.EX2 R40, R89 ;  /* 0x0000005900287308 */ /* 0x0000e20000000800 */
[C---:B--2---:R-:W-:Y:S01]  /*3960*/  FADD.FTZ R44, R8.reuse, R11 ;  /* 0x0000000b082c7221 */ /* 0x044fe20000010000 */
[----:B------:R-:W-:-:S06]  /*3970*/  F2FP.BF16.F32.PACK_AB R181, R8, R59 ;  /* 0x0000003b08b5723e */ /* 0x000fcc00000010ff */
[----:B------:R-:W2:Y:S01]  /*3980*/  MUFU.EX2 R91, R91 ;  /* 0x0000005b005b7308 */ /* 0x000ea20000000800 */
[----:B-1----:R-:W-:Y:S01]  /*3990*/  FADD.FTZ R3, R85, R44 ;  /* 0x0000002c55037221 */ /* 0x002fe20000010000 */
[----:B0-----:R-:W-:-:S06]  /*39a0*/  IMAD.MOV.U32 R89, RZ, RZ, R151 ;  /* 0x000000ffff597224 */ /* 0x001fcc00078e0097 */
[----:B------:R-:W0:Y:S01]  /*39b0*/  MUFU.EX2 R42, R83 ;  /* 0x00000053002a7308 */ /* 0x000e220000000800 */
[C---:B---3--:R-:W-:Y:S01]  /*39c0*/  FADD.FTZ R10, R40.reuse, R3 ;  /* 0x00000003280a7221 */ /* 0x048fe20000010000 */
[----:B------:R-:W-:-:S06]  /*39d0*/  F2FP.BF16.F32.PACK_AB R183, R40, R85 ;  /* 0x0000005528b7723e */ /* 0x000fcc00000010ff */
[----:B------:R-:W1:Y:S01]  /*39e0*/  MUFU.EX2 R93, R93 ;  /* 0x0000005d005d7308 */ /* 0x000e620000000800 */
[----:B--2---:R-:W-:-:S07]  /*39f0*/  FADD.FTZ R3, R91, R10 ;  /* 0x0000000a5b037221 */ /* 0x004fce0000010000 */
[----:B------:R-:W2:Y:S01]  /*3a00*/  MUFU.EX2 R20, R20 ;  /* 0x0000001400147308 */ /* 0x000ea20000000800 */
[C---:B0-----:R-:W-:Y:S01]  /*3a10*/  FADD.FTZ R10, R42.reuse, R3 ;  /* 0x000000032a0a7221 */ /* 0x041fe20000010000 */
[----:B------:R-:W-:Y:S02]  /*3a20*/  F2FP.BF16.F32.PACK_AB R185, R42, R91 ;  /* 0x0000005b2ab9723e */ /* 0x000fe400000010ff */
[----:B------:R-:W-:-:S04]  /*3a30*/  MOV R91, R151 ;  /* 0x00000097005b7202 */ /* 0x000fc80000000f00 */
[----:B------:R-:W0:Y:S01]  /*3a40*/  MUFU.EX2 R4, R87 ;  /* 0x0000005700047308 */ /* 0x000e220000000800 */
[----:B-1----:R-:W-:Y:S01]  /*3a50*/  FADD.FTZ R3, R93, R10 ;  /* 0x0000000a5d037221 */ /* 0x002fe20000010000 */
[C---:B--2---:R-:W-:Y:S01]  /*3a60*/  F2FP.BF16.F32.PACK_AB R186, R20.reuse, R145 ;  /* 0x0000009114ba723e */ /* 0x044fe200000010ff */
[----:B------:R-:W-:Y:S01]  /*3a70*/  FADD.FTZ R0, R20, R15 ;  /* 0x0000000f14007221 */ /* 0x000fe20000010000 */
[----:B------:R-:W-:Y:S01]  /*3a80*/  IMAD.MOV.U32 R145, RZ, RZ, R151 ;  /* 0x000000ffff917224 */ /* 0x000fe200078e0097 */
[C---:B0-----:R-:W-:Y:S01]  /*3a90*/  F2FP.BF16.F32.PACK_AB R187, R4.reuse, R93 ;  /* 0x0000005d04bb723e */ /* 0x041fe200000010ff */
[----:B------:R-:W-:Y:S01]  /*3aa0*/  FADD.FTZ R3, R4, R3 ;  /* 0x0000000304037221 */ /* 0x000fe20000010000 */
[----:B------:R-:W-:Y:S01]  /*3ab0*/  IMAD.MOV.U32 R93, RZ, RZ, R151 ;  /* 0x000000ffff5d7224 */ /* 0x000fe200078e0097 */
[----:B------:R-:W-:Y:S06]  /*3ac0*/  @!P1 BRA `(.L_x_14) ;  /* 0x0000002800989947 */ /* 0x000fec0003800000 */
[----:B------:R-:W-:Y:S01]  /*3ad0*/  MOV R5, R9 ;  /* 0x0000000900057202 */ /* 0x000fe20000000f00 */
[----:B------:R-:W-:Y:S01]  /*3ae0*/  IMAD.MOV.U32 R4, RZ, RZ, R7 ;  /* 0x000000ffff047224 */ /* 0x000fe200078e0007 */
[----:B------:R-:W-:Y:S02]  /*3af0*/  CS2R R150, SRZ ;  /* 0x0000000000967805 */ /* 0x000fe4000001ff00 */
[----:B------:R-:W-:Y:S02]  /*3b00*/  CS2R R148, SRZ ;  /* 0x0000000000947805 */ /* 0x000fe4000001ff00 */
[----:B------:R-:W-:Y:S02]  /*3b10*/  CS2R R146, SRZ ;  /* 0x0000000000927805 */ /* 0x000fe4000001ff00 */
[----:B------:R-:W-:Y:S02]  /*3b20*/  CS2R R144, SRZ ;  /* 0x0000000000907805 */ /* 0x000fe4000001ff00 */
[----:B------:R-:W-:-:S02]  /*3b30*/  CS2R R142, SRZ ;  /* 0x00000000008e7805 */ /* 0x000fc4000001ff00 */
[----:B------:R-:W-:Y:S02]  /*3b40*/  CS2R R140, SRZ ;  /* 0x00000000008c7805 */ /* 0x000fe4000001ff00 */
        /* <DEDUP_REMOVED lines=25> */
[----:B------:R-:W-:Y:S01]  /*3ce0*/  CS2R R88, SRZ ;  /* 0x0000000000587805 */ /* 0x000fe2000001ff00 */
[----:B------:R-:W-:Y:S01]  /*3cf0*/  UIADD3 UR52, UR52, -0x2, URZ ;  /* 0xfffffffe34347890 */ /* 0x000fe2000fffe03f */
[----:B------:R-:W-:Y:S01]  /*3d00*/  UMOV UR53, UR44 ;  /* 0x0000002c00357c82 */ /* 0x000fe20008000000 */
[----:B------:R-:W-:Y:S01]  /*3d10*/  UMOV UR51, UR43 ;  /* 0x0000002b00337c82 */ /* 0x000fe20008000000 */
[----:B------:R-:W-:-:S09]  /*3d20*/  ULDC UR50, c[0x0][0x9d8] ;  /* 0x0002760000327ab9 */ /* 0x000fd20000000800 */
.L_x_25:
[----:B------:R-:W-:Y:S01]  /*3d30*/  ISETP.NE.AND P2, PT, RZ, UR38, PT ;  /* 0x00000026ff007c0c */ /* 0x000fe2000bf45270 */
[----:B------:R-:W-:-:S04]  /*3d40*/  UISETP.NE.AND UP0, UPT, UR51, 0x1, UPT ;  /* 0x000000013300788c */ /* 0x000fc8000bf05270 */
[----:B------:R-:W-:-:S04]  /*3d50*/  USEL UR44, URZ, 0x1, UP0 ;  /* 0x000000013f2c7887 */ /* 0x000fc80008000000 */
[----:B------:R-:W-:-:S04]  /*3d60*/  ULOP3.LUT UR44, UR53, UR44, URZ, 0x3c, !UPT ;  /* 0x0000002c352c7292 */ /* 0x000fc8000f8e3c3f */
[----:B------:R-:W-:Y:S08]  /*3d70*/  @P2 BRA `(.L_x_15) ;  /* 0x0000000000382947 */ /* 0x000ff00003800000 */
[----:B------:R-:W-:Y:S05]  /*3d80*/  @!P0 BRA `(.L_x_16) ;  /* 0x0000000000048947 */ /* 0x000fea0003800000 */
[----:B------:R-:W-:Y:S01]  /*3d90*/  BPT.TRAP 0x1 ;  /* 0x000000040000795c */ /* 0x000fe20000300000 */
.L_x_16:
[----:B------:R-:W-:Y:S01]  /*3da0*/  UIADD3 UR6, UR51, 0x1, URZ ;  /* 0x0000000133067890 */ /* 0x000fe2000fffe03f */
[----:B------:R-:W-:-:S03]  /*3db0*/  IMAD.U32 R6, RZ, RZ, UR44 ;  /* 0x0000002cff067e24 */ /* 0x000fc6000f8e00ff */
[----:B------:R-:W-:Y:S02]  /*3dc0*/  UISETP.NE.AND UP0, UPT, UR6, 0x2, UPT ;  /* 0x000000020600788c */ /* 0x000fe4000bf05270 */
[----:B------:R-:W-:Y:S02]  /*3dd0*/  SHF.L.U32 R6, R6, 0x1f, RZ ;  /* 0x0000001f06067819 */ /* 0x000fe400000006ff */
[----:B------:R-:W-:-:S04]  /*3de0*/  USEL UR6, UR6, URZ, UP0 ;  /* 0x0000003f06067287 */ /* 0x000fc80008000000 */
[----:B------:R-:W-:-:S09]  /*3df0*/  ULEA UR6, UR6, UR39, 0x3 ;  /* 0x0000002706067291 */ /* 0x000fd2000f8e183f */
[----:B------:R0:W1:Y:S01]  /*3e00*/  SYNCS.PHASECHK.TRANS64.TRYWAIT P1, [UR6+0x28830], R6 ;  /* 0x02883006ff0075a7 */ /* 0x0000620008020146 */
[----:B------:R-:W-:Y:S05]  /*3e10*/  @!P0 BRA `(.L_x_17) ;  /* 0x0000000000048947 */ /* 0x000fea0003800000 */
[----:B------:R-:W-:Y:S01]  /*3e20*/  BPT.TRAP 0x1 ;  /* 0x000000040000795c */ /* 0x000fe20000300000 */
.L_x_17:
[----:B-1----:R-:W-:Y:S05]  /*3e30*/  @P1 BRA `(.L_x_15) ;  /* 0x0000000000081947 */ /* 0x002fea0003800000 */
[----:B------:R-:W1:Y:S02]  /*3e40*/  SYNCS.PHASECHK.TRANS64.TRYWAIT P1, [UR6+0x28830], R6 ;  /* 0x02883006ff0075a7 */ /* 0x000e640008020146 */
[----:B-1----:R-:W-:Y:S05]  /*3e50*/  @!P1 BRA `(.L_x_18) ;  /* 0x0000007c00889947 */ /* 0x002fea0003800000 */
.L_x_15:
[----:B01----:R-:W-:Y:S01]  /*3e60*/  VIADD R6, R2, 0x8 ;  /* 0x0000000802067836 */ /* 0x003fe20000000000 */
[----:B------:R-:W-:Y:S01]  /*3e70*/  UIADD3 UR43, UR51, 0x1, URZ ;  /* 0x00000001332b7890 */ /* 0x000fe2000fffe03f */
[----:B------:R-:W-:Y:S01]  /*3e80*/  UMOV UR35, 0x40000040 ;  /* 0x4000004000237882 */ /* 0x000fe20000000000 */
[----:B------:R-:W-:Y:S02]  /*3e90*/  UMOV UR7, 0x40000040 ;  /* 0x4000004000077882 */ /* 0x000fe40000000000 */
[----:B------:R0:W-:Y:S01]  /*3ea0*/  BAR.SYNC.DEFER_BLOCKING R6, 0x100 ;  /* 0x000400060000751d */ /* 0x0001e20000010000 */
[----:B------:R-:W-:-:S04]  /*3eb0*/  UISETP.NE.AND UP0, UPT, UR43, 0x2, UPT ;  /* 0x000000022b00788c */ /* 0x000fc8000bf05270 */
[----:B------:R-:W-:Y:S01]  /*3ec0*/  USEL UR43, UR43, URZ, UP0 ;  /* 0x0000003f2b2b7287 */ /* 0x000fe20008000000 */
[----:B------:R-:W-:Y:S01]  /*3ed0*/  UMOV UR11, 0x40000040 ;  /* 0x40000040000b7882 */ /* 0x000fe20000000000 */
[----:B------:R-:W-:Y:S02]  /*3ee0*/  UMOV UR15, 0x40000040 ;  /* 0x40000040000f7882 */ /* 0x000fe40000000000 */
[----:B------:R-:W-:Y:S01]  /*3ef0*/  ULEA UR34, UR43, UR47, 0xb ;  /* 0x0000002f2b227291 */ /* 0x000fe2000f8e583f */
[----:B------:R-:W-:Y:S01]  /*3f00*/  UMOV UR19, 0x40000040 ;  /* 0x4000004000137882 */ /* 0x000fe20000000000 */
[----:B------:R-:W-:Y:S02]  /*3f10*/  UMOV UR23, 0x40000040 ;  /* 0x4000004000177882 */ /* 0x000fe40000000000 */
[----:B------:R-:W-:Y:S02]  /*3f20*/  UIADD3 UR6, UR34, 0x2, URZ ;  /* 0x0000000222067890 */ /* 0x000fe4000fffe03f */
[----:B------:R-:W-:-:S02]  /*3f30*/  UIADD3 UR10, UR34, 0x4, URZ ;  /* 0x00000004220a7890 */ /* 0x000fc4000fffe03f */
[----:B------:R-:W-:Y:S02]  /*3f40*/  UIADD3 UR14, UR34, 0x6, URZ ;  /* 0x00000006220e7890 */ /* 0x000fe4000fffe03f */
[----:B------:R-:W-:Y:S02]  /*3f50*/  UIADD3 UR18, UR34, 0x400, URZ ;  /* 0x0000040022127890 */ /* 0x000fe4000fffe03f */
[----:B------:R-:W-:Y:S02]  /*3f60*/  UIADD3 UR22, UR34, 0x402, URZ ;  /* 0x0000040222167890 */ /* 0x000fe4000fffe03f */
[----:B------:R-:W-:Y:S01]  /*3f70*/  UIADD3 UR26, UR34, 0x404, URZ ;  /* 0x00000404221a7890 */ /* 0x000fe2000fffe03f */
[----:B------:R-:W-:Y:S01]  /*3f80*/  WARPGROUP.ARRIVE ;  /* 0x00000000000079c5 */ /* 0x000fe20000000000 */
[----:B------:R-:W-:Y:S01]  /*3f90*/  UMOV UR27, 0x40000040 ;  /* 0x40000040001b7882 */ /* 0x000fe20000000000 */
[----:B------:R-:W-:Y:S01]  /*3fa0*/  UIADD3 UR30, UR34, 0x406, URZ ;  /* 0x00000406221e7890 */ /* 0x000fe2000fffe03f */
[----:B------:R-:W-:-:S03]  /*3fb0*/  UMOV UR31, 0x40000040 ;  /* 0x40000040001f7882 */ /* 0x000fc60000000000 */
[----:B------:R-:W-:Y:S03]  /*3fc0*/  HGMMA.64x128x16.F32.BF16 R24, gdesc[UR32], RZ, !UPT, gsb0 ;  /* 0x01e00000201879f0 */ /* 0x000fe6000c0018ff */
        /* <DEDUP_REMOVED lines=22> */
[----:B0-----:R-:W-:Y:S05]  /*4130*/  @P2 BRA `(.L_x_19) ;  /* 0x00000000002c2947 */ /* 0x001fea0003800000 */
[----:B------:R-:W-:Y:S05]  /*4140*/  @!P0 BRA `(.L_x_20) ;  /* 0x0000000000048947 */ /* 0x000fea0003800000 */
[----:B------:R-:W-:Y:S01]  /*4150*/  BPT.TRAP 0x1 ;  /* 0x000000040000795c */ /* 0x000fe20000300000 */
.L_x_20:
[----:B------:R-:W-:Y:S01]  /*4160*/  ULEA UR6, UR51, UR39, 0x3 ;  /* 0x0000002733067291 */ /* 0x000fe2000f8e183f */
[----:B------:R-:W-:-:S04]  /*4170*/  MOV R6, UR53 ;  /* 0x0000003500067c02 */ /* 0x000fc80008000f00 */
[----:B------:R-:W-:-:S04]  /*4180*/  SHF.L.U32 R6, R6, 0x1f, RZ ;  /* 0x0000001f06067819 */ /* 0x000fc800000006ff */
[----:B------:R0:W1:Y:S01]  /*4190*/  SYNCS.PHASECHK.TRANS64.TRYWAIT P1, [UR6+0x28850], R6 ;  /* 0x02885006ff0075a7 */ /* 0x0000620008020146 */
[----:B------:R-:W-:Y:S05]  /*41a0*/  @!P0 BRA `(.L_x_21) ;  /* 0x0000000000048947 */ /* 0x000fea0003800000 */
[----:B------:R-:W-:Y:S01]  /*41b0*/  BPT.TRAP 0x1 ;  /* 0x000000040000795c */ /* 0x000fe20000300000 */
.L_x_21:
[----:B-1----:R-:W-:Y:S05]  /*41c0*/  @P1 BRA `(.L_x_19) ;  /* 0x0000000000081947 */ /* 0x002fea0003800000 */
[----:B------:R-:W1:Y:S02]  /*41d0*/  SYNCS.PHASECHK.TRANS64.TRYWAIT P1, [UR6+0x28850], R6 ;  /* 0x02885006ff0075a7 */ /* 0x000e640008020146 */
[----:B-1----:R-:W-:Y:S05]  /*41e0*/  @!P1 BRA `(.L_x_22) ;  /* 0x0000007800bc9947 */ /* 0x002fea0003800000 */
.L_x_19:
[----:B------:R-:W-:Y:S01]  /*41f0*/  UIADD3 UR6, UR39, 0x400, URZ ;  /* 0x0000040027067890 */ /* 0x000fe2000fffe03f */
[----:B------:R-:W-:Y:S01]  /*4200*/  WARPGROUP.ARRIVE ;  /* 0x00000000000079c5 */ /* 0x000fe20000000000 */
[----:B------:R-:W-:Y:S01]  /*4210*/  UMOV UR7, 0x40000040 ;  /* 0x4000004000077882 */ /* 0x000fe20000000000 */
[----:B01----:R-:W-:Y:S01]  /*4220*/  IADD3 R6, -R2, 0xb, RZ ;  /* 0x0000000b02067810 */ /* 0x003fe20007ffe1ff */
[----:B------:R-:W-:-:S04]  /*4230*/  USHF.R.U32.HI UR6, URZ, 0x4, UR6 ;  /* 0x000000043f067899 */ /* 0x000fc80008011606 */
[----:B------:R-:W-:-:S04]  /*4240*/  ULOP3.LUT UR6, UR6, 0x3fff, URZ, 0xc0, !UPT ;  /* 0x00003fff06067892 */ /* 0x000fc8000f8ec03f */
[----:B------:R-:W-:-:S04]  /*4250*/  ULOP3.LUT UR6, UR6, 0x4000000, URZ, 0xfc, !UPT ;  /* 0x0400000006067892 */ /* 0x000fc8000f8efc3f */
[----:B------:R-:W-:-:S07]  /*4260*/  ULEA UR10, UR51, UR6, 0xb ;  /* 0x00000006330a7291 */ /* 0x000fce000f8e583f */
[----:B------:R-:W-:Y:S02]  /*4270*/  UMOV UR6, UR10 ;  /* 0x0000000a00067c82 */ /* 0x000fe40008000000 */
[----:B------:R-:W-:Y:S01]  /*4280*/  HGMMA.64x128x16.F32.BF16 R88, R156, gdesc[UR4].tnspB, R88, gsb0 ;  /* 0x41e000049c587df0 */ /* 0x000fe20008001858 */
[----:B------:R-:W-:Y:S01]  /*4290*/  UIADD3 UR6, UR10, 0x80, URZ ;  /* 0x000000800a067890 */ /* 0x000fe2000fffe03f */
[----:B------:R-:W-:Y:S01]  /*42a0*/  UMOV UR7, 0x40000040 ;  /* 0x4000004000077882 */ /* 0x000fe20000000000 */
[----:B------:R-:W-:Y:S02]  /*42b0*/  WARPGROUP.DEPBAR.LE gsb0, 0x0 ;  /* 0x00008000000079c5 */ /* 0x000fe40000010000 */
[----:B------:R-:W-:-:S07]  /*42c0*/  WARPGROUP.ARRIVE ;  /* 0x00000000000079c5 */ /* 0x000fce0000000000 */
        /* <DEDUP_REMOVED lines=30> */
[----:B------:R-:W-:Y:S03]  /*44b0*/  HGMMA.64x128x16.F32.BF16 R88, R184, gdesc[UR4].tnspB, R88, gsb0 ;  /* 0x41e00004b8587df0 */ /* 0x000fe60008001858 */
[----:B------:R-:W-:Y:S02]  /*44c0*/  WARPGROUP.DEPBAR.LE gsb0, 0x0 ;  /* 0x00008000000079c5 */ /* 0x000fe40000010000 */
[----:B------:R0:W-:Y:S06]  /*44d0*/  BAR.ARV R6, 0x100 ;  /* 0x000400060000751d */ /* 0x0001ec0000002000 */
[----:B------:R-:W-:Y:S05]  /*44e0*/  @!P0 BRA `(.L_x_23) ;  /* 0x0000000000048947 */ /* 0x000fea0003800000 */
[----:B------:R-:W-:Y:S01]  /*44f0*/  BPT.TRAP 0x1 ;  /* 0x000000040000795c */ /* 0x000fe20000300000 */
.L_x_23:
[----:B------:R-:W-:Y:S01]  /*4500*/  FMUL.FTZ R157, R24, UR50 ;  /* 0x00000032189d7c20 */ /* 0x000fe20008410000 */
[----:B------:R-:W-:Y:S01]  /*4510*/  FMUL.FTZ R159, R25, UR50 ;  /* 0x00000032199f7c20 */ /* 0x000fe20008410000 */
[----:B------:R-:W-:Y:S01]  /*4520*/  FMUL.FTZ R8, R26, UR50 ;  /* 0x000000321a087c20 */ /* 0x000fe20008410000 */
[----:B------:R-:W-:Y:S01]  /*4530*/  FMUL.FTZ R161, R28, UR50 ;  /* 0x000000321ca17c20 */ /* 0x000fe20008410000 */
[----:B------:R-:W-:Y:S01]  /*4540*/  FMUL.FTZ R11, R27, UR50 ;  /* 0x000000321b0b7c20 */ /* 0x000fe20008410000 */
[----:B------:R-:W-:Y:S01]  /*4550*/  FMUL.FTZ R163, R29, UR50 ;  /* 0x000000321da37c20 */ /* 0x000fe20008410000 */
[----:B------:R-:W0:Y:S01]  /*4560*/  MUFU.TANH R157, R157 ;  /* 0x0000009d009d7308 */ /* 0x000e220000002400 */
[----:B------:R-:W-:Y:S01]  /*4570*/  FMUL.FTZ R13, R30, UR50 ;  /* 0x000000321e0d7c20 */ /* 0x000fe20008410000 */
[----:B------:R-:W-:Y:S01]  /*4580*/  FMUL.FTZ R165, R32, UR50 ;  /* 0x0000003220a57c20 */ /* 0x000fe20008410000 */
[----:B------:R-:W-:Y:S01]  /*4590*/  FMUL.FTZ R15, R31, UR50 ;  /* 0x000000321f0f7c20 */ /* 0x000fe20008410000 */
[----:B------:R-:W-:Y:S01]  /*45a0*/  FMUL.FTZ R167, R33, UR50 ;  /* 0x0000003221a77c20 */ /* 0x000fe20008410000 */
[----:B------:R-:W-:Y:S01]  /*45b0*/  FMUL.FTZ R21, R34, UR50 ;  /* 0x0000003222157c20 */ /* 0x000fe20008410000 */
[----:B------:R-:W-:Y:S01]  /*45c0*/  FMUL.FTZ R169, R36, UR50 ;  /* 0x0000003224a97c20 */ /* 0x000fe20008410000 */
[----:B------:R-:W-:Y:S01]  /*45d0*/  FMUL.FTZ R25, R35, UR50 ;  /* 0x0000003223197c20 */ /* 0x000fe20008410000 */
[----:B------:R-:W1:Y:S01]  /*45e0*/  MUFU.TANH R159, R159 ;  /* 0x0000009f009f7308 */ /* 0x000e620000002400 */
[----:B------:R-:W-:Y:S01]  /*45f0*/  FMUL.FTZ R171, R37, UR50 ;  /* 0x0000003225ab7c20 */ /* 0x000fe20008410000 */
[----:B------:R-:W-:Y:S01]  /*4600*/  FMUL.FTZ R27, R38, UR50 ;  /* 0x00000032261b7c20 */ /* 0x000fe20008410000 */
[----:B------:R-:W-:Y:S01]  /*4610*/  FMUL.FTZ R173, R40, UR50 ;  /* 0x0000003228ad7c20 */ /* 0x000fe20008410000 */
[----:B------:R-:W-:Y:S01]  /*4620*/  FMUL.FTZ R29, R39, UR50 ;  /* 0x00000032271d7c20 */ /* 0x000fe20008410000 */
[----:B------:R-:W-:Y:S01]  /*4630*/  FMUL.FTZ R175, R41, UR50 ;  /* 0x0000003229af7c20 */ /* 0x000fe20008410000 */
[----:B------:R-:W-:Y:S01]  /*4640*/  FMUL.FTZ R31, R42, UR50 ;  /* 0x000000322a1f7c20 */ /* 0x000fe20008410000 */
[----:B------:R-:W-:Y:S01]  /*4650*/  FMUL.FTZ R177, R44, UR50 ;  /* 0x000000322cb17c20 */ /* 0x000fe20008410000 */
[----:B------:R-:W2:Y:S01]  /*4660*/  MUFU.TANH R8, R8 ;  /* 0x0000000800087308 */ /* 0x000ea20000002400 */
[----:B0-----:R-:W-:Y:S01]  /*4670*/  FMNMX.FTZ R6, R157, R4, !PT ;  /* 0x000000049d067209 */ /* 0x001fe20007810000 */
[----:B------:R-:W-:Y:S01]  /*4680*/  FMUL.FTZ R33, R43, UR50 ;  /* 0x000000322b217c20 */ /* 0x000fe20008410000 */
[----:B------:R-:W-:Y:S01]  /*4690*/  FMUL.FTZ R179, R45, UR50 ;  /* 0x000000322db37c20 */ /* 0x000fe20008410000 */
[----:B------:R-:W-:Y:S01]  /*46a0*/  FMUL.FTZ R35, R46, UR50 ;  /* 0x000000322e237c20 */ /* 0x000fe20008410000 */
[----:B------:R-:W-:Y:S01]  /*46b0*/  FMUL.FTZ R181, R48, UR50 ;  /* 0x0000003230b57c20 */ /* 0x000fe20008410000 */
[----:B------:R-:W-:Y:S01]  /*46c0*/  FMUL.FTZ R37, R47, UR50 ;  /* 0x000000322f257c20 */ /* 0x000fe20008410000 */
[----:B------:R-:W-:Y:S01]  /*46d0*/  FMUL.FTZ R183, R49, UR50 ;  /* 0x0000003231b77c20 */ /* 0x000fe20008410000 */
[----:B------:R-:W0:Y:S01]  /*46e0*/  MUFU.TANH R161, R161 ;  /* 0x000000a100a17308 */ /* 0x000e220000002400 */
[----:B-1----:R-:W-:Y:S01]  /*46f0*/  FMNMX.FTZ R6, R159, R6, !PT ;  /* 0x000000069f067209 */ /* 0x002fe20007810000 */
[----:B------:R-:W-:Y:S01]  /*4700*/  FMUL.FTZ R39, R50, UR50 ;  /* 0x0000003232277c20 */ /* 0x000fe20008410000 */
[----:B------:R-:W-:Y:S01]  /*4710*/  FMUL.FTZ R185, R52, UR50 ;  /* 0x0000003234b97c20 */ /* 0x000fe20008410000 */
[----:B------:R-:W-:Y:S01]  /*4720*/  FMUL.FTZ R41, R51, UR50 ;  /* 0x0000003233297c20 */ /* 0x000fe20008410000 */
[----:B------:R-:W-:Y:S01]  /*4730*/  FMUL.FTZ R187, R53, UR50 ;  /* 0x0000003235bb7c20 */ /* 0x000fe20008410000 */
[----:B------:R-:W-:Y:S01]  /*4740*/  FMUL.FTZ R43, R54, UR50 ;  /* 0x00000032362b7c20 */ /* 0x000fe20008410000 */
[----:B------:R-:W-:Y:S01]  /*4750*/  FMUL.FTZ R189, R56, UR50 ;  /* 0x0000003238bd7c20 */ /* 0x000fe20008410000 */
[----:B------:R-:W1:Y:S01]  /*4760*/  MUFU.TANH R11, R11 ;  /* 0x0000000b000b7308 */ /* 0x000e620000002400 */
[----:B--2---:R-:W-:Y:S01]  /*4770*/  FMNMX.FTZ R10, R8, R5, !PT ;  /* 0x00000005080a7209 */ /* 0x004fe20007810000 */
        /* <DEDUP_REMOVED lines=42> */
[----:B------:R-:W-:-:S04]  /*4a20*/  ULEA UR6, UR43, UR39, 0x3 ;  /* 0x000000272b067291 */ /* 0x000fc8000f8e183f */
[----:B------:R-:W1:Y:S01]  /*4a30*/  MUFU.TANH R21, R21 ;  /* 0x0000001500157308 */ /* 0x000e620000002400 */
[----:B--2---:R-:W-:Y:S01]  /*4a40*/  FMNMX.FTZ R10, R15, R10, !PT ;  /* 0x0000000a0f0a7209 */ /* 0x004fe20007810000 */
[----:B------:R-:W-:-:S04]  /*4a50*/  UIADD3 UR6, UR6, 0x28840, URZ ;  /* 0x0002884006067890 */ /* 0x000fc8000fffe03f */
[----:B------:R-:W-:Y:S02]  /*4a60*/  UPRMT UR6, UR37, 0x654, UR6 ;  /* 0x0000065425067896 */ /* 0x000fe40008000006 */
[----:B------:R-:W2:Y:S01]  /*4a70*/  MUFU.TANH R169, R169 ;  /* 0x000000a900a97308 */ /* 0x000ea20000002400 */
[----:B0-----:R-:W-:-:S06]  /*4a80*/  FMNMX.FTZ R6, R167, R6, !PT ;  /* 0x00000006a7067209 */ /* 0x001fcc0007810000 */
[----:B------:R-:W-:Y:S01]  /*4a90*/  SYNCS.ARRIVE.TRANS64.RED.A1T0 RZ, [UR6], RZ ;  /* 0x000000ffffff79a7 */ /* 0x000fe20008100406 */
[----:B------:R-:W0:Y:S01]  /*4aa0*/  MUFU.TANH R25, R25 ;  /* 0x0000001900197308 */ /* 0x000e220000002400 */
[----:B-1----:R-:W-:-:S07]  /*4ab0*/  FMNMX.FTZ R10, R21, R10, !PT ;  /* 0x0000000a150a7209 */ /* 0x002fce0007810000 */
[----:B------:R-:W1:Y:S01]  /*4ac0*/  MUFU.TANH R171, R171 ;  /* 0x000000ab00ab7308 */ /* 0x000e620000002400 */
[----:B--2---:R-:W-:-:S07]  /*4ad0*/  FMNMX.FTZ R6, R169, R6, !PT ;  /* 0x00000006a9067209 */ /* 0x004fce0007810000 */
[----:B------:R-:W2:Y:S01]  /*4ae0*/  MUFU.TANH R27, R27 ;  /* 0x0000001b001b7308 */ /* 0x000ea20000002400 */
[----:B0-----:R-:W-:-:S07]  /*4af0*/  FMNMX.FTZ R10, R25, R10, !PT ;  /* 0x0000000a190a7209 */ /* 0x001fce0007810000 */
        /* <DEDUP_REMOVED lines=97> */
[----:B-1----:R-:W-:Y:S02]  /*5110*/  FMNMX.FTZ R12, R211, R6, !PT ;  /* 0x00000006d30c7209 */ /* 0x002fe40007810000 */
[----:B------:R-:W1:Y:S03]  /*5120*/  LDC R6, c[0x0][0x988] ;  /* 0x00026200ff067b82 */ /* 0x000e660000000800 */
[----:B------:R-:W3:Y:S01]  /*5130*/  SHFL.BFLY PT, R7, R12, 0x2, 0x1f ;  /* 0x0c401f000c077f89 */ /* 0x000ee200000e0000 */
[----:B--2---:R-:W-:-:S04]  /*5140*/  FMNMX.FTZ R10, R83, R10, !PT ;  /* 0x0000000a530a7209 */ /* 0x004fc80007810000 */
[----:B0-----:R-:W-:-:S05]  /*5150*/  FMNMX.FTZ R10, R85, R10, !PT ;  /* 0x0000000a550a7209 */ /* 0x001fca0007810000 */
[----:B------:R-:W0:Y:S01]  /*5160*/  SHFL.BFLY PT, R9, R10, 0x2, 0x1f ;  /* 0x0c401f000a097f89 */ /* 0x000e2200000e0000 */
[----:B---3--:R-:W-:-:S05]  /*5170*/  FMNMX.FTZ R14, R12, R7, !PT ;  /* 0x000000070c0e7209 */ /* 0x008fca0007810000 */
[----:B------:R-:W2:Y:S01]  /*5180*/  SHFL.BFLY PT, R7, R14, 0x1, 0x1f ;  /* 0x0c201f000e077f89 */ /* 0x000ea200000e0000 */
[----:B0-----:R-:W-:-:S05]  /*5190*/  FMNMX.FTZ R20, R10, R9, !PT ;  /* 0x000000090a147209 */ /* 0x001fca0007810000 */
[----:B------:R-:W0:Y:S01]  /*51a0*/  SHFL.BFLY PT, R9, R20, 0x1, 0x1f ;  /* 0x0c201f0014097f89 */ /* 0x000e2200000e0000 */
[----:B--2---:R-:W-:-:S05]  /*51b0*/  FMNMX.FTZ R7, R14, R7, !PT ;  /* 0x000000070e077209 */ /* 0x004fca0007810000 */
[C---:B------:R-:W-:Y:S01]  /*51c0*/  FADD.FTZ R87, -R7.reuse, R4 ;  /* 0x0000000407577221 */ /* 0x040fe20000010100 */
[----:B-1----:R-:W-:-:S03]  /*51d0*/  FMUL.FTZ R10, R7, R6 ;  /* 0x00000006070a7220 */ /* 0x002fc60000410000 */
[-C--:B------:R-:W-:Y:S01]  /*51e0*/  FMUL.FTZ R24, R87, R6.reuse ;  /* 0x0000000657187220 */ /* 0x080fe20000410000 */
[-CC-:B------:R-:W-:Y:S01]  /*51f0*/  FFMA.FTZ R178, R67, R6.reuse, -R10.reuse ;  /* 0x0000000643b27223 */ /* 0x180fe2000001080a */
[-CC-:B------:R-:W-:Y:S01]  /*5200*/  FFMA.FTZ R67, R69, R6.reuse, -R10.reuse ;  /* 0x0000000645437223 */ /* 0x180fe2000001080a */
[-CC-:B------:R-:W-:Y:S01]  /*5210*/  FFMA.FTZ R158, R161, R6.reuse, -R10.reuse ;  /* 0x00000006a19e7223 */ /* 0x180fe2000001080a */
[-CC-:B------:R-:W-:Y:S01]  /*5220*/  FFMA.FTZ R160, R165, R6.reuse, -R10.reuse ;  /* 0x00000006a5a07223 */ /* 0x180fe2000001080a */
[-CC-:B------:R-:W-:Y:S01]  /*5230*/  FFMA.FTZ R69, R73, R6.reuse, -R10.reuse ;  /* 0x0000000649457223 */ /* 0x180fe2000001080a */
[-CC-:B------:R-:W-:Y:S01]  /*5240*/  FFMA.FTZ R161, R167, R6.reuse, -R10.reuse ;  /* 0x00000006a7a17223 */ /* 0x180fe2000001080a */
[----:B0-----:R-:W-:Y:S01]  /*5250*/  FMNMX.FTZ R9, R20, R9, !PT ;  /* 0x0000000914097209 */ /* 0x001fe20007810000 */
[-CC-:B------:R-:W-:Y:S01]  /*5260*/  FFMA.FTZ R162, R169, R6.reuse, -R10.reuse ;  /* 0x00000006a9a27223 */ /* 0x180fe2000001080a */
[-CC-:B------:R-:W-:Y:S01]  /*5270*/  FFMA.FTZ R164, R173, R6.reuse, -R10.reuse ;  /* 0x00000006ada47223 */ /* 0x180fe2000001080a */
[-CC-:B------:R-:W-:Y:S01]  /*5280*/  FFMA.FTZ R165, R175, R6.reuse, -R10.reuse ;  /* 0x00000006afa57223 */ /* 0x180fe2000001080a */
[-CC-:B------:R-:W-:Y:S01]  /*5290*/  FFMA.FTZ R166, R177, R6.reuse, -R10.reuse ;  /* 0x00000006b1a67223 */ /* 0x180fe2000001080a */
[----:B------:R-:W-:Y:S01]  /*52a0*/  FADD.FTZ R87, -R9, R5 ;  /* 0x0000000509577221 */ /* 0x000fe20000010100 */
[-CC-:B------:R-:W-:Y:S01]  /*52b0*/  FFMA.FTZ R73, R77, R6.reuse, -R10.reuse ;  /* 0x000000064d497223 */ /* 0x180fe2000001080a */
[-CC-:B------:R-:W-:Y:S01]  /*52c0*/  FFMA.FTZ R156, R157, R6.reuse, -R10.reuse ;  /* 0x000000069d9c7223 */ /* 0x180fe2000001080a */
[-CC-:B------:R-:W-:Y:S01]  /*52d0*/  FFMA.FTZ R167, R179, R6.reuse, -R10.reuse ;  /* 0x00000006b3a77223 */ /* 0x180fe2000001080a */
[-C--:B------:R-:W-:Y:S01]  /*52e0*/  FMUL.FTZ R4, R87, R6.reuse ;  /* 0x0000000657047220 */ /* 0x080fe20000410000 */
[-CC-:B------:R-:W-:Y:S01]  /*52f0*/  FFMA.FTZ R87, R159, R6.reuse, -R10.reuse ;  /* 0x000000069f577223 */ /* 0x180fe2000001080a */
        /* <DEDUP_REMOVED lines=17> */
[-C--:B------:R-:W-:Y:S01]  /*5410*/  FFMA.FTZ R187, R211, R6.reuse, -R10 ;  /* 0x00000006d3bb7223 */ /* 0x080fe2000001080a */
[-C--:B------:R-:W-:Y:S01]  /*5420*/  FMUL.FTZ R10, R9, R6.reuse ;  /* 0x00000006090a7220 */ /* 0x080fe20000410000 */
[----:B------:R0:W-:Y:S03]  /*5430*/  MUFU.EX2 R5, R24 ;  /* 0x0000001800057308 */ /* 0x0001e60000000800 */
[-CC-:B------:R-:W-:Y:S01]  /*5440*/  FFMA.FTZ R157, R8, R6.reuse, -R10.reuse ;  /* 0x00000006089d7223 */ /* 0x180fe2000001080a */
[-CC-:B------:R-:W-:Y:S01]  /*5450*/  FFMA.FTZ R8, R11, R6.reuse, -R10.reuse ;  /* 0x000000060b087223 */ /* 0x180fe2000001080a */
[-CC-:B------:R-:W-:Y:S01]  /*5460*/  FFMA.FTZ R11, R13, R6.reuse, -R10.reuse ;  /* 0x000000060d0b7223 */ /* 0x180fe2000001080a */
[-CC-:B------:R-:W-:Y:S01]  /*5470*/  FFMA.FTZ R12, R15, R6.reuse, -R10.reuse ;  /* 0x000000060f0c7223 */ /* 0x180fe2000001080a */
[-CC-:B------:R-:W-:Y:S01]  /*5480*/  FFMA.FTZ R13, R21, R6.reuse, -R10.reuse ;  /* 0x00000006150d7223 */ /* 0x180fe2000001080a */
[----:B------:R-:W1:Y:S01]  /*5490*/  MUFU.EX2 R156, R156 ;  /* 0x0000009c009c7308 */ /* 0x000e620000000800 */
[-CC-:B------:R-:W-:Y:S01]  /*54a0*/  FFMA.FTZ R14, R25, R6.reuse, -R10.reuse ;  /* 0x00000006190e7223 */ /* 0x180fe2000001080a */
[-CC-:B------:R-:W-:Y:S01]  /*54b0*/  FFMA.FTZ R15, R27, R6.reuse, -R10.reuse ;  /* 0x000000061b0f7223 */ /* 0x180fe2000001080a */
[-CC-:B------:R-:W-:Y:S01]  /*54c0*/  FFMA.FTZ R25, R35, R6.reuse, -R10.reuse ;  /* 0x0000000623197223 */ /* 0x180fe2000001080a */
[-CC-:B------:R-:W-:Y:S01]  /*54d0*/  FFMA.FTZ R20, R29, R6.reuse, -R10.reuse ;  /* 0x000000061d147223 */ /* 0x180fe2000001080a */
[-CC-:B------:R-:W-:Y:S01]  /*54e0*/  FFMA.FTZ R21, R31, R6.reuse, -R10.reuse ;  /* 0x000000061f157223 */ /* 0x180fe2000001080a */
[-CC-:B------:R-:W-:Y:S01]  /*54f0*/  FFMA.FTZ R26, R37, R6.reuse, -R10.reuse ;  /* 0x00000006251a7223 */ /* 0x180fe2000001080a */
[-CC-:B0-----:R-:W-:Y:S01]  /*5500*/  FFMA.FTZ R24, R33, R6.reuse, -R10.reuse ;  /* 0x0000000621187223 */ /* 0x181fe2000001080a */
[----:B------:R-:W-:Y:S01]  /*5510*/  MUFU.EX2 R4, R4 ;  /* 0x0000000400047308 */ /* 0x000fe20000000800 */
[-CC-:B------:R-:W-:Y:S01]  /*5520*/  FFMA.FTZ R27, R39, R6.reuse, -R10.reuse ;  /* 0x00000006271b7223 */ /* 0x180fe2000001080a */
[-CC-:B------:R-:W-:Y:S01]  /*5530*/  FFMA.FTZ R28, R41, R6.reuse, -R10.reuse ;  /* 0x00000006291c7223 */ /* 0x180fe2000001080a */
[-CC-:B------:R-:W-:Y:S01]  /*5540*/  FFMA.FTZ R29, R43, R6.reuse, -R10.reuse ;  /* 0x000000062b1d7223 */ /* 0x180fe2000001080a */
[-CC-:B------:R-:W-:Y:S01]  /*5550*/  FFMA.FTZ R30, R45, R6.reuse, -R10.reuse ;  /* 0x000000062d1e7223 */ /* 0x180fe2000001080a */
[-CC-:B------:R-:W-:Y:S01]  /*5560*/  FFMA.FTZ R31, R47, R6.reuse, -R10.reuse ;  /* 0x000000062f1f7223 */ /* 0x180fe2000001080a */
[-CC-:B------:R-:W-:Y:S01]  /*5570*/  FFMA.FTZ R32, R49, R6.reuse, -R10.reuse ;  /* 0x0000000631207223 */ /* 0x180fe2000001080a */
[----:B------:R-:W-:Y:S01]  /*5580*/  FFMA.FTZ R33, R51, R6, -R10 ;  /* 0x0000000633217223 */ /* 0x000fe2000001080a */
[----:B------:R-:W0:Y:S01]  /*5590*/  MUFU.EX2 R157, R157 ;  /* 0x0000009d009d7308 */ /* 0x000e220000000800 */
[----:B-1----:R-:W-:Y:S01]  /*55a0*/  FFMA.FTZ R0, R5, R0, R156 ;  /* 0x0000000005007223 */ /* 0x002fe2000001009c */
[-CC-:B------:R-:W-:Y:S01]  /*55b0*/  FFMA.FTZ R34, R53, R6.reuse, -R10.reuse ;  /* 0x0000000635227223 */ /* 0x180fe2000001080a */
        /* <DEDUP_REMOVED lines=9> */
[----:B------:R-:W-:-:S04]  /*5650*/  FFMA.FTZ R83, R83, R6, -R10 ;  /* 0x0000000653537223 */ /* 0x000fc8000001080a */
[----:B------:R-:W2:Y:S01]  /*5660*/  MUFU.EX2 R8, R8 ;  /* 0x0000000800087308 */ /* 0x000ea20000000800 */
[----:B0-----:R-:W-:-:S07]  /*5670*/  FFMA.FTZ R3, R4, R3, R157 ;  /* 0x0000000304037223 */ /* 0x001fce000001009d */
[----:B------:R-:W0:Y:S01]  /*5680*/  MUFU.EX2 R158, R158 ;  /* 0x0000009e009e7308 */ /* 0x000e220000000800 */
[----:B-1----:R-:W-:-:S07]  /*5690*/  FADD.FTZ R35, R87, R0 ;  /* 0x0000000057237221 */ /* 0x002fce0000010000 */
[----:B------:R-:W1:Y:S01]  /*56a0*/  MUFU.EX2 R11, R11 ;  /* 0x0000000b000b7308 */ /* 0x000e620000000800 */
[----:B--2---:R-:W-:-:S07]  /*56b0*/  FADD.FTZ R0, R8, R3 ;  /* 0x0000000308007221 */ /* 0x004fce0000010000 */
[----:B------:R-:W2:Y:S01]  /*56c0*/  MUFU.EX2 R159, R159 ;  /* 0x0000009f009f7308 */ /* 0x000ea20000000800 */
[----:B0-----:R-:W-:Y:S01]  /*56d0*/  FADD.FTZ R36, R158, R35 ;  /* 0x000000239e247221 */ /* 0x001fe20000010000 */
[----:B------:R-:W-:-:S06]  /*56e0*/  FFMA.FTZ R35, R55, R6, -R10 ;  /* 0x0000000637237223 */ /* 0x000fcc000001080a */
[----:B------:R-:W0:Y:S01]  /*56f0*/  MUFU.EX2 R12, R12 ;  /* 0x0000000c000c7308 */ /* 0x000e220000000800 */
[----:B-1----:R-:W-:-:S07]  /*5700*/  FADD.FTZ R3, R11, R0 ;  /* 0x000000000b037221 */ /* 0x002fce0000010000 */
[----:B------:R-:W1:Y:S01]  /*5710*/  MUFU.EX2 R160, R160 ;  /* 0x000000a000a07308 */ /* 0x000e620000000800 */
[----:B--2---:R-:W-:-:S07]  /*5720*/  FADD.FTZ R37, R159, R36 ;  /* 0x000000249f257221 */ /* 0x004fce0000010000 */
[----:B------:R-:W2:Y:S01]  /*5730*/  MUFU.EX2 R13, R13 ;  /* 0x0000000d000d7308 */ /* 0x000ea20000000800 */
[----:B0-----:R-:W-:-:S07]  /*5740*/  FADD.FTZ R0, R12, R3 ;  /* 0x000000030c007221 */ /* 0x001fce0000010000 */
[----:B------:R-:W0:Y:S01]  /*5750*/  MUFU.EX2 R161, R161 ;  /* 0x000000a100a17308 */ /* 0x000e220000000800 */
[----:B-1----:R-:W-:-:S07]  /*5760*/  FADD.FTZ R36, R160, R37 ;  /* 0x00000025a0247221 */ /* 0x002fce0000010000 */
[----:B------:R-:W1:Y:S01]  /*5770*/  MUFU.EX2 R14, R14 ;  /* 0x0000000e000e7308 */ /* 0x000e620000000800 */
[----:B--2---:R-:W-:-:S07]  /*5780*/  FADD.FTZ R3, R13, R0 ;  /* 0x000000000d037221 */ /* 0x004fce0000010000 */
[----:B------:R-:W2:Y:S01]  /*5790*/  MUFU.EX2 R162, R162 ;  /* 0x000000a200a27308 */ /* 0x000ea20000000800 */
[----:B0-----:R-:W-:Y:S01]  /*57a0*/  FADD.FTZ R37, R161, R36 ;  /* 0x00000024a1257221 */ /* 0x001fe20000010000 */
[-CC-:B------:R-:W-:Y:S01]  /*57b0*/  FFMA.FTZ R36, R57, R6.reuse, -R10.reuse ;  /* 0x0000000639247223 */ /* 0x180fe2000001080a */
[----:B------:R-:W-:-:S05]  /*57c0*/  FFMA.FTZ R10, R85, R6, -R10 ;  /* 0x00000006550a7223 */ /* 0x000fca000001080a */
        /* <DEDUP_REMOVED lines=102> */
[----:B-1----:R-:W-:-:S03]  /*5e30*/  FADD.FTZ R0, R187, R38 ;  /* 0x00000026bb007221 */ /* 0x002fc60000010000 */
[----:B--2---:R-:W-:Y:S01]  /*5e40*/  FADD.FTZ R3, R10, R3 ;  /* 0x000000030a037221 */ /* 0x004fe20000010000 */
[----:B------:R-:W-:Y:S06]  /*5e50*/  @!P0 BRA `(.L_x_24) ;  /* 0x0000000000048947 */ /* 0x000fec0003800000 */
[----:B------:R-:W-:Y:S01]  /*5e60*/  BPT.TRAP 0x1 ;  /* 0x000000040000795c */ /* 0x000fe20000300000 */
.L_x_24:
[----:B------:R-:W-:Y:S01]  /*5e70*/  ULEA UR6, UR51, UR39, 0x3 ;  /* 0x0000002733067291 */ /* 0x000fe2000f8e183f */
[----:B------:R-:W-:Y:S01]  /*5e80*/  ISETP.LT.AND P1, PT, RZ, UR52, PT ;  /* 0x00000034ff007c0c */ /* 0x000fe2000bf21270 */
[----:B------:R-:W-:Y:S01]  /*5e90*/  UIADD3 UR7, UR52, -0x1, URZ ;  /* 0xffffffff34077890 */ /* 0x000fe2000fffe03f */
[----:B------:R-:W-:Y:S01]  /*5ea0*/  F2FP.BF16.F32.PACK_AB R158, R159, R158 ;  /* 0x0000009e9f9e723e */ /* 0x000fe200000010ff */
[----:B------:R-:W-:Y:S01]  /*5eb0*/  UIADD3 UR6, UR6, 0x28860, URZ ;  /* 0x0002886006067890 */ /* 0x000fe2000fffe03f */
[----:B------:R-:W-:Y:S01]  /*5ec0*/  F2FP.BF16.F32.PACK_AB R160, R161, R160 ;  /* 0x000000a0a1a0723e */ /* 0x000fe200000010ff */
[----:B------:R-:W-:Y:S01]  /*5ed0*/  UMOV UR53, UR44 ;  /* 0x0000002c00357c82 */ /* 0x000fe20008000000 */
[----:B------:R-:W-:Y:S01]  /*5ee0*/  UMOV UR51, UR43 ;  /* 0x0000002b00337c82 */ /* 0x000fe20008000000 */
[----:B------:R-:W-:Y:S01]  /*5ef0*/  UPRMT UR6, UR37, 0x654, UR6 ;  /* 0x0000065425067896 */ /* 0x000fe20008000006 */
[----:B------:R-:W-:Y:S01]  /*5f00*/  F2FP.BF16.F32.PACK_AB R162, R163, R162 ;  /* 0x000000a2a3a2723e */ /* 0x000fe200000010ff */
[----:B------:R-:W-:Y:S01]  /*5f10*/  UMOV UR52, UR7 ;  /* 0x0000000700347c82 */ /* 0x000fe20008000000 */
[----:B------:R-:W-:Y:S01]  /*5f20*/  F2FP.BF16.F32.PACK_AB R164, R165, R164 ;  /* 0x000000a4a5a4723e */ /* 0x000fe200000010ff */
[-C--:B------:R-:W-:Y:S01]  /*5f30*/  FMUL.FTZ R88, R88, R5.reuse ;  /* 0x0000000558587220 */ /* 0x080fe20000410000 */
[----:B------:R-:W-:Y:S01]  /*5f40*/  F2FP.BF16.F32.PACK_AB R166, R167, R166 ;  /* 0x000000a6a7a6723e */ /* 0x000fe200000010ff */
[-C--:B------:R-:W-:Y:S01]  /*5f50*/  FMUL.FTZ R89, R89, R5.reuse ;  /* 0x0000000559597220 */ /* 0x080fe20000410000 */
[----:B------:R-:W-:Y:S01]  /*5f60*/  F2FP.BF16.F32.PACK_AB R168, R169, R168 ;  /* 0x000000a8a9a8723e */ /* 0x000fe200000010ff */
[-C--:B------:R-:W-:Y:S01]  /*5f70*/  FMUL.FTZ R92, R92, R5.reuse ;  /* 0x000000055c5c7220 */ /* 0x080fe20000410000 */
[----:B------:R-:W-:Y:S01]  /*5f80*/  SYNCS.ARRIVE.TRANS64.RED.A1T0 RZ, [UR6], RZ ;  /* 0x000000ffffff79a7 */ /* 0x000fe20008100406 */
[----:B------:R-:W-:Y:S01]  /*5f90*/  F2FP.BF16.F32.PACK_AB R170, R171, R170 ;  /* 0x000000aaabaa723e */ /* 0x000fe200000010ff */
[-C--:B------:R-:W-:Y:S01]  /*5fa0*/  FMUL.FTZ R93, R93, R5.reuse ;  /* 0x000000055d5d7220 */ /* 0x080fe20000410000 */
        /* <DEDUP_REMOVED lines=31> */
[----:B------:R-:W-:Y:S01]  /*61a0*/  FMUL.FTZ R149, R149, R5 ;  /* 0x0000000595957220 */ /* 0x000fe20000410000 */
        /* <DEDUP_REMOVED lines=32> */
[----:B------:R-:W-:Y:S01]  /*63b0*/  F2FP.BF16.F32.PACK_AB R156, R87, R156 ;  /* 0x0000009c579c723e */ /* 0x000fe200000010ff */
[----:B------:R-:W-:Y:S01]  /*63c0*/  IMAD.MOV.U32 R5, RZ, RZ, R9 ;  /* 0x000000ffff057224 */ /* 0x000fe200078e0009 */
[----:B------:R-:W-:Y:S01]  /*63d0*/  F2FP.BF16.F32.PACK_AB R157, R8, R157 ;  /* 0x0000009d089d723e */ /* 0x000fe200000010ff */
[----:B------:R-:W-:Y:S01]  /*63e0*/  IMAD.MOV.U32 R4, RZ, RZ, R7 ;  /* 0x000000ffff047224 */ /* 0x000fe200078e0007 */
[----:B------:R-:W-:-:S02]  /*63f0*/  F2FP.BF16.F32.PACK_AB R159, R12, R11 ;  /* 0x0000000b0c9f723e */ /* 0x000fc400000010ff */
[----:B------:R-:W-:Y:S02]  /*6400*/  F2FP.BF16.F32.PACK_AB R161, R14, R13 ;  /* 0x0000000d0ea1723e */ /* 0x000fe400000010ff */
[----:B------:R-:W-:Y:S02]  /*6410*/  F2FP.BF16.F32.PACK_AB R163, R20, R15 ;  /* 0x0000000f14a3723e */ /* 0x000fe400000010ff */
[----:B------:R-:W-:Y:S02]  /*6420*/  F2FP.BF16.F32.PACK_AB R165, R24, R21 ;  /* 0x0000001518a5723e */ /* 0x000fe400000010ff */
[----:B------:R-:W-:Y:S02]  /*6430*/  F2FP.BF16.F32.PACK_AB R167, R26, R25 ;  /* 0x000000191aa7723e */ /* 0x000fe400000010ff */
[----:B------:R-:W-:Y:S02]  /*6440*/  F2FP.BF16.F32.PACK_AB R169, R28, R27 ;  /* 0x0000001b1ca9723e */ /* 0x000fe400000010ff */
        /* <DEDUP_REMOVED lines=12> */
[----:B------:R-:W-:Y:S01]  /*6510*/  F2FP.BF16.F32.PACK_AB R187, R10, R83 ;  /* 0x000000530abb723e */ /* 0x000fe200000010ff */
[----:B------:R-:W-:Y:S06]  /*6520*/  @P1 BRA `(.L_x_25) ;  /* 0xffffffd800001947 */ /* 0x000fec000383ffff */
.L_x_14:
[----:B------:R-:W-:Y:S06]  /*6530*/  BAR.ARV 0x8, 0x180 ;  /* 0x0206000000007b1d */ /* 0x000fec0000002000 */
[----:B------:R-:W-:Y:S05]  /*6540*/  @!P0 BRA `(.L_x_26) ;  /* 0x0000000000048947 */ /* 0x000fea0003800000 */
[----:B------:R-:W-:Y:S01]  /*6550*/  BPT.TRAP 0x1 ;  /* 0x000000040000795c */ /* 0x000fe20000300000 */
.L_x_26:
[----:B------:R-:W-:Y:S01]  /*6560*/  ULEA UR10, UR43, UR39, 0x3 ;  /* 0x000000272b0a7291 */ /* 0x000fe2000f8e183f */
[----:B------:R-:W-:-:S05]  /*6570*/  IMAD.U32 R4, RZ, RZ, UR44 ;  /* 0x0000002cff047e24 */ /* 0x000fca000f8e00ff */
[----:B------:R-:W-:-:S04]  /*6580*/  SHF.L.U32 R4, R4, 0x1f, RZ ;  /* 0x0000001f04047819 */ /* 0x000fc800000006ff */
[----:B------:R0:W1:Y:S01]  /*6590*/  SYNCS.PHASECHK.TRANS64.TRYWAIT P1, [UR10+0x28850], R4 ;  /* 0x02885004ff0075a7 */ /* 0x000062000802014a */
[----:B------:R-:W-:Y:S05]  /*65a0*/  @!P0 BRA `(.L_x_27) ;  /* 0x0000000000048947 */ /* 0x000fea0003800000 */
[----:B------:R-:W-:Y:S01]  /*65b0*/  BPT.TRAP 0x1 ;  /* 0x000000040000795c */ /* 0x000fe20000300000 */
.L_x_27:
[----:B-1----:R-:W-:Y:S05]  /*65c0*/  @P1 BRA `(.L_x_28) ;  /* 0x0000000000081947 */ /* 0x002fea0003800000 */
[----:B------:R-:W1:Y:S02]  /*65d0*/  SYNCS.PHASECHK.TRANS64.TRYWAIT P1, [UR10+0x28850], R4 ;  /* 0x02885004ff0075a7 */ /* 0x000e64000802014a */
[----:B-1----:R-:W-:Y:S05]  /*65e0*/  @!P1 BRA `(.L_x_29) ;  /* 0x0000005400d49947 */ /* 0x002fea0003800000 */
.L_x_28:
[----:B------:R-:W-:Y:S01]  /*65f0*/  UIADD3 UR4, UR39, 0x400, URZ ;  /* 0x0000040027047890 */ /* 0x000fe2000fffe03f */
[----:B------:R-:W-:Y:S01]  /*6600*/  WARPGROUP.ARRIVE ;  /* 0x00000000000079c5 */ /* 0x000fe20000000000 */
[----:B------:R-:W-:Y:S01]  /*6610*/  UMOV UR7, 0x40000040 ;  /* 0x4000004000077882 */ /* 0x000fe20000000000 */
[----:B-1----:R-:W1:Y:S01]  /*6620*/  SHFL.BFLY PT, R5, R0, 0x2, 0x1f ;  /* 0x0c401f0000057f89 */ /* 0x002e6200000e0000 */
[----:B------:R-:W-:Y:S01]  /*6630*/  USHF.R.U32.HI UR4, URZ, 0x4, UR4 ;  /* 0x000000043f047899 */ /* 0x000fe20008011604 */
[----:B------:R-:W-:Y:S02]  /*6640*/  MOV R61, RZ ;  /* 0x000000ff003d7202 */ /* 0x000fe40000000f00 */
[----:B0-----:R-:W0:Y:S01]  /*6650*/  SHFL.BFLY PT, R4, R3, 0x2, 0x1f ;  /* 0x0c401f0003047f89 */ /* 0x001e2200000e0000 */
[----:B------:R-:W-:-:S04]  /*6660*/  ULOP3.LUT UR4, UR4, 0x3fff, URZ, 0xc0, !UPT ;  /* 0x00003fff04047892 */ /* 0x000fc8000f8ec03f */
[----:B------:R-:W-:-:S04]  /*6670*/  ULOP3.LUT UR4, UR4, 0x4000000, URZ, 0xfc, !UPT ;  /* 0x0400000004047892 */ /* 0x000fc8000f8efc3f */
[----:B------:R-:W-:-:S07]  /*6680*/  ULEA UR4, UR43, UR4, 0xb ;  /* 0x000000042b047291 */ /* 0x000fce000f8e583f */
[----:B------:R-:W-:Y:S02]  /*6690*/  UMOV UR6, UR4 ;  /* 0x0000000400067c82 */ /* 0x000fe40008000000 */
[----:B------:R-:W-:Y:S01]  /*66a0*/  HGMMA.64x128x16.F32.BF16 R88, R156, gdesc[UR4].tnspB, R88, gsb0 ;  /* 0x41e000049c587df0 */ /* 0x000fe20008001858 */
[----:B------:R-:W-:Y:S01]  /*66b0*/  UIADD3 UR6, UR4, 0x80, URZ ;  /* 0x0000008004067890 */ /* 0x000fe2000fffe03f */
[----:B-1----:R-:W-:Y:S01]  /*66c0*/  FADD.FTZ R5, R5, R0 ;  /* 0x0000000005057221 */ /* 0x002fe20000010000 */
[----:B------:R-:W-:Y:S01]  /*66d0*/  UMOV UR7, 0x40000040 ;  /* 0x4000004000077882 */ /* 0x000fe20000000000 */
[----:B------:R-:W-:Y:S02]  /*66e0*/  IMAD.MOV.U32 R0, RZ, RZ, -0x800000 ;  /* 0xff800000ff007424 */ /* 0x000fe400078e00ff */
[----:B0-----:R-:W-:Y:S01]  /*66f0*/  FADD.FTZ R8, R4, R3 ;  /* 0x0000000304087221 */ /* 0x001fe20000010000 */
[----:B------:R-:W-:Y:S01]  /*6700*/  IMAD.MOV.U32 R3, RZ, RZ, -0x800000 ;  /* 0xff800000ff037424 */ /* 0x000fe200078e00ff */
[----:B------:R-:W0:Y:S04]  /*6710*/  SHFL.BFLY PT, R4, R5, 0x1, 0x1f ;  /* 0x0c201f0005047f89 */ /* 0x000e2800000e0000 */
[----:B------:R-:W1:Y:S01]  /*6720*/  SHFL.BFLY PT, R11, R8, 0x1, 0x1f ;  /* 0x0c201f00080b7f89 */ /* 0x000e6200000e0000 */
[----:B0-----:R-:W-:Y:S01]  /*6730*/  FADD.FTZ R13, R5, R4 ;  /* 0x00000004050d7221 */ /* 0x001fe20000010000 */
[----:B-1----:R-:W-:-:S04]  /*6740*/  FADD.FTZ R14, R8, R11 ;  /* 0x0000000b080e7221 */ /* 0x002fc80000010000 */
[----:B------:R-:W-:Y:S01]  /*6750*/  FSETP.NE.FTZ.AND P1, PT, R13, RZ, PT ;  /* 0x000000ff0d00720b */ /* 0x000fe20003f35000 */
[----:B------:R-:W-:Y:S01]  /*6760*/  IMAD.MOV.U32 R11, RZ, RZ, RZ ;  /* 0x000000ffff0b7224 */ /* 0x000fe200078e00ff */
[----:B------:R-:W-:-:S11]  /*6770*/  FSETP.NE.FTZ.AND P2, PT, R14, RZ, PT ;  /* 0x000000ff0e00720b */ /* 0x000fd60003f55000 */
[----:B------:R-:W0:Y:S01]  /*6780*/  @P1 MUFU.LG2 R10, R13 ;  /* 0x0000000d000a1308 */ /* 0x000e220000000c00 */
[C---:B------:R-:W-:Y:S01]  /*6790*/  @P1 FMUL.FTZ R4, R6.reuse, 0.69314718246459960938 ;  /* 0x3f31721806041820 */ /* 0x040fe20000410000 */
[----:B------:R-:W-:-:S06]  /*67a0*/  @P2 FMUL.FTZ R15, R6, 0.69314718246459960938 ;  /* 0x3f317218060f2820 */ /* 0x000fcc0000410000 */
[----:B------:R-:W1:Y:S08]  /*67b0*/  @P2 MUFU.LG2 R12, R14 ;  /* 0x0000000e000c2308 */ /* 0x000e700000000c00 */
[----:B------:R2:W3:Y:S01]  /*67c0*/  @P1 MUFU.RCP R61, R13 ;  /* 0x0000000d003d1308 */ /* 0x0004e20000001000 */
[----:B0-----:R-:W-:-:S04]  /*67d0*/  @P1 FMUL.FTZ R5, R10, 0.69314718246459960938 ;  /* 0x3f3172180a051820 */ /* 0x001fc80000410000 */
[----:B------:R-:W-:-:S03]  /*67e0*/  @P1 FFMA.FTZ R3, R4, R7, R5 ;  /* 0x0000000704031223 */ /* 0x000fc60000010005 */
[----:B------:R2:W0:Y:S01]  /*67f0*/  @P2 MUFU.RCP R11, R14 ;  /* 0x0000000e000b2308 */ /* 0x0004220000001000 */
[----:B-1----:R-:W-:-:S04]  /*6800*/  @P2 FMUL.FTZ R12, R12, 0.69314718246459960938 ;  /* 0x3f3172180c0c2820 */ /* 0x002fc80000410000 */
[----:B------:R-:W-:Y:S01]  /*6810*/  @P2 FFMA.FTZ R0, R15, R9, R12 ;  /* 0x000000090f002223 */ /* 0x000fe2000001000c */
[----:B------:R-:W-:Y:S02]  /*6820*/  WARPGROUP.DEPBAR.LE gsb0, 0x0 ;  /* 0x00008000000079c5 */ /* 0x000fe40000010000 */
[----:B------:R-:W-:-:S06]  /*6830*/  WARPGROUP.ARRIVE ;  /* 0x00000000000079c5 */ /* 0x000fcc0000000000 */
        /* <DEDUP_REMOVED lines=23> */
[----:B------:R-:W-:Y:S01]  /*69b0*/  UIADD3 UR4, UR4, 0x380, URZ ;  /* 0x0000038004047890 */ /* 0x000fe2000fffe03f */
[----:B------:R-:W-:Y:S02]  /*69c0*/  WARPGROUP.DEPBAR.LE gsb0, 0x0 ;  /* 0x00008000000079c5 */ /* 0x000fe40000010000 */
[----:B------:R-:W-:-:S06]  /*69d0*/  WARPGROUP.ARRIVE ;  /* 0x00000000000079c5 */ /* 0x000fcc0000000000 */
[----:B------:R-:W-:Y:S01]  /*69e0*/  HGMMA.64x128x16.F32.BF16 R88, R180, gdesc[UR4].tnspB, R88, gsb0 ;  /* 0x41e00004b4587df0 */ /* 0x000fe20008001858 */
[----:B------:R-:W-:Y:S01]  /*69f0*/  UMOV UR6, UR4 ;  /* 0x0000000400067c82 */ /* 0x000fe20008000000 */
[----:B------:R-:W-:Y:S01]  /*6a00*/  UMOV UR7, 0x40000040 ;  /* 0x4000004000077882 */ /* 0x000fe20000000000 */
[----:B------:R-:W-:Y:S02]  /*6a10*/  WARPGROUP.DEPBAR.LE gsb0, 0x0 ;  /* 0x00008000000079c5 */ /* 0x000fe40000010000 */
[----:B------:R-:W-:-:S07]  /*6a20*/  WARPGROUP.ARRIVE ;  /* 0x00000000000079c5 */ /* 0x000fce0000000000 */
[----:B------:R-:W-:Y:S03]  /*6a30*/  HGMMA.64x128x16.F32.BF16 R88, R184, gdesc[UR4].tnspB, R88, gsb0 ;  /* 0x41e00004b8587df0 */ /* 0x000fe60008001858 */
[----:B------:R-:W-:Y:S02]  /*6a40*/  WARPGROUP.DEPBAR.LE gsb0, 0x0 ;  /* 0x00008000000079c5 */ /* 0x000fe40000010000 */
[----:B0-23--:R-:W-:Y:S05]  /*6a50*/  @!P0 BRA `(.L_x_30) ;  /* 0x0000000000048947 */ /* 0x00dfea0003800000 */
[----:B------:R-:W-:Y:S01]  /*6a60*/  BPT.TRAP 0x1 ;  /* 0x000000040000795c */ /* 0x000fe20000300000 */
.L_x_30:
[----:B------:R-:W0:Y:S01]  /*6a70*/  S2UR UR6, SR_SWINHI ;  /* 0x00000000000679c3 */ /* 0x000e220000002f00 */
[----:B------:R-:W-:Y:S01]  /*6a80*/  IMAD R9, R17, 0x40, R22 ;  /* 0x0000004011097824 */ /* 0x000fe200078e0216 */
[----:B------:R-:W-:Y:S01]  /*6a90*/  ULDC UR7, c[0x0][0xc44] ;  /* 0x0003110000077ab9 */ /* 0x000fe20000000800 */
[----:B------:R-:W-:Y:S01]  /*6aa0*/  FMUL.FTZ R62, R113, R61 ;  /* 0x0000003d713e7220 */ /* 0x000fe20000410000 */
[-C--:B------:R-:W-:Y:S01]  /*6ab0*/  FMUL.FTZ R113, R98, R11.reuse ;  /* 0x0000000b62717220 */ /* 0x080fe20000410000 */
[----:B------:R-:W-:Y:S01]  /*6ac0*/  FMUL.FTZ R98, R103, R11 ;  /* 0x0000000b67627220 */ /* 0x000fe20000410000 */
[----:B------:R-:W-:Y:S01]  /*6ad0*/  ULDC.64 UR8, c[0x0][0xb90] ;  /* 0x0002e40000087ab9 */ /* 0x000fe20000000a00 */
[----:B------:R-:W-:Y:S01]  /*6ae0*/  FMUL.FTZ R69, R108, R61 ;  /* 0x0000003d6c457220 */ /* 0x000fe20000410000 */
[----:B------:R-:W1:Y:S01]  /*6af0*/  LDC R59, c[0x0][0xbe8] ;  /* 0x0002fa00ff3b7b82 */ /* 0x000e620000000800 */
[-C--:B------:R-:W-:Y:S01]  /*6b00*/  FMUL.FTZ R108, R99, R11.reuse ;  /* 0x0000000b636c7220 */ /* 0x080fe20000410000 */
[----:B------:R-:W-:Y:S01]  /*6b10*/  FMUL.FTZ R99, R110, R11 ;  /* 0x0000000b6e637220 */ /* 0x000fe20000410000 */
[-C--:B------:R-:W-:Y:S01]  /*6b20*/  FMUL.FTZ R7, R92, R61.reuse ;  /* 0x0000003d5c077220 */ /* 0x080fe20000410000 */
[----:B------:R-:W-:Y:S01]  /*6b30*/  FMUL.FTZ R68, R109, R61 ;  /* 0x0000003d6d447220 */ /* 0x000fe20000410000 */
[-C--:B------:R-:W-:Y:S01]  /*6b40*/  FMUL.FTZ R92, R111, R11.reuse ;  /* 0x0000000b6f5c7220 */ /* 0x080fe20000410000 */
[-C--:B------:R-:W-:Y:S01]  /*6b50*/  FMUL.FTZ R109, R94, R11.reuse ;  /* 0x0000000b5e6d7220 */ /* 0x080fe20000410000 */
[----:B------:R-:W-:Y:S01]  /*6b60*/  FMUL.FTZ R94, R107, R11 ;  /* 0x0000000b6b5e7220 */ /* 0x000fe20000410000 */
[----:B------:R-:W2:Y:S01]  /*6b70*/  LDC R103, c[0x0][0xc38] ;  /* 0x00030e00ff677b82 */ /* 0x000ea20000000800 */
[-C--:B------:R-:W-:Y:S01]  /*6b80*/  FMUL.FTZ R75, R96, R61.reuse ;  /* 0x0000003d604b7220 */ /* 0x080fe20000410000 */
[-C--:B------:R-:W-:Y:S01]  /*6b90*/  FMUL.FTZ R73, R100, R61.reuse ;  /* 0x0000003d64497220 */ /* 0x080fe20000410000 */
[-C--:B------:R-:W-:Y:S01]  /*6ba0*/  FMUL.FTZ R66, R105, R61.reuse ;  /* 0x0000003d69427220 */ /* 0x080fe20000410000 */
[-C--:B------:R-:W-:Y:S01]  /*6bb0*/  FMUL.FTZ R71, R104, R61.reuse ;  /* 0x0000003d68477220 */ /* 0x080fe20000410000 */
[-C--:B------:R-:W-:Y:S01]  /*6bc0*/  FMUL.FTZ R20, R89, R61.reuse ;  /* 0x0000003d59147220 */ /* 0x080fe20000410000 */
[-C--:B------:R-:W-:Y:S01]  /*6bd0*/  FMUL.FTZ R77, R88, R61.reuse ;  /* 0x0000003d584d7220 */ /* 0x080fe20000410000 */
[-C--:B------:R-:W-:Y:S01]  /*6be0*/  FMUL.FTZ R6, R93, R61.reuse ;  /* 0x0000003d5d067220 */ /* 0x080fe20000410000 */
[----:B------:R-:W-:Y:S01]  /*6bf0*/  UMOV UR4, UR39 ;  /* 0x0000002700047c82 */ /* 0x000fe20008000000 */
[----:B0-----:R-:W-:Y:S01]  /*6c00*/  UMOV UR5, UR6 ;  /* 0x0000000600057c82 */ /* 0x001fe20008000000 */
[-C--:B------:R-:W-:Y:S01]  /*6c10*/  FMUL.FTZ R72, R97, R61.reuse ;  /* 0x0000003d61487220 */ /* 0x080fe20000410000 */
[----:B------:R-:W-:Y:S01]  /*6c20*/  MOV R36, UR4 ;  /* 0x0000000400247c02 */ /* 0x000fe20008000f00 */
[----:B------:R-:W-:Y:S01]  /*6c30*/  IMAD.U32 R37, RZ, RZ, UR5 ;  /* 0x00000005ff257e24 */ /* 0x000fe2000f8e00ff */
[----:B------:R-:W-:Y:S01]  /*6c40*/  UIADD3 UR4, -UR40, URZ, URZ ;  /* 0x0000003f28047290 */ /* 0x000fe2000fffe13f */
[-C--:B------:R-:W-:Y:S01]  /*6c50*/  FMUL.FTZ R70, R101, R61.reuse ;  /* 0x0000003d65467220 */ /* 0x080fe20000410000 */
[----:B------:R-:W-:Y:S01]  /*6c60*/  FMUL.FTZ R64, R117, R61 ;  /* 0x0000003d75407220 */ /* 0x000fe20000410000 */
[----:B------:R-:W-:Y:S01]  /*6c70*/  IMAD.WIDE R4, R152, 0x2, R36 ;  /* 0x0000000298047825 */ /* 0x000fe200078e0224 */
[----:B------:R-:W-:-:S03]  /*6c80*/  UIMAD UR7, UR7, UR4, UR42 ;  /* 0x00000004070772a4 */ /* 0x000fc6000f8e022a */
[-C--:B------:R-:W-:Y:S01]  /*6c90*/  FMUL.FTZ R100, R91, R11.reuse ;  /* 0x0000000b5b647220 */ /* 0x080fe20000410000 */
[-C--:B------:R-:W-:Y:S01]  /*6ca0*/  FMUL.FTZ R105, R90, R11.reuse ;  /* 0x0000000b5a697220 */ /* 0x080fe20000410000 */
[----:B------:R-:W-:Y:S01]  /*6cb0*/  IMAD.WIDE R36, R9, 0x2, R36 ;  /* 0x0000000209247825 */ /* 0x000fe200078e0224 */
[C---:B------:R-:W-:Y:S01]  /*6cc0*/  IADD3 R31, P1, R4.reuse, 0x4040, RZ ;  /* 0x00004040041f7810 */ /* 0x040fe20007f3e0ff */
[----:B------:R-:W-:Y:S01]  /*6cd0*/  UIMAD.WIDE.U32 UR4, UR7, UR8, URZ ;  /* 0x00000008070472a5 */ /* 0x000fe2000f8e003f */
[----:B------:R-:W-:Y:S01]  /*6ce0*/  IADD3 R13, P6, R4, 0x20, RZ ;  /* 0x00000020040d7810 */ /* 0x000fe20007fde0ff */
[----:B------:R-:W-:Y:S01]  /*6cf0*/  FMUL.FTZ R104, R95, R11 ;  /* 0x0000000b5f687220 */ /* 0x000fe20000410000 */
[----:B------:R-:W-:Y:S01]  /*6d00*/  IADD3.X R43, RZ, R5, RZ, P1, !PT ;  /* 0x00000005ff2b7210 */ /* 0x000fe20000ffe4ff */
[-C--:B------:R-:W-:Y:S01]  /*6d10*/  FMUL.FTZ R117, R102, R11.reuse ;  /* 0x0000000b66757220 */ /* 0x080fe20000410000 */
[----:B-1----:R-:W-:Y:S01]  /*6d20*/  ISETP.NE.AND P1, PT, R59, 0x1, PT ;  /* 0x000000013b00780c */ /* 0x002fe20003f25270 */
[----:B------:R-:W-:Y:S01]  /*6d30*/  IMAD.X R15, RZ, RZ, R5, P6 ;  /* 0x000000ffff0f7224 */ /* 0x000fe200030e0605 */
[----:B------:R-:W-:Y:S01]  /*6d40*/  LOP3.LUT R12, R31, 0x380, RZ, 0xc0, !PT ;  /* 0x000003801f0c7812 */ /* 0x000fe200078ec0ff */
[-C--:B------:R-:W-:Y:S01]  /*6d50*/  FMUL.FTZ R101, R106, R11.reuse ;  /* 0x0000000b6a657220 */ /* 0x080fe20000410000 */
[----:B------:R-:W-:Y:S01]  /*6d60*/  IADD3 R35, P6, R36, 0x1000, RZ ;  /* 0x0000100024237810 */ /* 0x000fe20007fde0ff */
[-C--:B------:R-:W-:Y:S01]  /*6d70*/  FMUL.FTZ R88, R115, R11.reuse ;  /* 0x0000000b73587220 */ /* 0x080fe20000410000 */
[----:B------:R-:W-:Y:S01]  /*6d80*/  SHF.R.U64 R12, R12, 0x3, RZ ;  /* 0x000000030c0c7819 */ /* 0x000fe200000012ff */
[-C--:B------:R-:W-:Y:S01]  /*6d90*/  FMUL.FTZ R97, R114, R11.reuse ;  /* 0x0000000b72617220 */ /* 0x080fe20000410000 */
[----:B------:R-:W-:Y:S01]  /*6da0*/  IADD3 R45, P0, R4, 0x4060, RZ ;  /* 0x00004060042d7810 */ /* 0x000fe20007f1e0ff */
[----:B------:R-:W-:Y:S01]  /*6db0*/  FMUL.FTZ R90, R119, R11 ;  /* 0x0000000b775a7220 */ /* 0x000fe20000410000 */
[----:B------:R-:W-:Y:S01]  /*6dc0*/  LOP3.LUT R42, R12, R31, RZ, 0x3c, !PT ;  /* 0x0000001f0c2a7212 */ /* 0x000fe200078e3cff */
[----:B------:R-:W-:Y:S01]  /*6dd0*/  IMAD.U32 R12, RZ, RZ, UR4 ;  /* 0x00000004ff0c7e24 */ /* 0x000fe2000f8e00ff */
[----:B------:R-:W-:Y:S01]  /*6de0*/  LOP3.LUT R34, R35, 0x380, RZ, 0xc0, !PT ;  /* 0x0000038023227812 */ /* 0x000fe200078ec0ff */
[----:B------:R-:W-:Y:S01]  /*6df0*/  UIADD3 UR4, UR10, 0x28860, URZ ;  /* 0x000288600a047890 */ /* 0x000fe2000fffe03f */
[----:B------:R-:W-:Y:S01]  /*6e00*/  LOP3.LUT R9, R4, 0x380, RZ, 0xc0, !PT ;  /* 0x0000038004097812 */ /* 0x000fe200078ec0ff */
[----:B------:R-:W0:Y:S01]  /*6e10*/  @P1 LDC R110, c[0x0][0xbec] ;  /* 0x0002fb00ff6e1b82 */ /* 0x000e220000000800 */
[----:B------:R-:W-:Y:S01]  /*6e20*/  LOP3.LUT R44, R45, 0x380, RZ, 0xc0, !PT ;  /* 0x000003802d2c7812 */ /* 0x000fe200078ec0ff */
[----:B------:R-:W-:Y:S01]  /*6e30*/  UPRMT UR4, UR37, 0x654, UR4 ;  /* 0x0000065425047896 */ /* 0x000fe20008000004 */
[----:B------:R-:W-:Y:S01]  /*6e40*/  SHF.R.U64 R34, R34, 0x3, RZ ;  /* 0x0000000322227819 */ /* 0x000fe200000012ff */
[-C--:B------:R-:W-:Y:S01]  /*6e50*/  FMUL.FTZ R95, R118, R11.reuse ;  /* 0x0000000b765f7220 */ /* 0x080fe20000410000 */
[----:B------:R-:W-:Y:S01]  /*6e60*/  SHF.R.U64 R9, R9, 0x3, RZ ;  /* 0x0000000309097819 */ /* 0x000fe200000012ff */
[-C--:B------:R-:W-:Y:S01]  /*6e70*/  FMUL.FTZ R80, R123, R11.reuse ;  /* 0x0000000b7b507220 */ /* 0x080fe20000410000 */
[----:B------:R-:W-:Y:S01]  /*6e80*/  SHF.R.U64 R44, R44, 0x3, RZ ;  /* 0x000000032c2c7819 */ /* 0x000fe200000012ff */
[----:B------:R-:W1:Y:S01]  /*6e90*/  @P1 LDC R111, c[0x0][0xbf0] ;  /* 0x0002fc00ff6f1b82 */ /* 0x000e620000000800 */
[----:B------:R-:W-:Y:S01]  /*6ea0*/  IADD3 R29, P2, R4, 0x4020, RZ ;  /* 0x00004020041d7810 */ /* 0x000fe20007f5e0ff */
[-C--:B------:R-:W-:Y:S01]  /*6eb0*/  FMUL.FTZ R93, R122, R11.reuse ;  /* 0x0000000b7a5d7220 */ /* 0x080fe20000410000 */
[C---:B------:R-:W-:Y:S01]  /*6ec0*/  IADD3 R27, P3, R4.reuse, 0x4000, RZ ;  /* 0x00004000041b7810 */ /* 0x040fe20007f7e0ff */
[-C--:B------:R-:W-:Y:S01]  /*6ed0*/  FMUL.FTZ R79, R127, R11.reuse ;  /* 0x0000000b7f4f7220 */ /* 0x080fe20000410000 */
[----:B------:R-:W-:Y:S01]  /*6ee0*/  IADD3 R25, P4, R4, 0x60, RZ ;  /* 0x0000006004197810 */ /* 0x000fe20007f9e0ff */
[-C--:B------:R-:W-:Y:S01]  /*6ef0*/  FMUL.FTZ R86, R126, R11.reuse ;  /* 0x0000000b7e567220 */ /* 0x080fe20000410000 */
[----:B------:R-:W-:Y:S01]  /*6f00*/  IADD3 R21, P5, R4, 0x40, RZ ;  /* 0x0000004004157810 */ /* 0x000fe20007fbe0ff */
[----:B------:R-:W-:Y:S01]  /*6f10*/  FMUL.FTZ R76, R131, R11 ;  /* 0x0000000b834c7220 */ /* 0x000fe20000410000 */
[----:B------:R-:W-:Y:S01]  /*6f20*/  LOP3.LUT R34, R34, R35, RZ, 0x3c, !PT ;  /* 0x0000002322227212 */ /* 0x000fe200078e3cff */
[----:B------:R-:W-:Y:S01]  /*6f30*/  IMAD.X R35, RZ, RZ, R37, P6 ;  /* 0x000000ffff237224 */ /* 0x000fe200030e0625 */
[----:B------:R-:W-:Y:S01]  /*6f40*/  LOP3.LUT R4, R9, R4, RZ, 0x3c, !PT ;  /* 0x0000000409047212 */ /* 0x000fe200078e3cff */
[-C--:B------:R-:W-:Y:S01]  /*6f50*/  FMUL.FTZ R91, R130, R11.reuse ;  /* 0x0000000b825b7220 */ /* 0x080fe20000410000 */
[----:B------:R-:W-:Y:S01]  /*6f60*/  IADD3 R107, P6, R36, 0x7000, RZ ;  /* 0x00007000246b7810 */ /* 0x000fe20007fde0ff */
[-C--:B------:R-:W-:Y:S01]  /*6f70*/  FMUL.FTZ R78, R135, R11.reuse ;  /* 0x0000000b874e7220 */ /* 0x080fe20000410000 */
[----:B------:R-:W-:Y:S01]  /*6f80*/  IADD3 R96, RZ, -UR42, RZ ;  /* 0x8000002aff607c10 */ /* 0x000fe2000fffe0ff */
        /* <DEDUP_REMOVED lines=9> */
[----:B------:R-:W-:Y:S01]  /*7020*/  LOP3.LUT R44, R44, R45, RZ, 0x3c, !PT ;  /* 0x0000002d2c2c7212 */ /* 0x000fe200078e3cff */
[--C-:B------:R-:W-:Y:S01]  /*7030*/  IMAD.X R45, RZ, RZ, R5.reuse, P0 ;  /* 0x000000ffff2d7224 */ /* 0x100fe200000e0605 */
[-C--:B------:R-:W-:Y:S01]  /*7040*/  IADD3.X R11, RZ, R5.reuse, RZ, P4, !PT ;  /* 0x00000005ff0b7210 */ /* 0x080fe200027fe4ff */
[--C-:B------:R-:W-:Y:S01]  /*7050*/  IMAD.X R41, RZ, RZ, R5.reuse, P2 ;  /* 0x000000ffff297224 */ /* 0x100fe200010e0605 */
[----:B------:R-:W-:Y:S01]  /*7060*/  MOV R106, R4 ;  /* 0x00000004006a7202 */ /* 0x000fe20000000f00 */
[--C-:B------:R-:W-:Y:S01]  /*7070*/  IMAD.X R39, RZ, RZ, R5.reuse, P3 ;  /* 0x000000ffff277224 */ /* 0x100fe200018e0605 */
[----:B------:R-:W-:Y:S01]  /*7080*/  LOP3.LUT R10, R29, 0x380, RZ, 0xc0, !PT ;  /* 0x000003801d0a7812 */ /* 0x000fe200078ec0ff */
[----:B------:R-:W-:Y:S01]  /*7090*/  IMAD.X R9, RZ, RZ, R5, P5 ;  /* 0x000000ffff097224 */ /* 0x000fe200028e0605 */
[----:B------:R-:W-:Y:S01]  /*70a0*/  LOP3.LUT R5, R107, 0x380, RZ, 0xc0, !PT ;  /* 0x000003806b057812 */ /* 0x000fe200078ec0ff */
[----:B------:R-:W-:Y:S01]  /*70b0*/  SYNCS.ARRIVE.TRANS64.RED.A1T0 RZ, [UR4], RZ ;  /* 0x000000ffffff79a7 */ /* 0x000fe20008100404 */
[----:B--2---:R-:W-:Y:S01]  /*70c0*/  IMAD R96, R103, R96, UR41 ;  /* 0x0000002967607e24 */ /* 0x004fe2000f8e0260 */
[----:B------:R-:W-:Y:S01]  /*70d0*/  LOP3.LUT R8, R27, 0x380, RZ, 0xc0, !PT ;  /* 0x000003801b087812 */ /* 0x000fe200078ec0ff */
[----:B------:R-:W-:Y:S01]  /*70e0*/  USHF.R.S32.HI UR11, URZ, 0x1f, UR7 ;  /* 0x0000001f3f0b7899 */ /* 0x000fe20008011407 */
[----:B------:R-:W-:Y:S01]  /*70f0*/  F2FP.BF16.F32.PACK_AB R4, R20, R77 ;  /* 0x0000004d1404723e */ /* 0x000fe200000010ff */
[----:B------:R-:W-:Y:S01]  /*7100*/  USHF.R.S32.HI UR10, URZ, 0x1f, UR40 ;  /* 0x0000001f3f0a7899 */ /* 0x000fe20008011428 */
[----:B------:R-:W-:Y:S01]  /*7110*/  SHF.R.U64 R10, R10, 0x3, RZ ;  /* 0x000000030a0a7819 */ /* 0x000fe200000012ff */
[----:B------:R-:W-:Y:S01]  /*7120*/  UIMAD UR6, UR11, UR8, URZ ;  /* 0x000000080b0672a4 */ /* 0x000fe2000f8e023f */
[----:B------:R-:W2:Y:S01]  /*7130*/  LDC.64 R102, c[0x0][0xb98] ;  /* 0x0002e600ff667b82 */ /* 0x000ea20000000a00 */
[----:B------:R-:W-:Y:S01]  /*7140*/  SHF.R.U64 R20, R5, 0x3, RZ ;  /* 0x0000000305147819 */ /* 0x000fe200000012ff */
[----:B------:R-:W-:Y:S01]  /*7150*/  FMUL.FTZ R67, R112, R61 ;  /* 0x0000003d70437220 */ /* 0x000fe20000410000 */
[----:B------:R-:W-:Y:S01]  /*7160*/  SHF.R.U64 R8, R8, 0x3, RZ ;  /* 0x0000000308087819 */ /* 0x000fe200000012ff */
[----:B------:R-:W-:Y:S01]  /*7170*/  UIMAD UR6, UR7, UR9, UR6 ;  /* 0x00000009070672a4 */ /* 0x000fe2000f8e0206 */
[----:B------:R-:W-:Y:S01]  /*7180*/  LOP3.LUT R40, R10, R29, RZ, 0x3c, !PT ;  /* 0x0000001d0a287212 */ /* 0x000fe200078e3cff */
[----:B------:R-:W-:Y:S01]  /*7190*/  FMUL.FTZ R65, R116, R61 ;  /* 0x0000003d74417220 */ /* 0x000fe20000410000 */
[----:B------:R-:W-:Y:S01]  /*71a0*/  LOP3.LUT R20, R20, R107, RZ, 0x3c, !PT ;  /* 0x0000006b14147212 */ /* 0x000fe200078e3cff */
[----:B------:R-:W-:Y:S01]  /*71b0*/  IMAD R107, R96, 0x80, R16 ;  /* 0x00000080606b7824 */ /* 0x000fe200078e0210 */
[----:B------:R-:W-:Y:S01]  /*71c0*/  LOP3.LUT R10, R25, 0x380, RZ, 0xc0, !PT ;  /* 0x00000380190a7812 */ /* 0x000fe200078ec0ff */
[----:B------:R-:W-:Y:S01]  /*71d0*/  UIADD3 UR6, UR5, UR6, URZ ;  /* 0x0000000605067290 */ /* 0x000fe2000fffe03f */
[----:B------:R-:W-:Y:S01]  /*71e0*/  LOP3.LUT R38, R8, R27, RZ, 0x3c, !PT ;  /* 0x0000001b08267212 */ /* 0x000fe200078e3cff */
[-C--:B------:R-:W-:Y:S01]  /*71f0*/  FMUL.FTZ R60, R121, R61.reuse ;  /* 0x0000003d793c7220 */ /* 0x080fe20000410000 */
[----:B------:R-:W-:Y:S01]  /*7200*/  LOP3.LUT R8, R13, 0x380, RZ, 0xc0, !PT ;  /* 0x000003800d087812 */ /* 0x000fe200078ec0ff */
[----:B------:R-:W-:Y:S01]  /*7210*/  FMUL.FTZ R63, R120, R61 ;  /* 0x0000003d783f7220 */ /* 0x000fe20000410000 */
[----:B------:R-:W-:Y:S01]  /*7220*/  MOV R77, R44 ;  /* 0x0000002c004d7202 */ /* 0x000fe20000000f00 */
[----:B0-----:R-:W-:Y:S01]  /*7230*/  @P1 IMAD.HI.U32 R44, R107, R110, RZ ;  /* 0x0000006e6b2c1227 */ /* 0x001fe200078e00ff */
[----:B------:R-:W-:-:S03]  /*7240*/  SHF.R.U64 R10, R10, 0x3, RZ ;  /* 0x000000030a0a7819 */ /* 0x000fc600000012ff */
[----:B------:R-:W-:Y:S01]  /*7250*/  FMUL.FTZ R51, R125, R61 ;  /* 0x0000003d7d337220 */ /* 0x000fe20000410000 */
[----:B------:R-:W-:Y:S01]  /*7260*/  SHF.R.U64 R8, R8, 0x3, RZ ;  /* 0x0000000308087819 */ /* 0x000fe200000012ff */
[----:B------:R-:W-:Y:S01]  /*7270*/  IMAD.MOV.U32 R45, RZ, RZ, R107 ;  /* 0x000000ffff2d7224 */ /* 0x000fe200078e006b */
[----:B------:R-:W-:Y:S01]  /*7280*/  LOP3.LUT R10, R10, R25, RZ, 0x3c, !PT ;  /* 0x000000190a0a7212 */ /* 0x000fe200078e3cff */
[-C--:B------:R-:W-:Y:S01]  /*7290*/  FMUL.FTZ R58, R124, R61.reuse ;  /* 0x0000003d7c3a7220 */ /* 0x080fe20000410000 */
[----:B------:R-:W-:Y:S01]  /*72a0*/  IADD3 R25, P0, R36, 0x6000, RZ ;  /* 0x0000600024197810 */ /* 0x000fe20007f1e0ff */
[----:B------:R-:W-:Y:S01]  /*72b0*/  FMUL.FTZ R52, R129, R61 ;  /* 0x0000003d81347220 */ /* 0x000fe20000410000 */
[----:B-1----:R-:W-:Y:S01]  /*72c0*/  @P1 SHF.R.U32.HI R45, RZ, R111, R44 ;  /* 0x0000006fff2d1219 */ /* 0x002fe2000001162c */
[----:B------:R-:W-:Y:S01]  /*72d0*/  FMUL.FTZ R57, R128, R61 ;  /* 0x0000003d80397220 */ /* 0x000fe20000410000 */
[----:B------:R-:W-:Y:S01]  /*72e0*/  F2FP.BF16.F32.PACK_AB R6, R6, R7 ;  /* 0x000000070606723e */ /* 0x000fe200000010ff */
[----:B------:R-:W-:Y:S01]  /*72f0*/  FMUL.FTZ R49, R133, R61 ;  /* 0x0000003d85317220 */ /* 0x000fe20000410000 */
[----:B------:R-:W-:Y:S01]  /*7300*/  LOP3.LUT R14, R8, R13, RZ, 0x3c, !PT ;  /* 0x0000000d080e7212 */ /* 0x000fe200078e3cff */
[----:B------:R-:W-:Y:S01]  /*7310*/  IMAD.U32 R13, RZ, RZ, UR5 ;  /* 0x00000005ff0d7e24 */ /* 0x000fe2000f8e00ff */
[----:B------:R-:W-:Y:S01]  /*7320*/  F2FP.BF16.F32.PACK_AB R5, R100, R105 ;  /* 0x000000696405723e */ /* 0x000fe200000010ff */
[----:B------:R-:W-:Y:S01]  /*7330*/  ULDC.64 UR4, c[0x0][0xb88] ;  /* 0x0002e20000047ab9 */ /* 0x000fe20000000a00 */
[----:B------:R-:W-:Y:S01]  /*7340*/  F2FP.BF16.F32.PACK_AB R7, R104, R109 ;  /* 0x0000006d6807723e */ /* 0x000fe200000010ff */
[----:B------:R-:W-:Y:S01]  /*7350*/  BAR.SYNC.DEFER_BLOCKING 0x1, 0x100 ;  /* 0x0044000000007b1d */ /* 0x000fe20000010000 */
[----:B------:R-:W-:Y:S01]  /*7360*/  MOV R13, UR6 ;  /* 0x00000006000d7c02 */ /* 0x000fe20008000f00 */
[-C--:B------:R-:W-:Y:S01]  /*7370*/  FMUL.FTZ R56, R132, R61.reuse ;  /* 0x0000003d84387220 */ /* 0x080fe20000410000 */
[----:B------:R-:W-:Y:S01]  /*7380*/  LOP3.LUT R24, R25, 0x380, RZ, 0xc0, !PT ;  /* 0x0000038019187812 */ /* 0x000fe200078ec0ff */
[----:B------:R-:W-:Y:S01]  /*7390*/  FMUL.FTZ R50, R137, R61 ;  /* 0x0000003d89327220 */ /* 0x000fe20000410000 */
[----:B------:R-:W-:Y:S01]  /*73a0*/  MOV R105, R38 ;  /* 0x0000002600697202 */ /* 0x000fe20000000f00 */
[----:B------:R-:W-:Y:S01]  /*73b0*/  IMAD.MOV R38, RZ, RZ, -R45 ;  /* 0x000000ffff267224 */ /* 0x000fe200078e0a2d */
[----:B------:R-:W-:Y:S01]  /*73c0*/  SHF.R.U64 R24, R24, 0x3, RZ ;  /* 0x0000000318187819 */ /* 0x000fe200000012ff */
[----:B--2---:R-:W-:Y:S01]  /*73d0*/  IMAD.WIDE.U32 R12, R102, UR40, R12 ;  /* 0x00000028660c7c25 */ /* 0x004fe2000f8e000c */
[----:B------:R-:W-:Y:S01]  /*73e0*/  LOP3.LUT R8, R21, 0x380, RZ, 0xc0, !PT ;  /* 0x0000038015087812 */ /* 0x000fe200078ec0ff */
[----:B------:R-:W-:Y:S01]  /*73f0*/  ULDC UR6, c[0x0][0xa88] ;  /* 0x0002a20000067ab9 */ /* 0x000fe20000000800 */
[----:B------:R-:W-:Y:S01]  /*7400*/  LOP3.LUT R24, R24, R25, RZ, 0x3c, !PT ;  /* 0x0000001918187212 */ /* 0x000fe200078e3cff */
[----:B------:R-:W-:Y:S01]  /*7410*/  IMAD.X R25, RZ, RZ, R37, P0 ;  /* 0x000000ffff197224 */ /* 0x000fe200000e0625 */
[----:B------:R-:W-:Y:S01]  /*7420*/  IADD3 R29, P3, R36, 0x4000, RZ ;  /* 0x00004000241d7810 */ /* 0x000fe20007f7e0ff */
[-C--:B------:R-:W-:Y:S01]  /*7430*/  FMUL.FTZ R55, R136, R61.reuse ;  /* 0x0000003d88377220 */ /* 0x080fe20000410000 */
[----:B------:R-:W-:Y:S01]  /*7440*/  SHF.R.S32.HI R39, RZ, 0x1f, R45 ;  /* 0x0000001fff277819 */ /* 0x000fe2000001142d */
[-C--:B------:R-:W-:Y:S01]  /*7450*/  FMUL.FTZ R47, R141, R61.reuse ;  /* 0x0000003d8d2f7220 */ /* 0x080fe20000410000 */
[----:B------:R-:W-:Y:S01]  /*7460*/  IADD3 R12, P0, R45, R12, RZ ;  /* 0x0000000c2d0c7210 */ /* 0x000fe20007f1e0ff */
[-C--:B------:R-:W-:Y:S01]  /*7470*/  FMUL.FTZ R54, R140, R61.reuse ;  /* 0x0000003d8c367220 */ /* 0x080fe20000410000 */
[----:B------:R-:W-:Y:S01]  /*7480*/  SHF.R.U64 R8, R8, 0x3, RZ ;  /* 0x0000000308087819 */ /* 0x000fe200000012ff */
[-C--:B------:R-:W-:Y:S01]  /*7490*/  FMUL.FTZ R48, R145, R61.reuse ;  /* 0x0000003d91307220 */ /* 0x080fe20000410000 */
[----:B------:R-:W-:Y:S01]  /*74a0*/  IADD3 R27, P2, R36, 0x5000, RZ ;  /* 0x00005000241b7810 */ /* 0x000fe20007f5e0ff */
[----:B------:R-:W-:Y:S01]  /*74b0*/  FMUL.FTZ R53, R144, R61 ;  /* 0x0000003d90357220 */ /* 0x000fe20000410000 */
[----:B------:R-:W-:Y:S01]  /*74c0*/  LOP3.LUT R28, R29, 0x380, RZ, 0xc0, !PT ;  /* 0x000003801d1c7812 */ /* 0x000fe200078ec0ff */
[----:B------:R0:W-:Y:S01]  /*74d0*/  STSM.16.M88.4 [R106], R4 ;  /* 0x000000046a007844 */ /* 0x0001e20000000200 */
[----:B------:R-:W-:Y:S01]  /*74e0*/  LOP3.LUT R8, R8, R21, RZ, 0x3c, !PT ;  /* 0x0000001508087212 */ /* 0x000fe200078e3cff */
[-C--:B------:R-:W-:Y:S01]  /*74f0*/  FMUL.FTZ R46, R149, R61.reuse ;  /* 0x0000003d952e7220 */ /* 0x080fe20000410000 */
[----:B------:R-:W-:Y:S01]  /*7500*/  LOP3.LUT R26, R27, 0x380, RZ, 0xc0, !PT ;  /* 0x000003801b1a7812 */ /* 0x000fe200078ec0ff */
[----:B------:R-:W-:Y:S01]  /*7510*/  FMUL.FTZ R61, R148, R61 ;  /* 0x0000003d943d7220 */ /* 0x000fe20000410000 */
[----:B------:R-:W-:Y:S01]  /*7520*/  MOV R104, R40 ;  /* 0x0000002800687202 */ /* 0x000fe20000000f00 */
[----:B------:R-:W-:Y:S01]  /*7530*/  ULDC.64 UR8, c[0x0][0xae8] ;  /* 0x0002ba0000087ab9 */ /* 0x000fe20000000a00 */
[----:B------:R-:W-:-:S02]  /*7540*/  MOV R15, R14 ;  /* 0x0000000e000f7202 */ /* 0x000fc40000000f00 */
[----:B------:R-:W-:Y:S02]  /*7550*/  SHF.R.U64 R28, R28, 0x3, RZ ;  /* 0x000000031c1c7819 */ /* 0x000fe400000012ff */
[----:B------:R-:W-:Y:S02]  /*7560*/  LEA R41, R96, R19, 0x7 ;  /* 0x0000001360297211 */ /* 0x000fe400078e38ff */
[----:B------:R-:W-:Y:S02]  /*7570*/  MOV R14, R8 ;  /* 0x00000008000e7202 */ /* 0x000fe40000000f00 */
[----:B------:R-:W-:Y:S01]  /*7580*/  SHF.R.U64 R26, R26, 0x3, RZ ;  /* 0x000000031a1a7819 */ /* 0x000fe200000012ff */
[----:B0-----:R-:W-:Y:S01]  /*7590*/  IMAD R4, R102, UR10, RZ ;  /* 0x0000000a66047c24 */ /* 0x001fe2000f8e02ff */
[----:B------:R-:W-:Y:S01]  /*75a0*/  MOV R106, R10 ;  /* 0x0000000a006a7202 */ /* 0x000fe20000000f00 */
[----:B------:R-:W-:Y:S01]  /*75b0*/  IMAD R11, R59, R38, R107 ;  /* 0x000000263b0b7224 */ /* 0x000fe200078e026b */
[----:B------:R-:W-:Y:S01]  /*75c0*/  F2FP.BF16.F32.PACK_AB R5, R108, R113 ;  /* 0x000000716c05723e */ /* 0x000fe200000010ff */
[----:B------:R-:W-:Y:S01]  /*75d0*/  IMAD R103, R103, UR40, R4 ;  /* 0x0000002867677c24 */ /* 0x000fe2000f8e0204 */
[----:B------:R-:W-:-:S02]  /*75e0*/  F2FP.BF16.F32.PACK_AB R4, R72, R75 ;  /* 0x0000004b4804723e */ /* 0x000fc400000010ff */
[----:B------:R-:W-:Y:S02]  /*75f0*/  SHF.R.S32.HI R10, RZ, 0x1f, R11 ;  /* 0x0000001fff0a7819 */ /* 0x000fe4000001140b */
[----:B------:R-:W-:Y:S02]  /*7600*/  IADD3.X R13, R39, R13, R103, P0, !PT ;  /* 0x0000000d270d7210 */ /* 0x000fe400007fe467 */
[----:B------:R-:W-:Y:S01]  /*7610*/  F2FP.BF16.F32.PACK_AB R6, R70, R73 ;  /* 0x000000494606723e */ /* 0x000fe200000010ff */
[----:B------:R-:W-:Y:S01]  /*7620*/  IMAD R10, R10, UR4, RZ ;  /* 0x000000040a0a7c24 */ /* 0x000fe2000f8e02ff */
[----:B------:R-:W-:Y:S01]  /*7630*/  F2FP.BF16.F32.PACK_AB R7, R98, R117 ;  /* 0x000000756207723e */ /* 0x000fe200000010ff */
[C---:B------:R-:W-:Y:S01]  /*7640*/  IMAD.WIDE.U32 R12, R11.reuse, UR4, R12 ;  /* 0x000000040b0c7c25 */ /* 0x040fe2000f8e000c */
[----:B------:R-:W-:Y:S02]  /*7650*/  F2FP.BF16.F32.PACK_AB R8, R66, R71 ;  /* 0x000000474208723e */ /* 0x000fe400000010ff */
[----:B------:R-:W-:Y:S01]  /*7660*/  LOP3.LUT R28, R28, R29, RZ, 0x3c, !PT ;  /* 0x0000001d1c1c7212 */ /* 0x000fe200078e3cff */
[----:B------:R-:W-:Y:S01]  /*7670*/  IMAD R39, R11, UR5, R10 ;  /* 0x000000050b277c24 */ /* 0x000fe2000f8e020a */
[----:B------:R0:W-:Y:S01]  /*7680*/  STSM.16.M88.4 [R15], R4 ;  /* 0x000000040f007844 */ /* 0x0001e20000000200 */
[----:B------:R-:W-:Y:S01]  /*7690*/  ULDC.64 UR4, c[0x0][0xb50] ;  /* 0x0002d40000047ab9 */ /* 0x000fe20000000a00 */
[----:B------:R-:W-:Y:S01]  /*76a0*/  IMAD R66, R59, UR6, RZ ;  /* 0x000000063b427c24 */ /* 0x000fe2000f8e02ff */
[----:B------:R-:W-:-:S02]  /*76b0*/  IADD3.X R29, RZ, R37, RZ, P3, !PT ;  /* 0x00000025ff1d7210 */ /* 0x000fc40001ffe4ff */
[----:B------:R-:W-:Y:S02]  /*76c0*/  LOP3.LUT P0, RZ, R154, 0x3, RZ, 0xc0, !PT ;  /* 0x000000039aff7812 */ /* 0x000fe4000780c0ff */
[----:B------:R-:W-:Y:S02]  /*76d0*/  F2FP.BF16.F32.PACK_AB R9, R94, R101 ;  /* 0x000000655e09723e */ /* 0x000fe400000010ff */
[----:B------:R-:W-:Y:S02]  /*76e0*/  F2FP.BF16.F32.PACK_AB R10, R68, R69 ;  /* 0x00000045440a723e */ /* 0x000fe400000010ff */
[----:B------:R-:W-:Y:S02]  /*76f0*/  F2FP.BF16.F32.PACK_AB R11, R92, R99 ;  /* 0x000000635c0b723e */ /* 0x000fe400000010ff */
[----:B------:R-:W-:Y:S02]  /*7700*/  LEA R38, P3, R12, UR4, 0x2 ;  /* 0x000000040c267c11 */ /* 0x000fe4000f8610ff */
[----:B------:R-:W-:Y:S01]  /*7710*/  LOP3.LUT R26, R26, R27, RZ, 0x3c, !PT ;  /* 0x0000001b1a1a7212 */ /* 0x000fe200078e3cff */
[----:B0-----:R-:W-:Y:S01]  /*7720*/  VIADD R5, R41, 0x8 ;  /* 0x0000000829057836 */ /* 0x001fe20000000000 */
[----:B------:R0:W-:Y:S01]  /*7730*/  STSM.16.M88.4 [R14], R8 ;  /* 0x000000080e007844 */ /* 0x0001e20000000200 */
[----:B------:R-:W-:Y:S01]  /*7740*/  IMAD.IADD R7, R13, 0x1, R39 ;  /* 0x000000010d077824 */ /* 0x000fe200078e0227 */
[----:B------:R-:W-:Y:S01]  /*7750*/  F2FP.BF16.F32.PACK_AB R4, R62, R67 ;  /* 0x000000433e04723e */ /* 0x000fe200000010ff */
[----:B------:R-:W-:Y:S01]  /*7760*/  IMAD.X R27, RZ, RZ, R37, P2 ;  /* 0x000000ffff1b7224 */ /* 0x000fe200010e0625 */
[-C--:B------:R-:W-:Y:S01]  /*7770*/  ISETP.GE.OR P2, PT, R41, R66.reuse, P0 ;  /* 0x000000422900720c */ /* 0x080fe20000746670 */
[----:B------:R-:W-:Y:S01]  /*7780*/  SHFL.IDX PT, R62, R38, 0x1, 0x1c1f ;  /* 0x003c1f00263e7f89 */ /* 0x000fe200000e0000 */
[----:B------:R-:W-:-:S02]  /*7790*/  ISETP.GE.OR P0, PT, R5, R66, P0 ;  /* 0x000000420500720c */ /* 0x000fc40000706670 */
[----:B------:R-:W-:Y:S02]  /*77a0*/  LEA.HI.X R39, R12, UR5, R7, 0x2, P3 ;  /* 0x000000050c277c11 */ /* 0x000fe400098f1407 */
[----:B------:R-:W-:Y:S02]  /*77b0*/  F2FP.BF16.F32.PACK_AB R5, R88, R97 ;  /* 0x000000615805723e */ /* 0x000fe400000010ff */
[----:B------:R-:W-:Y:S02]  /*77c0*/  F2FP.BF16.F32.PACK_AB R6, R64, R65 ;  /* 0x000000414006723e */ /* 0x000fe400000010ff */
[----:B------:R-:W-:Y:S01]  /*77d0*/  F2FP.BF16.F32.PACK_AB R7, R90, R95 ;  /* 0x0000005f5a07723e */ /* 0x000fe200000010ff */
[----:B------:R-:W-:Y:S01]  /*77e0*/  SHFL.IDX PT, R64, R38, RZ, 0x1c1f ;  /* 0x001c1fff26407589 */ /* 0x000fe200000e0000 */
[----:B------:R-:W-:Y:S02]  /*77f0*/  F2FP.BF16.F32.PACK_AB R12, R60, R63 ;  /* 0x0000003f3c0c723e */ /* 0x000fe400000010ff */
[----:B------:R-:W-:Y:S01]  /*7800*/  F2FP.BF16.F32.PACK_AB R13, R80, R93 ;  /* 0x0000005d500d723e */ /* 0x000fe200000010ff */
[----:B------:R-:W-:Y:S01]  /*7810*/  STSM.16.M88.4 [R106], R4 ;  /* 0x000000046a007844 */ /* 0x000fe20000000200 */
[----:B0-----:R-:W-:-:S02]  /*7820*/  F2FP.BF16.F32.PACK_AB R14, R51, R58 ;  /* 0x0000003a330e723e */ /* 0x001fc400000010ff */
[----:B------:R-:W-:Y:S01]  /*7830*/  F2FP.BF16.F32.PACK_AB R15, R79, R86 ;  /* 0x000000564f0f723e */ /* 0x000fe200000010ff */
[----:B------:R-:W0:Y:S01]  /*7840*/  SHFL.IDX PT, R65, R39, RZ, 0x1c1f ;  /* 0x001c1fff27417589 */ /* 0x000e2200000e0000 */
[----:B------:R-:W-:Y:S02]  /*7850*/  F2FP.BF16.F32.PACK_AB R8, R52, R57 ;  /* 0x000000393408723e */ /* 0x000fe400000010ff */
[----:B------:R-:W-:Y:S01]  /*7860*/  F2FP.BF16.F32.PACK_AB R9, R76, R91 ;  /* 0x0000005b4c09723e */ /* 0x000fe200000010ff */
[----:B------:R-:W-:Y:S01]  /*7870*/  STSM.16.M88.4 [R105], R12 ;  /* 0x0000000c69007844 */ /* 0x000fe20000000200 */
[----:B------:R-:W-:Y:S01]  /*7880*/  F2FP.BF16.F32.PACK_AB R10, R49, R56 ;  /* 0x00000038310a723e */ /* 0x000fe200000010ff */
[----:B------:R-:W1:Y:S01]  /*7890*/  @P1 LDC R57, c[0x0][0xbec] ;  /* 0x0002fb00ff391b82 */ /* 0x000e620000000800 */
[----:B------:R-:W-:Y:S01]  /*78a0*/  F2FP.BF16.F32.PACK_AB R11, R78, R89 ;  /* 0x000000594e0b723e */ /* 0x000fe200000010ff */
[----:B------:R-:W2:Y:S01]  /*78b0*/  SHFL.IDX PT, R63, R39, 0x1, 0x1c1f ;  /* 0x003c1f00273f7f89 */ /* 0x000ea200000e0000 */
[----:B------:R-:W-:-:S02]  /*78c0*/  F2FP.BF16.F32.PACK_AB R71, R81, R84 ;  /* 0x000000545147723e */ /* 0x000fc400000010ff */
[----:B------:R-:W-:Y:S01]  /*78d0*/  MOV R100, R42 ;  /* 0x0000002a00647202 */ /* 0x000fe20000000f00 */
[----:B------:R-:W-:Y:S01]  /*78e0*/  STSM.16.M88.4 [R104], R8 ;  /* 0x0000000868007844 */ /* 0x000fe20000000200 */
[----:B------:R-:W-:Y:S02]  /*78f0*/  F2FP.BF16.F32.PACK_AB R68, R50, R55 ;  /* 0x000000373244723e */ /* 0x000fe400000010ff */
[----:B------:R-:W-:Y:S02]  /*7900*/  F2FP.BF16.F32.PACK_AB R69, R74, R87 ;  /* 0x000000574a45723e */ /* 0x000fe400000010ff */
[----:B------:R-:W-:Y:S02]  /*7910*/  F2FP.BF16.F32.PACK_AB R70, R47, R54 ;  /* 0x000000362f46723e */ /* 0x000fe400000010ff */
[----:B------:R-:W-:Y:S02]  /*7920*/  F2FP.BF16.F32.PACK_AB R81, R82, R85 ;  /* 0x000000555251723e */ /* 0x000fe400000010ff */
[----:B------:R-:W-:Y:S01]  /*7930*/  F2FP.BF16.F32.PACK_AB R80, R48, R53 ;  /* 0x000000353050723e */ /* 0x000fe200000010ff */
[----:B------:R-:W-:Y:S01]  /*7940*/  STSM.16.M88.4 [R100], R68 ;  /* 0x0000004464007844 */ /* 0x000fe20000000200 */
[----:B------:R-:W-:-:S02]  /*7950*/  F2FP.BF16.F32.PACK_AB R82, R46, R61 ;  /* 0x0000003d2e52723e */ /* 0x000fc400000010ff */
[----:B------:R-:W-:Y:S01]  /*7960*/  F2FP.BF16.F32.PACK_AB R83, R83, R150 ;  /* 0x000000965353723e */ /* 0x000fe200000010ff */
[----:B------:R-:W3:Y:S01]  /*7970*/  @P1 LDC R61, c[0x0][0xbf0] ;  /* 0x0002fc00ff3d1b82 */ /* 0x000ee20000000800 */
[C---:B------:R-:W-:Y:S02]  /*7980*/  LOP3.LUT R21, R36.reuse, 0x380, RZ, 0xc0, !PT ;  /* 0x0000038024157812 */ /* 0x040fe400078ec0ff */
[C---:B------:R-:W-:Y:S01]  /*7990*/  IADD3 R33, P5, R36.reuse, 0x2000, RZ ;  /* 0x0000200024217810 */ /* 0x040fe20007fbe0ff */
[----:B------:R-:W-:Y:S01]  /*79a0*/  STSM.16.M88.4 [R77], R80 ;  /* 0x000000504d007844 */ /* 0x000fe20000000200 */
[----:B------:R-:W-:Y:S01]  /*79b0*/  SHF.R.U64 R21, R21, 0x3, RZ ;  /* 0x0000000315157819 */ /* 0x000fe200000012ff */
[----:B------:R-:W-:Y:S02]  /*79c0*/  UIMAD UR6, UR11, UR8, URZ ;  /* 0x000000080b0672a4 */ /* 0x000fe4000f8e023f */
[----:B------:R-:W-:Y:S01]  /*79d0*/  BAR.SYNC.DEFER_BLOCKING 0x1, 0x100 ;  /* 0x0044000000007b1d */ /* 0x000fe20000010000 */
[----:B------:R-:W-:-:S02]  /*79e0*/  IADD3 R31, P4, R36, 0x3000, RZ ;  /* 0x00003000241f7810 */ /* 0x000fc40007f9e0ff */
[----:B------:R-:W-:Y:S01]  /*79f0*/  LOP3.LUT R36, R21, R36, RZ, 0x3c, !PT ;  /* 0x0000002415247212 */ /* 0x000fe200078e3cff */
[----:B------:R-:W-:Y:S01]  /*7a00*/  IMAD.X R21, RZ, RZ, R37, P6 ;  /* 0x000000ffff157224 */ /* 0x000fe200030e0625 */
[----:B------:R-:W-:Y:S01]  /*7a10*/  UIMAD.WIDE.U32 UR4, UR7, UR8, URZ ;  /* 0x00000008070472a5 */ /* 0x000fe2000f8e003f */
[----:B------:R-:W-:Y:S01]  /*7a20*/  LOP3.LUT R32, R33, 0x380, RZ, 0xc0, !PT ;  /* 0x0000038021207812 */ /* 0x000fe200078ec0ff */
[----:B------:R-:W-:Y:S01]  /*7a30*/  UIMAD UR6, UR7, UR9, UR6 ;  /* 0x00000009070672a4 */ /* 0x000fe2000f8e0206 */
[----:B------:R-:W-:Y:S02]  /*7a40*/  LOP3.LUT R30, R31, 0x380, RZ, 0xc0, !PT ;  /* 0x000003801f1e7812 */ /* 0x000fe400078ec0ff */
[----:B------:R-:W-:Y:S01]  /*7a50*/  ULDC.64 UR8, c[0x0][0xaf0] ;  /* 0x0002bc0000087ab9 */ /* 0x000fe20000000a00 */
[----:B0-----:R0:W-:Y:S01]  /*7a60*/  @!P2 ST.E desc[UR48][R64.64], R3 ;  /* 0x000000034000a985 */ /* 0x0011e2000c101930 */
[----:B------:R-:W-:Y:S01]  /*7a70*/  UIADD3 UR5, UR5, UR6, URZ ;  /* 0x0000000605057290 */ /* 0x000fe2000fffe03f */
[----:B------:R-:W-:-:S02]  /*7a80*/  SHF.R.U64 R32, R32, 0x3, RZ ;  /* 0x0000000320207819 */ /* 0x000fc400000012ff */
[----:B--2---:R1:W-:Y:S01]  /*7a90*/  @!P0 ST.E desc[UR48][R62.64], R0 ;  /* 0x000000003e008985 */ /* 0x0043e2000c101930 */
[----:B------:R-:W-:Y:S01]  /*7aa0*/  SHF.R.U64 R30, R30, 0x3, RZ ;  /* 0x000000031e1e7819 */ /* 0x000fe200000012ff */
[----:B0-----:R-:W-:Y:S02]  /*7ab0*/  IMAD R3, R153, 0x20, R17 ;  /* 0x0000002099037824 */ /* 0x001fe400078e0211 */
[----:B------:R0:W5:Y:S01]  /*7ac0*/  LD.E.128 R44, desc[UR48][R34.64] ;  /* 0x00000030222c7980 */ /* 0x000162000c101d00 */
[----:B------:R-:W-:Y:S01]  /*7ad0*/  UIMAD UR6, UR10, UR8, URZ ;  /* 0x000000080a0672a4 */ /* 0x000fe2000f8e023f */
[----:B------:R-:W-:Y:S01]  /*7ae0*/  LOP3.LUT R32, R32, R33, RZ, 0x3c, !PT ;  /* 0x0000002120207212 */ /* 0x000fe200078e3cff */
[----:B------:R-:W-:Y:S01]  /*7af0*/  UIMAD.WIDE.U32 UR4, UR40, UR8, UR4 ;  /* 0x00000008280472a5 */ /* 0x000fe2000f8e0004 */
[----:B------:R2:W5:Y:S01]  /*7b00*/  LD.E.128 R48, desc[UR48][R28.64] ;  /* 0x000000301c307980 */ /* 0x000562000c101d00 */
[----:B------:R-:W-:-:S03]  /*7b10*/  LOP3.LUT R30, R30, R31, RZ, 0x3c, !PT ;  /* 0x0000001f1e1e7212 */ /* 0x000fc600078e3cff */
[----:B------:R4:W5:Y:S01]  /*7b20*/  LD.E.128 R8, desc[UR48][R20.64] ;  /* 0x0000003014087980 */ /* 0x000962000c101d00 */
[----:B0-----:R-:W0:Y:S01]  /*7b30*/  LDC.64 R34, c[0x0][0xae0] ;  /* 0x0002b800ff227b82 */ /* 0x001e220000000a00 */
[----:B------:R-:W-:Y:S01]  /*7b40*/  UIMAD UR6, UR40, UR9, UR6 ;  /* 0x00000009280672a4 */ /* 0x000fe2000f8e0206 */
[--C-:B------:R-:W-:Y:S01]  /*7b50*/  IMAD.X R33, RZ, RZ, R37.reuse, P5 ;  /* 0x000000ffff217224 */ /* 0x100fe200028e0625 */
[----:B------:R-:W5:Y:S01]  /*7b60*/  LD.E.128 R52, desc[UR48][R26.64] ;  /* 0x000000301a347980 */ /* 0x000f62000c101d00 */
[----:B--2---:R-:W-:Y:S01]  /*7b70*/  LEA R28, R96, R3, 0x7 ;  /* 0x00000003601c7211 */ /* 0x004fe200078e38ff */
[----:B------:R-:W-:Y:S01]  /*7b80*/  IMAD.X R31, RZ, RZ, R37, P4 ;  /* 0x000000ffff1f7224 */ /* 0x000fe200020e0625 */
[----:B------:R-:W-:Y:S01]  /*7b90*/  UIADD3 UR5, UR5, UR6, URZ ;  /* 0x0000000605057290 */ /* 0x000fe2000fffe03f */
[----:B------:R-:W5:Y:S02]  /*7ba0*/  LD.E.128 R36, desc[UR48][R36.64] ;  /* 0x0000003024247980 */ /* 0x000f64000c101d00 */
[----:B-1----:R-:W-:Y:S01]  /*7bb0*/  @P1 IMAD.HI.U32 R0, R28, R57, RZ ;  /* 0x000000391c001227 */ /* 0x002fe200078e00ff */
[----:B------:R-:W-:Y:S01]  /*7bc0*/  ULDC.64 UR6, c[0x0][0xad8] ;  /* 0x0002b60000067ab9 */ /* 0x000fe20000000a00 */
[----:B------:R-:W5:Y:S02]  /*7bd0*/  LD.E.128 R40, desc[UR48][R32.64] ;  /* 0x0000003020287980 */ /* 0x000f64000c101d00 */
[----:B----4-:R-:W-:Y:S01]  /*7be0*/  IMAD.MOV.U32 R20, RZ, RZ, R28 ;  /* 0x000000ffff147224 */ /* 0x010fe200078e001c */
[----:B---3--:R-:W-:Y:S01]  /*7bf0*/  @P1 SHF.R.U32.HI R20, RZ, R61, R0 ;  /* 0x0000003dff141219 */ /* 0x008fe20000011600 */
[----:B------:R-:W5:Y:S03]  /*7c00*/  LD.E.128 R4, desc[UR48][R30.64] ;  /* 0x000000301e047980 */ /* 0x000f66000c101d00 */
[--C-:B------:R-:W-:Y:S01]  /*7c10*/  SHF.R.S32.HI R3, RZ, 0x1f, R20.reuse ;  /* 0x0000001fff037819 */ /* 0x100fe20000011414 */
[----:B------:R-:W-:Y:S01]  /*7c20*/  IMAD.MOV R0, RZ, RZ, -R20 ;  /* 0x000000ffff007224 */ /* 0x000fe200078e0a14 */
[----:B------:R1:W5:Y:S03]  /*7c30*/  LD.E.128 R12, desc[UR48][R24.64] ;  /* 0x00000030180c7980 */ /* 0x000366000c101d00 */
[----:B------:R-:W-:Y:S01]  /*7c40*/  IMAD R59, R59, R0, R28 ;  /* 0x000000003b3b7224 */ /* 0x000fe200078e021c */
[----:B------:R-:W-:Y:S01]  /*7c50*/  @!PT LDS RZ, [RZ] ;  /* 0x00000000fffff984 */ /* 0x000fe20000000800 */
[----:B------:R-:W-:Y:S01]  /*7c60*/  @!PT LDS RZ, [RZ] ;  /* 0x00000000fffff984 */ /* 0x000fe20000000800 */
[----:B------:R-:W-:Y:S01]  /*7c70*/  @!PT LDS RZ, [RZ] ;  /* 0x00000000fffff984 */ /* 0x000fe20000000800 */
[----:B------:R-:W-:Y:S01]  /*7c80*/  @!PT LDS RZ, [RZ] ;  /* 0x00000000fffff984 */ /* 0x000fe20000000800 */
[----:B------:R2:W-:Y:S06]  /*7c90*/  MEMBAR.ALL.CTA ;  /* 0x0000000000007992 */ /* 0x0005ec0000008000 */
[----:B--2---:R-:W2:Y:S01]  /*7ca0*/  FENCE.VIEW.ASYNC.S ;  /* 0x00000000000073c6 */ /* 0x004ea20000000000 */
[----:B0-----:R-:W-:Y:S01]  /*7cb0*/  IMAD R3, R3, R34, RZ ;  /* 0x0000002203037224 */ /* 0x001fe200078e02ff */
[----:B------:R-:W-:-:S03]  /*7cc0*/  SHF.R.S32.HI R0, RZ, 0x1f, R59 ;  /* 0x0000001fff007819 */ /* 0x000fc6000001143b */
[C---:B------:R-:W-:Y:S02]  /*7cd0*/  IMAD R3, R20.reuse, R35, R3 ;  /* 0x0000002314037224 */ /* 0x040fe400078e0203 */
[----:B------:R-:W-:Y:S01]  /*7ce0*/  IMAD.WIDE.U32 R20, R20, R34, UR4 ;  /* 0x0000000414147e25 */ /* 0x000fe2000f8e0022 */
[----:B------:R-:W-:-:S03]  /*7cf0*/  LEA R29, R96, R17, 0x7 ;  /* 0x00000011601d7211 */ /* 0x000fc600078e38ff */
[----:B------:R-:W-:Y:S02]  /*7d00*/  IMAD.IADD R21, R21, 0x1, R3 ;  /* 0x0000000115157824 */ /* 0x000fe400078e0203 */
[----:B------:R-:W-:Y:S01]  /*7d10*/  IMAD R0, R0, UR6, RZ ;  /* 0x0000000600007c24 */ /* 0x000fe2000f8e02ff */
[----:B------:R-:W-:Y:S01]  /*7d20*/  UIADD3 UR39, UR39, 0x28820, URZ ;  /* 0x0002882027277890 */ /* 0x000fe2000fffe03f */
[----:B------:R-:W-:Y:S01]  /*7d30*/  IMAD.WIDE.U32 R20, R59, UR6, R20 ;  /* 0x000000063b147c25 */ /* 0x000fe2000f8e0014 */
[----:B------:R-:W-:Y:S01]  /*7d40*/  UIADD3 UR43, UR43, 0x1, URZ ;  /* 0x000000012b2b7890 */ /* 0x000fe2000fffe03f */
[----:B------:R-:W-:Y:S02]  /*7d50*/  ISETP.GE.AND P1, PT, R29, R66, PT ;  /* 0x000000421d00720c */ /* 0x000fe40003f26270 */
[----:B-1----:R-:W-:Y:S01]  /*7d60*/  IMAD R25, R59, UR7, R0 ;  /* 0x000000073b197c24 */ /* 0x002fe2000f8e0200 */
[----:B------:R-:W-:Y:S01]  /*7d70*/  ULDC.64 UR6, c[0x0][0xa80] ;  /* 0x0002a00000067ab9 */ /* 0x000fe20000000a00 */
[----:B------:R-:W-:Y:S01]  /*7d80*/  UPRMT UR39, URZ, 0x654, UR39 ;  /* 0x000006543f277896 */ /* 0x000fe20008000027 */
[----:B------:R-:W-:Y:S01]  /*7d90*/  LEA R0, P2, R20, UR6, 0x1 ;  /* 0x0000000614007c11 */ /* 0x000fe2000f8408ff */
[----:B------:R-:W-:Y:S01]  /*7da0*/  IMAD.IADD R21, R21, 0x1, R25 ;  /* 0x0000000115157824 */ /* 0x000fe200078e0219 */
[----:B------:R-:W-:Y:S01]  /*7db0*/  UISETP.NE.AND UP0, UPT, UR43, 0x2, UPT ;  /* 0x000000022b00788c */ /* 0x000fe2000bf05270 */
[----:B------:R-:W-:-:S03]  /*7dc0*/  VIADD R3, R29, 0x20 ;  /* 0x000000201d037836 */ /* 0x000fc60000000000 */
[----:B------:R-:W-:Y:S01]  /*7dd0*/  LEA.HI.X R28, R20, UR7, R21, 0x1, P2 ;  /* 0x00000007141c7c11 */ /* 0x000fe200090f0c15 */
[----:B------:R-:W-:Y:S01]  /*7de0*/  USEL UR5, URZ, 0x1, UP0 ;  /* 0x000000013f057887 */ /* 0x000fe20008000000 */
[-C--:B------:R-:W-:Y:S01]  /*7df0*/  ISETP.GE.AND P3, PT, R3, R66.reuse, PT ;  /* 0x000000420300720c */ /* 0x080fe20003f66270 */
[----:B------:R-:W-:Y:S01]  /*7e00*/  ULDC UR4, c[0x0][0xc] ;  /* 0x0000030000047ab9 */ /* 0x000fe20000000800 */
[----:B------:R-:W-:Y:S01]  /*7e10*/  VIADD R3, R29, 0x40 ;  /* 0x000000401d037836 */ /* 0x000fe20000000000 */
[----:B------:R-:W-:Y:S01]  /*7e20*/  UIADD3 UR41, UR4, UR41, URZ ;  /* 0x0000002904297290 */ /* 0x000fe2000fffe03f */
[----:B--2---:R0:W1:Y:S01]  /*7e30*/  SHFL.IDX PT, R26, R0, RZ, 0x181f ;  /* 0x00181fff001a7589 */ /* 0x00406200000e0000 */
[----:B------:R-:W-:Y:S01]  /*7e40*/  USEL UR43, UR43, URZ, UP0 ;  /* 0x0000003f2b2b7287 */ /* 0x000fe20008000000 */
[----:B------:R-:W-:Y:S01]  /*7e50*/  SYNCS.ARRIVE.TRANS64.RED.A1T0 RZ, [UR39], RZ ;  /* 0x000000ffffff79a7 */ /* 0x000fe20008100427 */
[----:B------:R-:W-:Y:S01]  /*7e60*/  ULOP3.LUT UR44, UR44, UR5, URZ, 0x3c, !UPT ;  /* 0x000000052c2c7292 */ /* 0x000fe2000f8e3c3f */
[----:B------:R0:W2:Y:S01]  /*7e70*/  SHFL.IDX PT, R27, R28, RZ, 0x181f ;  /* 0x00181fff1c1b7589 */ /* 0x0000a200000e0000 */
[----:B------:R-:W-:Y:S01]  /*7e80*/  BSSY B0, `(.L_x_31) ;  /* 0x000000b000007945 */ /* 0x000fe20003800000 */
[----:B------:R-:W-:-:S03]  /*7e90*/  ISETP.GE.AND P0, PT, R3, R66, PT ;  /* 0x000000420300720c */ /* 0x000fc60003f06270 */
[----:B------:R-:W-:Y:S10]  /*7ea0*/  @P1 BRA `(.L_x_32) ;  /* 0x0000000000201947 */ /* 0x000ff40003800000 */
[----:B------:R-:W-:Y:S02]  /*7eb0*/  ULDC UR4, c[0x0][0xac8] ;  /* 0x0002b20000047ab9 */ /* 0x000fe40000000800 */
[----:B------:R-:W-:Y:S02]  /*7ec0*/  ISETP.GE.AND P2, PT, R18, UR4, PT ;  /* 0x0000000412007c0c */ /* 0x000fe4000bf46270 */
[----:B------:R-:W-:-:S11]  /*7ed0*/  ISETP.GE.AND P1, PT, R22, UR4, PT ;  /* 0x0000000416007c0c */ /* 0x000fd6000bf26270 */
[----:B-1----:R-:W-:Y:S02]  /*7ee0*/  @!P2 LEA R24, P4, R18, R26, 0x1 ;  /* 0x0000001a1218a211 */ /* 0x002fe400078808ff */
[----:B--2---:R-:W-:Y:S02]  /*7ef0*/  @!P1 IMAD.WIDE R20, R22, 0x2, R26 ;  /* 0x0000000216149825 */ /* 0x004fe400078e021a */
[----:B------:R-:W-:-:S03]  /*7f00*/  @!P2 LEA.HI.X R25, R18, R27, R188, 0x1, P4 ;  /* 0x0000001b1219a211 */ /* 0x000fc600020f0cbc */
[----:B-----5:R3:W-:Y:S04]  /*7f10*/  @!P1 ST.E.128 desc[UR48][R20.64], R36 ;  /* 0x0000002414009985 */ /* 0x0207e8000c101d30 */
[----:B------:R3:W-:Y:S02]  /*7f20*/  @!P2 ST.E.128 desc[UR48][R24.64], R48 ;  /* 0x000000301800a985 */ /* 0x0007e4000c101d30 */
.L_x_32:
[----:B------:R-:W-:Y:S05]  /*7f30*/  BSYNC B0 ;  /* 0x0000000000007941 */ /* 0x000fea0003800000 */
.L_x_31:
[----:B--2---:R2:W4:Y:S01]  /*7f40*/  SHFL.IDX PT, R27, R28, 0x1, 0x181f ;  /* 0x00381f001c1b7f89 */ /* 0x00452200000e0000 */
[----:B------:R-:W-:Y:S03]  /*7f50*/  BSSY B0, `(.L_x_33) ;  /* 0x000000b000007945 */ /* 0x000fe60003800000 */
[----:B-1----:R2:W1:Y:S01]  /*7f60*/  SHFL.IDX PT, R26, R0, 0x1, 0x181f ;  /* 0x00381f00001a7f89 */ /* 0x00246200000e0000 */
[----:B------:R-:W-:Y:S05]  /*7f70*/  @P3 BRA `(.L_x_34) ;  /* 0x0000000000203947 */ /* 0x000fea0003800000 */
[----:B------:R-:W-:Y:S02]  /*7f80*/  ULDC UR4, c[0x0][0xac8] ;  /* 0x0002b20000047ab9 */ /* 0x000fe40000000800 */
[----:B------:R-:W-:Y:S02]  /*7f90*/  ISETP.GE.AND P3, PT, R18, UR4, PT ;  /* 0x0000000412007c0c */ /* 0x000fe4000bf66270 */
[----:B------:R-:W-:-:S11]  /*7fa0*/  ISETP.GE.AND P2, PT, R22, UR4, PT ;  /* 0x0000000416007c0c */ /* 0x000fd6000bf46270 */
[----:B-1-3--:R-:W-:Y:S02]  /*7fb0*/  @!P3 LEA R24, P1, R18, R26, 0x1 ;  /* 0x0000001a1218b211 */ /* 0x00afe400078208ff */
[----:B----4-:R-:W-:Y:S02]  /*7fc0*/  @!P2 IMAD.WIDE R20, R22, 0x2, R26 ;  /* 0x000000021614a825 */ /* 0x010fe400078e021a */
[----:B------:R-:W-:-:S03]  /*7fd0*/  @!P3 LEA.HI.X R25, R18, R27, R188, 0x1, P1 ;  /* 0x0000001b1219b211 */ /* 0x000fc600008f0cbc */
[----:B-----5:R1:W-:Y:S04]  /*7fe0*/  @!P2 ST.E.128 desc[UR48][R20.64], R44 ;  /* 0x0000002c1400a985 */ /* 0x0203e8000c101d30 */
[----:B------:R1:W-:Y:S02]  /*7ff0*/  @!P3 ST.E.128 desc[UR48][R24.64], R52 ;  /* 0x000000341800b985 */ /* 0x0003e4000c101d30 */
.L_x_34:
[----:B------:R-:W-:Y:S05]  /*8000*/  BSYNC B0 ;  /* 0x0000000000007941 */ /* 0x000fea0003800000 */
.L_x_33:
[----:B----4-:R4:W0:Y:S01]  /*8010*/  SHFL.IDX PT, R27, R28, 0x2, 0x181f ;  /* 0x00581f001c1b7f89 */ /* 0x01082200000e0000 */
[----:B------:R-:W-:Y:S03]  /*8020*/  BSSY B0, `(.L_x_35) ;  /* 0x000000b000007945 */ /* 0x000fe60003800000 */
[----:B-1----:R4:W1:Y:S01]  /*8030*/  SHFL.IDX PT, R26, R0, 0x2, 0x181f ;  /* 0x00581f00001a7f89 */ /* 0x00286200000e0000 */
[----:B------:R-:W-:Y:S05]  /*8040*/  @P0 BRA `(.L_x_36) ;  /* 0x0000000000200947 */ /* 0x000fea0003800000 */
[----:B------:R-:W-:Y:S02]  /*8050*/  ULDC UR4, c[0x0][0xac8] ;  /* 0x0002b20000047ab9 */ /* 0x000fe40000000800 */
[----:B------:R-:W-:Y:S02]  /*8060*/  ISETP.GE.AND P2, PT, R18, UR4, PT ;  /* 0x0000000412007c0c */ /* 0x000fe4000bf46270 */
[----:B------:R-:W-:-:S11]  /*8070*/  ISETP.GE.AND P1, PT, R22, UR4, PT ;  /* 0x0000000416007c0c */ /* 0x000fd6000bf26270 */
[----:B-1-3--:R-:W-:Y:S02]  /*8080*/  @!P2 LEA R24, P0, R18, R26, 0x1 ;  /* 0x0000001a1218a211 */ /* 0x00afe400078008ff */
[----:B0-----:R-:W-:Y:S02]  /*8090*/  @!P1 IMAD.WIDE R20, R22, 0x2, R26 ;  /* 0x0000000216149825 */ /* 0x001fe400078e021a */
[----:B------:R-:W-:-:S03]  /*80a0*/  @!P2 LEA.HI.X R25, R18, R27, R188, 0x1, P0 ;  /* 0x0000001b1219a211 */ /* 0x000fc600000f0cbc */
[----:B-----5:R0:W-:Y:S04]  /*80b0*/  @!P1 ST.E.128 desc[UR48][R20.64], R40 ;  /* 0x0000002814009985 */ /* 0x0201e8000c101d30 */
[----:B------:R0:W-:Y:S02]  /*80c0*/  @!P2 ST.E.128 desc[UR48][R24.64], R12 ;  /* 0x0000000c1800a985 */ /* 0x0001e4000c101d30 */
.L_x_36:
[----:B------:R-:W-:Y:S05]  /*80d0*/  BSYNC B0 ;  /* 0x0000000000007941 */ /* 0x000fea0003800000 */
.L_x_35:
[----:B------:R-:W-:Y:S01]  /*80e0*/  IADD3 R3, R29, 0x60, RZ ;  /* 0x000000601d037810 */ /* 0x000fe20007ffe0ff */
[----:B0--3--:R0:W3:Y:S01]  /*80f0*/  SHFL.IDX PT, R21, R28, 0x3, 0x181f ;  /* 0x00781f001c157f89 */ /* 0x0090e200000e0000 */
[----:B------:R-:W-:Y:S01]  /*8100*/  UIADD3 UR45, UR45, 0x1, URZ ;  /* 0x000000012d2d7890 */ /* 0x000fe2000fffe03f */
[----:B------:R-:W-:Y:S01]  /*8110*/  BSSY B0, `(.L_x_37) ;  /* 0x000000c000007945 */ /* 0x000fe20003800000 */
[----:B------:R-:W-:Y:S01]  /*8120*/  ISETP.GE.AND P0, PT, R3, R66, PT ;  /* 0x000000420300720c */ /* 0x000fe20003f06270 */
[----:B------:R0:W0:-:S12]  /*8130*/  SHFL.IDX PT, R20, R0, 0x3, 0x181f ;  /* 0x00781f0000147f89 */ /* 0x00001800000e0000 */
[----:B------:R-:W-:Y:S05]  /*8140*/  @P0 BRA `(.L_x_38) ;  /* 0x0000000000200947 */ /* 0x000fea0003800000 */
[----:B------:R-:W-:Y:S02]  /*8150*/  ULDC UR4, c[0x0][0xac8] ;  /* 0x0002b20000047ab9 */ /* 0x000fe40000000800 */
[----:B------:R-:W-:Y:S02]  /*8160*/  ISETP.GE.AND P2, PT, R18, UR4, PT ;  /* 0x0000000412007c0c */ /* 0x000fe4000bf46270 */
[----:B------:R-:W-:-:S11]  /*8170*/  ISETP.GE.AND P1, PT, R22, UR4, PT ;  /* 0x0000000416007c0c */ /* 0x000fd6000bf26270 */
[----:B0----5:R-:W-:Y:S02]  /*8180*/  @!P2 LEA R14, P0, R18, R20, 0x1 ;  /* 0x00000014120ea211 */ /* 0x021fe400078008ff */
[----:B---3--:R-:W-:Y:S02]  /*8190*/  @!P1 IMAD.WIDE R12, R22, 0x2, R20 ;  /* 0x00000002160c9825 */ /* 0x008fe400078e0214 */
[----:B------:R-:W-:-:S03]  /*81a0*/  @!P2 LEA.HI.X R15, R18, R21, R188, 0x1, P0 ;  /* 0x00000015120fa211 */ /* 0x000fc600000f0cbc */
[----:B------:R0:W-:Y:S04]  /*81b0*/  @!P1 ST.E.128 desc[UR48][R12.64], R4 ;  /* 0x000000040c009985 */ /* 0x0001e8000c101d30 */
[----:B------:R0:W-:Y:S02]  /*81c0*/  @!P2 ST.E.128 desc[UR48][R14.64], R8 ;  /* 0x000000080e00a985 */ /* 0x0001e4000c101d30 */
.L_x_38:
[----:B------:R-:W-:Y:S05]  /*81d0*/  BSYNC B0 ;  /* 0x0000000000007941 */ /* 0x000fea0003800000 */
.L_x_37:
[----:B0-2-4-:R-:W0:Y:S02]  /*81e0*/  LDC R0, c[0x0][0xc34] ;  /* 0x00030d00ff007b82 */ /* 0x015e240000000800 */
[----:B0-----:R-:W-:-:S13]  /*81f0*/  ISETP.LE.AND P0, PT, R0, UR41, PT ;  /* 0x0000002900007c0c */ /* 0x001fda000bf03270 */
[----:B------:R-:W-:Y:S05]  /*8200*/  @!P0 BRA `(.L_x_39) ;  /* 0xffffff8800a88947 */ /* 0x000fea000383ffff */
[----:B------:R-:W-:Y:S05]  /*8210*/  EXIT ;  /* 0x000000000000794d */ /* 0x000fea0003800000 */
.L_x_5:
[----:B------:R-:W-:-:S08]  /*8220*/  NOP ;  /* 0x0000000000007918 */ /* 0x000fd00000000000 */
[----:B------:R-:W0:-:S00]  /*8230*/  USETMAXREG.DEALLOC.CTAPOOL 0x28 ;  /* 0x00000028000079c8 */ /* 0x000e0000080e0500 */
[----:B------:R-:W1:Y:S01]  /*8240*/  S2UR UR10, SR_CTAID.X ;  /* 0x00000000000a79c3 */ /* 0x000e620000002500 */
[----:B0-----:R-:W-:Y:S02]  /*8250*/  IMAD.MOV.U32 R37, RZ, RZ, 0x1 ;  /* 0x00000001ff257424 */ /* 0x001fe400078e00ff */
[----:B------:R-:W-:Y:S02]  /*8260*/  IMAD.MOV.U32 R22, RZ, RZ, RZ ;  /* 0x000000ffff167224 */ /* 0x000fe400078e00ff */
[----:B------:R-:W-:-:S03]  /*8270*/  IMAD.MOV.U32 R25, RZ, RZ, 0x1 ;  /* 0x00000001ff197424 */ /* 0x000fc600078e00ff */
[----:B------:R-:W1:Y:S02]  /*8280*/  LDC R2, c[0x0][0xc34] ;  /* 0x00030d00ff027b82 */ /* 0x000e640000000800 */
[----:B-1----:R-:W-:-:S13]  /*8290*/  ISETP.LE.AND P0, PT, R2, UR10, PT ;  /* 0x0000000a02007c0c */ /* 0x002fda000bf03270 */
[----:B------:R-:W-:Y:S05]  /*82a0*/  @P0 BRA `(.L_x_40) ;  /* 0x0000003400740947 */ /* 0x000fea0003800000 */
[C---:B------:R-:W-:Y:S01]  /*82b0*/  SHF.L.U32 R28, R5.reuse, 0x3, RZ ;  /* 0x00000003051c7819 */ /* 0x040fe200000006ff */
[----:B------:R-:W-:Y:S01]  /*82c0*/  ULDC.64 UR6, c[0x0][0x2f0] ;  /* 0x0000bc0000067ab9 */ /* 0x000fe20000000a00 */
[----:B------:R-:W-:Y:S01]  /*82d0*/  ULDC UR9, c[0x0][0x2b8] ;  /* 0x0000ae0000097ab9 */ /* 0x000fe20000000800 */
[----:B------:R-:W-:Y:S01]  /*82e0*/  LOP3.LUT R18, R18, 0xfffffffe, RZ, 0xc0, !PT ;  /* 0xfffffffe12127812 */ /* 0x000fe200078ec0ff */
[----:B------:R-:W-:Y:S01]  /*82f0*/  ULDC.64 UR4, c[0x0][0x418] ;  /* 0x0001060000047ab9 */ /* 0x000fe20000000a00 */
[C---:B------:R-:W-:Y:S01]  /*8300*/  LOP3.LUT R0, R28.reuse, 0x1f8, RZ, 0xc0, !PT ;  /* 0x000001f81c007812 */ /* 0x040fe200078ec0ff */
[----:B------:R-:W-:Y:S01]  /*8310*/  UISETP.NE.U32.AND UP0, UPT, UR4, URZ, UPT ;  /* 0x0000003f0400728c */ /* 0x000fe2000bf05070 */
[----:B------:R-:W-:Y:S01]  /*8320*/  LOP3.LUT R34, R28, 0x38, RZ, 0xc0, !PT ;  /* 0x000000381c227812 */ /* 0x000fe200078ec0ff */
[----:B------:R-:W0:Y:S01]  /*8330*/  S2UR UR8, SR_CgaCtaId ;  /* 0x00000000000879c3 */ /* 0x000e220000008800 */
[--C-:B------:R-:W-:Y:S01]  /*8340*/  LOP3.LUT R3, R0, 0x38, R5.reuse, 0x78, !PT ;  /* 0x0000003800037812 */ /* 0x100fe200078e7805 */
[----:B------:R-:W-:Y:S01]  /*8350*/  UISETP.NE.AND.EX UP0, UPT, UR5, URZ, UPT, UP0 ;  /* 0x0000003f0500728c */ /* 0x000fe2000bf05300 */
[----:B------:R-:W-:Y:S01]  /*8360*/  LOP3.LUT R0, R34, 0x40, RZ, 0xfc, !PT ;  /* 0x0000004022007812 */ /* 0x000fe200078efcff */
[----:B------:R-:W-:Y:S01]  /*8370*/  ULDC UR4, c[0x0][0x424] ;  /* 0x0001090000047ab9 */ /* 0x000fe20000000800 */
[----:B------:R-:W-:Y:S01]  /*8380*/  ULDC UR38, c[0x0][0x448] ;  /* 0x0001120000267ab9 */ /* 0x000fe20000000800 */
[----:B------:R-:W-:Y:S01]  /*8390*/  USEL UR4, UR4, 0x1, UP0 ;  /* 0x0000000104047887 */ /* 0x000fe20008000000 */
[C---:B------:R-:W-:Y:S01]  /*83a0*/  ISETP.GE.AND P2, PT, R0.reuse, UR7, PT ;  /* 0x0000000700007c0c */ /* 0x040fe2000bf46270 */
[----:B------:R-:W-:Y:S01]  /*83b0*/  UMOV UR39, 0x400 ;  /* 0x0000040000277882 */ /* 0x000fe20000000000 */
[C---:B------:R-:W-:Y:S01]  /*83c0*/  ISETP.GE.AND P1, PT, R0.reuse, UR9, PT ;  /* 0x0000000900007c0c */ /* 0x040fe2000bf26270 */
[----:B------:R-:W-:Y:S01]  /*83d0*/  UIMAD UR37, UR4, UR6, URZ ;  /* 0x00000006042572a4 */ /* 0x000fe2000f8e023f */
[----:B------:R-:W-:Y:S01]  /*83e0*/  ISETP.GE.AND P0, PT, R0, UR7, PT ;  /* 0x0000000700007c0c */ /* 0x000fe2000bf06270 */
[----:B------:R-:W-:Y:S01]  /*83f0*/  IMAD.SHL.U32 R0, R5, 0x10, RZ ;  /* 0x0000001005007824 */ /* 0x000fe200078e00ff */
[----:B------:R-:W-:Y:S01]  /*8400*/  ULDC UR4, c[0x0][0x288] ;  /* 0x0000a20000047ab9 */ /* 0x000fe20000000800 */
[----:B------:R-:W-:Y:S01]  /*8410*/  UIADD3 UR5, UR37, 0x7f, URZ ;  /* 0x0000007f25057890 */ /* 0x000fe2000fffe03f */
[----:B------:R-:W-:Y:S01]  /*8420*/  SHF.R.U32.HI R35, RZ, 0x3, R5 ;  /* 0x00000003ff237819 */ /* 0x000fe20000011605 */
[----:B------:R-:W-:Y:S01]  /*8430*/  UIMAD UR38, UR38, UR4, URZ ;  /* 0x00000004262672a4 */ /* 0x000fe2000f8e023f */
[----:B------:R-:W-:Y:S01]  /*8440*/  LOP3.LUT R28, R3, 0x200, R28, 0xf8, !PT ;  /* 0x00000200031c7812 */ /* 0x000fe200078ef81c */
[----:B------:R-:W-:Y:S01]  /*8450*/  USHF.R.S32.HI UR6, URZ, 0x1f, UR5 ;  /* 0x0000001f3f067899 */ /* 0x000fe20008011405 */
[----:B------:R-:W-:Y:S01]  /*8460*/  LOP3.LUT R35, R35, 0xf, RZ, 0xc0, !PT ;  /* 0x0000000f23237812 */ /* 0x000fe200078ec0ff */
[----:B------:R-:W-:Y:S01]  /*8470*/  IMAD.U32 R33, RZ, RZ, UR10 ;  /* 0x0000000aff217e24 */ /* 0x000fe2000f8e00ff */
[----:B------:R-:W-:Y:S01]  /*8480*/  @P2 LOP3.LUT R18, R18, 0x1, RZ, 0xfc, !PT ;  /* 0x0000000112122812 */ /* 0x000fe200078efcff */
[----:B------:R-:W-:Y:S01]  /*8490*/  ULEA.HI UR6, UR6, UR5, URZ, 0x7 ;  /* 0x0000000506067291 */ /* 0x000fe2000f8f383f */
[----:B------:R-:W-:Y:S01]  /*84a0*/  LOP3.LUT R2, R0, 0x70, RZ, 0xc0, !PT ;  /* 0x0000007000027812 */ /* 0x000fe200078ec0ff */
[----:B0-----:R-:W-:Y:S01]  /*84b0*/  ULEA UR39, UR8, UR39, 0x18 ;  /* 0x0000002708277291 */ /* 0x001fe2000f8ec03f */
[----:B------:R-:W-:Y:S01]  /*84c0*/  LOP3.LUT R18, R18, 0xffffffbf, RZ, 0xc0, !PT ;  /* 0xffffffbf12127812 */ /* 0x000fe200078ec0ff */
[----:B------:R-:W-:Y:S01]  /*84d0*/  ULEA.HI.SX32 UR42, UR6, 0xffffffff, 0x19 ;  /* 0xffffffff062a7891 */ /* 0x000fe2000f8fca3f */
[----:B------:R-:W-:Y:S01]  /*84e0*/  IMAD.MOV.U32 R25, RZ, RZ, 0x1 ;  /* 0x00000001ff197424 */ /* 0x000fe200078e00ff */
[----:B------:R-:W-:Y:S01]  /*84f0*/  MOV R22, RZ ;  /* 0x000000ff00167202 */ /* 0x000fe20000000f00 */
[----:B------:R-:W-:Y:S01]  /*8500*/  IMAD.MOV.U32 R37, RZ, RZ, RZ ;  /* 0x000000ffff257224 */ /* 0x000fe200078e00ff */
[----:B------:R-:W-:Y:S01]  /*8510*/  @P1 LOP3.LUT R18, R18, 0x40, RZ, 0xfc, !PT ;  /* 0x0000004012121812 */ /* 0x000fe200078efcff */
[----:B------:R-:W-:Y:S01]  /*8520*/  USHF.L.U32 UR4, UR42, 0x7, URZ ;  /* 0x000000072a047899 */ /* 0x000fe2000800063f */
[----:B------:R-:W-:Y:S01]  /*8530*/  ISETP.GE.AND P1, PT, R34, UR7, PT ;  /* 0x0000000722007c0c */ /* 0x000fe2000bf26270 */
[----:B------:R-:W-:Y:S01]  /*8540*/  ULOP3.LUT UR41, UR36, 0x2, URZ, 0xfc, !UPT ;  /* 0x0000000224297892 */ /* 0x000fe2000f8efc3f */
[----:B------:R-:W-:Y:S01]  /*8550*/  LOP3.LUT R18, R18, 0xfffffffb, RZ, 0xc0, !PT ;  /* 0xfffffffb12127812 */ /* 0x000fe200078ec0ff */
[----:B------:R-:W-:Y:S01]  /*8560*/  ULEA.HI.SX32 UR40, UR6, 0xfffffffe, 0x19 ;  /* 0xfffffffe06287891 */ /* 0x000fe2000f8fca3f */
[----:B------:R-:W-:Y:S01]  /*8570*/  LEA R0, R28, UR39, 0x1 ;  /* 0x000000271c007c11 */ /* 0x000fe2000f8e08ff */
[----:B------:R-:W-:Y:S01]  /*8580*/  IMAD.U32 R30, RZ, RZ, UR4 ;  /* 0x00000004ff1e7e24 */ /* 0x000fe2000f8e00ff */
[----:B------:R-:W-:Y:S01]  /*8590*/  @P0 LOP3.LUT R18, R18, 0x4, RZ, 0xfc, !PT ;  /* 0x0000000412120812 */ /* 0x000fe200078efcff */
[----:B------:R-:W-:Y:S01]  /*85a0*/  ULDC UR43, c[0x0][0xc] ;  /* 0x00000300002b7ab9 */ /* 0x000fe20000000800 */
[----:B------:R-:W-:-:S02]  /*85b0*/  ISETP.GE.AND P0, PT, R34, UR7, PT ;  /* 0x0000000722007c0c */ /* 0x000fc4000bf06270 */
[----:B------:R-:W-:Y:S02]  /*85c0*/  LOP3.LUT R18, R18, 0xfffffffd, RZ, 0xc0, !PT ;  /* 0xfffffffd12127812 */ /* 0x000fe400078ec0ff */
[C---:B------:R-:W-:Y:S02]  /*85d0*/  LOP3.LUT R36, R35.reuse, UR4, R2, 0xfe, !PT ;  /* 0x0000000423247c12 */ /* 0x040fe4000f8efe02 */
[----:B------:R-:W-:Y:S02]  /*85e0*/  @P1 LOP3.LUT R18, R18, 0x2, RZ, 0xfc, !PT ;  /* 0x0000000212121812 */ /* 0x000fe400078efcff */
[----:B------:R-:W-:Y:S02]  /*85f0*/  IADD3 R30, -R35, UR37, -R30 ;  /* 0x00000025231e7c10 */ /* 0x000fe4000fffe91e */
[----:B------:R-:W-:-:S04]  /*8600*/  LOP3.LUT R18, R18, 0xfffffff7, RZ, 0xc0, !PT ;  /* 0xfffffff712127812 */ /* 0x000fc800078ec0ff */
[----:B------:R-:W-:Y:S02]  /*8610*/  @P0 LOP3.LUT R18, R18, 0x8, RZ, 0xfc, !PT ;  /* 0x0000000812120812 */ /* 0x000fe400078efcff */
[----:B------:R-:W-:Y:S02]  /*8620*/  ISETP.GE.AND P0, PT, R34, UR9, PT ;  /* 0x0000000922007c0c */ /* 0x000fe4000bf06270 */
[----:B------:R-:W-:-:S11]  /*8630*/  LOP3.LUT R18, R18, 0xffffff7f, RZ, 0xc0, !PT ;  /* 0xffffff7f12127812 */ /* 0x000fd600078ec0ff */
[----:B------:R-:W-:-:S07]  /*8640*/  @P0 LOP3.LUT R18, R18, 0x80, RZ, 0xfc, !PT ;  /* 0x0000008012120812 */ /* 0x000fce00078efcff */
.L_x_75:
[----:B------:R-:W0:Y:S01]  /*8650*/  LDC R0, c[0x0][0xc38] ;  /* 0x00030e00ff007b82 */ /* 0x000e220000000800 */
[----:B------:R-:W-:Y:S01]  /*8660*/  IMAD.MOV.U32 R24, RZ, RZ, R33 ;  /* 0x000000ffff187224 */ /* 0x000fe200078e0021 */
[----:B------:R-:W-:Y:S05]  /*8670*/  YIELD ;  /* 0x0000000000007946 */ /* 0x000fea0003800000 */
[----:B------:R-:W-:Y:S01]  /*8680*/  ULDC.64 UR4, c[0x0][0xa28] ;  /* 0x00028a0000047ab9 */ /* 0x000fe20000000a00 */
[----:B------:R-:W1:Y:S01]  /*8690*/  LDC R2, c[0x0][0xc44] ;  /* 0x00031100ff027b82 */ /* 0x000e620000000800 */
[----:B------:R-:W-:Y:S01]  /*86a0*/  IMAD.MOV.U32 R32, RZ, RZ, RZ ;  /* 0x000000ffff207224 */ /* 0x000fe200078e00ff */
[----:B0-----:R-:W-:-:S13]  /*86b0*/  ISETP.NE.AND P0, PT, R0, 0x1, PT ;  /* 0x000000010000780c */ /* 0x001fda0003f05270 */
[----:B------:R-:W0:Y:S08]  /*86c0*/  @P0 LDC R0, c[0x0][0xc3c] ;  /* 0x00030f00ff000b82 */ /* 0x000e300000000800 */
[----:B------:R-:W2:Y:S01]  /*86d0*/  @P0 LDC R3, c[0x0][0xc40] ;  /* 0x00031000ff030b82 */ /* 0x000ea20000000800 */
[----:B0-----:R-:W-:-:S05]  /*86e0*/  @P0 IMAD.HI.U32 R0, R33, R0, RZ ;  /* 0x0000000021000227 */ /* 0x001fca00078e00ff */
[----:B--2---:R-:W-:Y:S02]  /*86f0*/  @P0 SHF.R.U32.HI R24, RZ, R3, R0 ;  /* 0x00000003ff180219 */ /* 0x004fe40000011600 */
[----:B-1----:R-:W-:Y:S02]  /*8700*/  ISETP.NE.AND P0, PT, R2, 0x1, PT ;  /* 0x000000010200780c */ /* 0x002fe40003f05270 */
[----:B------:R-:W-:-:S11]  /*8710*/  MOV R23, R24 ;  /* 0x0000001800177202 */ /* 0x000fd60000000f00 */
[----:B------:R-:W0:Y:S02]  /*8720*/  @P0 LDC.64 R2, c[0x0][0xc48] ;  /* 0x00031200ff020b82 */ /* 0x000e240000000a00 */
[----:B0-----:R-:W-:-:S05]  /*8730*/  @P0 IMAD.HI.U32 R0, R24, R2, RZ ;  /* 0x0000000218000227 */ /* 0x001fca00078e00ff */
[----:B------:R-:W-:Y:S02]  /*8740*/  @P0 SHF.R.U32.HI R23, RZ, R3, R0 ;  /* 0x00000003ff170219 */ /* 0x000fe40000011600 */
[----:B------:R-:W-:-:S04]  /*8750*/  ISETP.NE.U32.AND P0, PT, RZ, UR4, PT ;  /* 0x00000004ff007c0c */ /* 0x000fc8000bf05070 */
[----:B------:R-:W-:-:S13]  /*8760*/  ISETP.NE.AND.EX P0, PT, RZ, UR5, PT, P0 ;  /* 0x00000005ff007c0c */ /* 0x000fda000bf05300 */
[----:B------:R-:W0:Y:S01]  /*8770*/  @P0 LDC.64 R2, c[0x0][0xa28] ;  /* 0x00028a00ff020b82 */ /* 0x000e220000000a00 */
[----:B------:R-:W-:-:S04]  /*8780*/  UIADD3 UR4, UR39, 0x18400, URZ ;  /* 0x0001840027047890 */ /* 0x000fc8000fffe03f */
[----:B------:R-:W-:Y:S01]  /*8790*/  ULOP3.LUT UP0, URZ, UR4, 0x3ff, URZ, 0xc0, !UPT ;  /* 0x000003ff043f7892 */ /* 0x000fe2000f80c03f */
[----:B0-----:R-:W-:-:S05]  /*87a0*/  @P0 IMAD.WIDE R2, R23, 0x4, R2 ;  /* 0x0000000417020825 */ /* 0x001fca00078e0202 */
[----:B------:R0:W5:Y:S01]  /*87b0*/  @P0 LDG.E R32, desc[UR48][R2.64] ;  /* 0x0000003002200981 */ /* 0x000162000c1e1900 */
[----:B------:R-:W-:-:S13]  /*87c0*/  PLOP3.LUT P0, PT, PT, PT, UP0, 0x80, 0x0 ;  /* 0x000000000000781c */ /* 0x000fda0003f0f008 */
[----:B0-----:R-:W-:Y:S05]  /*87d0*/  @!P0 BRA `(.L_x_41) ;  /* 0x0000000000408947 */ /* 0x001fea0003800000 */
[----:B------:R-:W-:Y:S01]  /*87e0*/  MOV R2, 0x0 ;  /* 0x0000000000027802 */ /* 0x000fe20000000f00 */
[----:B------:R-:W-:Y:S01]  /*87f0*/  ULDC.64 UR4, c[0x4][0x80] ;  /* 0x0100200000047ab9 */ /* 0x000fe20000000a00 */
[----:B------:R-:W-:Y:S01]  /*8800*/  ULDC.64 UR6, c[0x4][0x88] ;  /* 0x0100220000067ab9 */ /* 0x000fe20000000a00 */
[----:B------:R-:W-:Y:S01]  /*8810*/  IMAD.U32 R4, RZ, RZ, UR4 ;  /* 0x00000004ff047e24 */ /* 0x000fe2000f8e00ff */
[----:B------:R-:W-:Y:S01]  /*8820*/  MOV R6, UR6 ;  /* 0x0000000600067c02 */ /* 0x000fe20008000f00 */
[----:B------:R-:W-:Y:S01]  /*8830*/  IMAD.U32 R5, RZ, RZ, UR5 ;  /* 0x00000005ff057e24 */ /* 0x000fe2000f8e00ff */
[----:B------:R-:W0:Y:S01]  /*8840*/  LDC.64 R2, c[0x4][R2] ;  /* 0x0100000002027b82 */ /* 0x000e220000000a00 */
[----:B------:R-:W-:Y:S01]  /*8850*/  ULDC.64 UR4, c[0x4][0x8] ;  /* 0x0100020000047ab9 */ /* 0x000fe20000000a00 */
[----:B------:R-:W-:Y:S01]  /*8860*/  IMAD.U32 R7, RZ, RZ, UR7 ;  /* 0x00000007ff077e24 */ /* 0x000fe2000f8e00ff */
[----:B------:R-:W-:Y:S01]  /*8870*/  MOV R8, 0x70 ;  /* 0x0000007000087802 */ /* 0x000fe20000000f00 */
[----:B------:R-:W-:-:S02]  /*8880*/  IMAD.U32 R10, RZ, RZ, UR4 ;  /* 0x00000004ff0a7e24 */ /* 0x000fc4000f8e00ff */
[----:B------:R-:W-:Y:S02]  /*8890*/  IMAD.U32 R11, RZ, RZ, UR5 ;  /* 0x00000005ff0b7e24 */ /* 0x000fe4000f8e00ff */
[----:B------:R-:W-:Y:S02]  /*88a0*/  IMAD.MOV.U32 R12, RZ, RZ, 0x1 ;  /* 0x00000001ff0c7424 */ /* 0x000fe400078e00ff */
[----:B------:R-:W-:-:S07]  /*88b0*/  IMAD.MOV.U32 R13, RZ, RZ, RZ ;  /* 0x000000ffff0d7224 */ /* 0x000fce00078e00ff */
[----:B------:R-:W-:-:S07]  /*88c0*/  LEPC R20, `(.L_x_41) ;  /* 0x000000001014794e */ /* 0x000fce0000000000 */
[----:B0----5:R-:W-:Y:S05]  /*88d0*/  CALL.ABS.NOINC R2 ;  /* 0x0000000002007343 */ /* 0x021fea0003c00000 */
.L_x_41:
[----:B------:R-:W-:-:S04]  /*88e0*/  UIADD3 UR4, UR39, 0x400, URZ ;  /* 0x0000040027047890 */ /* 0x000fc8000fffe03f */
[----:B------:R-:W-:-:S06]  /*88f0*/  ULOP3.LUT UP0, URZ, UR4, 0x3ff, URZ, 0xc0, !UPT ;  /* 0x000003ff043f7892 */ /* 0x000fcc000f80c03f */
[----:B------:R-:W-:-:S13]  /*8900*/  PLOP3.LUT P0, PT, PT, PT, UP0, 0x80, 0x0 ;  /* 0x000000000000781c */ /* 0x000fda0003f0f008 */
[----:B------:R-:W-:Y:S05]  /*8910*/  @!P0 BRA `(.L_x_42) ;  /* 0x00000000007c8947 */ /* 0x000fea0003800000 */
[----:B------:R-:W-:Y:S01]  /*8920*/  MOV R16, 0x0 ;  /* 0x0000000000107802 */ /* 0x000fe20000000f00 */
[----:B------:R-:W-:Y:S01]  /*8930*/  ULDC.64 UR6, c[0x4][0x80] ;  /* 0x0100200000067ab9 */ /* 0x000fe20000000a00 */
[----:B------:R-:W-:Y:S01]  /*8940*/  ULDC.64 UR8, c[0x4][0x88] ;  /* 0x0100220000087ab9 */ /* 0x000fe20000000a00 */
[----:B------:R-:W-:Y:S01]  /*8950*/  ULDC.64 UR4, c[0x4][0x10] ;  /* 0x0100040000047ab9 */ /* 0x000fe20000000a00 */
[----:B------:R0:W1:Y:S01]  /*8960*/  LDC.64 R2, c[0x4][R16] ;  /* 0x0100000010027b82 */ /* 0x0000620000000a00 */
[----:B------:R-:W-:Y:S01]  /*8970*/  IMAD.U32 R4, RZ, RZ, UR6 ;  /* 0x00000006ff047e24 */ /* 0x000fe2000f8e00ff */
[----:B------:R-:W-:Y:S01]  /*8980*/  MOV R5, UR7 ;  /* 0x0000000700057c02 */ /* 0x000fe20008000f00 */
[----:B------:R-:W-:Y:S01]  /*8990*/  IMAD.U32 R6, RZ, RZ, UR8 ;  /* 0x00000008ff067e24 */ /* 0x000fe2000f8e00ff */
[----:B------:R-:W-:Y:S01]  /*89a0*/  MOV R11, UR5 ;  /* 0x00000005000b7c02 */ /* 0x000fe20008000f00 */
[----:B------:R-:W-:Y:S02]  /*89b0*/  IMAD.U32 R7, RZ, RZ, UR9 ;  /* 0x00000009ff077e24 */ /* 0x000fe4000f8e00ff */
[----:B------:R-:W-:-:S02]  /*89c0*/  IMAD.U32 R10, RZ, RZ, UR4 ;  /* 0x00000004ff0a7e24 */ /* 0x000fc4000f8e00ff */
[----:B------:R-:W-:Y:S02]  /*89d0*/  IMAD.MOV.U32 R8, RZ, RZ, 0x70 ;  /* 0x00000070ff087424 */ /* 0x000fe400078e00ff */
[----:B------:R-:W-:Y:S02]  /*89e0*/  IMAD.MOV.U32 R12, RZ, RZ, 0x1 ;  /* 0x00000001ff0c7424 */ /* 0x000fe400078e00ff */
[----:B0-----:R-:W-:-:S07]  /*89f0*/  IMAD.MOV.U32 R13, RZ, RZ, RZ ;  /* 0x000000ffff0d7224 */ /* 0x001fce00078e00ff */
[----:B------:R-:W-:-:S07]  /*8a00*/  LEPC R20, `(.L_x_43) ;  /* 0x000000001014794e */ /* 0x000fce0000000000 */
[----:B-1---5:R-:W-:Y:S05]  /*8a10*/  CALL.ABS.NOINC R2 ;  /* 0x0000000002007343 */ /* 0x022fea0003c00000 */
.L_x_43:
[----:B------:R0:W1:Y:S01]  /*8a20*/  LDC.64 R2, c[0x4][R16] ;  /* 0x0100000010027b82 */ /* 0x0000620000000a00 */
[----:B------:R-:W-:Y:S01]  /*8a30*/  ULDC.64 UR4, c[0x4][0x80] ;  /* 0x0100200000047ab9 */ /* 0x000fe20000000a00 */
[----:B------:R-:W-:Y:S01]  /*8a40*/  ULDC.64 UR6, c[0x4][0x88] ;  /* 0x0100220000067ab9 */ /* 0x000fe20000000a00 */
[----:B------:R-:W-:Y:S01]  /*8a50*/  MOV R4, UR4 ;  /* 0x0000000400047c02 */ /* 0x000fe20008000f00 */
[----:B------:R-:W-:Y:S01]  /*8a60*/  IMAD.U32 R5, RZ, RZ, UR5 ;  /* 0x00000005ff057e24 */ /* 0x000fe2000f8e00ff */
[----:B------:R-:W-:Y:S01]  /*8a70*/  ULDC.64 UR4, c[0x4][0x18] ;  /* 0x0100060000047ab9 */ /* 0x000fe20000000a00 */
[----:B------:R-:W-:Y:S01]  /*8a80*/  IMAD.U32 R6, RZ, RZ, UR6 ;  /* 0x00000006ff067e24 */ /* 0x000fe2000f8e00ff */
[----:B------:R-:W-:Y:S01]  /*8a90*/  MOV R10, UR4 ;  /* 0x00000004000a7c02 */ /* 0x000fe20008000f00 */
[----:B------:R-:W-:Y:S01]  /*8aa0*/  IMAD.U32 R7, RZ, RZ, UR7 ;  /* 0x00000007ff077e24 */ /* 0x000fe2000f8e00ff */
[----:B------:R-:W-:Y:S01]  /*8ab0*/  MOV R13, RZ ;  /* 0x000000ff000d7202 */ /* 0x000fe20000000f00 */
[----:B------:R-:W-:-:S02]  /*8ac0*/  IMAD.U32 R11, RZ, RZ, UR5 ;  /* 0x00000005ff0b7e24 */ /* 0x000fc4000f8e00ff */
[----:B------:R-:W-:Y:S02]  /*8ad0*/  IMAD.MOV.U32 R8, RZ, RZ, 0x70 ;  /* 0x00000070ff087424 */ /* 0x000fe400078e00ff */
[----:B0-----:R-:W-:-:S07]  /*8ae0*/  IMAD.MOV.U32 R12, RZ, RZ, 0x1 ;  /* 0x00000001ff0c7424 */ /* 0x001fce00078e00ff */
[----:B------:R-:W-:-:S07]  /*8af0*/  LEPC R20, `(.L_x_42) ;  /* 0x000000001014794e */ /* 0x000fce0000000000 */
[----:B-1----:R-:W-:Y:S05]  /*8b00*/  CALL.ABS.NOINC R2 ;  /* 0x0000000002007343 */ /* 0x002fea0003c00000 */
.L_x_42:
[----:B------:R-:W-:Y:S01]  /*8b10*/  ULDC.64 UR4, c[0x0][0x9f8] ;  /* 0x00027e0000047ab9 */ /* 0x000fe20000000a00 */
[----:B------:R-:W-:Y:S01]  /*8b20*/  IMAD.MOV.U32 R29, RZ, RZ, R23 ;  /* 0x000000ffff1d7224 */ /* 0x000fe200078e0017 */
[----:B------:R-:W-:Y:S01]  /*8b30*/  ISETP.NE.U32.AND P0, PT, RZ, UR4, PT ;  /* 0x00000004ff007c0c */ /* 0x000fe2000bf05070 */
[----:B------:R-:W0:Y:S01]  /*8b40*/  LDC R8, c[0x0][0x430] ;  /* 0x00010c00ff087b82 */ /* 0x000e220000000800 */
[----:B-----5:R-:W-:Y:S01]  /*8b50*/  IMAD.IADD R0, R36, 0x1, R32 ;  /* 0x0000000124007824 */ /* 0x020fe200078e0220 */
[----:B------:R-:W-:Y:S01]  /*8b60*/  LOP3.LUT R18, R18, 0xffffffdf, RZ, 0xc0, !PT ;  /* 0xffffffdf12127812 */ /* 0x000fe200078ec0ff */
[----:B------:R-:W-:Y:S01]  /*8b70*/  ULDC UR4, c[0x0][0xc44] ;  /* 0x0003110000047ab9 */ /* 0x000fe20000000800 */
[----:B------:R-:W-:-:S13]  /*8b80*/  ISETP.NE.AND.EX P0, PT, RZ, UR5, PT, P0 ;  /* 0x00000005ff007c0c */ /* 0x000fda000bf05300 */
[----:B------:R-:W1:Y:S02]  /*8b90*/  @P0 LDC.64 R2, c[0x0][0x9f8] ;  /* 0x00027e00ff020b82 */ /* 0x000e640000000a00 */
[----:B-1----:R-:W-:-:S05]  /*8ba0*/  @P0 IMAD.WIDE R2, R23, 0x4, R2 ;  /* 0x0000000417020825 */ /* 0x002fca00078e0202 */
[----:B------:R1:W2:Y:S01]  /*8bb0*/  @P0 LDG.E R29, desc[UR48][R2.64] ;  /* 0x00000030021d0981 */ /* 0x0002a2000c1e1900 */
[----:B0-----:R-:W-:Y:S01]  /*8bc0*/  ISETP.NE.AND P1, PT, R8, 0x1, PT ;  /* 0x000000010800780c */ /* 0x001fe20003f25270 */
[----:B------:R-:W-:Y:S01]  /*8bd0*/  IMAD.MOV.U32 R9, RZ, RZ, R0 ;  /* 0x000000ffff097224 */ /* 0x000fe200078e0000 */
[----:B------:R-:W-:-:S11]  /*8be0*/  ISETP.GE.AND P0, PT, R36, UR37, PT ;  /* 0x0000002524007c0c */ /* 0x000fd6000bf06270 */
[----:B------:R-:W0:Y:S01]  /*8bf0*/  @P1 LDC R5, c[0x0][0x434] ;  /* 0x00010d00ff051b82 */ /* 0x000e220000000800 */
[----:B------:R-:W-:-:S07]  /*8c00*/  @P1 LOP3.LUT R18, R18, 0x20, RZ, 0xfc, !PT ;  /* 0x0000002012121812 */ /* 0x000fce00078efcff */
[----:B------:R-:W3:Y:S08]  /*8c10*/  @P1 LDC R11, c[0x0][0x438] ;  /* 0x00010e00ff0b1b82 */ /* 0x000ef00000000800 */
[----:B------:R-:W4:Y:S01]  /*8c20*/  @!P0 LDC.64 R6, c[0x0][0x428] ;  /* 0x00010a00ff068b82 */ /* 0x000f220000000a00 */
[----:B0-----:R-:W-:-:S05]  /*8c30*/  @P1 IMAD.HI.U32 R4, R0, R5, RZ ;  /* 0x0000000500041227 */ /* 0x001fca00078e00ff */
[----:B---3--:R-:W-:Y:S02]  /*8c40*/  @P1 SHF.R.U32.HI R9, RZ, R11, R4 ;  /* 0x0000000bff091219 */ /* 0x008fe40000011604 */
[----:B------:R-:W0:Y:S02]  /*8c50*/  @!P0 LDC.64 R4, c[0x0][0x418] ;  /* 0x00010600ff048b82 */ /* 0x000e240000000a00 */
[----:B-1----:R-:W-:Y:S02]  /*8c60*/  @!P0 SHF.R.S32.HI R3, RZ, 0x1f, R9 ;  /* 0x0000001fff038819 */ /* 0x002fe40000011409 */
[----:B------:R-:W-:Y:S01]  /*8c70*/  IADD3 R19, -R23, RZ, RZ ;  /* 0x000000ff17137210 */ /* 0x000fe20007ffe1ff */
[----:B------:R-:W-:-:S04]  /*8c80*/  UMOV UR5, 0xffffffff ;  /* 0xffffffff00057882 */ /* 0x000fc80000000000 */
[----:B------:R-:W-:Y:S01]  /*8c90*/  IMAD R19, R19, UR4, R24 ;  /* 0x0000000413137c24 */ /* 0x000fe2000f8e0218 */
[----:B--2---:R-:W-:-:S05]  /*8ca0*/  SHF.R.S32.HI R31, RZ, 0x1f, R29 ;  /* 0x0000001fff1f7819 */ /* 0x004fca000001141d */
[----:B----4-:R-:W-:-:S04]  /*8cb0*/  @!P0 IMAD R2, R31, R6, RZ ;  /* 0x000000061f028224 */ /* 0x010fc800078e02ff */
[----:B------:R-:W-:Y:S01]  /*8cc0*/  @!P0 IMAD R7, R29, R7, R2 ;  /* 0x000000071d078224 */ /* 0x000fe200078e0202 */
[----:B------:R-:W-:-:S05]  /*8cd0*/  @!P0 MOV R2, R9 ;  /* 0x0000000900028202 */ /* 0x000fca0000000f00 */
[----:B------:R-:W-:-:S04]  /*8ce0*/  @!P0 IMAD.WIDE.U32 R2, R29, R6, R2 ;  /* 0x000000061d028225 */ /* 0x000fc800078e0002 */
[----:B------:R-:W-:Y:S01]  /*8cf0*/  @!P0 IMAD.IADD R3, R3, 0x1, R7 ;  /* 0x0000000103038824 */ /* 0x000fe200078e0207 */
[----:B0-----:R-:W-:Y:S01]  /*8d00*/  @!P0 LEA R4, P1, R2, R4, 0x2 ;  /* 0x0000000402048211 */ /* 0x001fe200078210ff */
[----:B------:R-:W-:-:S03]  /*8d10*/  IMAD.MOV.U32 R6, RZ, RZ, RZ ;  /* 0x000000ffff067224 */ /* 0x000fc600078e00ff */
[----:B------:R-:W-:Y:S01]  /*8d20*/  @!P0 LEA.HI.X R5, R2, R5, R3, 0x2, P1 ;  /* 0x0000000502058211 */ /* 0x000fe200008f1403 */
[----:B------:R-:W-:Y:S02]  /*8d30*/  IMAD.MOV R3, RZ, RZ, -R9 ;  /* 0x000000ffff037224 */ /* 0x000fe400078e0a09 */
[----:B------:R-:W-:Y:S02]  /*8d40*/  IMAD.U32 R2, RZ, RZ, UR41 ;  /* 0x00000029ff027e24 */ /* 0x000fe4000f8e00ff */
[----:B------:R0:W5:Y:S02]  /*8d50*/  @!P0 LDG.E R6, desc[UR48][R4.64] ;  /* 0x0000003004068981 */ /* 0x000164000c1e1900 */
[----:B0-----:R-:W-:Y:S01]  /*8d60*/  IMAD R4, R8, R3, R0 ;  /* 0x0000000308047224 */ /* 0x001fe200078e0200 */
[----:B------:R-:W-:Y:S06]  /*8d70*/  BRA.DIV UR5, `(.L_x_44) ;  /* 0x0000003205087947 */ /* 0x000fec000b800000 */
.L_x_92:
[----:B------:R-:W-:Y:S02]  /*8d80*/  ISETP.NE.AND P0, PT, R2, 0x3, PT ;  /* 0x000000030200780c */ /* 0x000fe40003f05270 */
[----:B------:R-:W-:Y:S02]  /*8d90*/  LOP3.LUT R18, R18, 0xffffffef, RZ, 0xc0, !PT ;  /* 0xffffffef12127812 */ /* 0x000fe400078ec0ff */
[----:B------:R-:W-:-:S09]  /*8da0*/  SHF.R.S32.HI R27, RZ, 0x1f, R19 ;  /* 0x0000001fff1b7819 */ /* 0x000fd20000011413 */
[----:B------:R-:W-:Y:S01]  /*8db0*/  @P0 LOP3.LUT R18, R18, 0x10, RZ, 0xfc, !PT ;  /* 0x0000001012120812 */ /* 0x000fe200078efcff */
[----:B------:R-:W-:Y:S06]  /*8dc0*/  @!P0 BRA `(.L_x_45) ;  /* 0x0000000000048947 */ /* 0x000fec0003800000 */
[----:B------:R-:W-:Y:S01]  /*8dd0*/  BPT.TRAP 0x1 ;  /* 0x000000040000795c */ /* 0x000fe20000300000 */
.L_x_45:
[----:B------:R-:W-:Y:S01]  /*8de0*/  SHF.R.S32.HI R7, RZ, 0x1f, R4 ;  /* 0x0000001fff077819 */ /* 0x000fe20000011404 */
[----:B------:R-:W-:Y:S01]  /*8df0*/  ULDC.64 UR4, c[0x0][0x328] ;  /* 0x0000ca0000047ab9 */ /* 0x000fe20000000a00 */
[----:B------:R-:W-:Y:S03]  /*8e00*/  BSSY B0, `(.L_x_46) ;  /* 0x0000017000007945 */ /* 0x000fe60003800000 */
[----:B------:R-:W-:-:S04]  /*8e10*/  IMAD R3, R7, UR4, RZ ;  /* 0x0000000407037c24 */ /* 0x000fc8000f8e02ff */
[C---:B------:R-:W-:Y:S02]  /*8e20*/  IMAD R5, R4.reuse, UR5, R3 ;  /* 0x0000000504057c24 */ /* 0x040fe4000f8e0203 */
[----:B------:R-:W-:Y:S01]  /*8e30*/  IMAD.WIDE.U32 R2, R4, UR4, RZ ;  /* 0x0000000404027c25 */ /* 0x000fe2000f8e00ff */
[----:B------:R-:W-:-:S03]  /*8e40*/  ULDC.64 UR4, c[0x0][0x338] ;  /* 0x0000ce0000047ab9 */ /* 0x000fc60000000a00 */
[----:B------:R-:W-:Y:S01]  /*8e50*/  IMAD.IADD R3, R3, 0x1, R5 ;  /* 0x0000000103037824 */ /* 0x000fe200078e0205 */
[----:B-----5:R-:W-:Y:S01]  /*8e60*/  SHF.R.S32.HI R5, RZ, 0x1f, R6 ;  /* 0x0000001fff057819 */ /* 0x020fe20000011406 */
[----:B------:R-:W-:-:S04]  /*8e70*/  IMAD.WIDE.U32 R2, R6, UR4, R2 ;  /* 0x0000000406027c25 */ /* 0x000fc8000f8e0002 */
[----:B------:R-:W-:-:S04]  /*8e80*/  IMAD R9, R5, UR4, RZ ;  /* 0x0000000405097c24 */ /* 0x000fc8000f8e02ff */
[----:B------:R-:W-:Y:S01]  /*8e90*/  IMAD R9, R6, UR5, R9 ;  /* 0x0000000506097c24 */ /* 0x000fe2000f8e0209 */
[----:B------:R-:W-:Y:S02]  /*8ea0*/  ULDC.64 UR4, c[0x0][0x330] ;  /* 0x0000cc0000047ab9 */ /* 0x000fe40000000a00 */
[----:B------:R-:W-:Y:S02]  /*8eb0*/  IMAD R0, R27, UR4, RZ ;  /* 0x000000041b007c24 */ /* 0x000fe4000f8e02ff */
[----:B------:R-:W-:Y:S02]  /*8ec0*/  IMAD.IADD R3, R3, 0x1, R9 ;  /* 0x0000000103037824 */ /* 0x000fe400078e0209 */
[C---:B------:R-:W-:Y:S01]  /*8ed0*/  IMAD R17, R19.reuse, UR5, R0 ;  /* 0x0000000513117c24 */ /* 0x040fe2000f8e0200 */
[----:B------:R-:W-:Y:S01]  /*8ee0*/  LEA R0, R22, UR39, 0x3 ;  /* 0x0000002716007c11 */ /* 0x000fe2000f8e18ff */
[----:B------:R-:W-:Y:S01]  /*8ef0*/  IMAD.WIDE.U32 R2, R19, UR4, R2 ;  /* 0x0000000413027c25 */ /* 0x000fe2000f8e0002 */
[----:B------:R-:W-:-:S02]  /*8f00*/  ULDC.64 UR4, c[0x0][0x318] ;  /* 0x0000c60000047ab9 */ /* 0x000fc40000000a00 */
[C---:B------:R-:W-:Y:S02]  /*8f10*/  LEA R16, P0, R2.reuse, UR4, 0x1 ;  /* 0x0000000402107c11 */ /* 0x040fe4000f8008ff */
[----:B------:R-:W-:Y:S02]  /*8f20*/  IADD3 R17, R3, R17, RZ ;  /* 0x0000001103117210 */ /* 0x000fe40007ffe0ff */
[----:B------:R-:W-:Y:S02]  /*8f30*/  SHF.L.U32 R3, R25, 0x1f, RZ ;  /* 0x0000001f19037819 */ /* 0x000fe400000006ff */
[----:B------:R-:W-:-:S06]  /*8f40*/  LEA.HI.X R17, R2, UR5, R17, 0x1, P0 ;  /* 0x0000000502117c11 */ /* 0x000fcc00080f0c11 */
[----:B------:R-:W0:Y:S02]  /*8f50*/  SYNCS.PHASECHK.TRANS64.TRYWAIT P0, [R0+URZ+0x28840], R3 ;  /* 0x02884003000075a7 */ /* 0x000e24000800017f */
[----:B0-----:R-:W-:Y:S05]  /*8f60*/  @!P0 BRA `(.L_x_47) ;  /* 0x0000002c00c08947 */ /* 0x001fea0003800000 */
.L_x_93:
[----:B------:R-:W-:Y:S05]  /*8f70*/  BSYNC B0 ;  /* 0x0000000000007941 */ /* 0x000fea0003800000 */
.L_x_46:
[----:B------:R-:W-:Y:S01]  /*8f80*/  ULDC.64 UR4, c[0x0][0x300] ;  /* 0x0000c00000047ab9 */ /* 0x000fe20000000a00 */
[C---:B------:R-:W-:Y:S01]  /*8f90*/  LOP3.LUT P3, RZ, R18.reuse, 0x2, RZ, 0xc0, !PT ;  /* 0x0000000212ff7812 */ /* 0x040fe2000786c0ff */
[----:B------:R-:W-:Y:S01]  /*8fa0*/  IMAD R7, R7, UR4, RZ ;  /* 0x0000000407077c24 */ /* 0x000fe2000f8e02ff */
[----:B------:R-:W-:Y:S01]  /*8fb0*/  LOP3.LUT P2, RZ, R18, 0x1, RZ, 0xc0, !PT ;  /* 0x0000000112ff7812 */ /* 0x000fe2000784c0ff */
[----:B0-----:R-:W-:-:S04]  /*8fc0*/  IMAD.WIDE.U32 R2, R4, UR4, RZ ;  /* 0x0000000404027c25 */ /* 0x001fc8000f8e00ff */
[----:B------:R-:W-:Y:S01]  /*8fd0*/  IMAD R7, R4, UR5, R7 ;  /* 0x0000000504077c24 */ /* 0x000fe2000f8e0207 */
[----:B------:R-:W-:Y:S02]  /*8fe0*/  ULDC.64 UR4, c[0x0][0x310] ;  /* 0x0000c40000047ab9 */ /* 0x000fe40000000a00 */
[----:B------:R-:W-:Y:S02]  /*8ff0*/  IMAD R5, R5, UR4, RZ ;  /* 0x0000000405057c24 */ /* 0x000fe4000f8e02ff */
[----:B------:R-:W-:Y:S02]  /*9000*/  IMAD.IADD R3, R3, 0x1, R7 ;  /* 0x0000000103037824 */ /* 0x000fe400078e0207 */
[C---:B------:R-:W-:Y:S02]  /*9010*/  IMAD R5, R6.reuse, UR5, R5 ;  /* 0x0000000506057c24 */ /* 0x040fe4000f8e0205 */
[----:B------:R-:W-:Y:S01]  /*9020*/  IMAD.WIDE.U32 R2, R6, UR4, R2 ;  /* 0x0000000406027c25 */ /* 0x000fe2000f8e0002 */
[----:B------:R-:W-:-:S03]  /*9030*/  ULDC.64 UR4, c[0x0][0x308] ;  /* 0x0000c20000047ab9 */ /* 0x000fc60000000a00 */
[----:B------:R-:W-:Y:S02]  /*9040*/  IMAD.IADD R3, R3, 0x1, R5 ;  /* 0x0000000103037824 */ /* 0x000fe400078e0205 */
[----:B------:R-:W-:Y:S02]  /*9050*/  IMAD R4, R27, UR4, RZ ;  /* 0x000000041b047c24 */ /* 0x000fe4000f8e02ff */
[----:B------:R-:W-:-:S04]  /*9060*/  IMAD.WIDE.U32 R2, R19, UR4, R2 ;  /* 0x0000000413027c25 */ /* 0x000fc8000f8e0002 */
[----:B------:R-:W-:Y:S01]  /*9070*/  IMAD R5, R19, UR5, R4 ;  /* 0x0000000513057c24 */ /* 0x000fe2000f8e0204 */
[----:B------:R-:W-:Y:S02]  /*9080*/  ULDC.64 UR4, c[0x0][0x2e8] ;  /* 0x0000ba0000047ab9 */ /* 0x000fe40000000a00 */
[----:B------:R-:W-:Y:S01]  /*9090*/  LEA R4, P0, R2, UR4, 0x1 ;  /* 0x0000000402047c11 */ /* 0x000fe2000f8008ff */
[----:B------:R-:W-:Y:S01]  /*90a0*/  IMAD.IADD R3, R3, 0x1, R5 ;  /* 0x0000000103037824 */ /* 0x000fe200078e0205 */
[----:B------:R-:W-:Y:S01]  /*90b0*/  UMOV UR4, 0xffffffff ;  /* 0xffffffff00047882 */ /* 0x000fe20000000000 */
[----:B------:R-:W-:-:S03]  /*90c0*/  LEA R5, R22, R28, 0xe ;  /* 0x0000001c16057211 */ /* 0x000fc600078e70ff */
[----:B------:R-:W-:Y:S01]  /*90d0*/  LEA.HI.X R6, R2, UR5, R3, 0x1, P0 ;  /* 0x0000000502067c11 */ /* 0x000fe200080f0c03 */
[----:B------:R-:W-:Y:S06]  /*90e0*/  BRA.DIV UR4, `(.L_x_48) ;  /* 0x0000002e04747947 */ /* 0x000fec000b800000 */
[----:B------:R-:W0:Y:S01]  /*90f0*/  SHFL.IDX PT, R14, R4, RZ, 0x181f ;  /* 0x00181fff040e7589 */ /* 0x000e2200000e0000 */
[----:B------:R-:W-:-:S03]  /*9100*/  ISETP.GE.AND P0, PT, R30, 0x1, PT ;  /* 0x000000011e00780c */ /* 0x000fc60003f06270 */
[----:B------:R-:W1:Y:S04]  /*9110*/  SHFL.IDX PT, R2, R6, RZ, 0x181f ;  /* 0x00181fff06027589 */ /* 0x000e6800000e0000 */
[----:B------:R-:W-:Y:S06]  /*9120*/  SHFL.IDX PT, R8, R6, 0x1, 0x181f ;  /* 0x00381f0006087f89 */ /* 0x000fec00000e0000 */
[----:B------:R-:W-:-:S02]  /*9130*/  @P0 LEA R7, R5, UR39, 0x1 ;  /* 0x0000002705070c11 */ /* 0x000fc4000f8e08ff */
[----:B0-----:R-:W-:-:S05]  /*9140*/  @P0 LEA R14, P1, R34, R14, 0x1 ;  /* 0x0000000e220e0211 */ /* 0x001fca00078208ff */
[----:B-1----:R-:W-:Y:S02]  /*9150*/  @P0 IMAD.X R3, RZ, RZ, R2, P1 ;  /* 0x000000ffff030224 */ /* 0x002fe400008e0602 */
[----:B------:R-:W-:Y:S02]  /*9160*/  @P0 IMAD.MOV.U32 R2, RZ, RZ, R14 ;  /* 0x000000ffff020224 */ /* 0x000fe400078e000e */
[----:B------:R-:W0:Y:S04]  /*9170*/  SHFL.IDX PT, R14, R4, 0x1, 0x181f ;  /* 0x00381f00040e7f89 */ /* 0x000e2800000e0000 */
[----:B------:R-:W-:Y:S04]  /*9180*/  @P0 LDGSTS.E.BYPASS.LTC128B.128 [R7+0x18400], desc[UR48][R2.64], !P3 ;  /* 0x1840000002070fae */ /* 0x000fe8000d901d70 */
[----:B------:R1:W-:Y:S01]  /*9190*/  @P0 LDGSTS.E.BYPASS.LTC128B.128 [R7+0x1c400], desc[UR48][R2.64+0x80], !P2 ;  /* 0x1c40008002070fae */ /* 0x0003e2000d101d70 */
[----:B------:R-:W-:-:S03]  /*91a0*/  ISETP.GE.AND P0, PT, R30, 0x11, PT ;  /* 0x000000111e00780c */ /* 0x000fc60003f06270 */
[----:B-1----:R-:W-:Y:S10]  /*91b0*/  SHFL.IDX PT, R7, R6, 0x2, 0x181f ;  /* 0x00581f0006077f89 */ /* 0x002ff400000e0000 */
[----:B------:R-:W-:-:S02]  /*91c0*/  @P0 LEA R21, R5, UR39, 0x1 ;  /* 0x0000002705150c11 */ /* 0x000fc4000f8e08ff */
[----:B0-----:R-:W-:-:S04]  /*91d0*/  @P0 LEA R14, P1, R34, R14, 0x1 ;  /* 0x0000000e220e0211 */ /* 0x001fc800078208ff */
[----:B------:R-:W-:Y:S01]  /*91e0*/  @P0 MOV R2, R14 ;  /* 0x0000000e00020202 */ /* 0x000fe20000000f00 */
[----:B------:R-:W-:Y:S01]  /*91f0*/  @P0 IMAD.X R9, RZ, RZ, R8, P1 ;  /* 0x000000ffff090224 */ /* 0x000fe200008e0608 */
[----:B------:R-:W0:Y:S03]  /*9200*/  SHFL.IDX PT, R14, R4, 0x2, 0x181f ;  /* 0x00581f00040e7f89 */ /* 0x000e2600000e0000 */
[----:B------:R-:W-:-:S05]  /*9210*/  @P0 IMAD.MOV.U32 R3, RZ, RZ, R9 ;  /* 0x000000ffff030224 */ /* 0x000fca00078e0009 */
[----:B------:R-:W-:Y:S04]  /*9220*/  @P0 LDGSTS.E.BYPASS.LTC128B.128 [R21+0x18c00], desc[UR48][R2.64], !P3 ;  /* 0x18c0000002150fae */ /* 0x000fe8000d901d70 */
[----:B------:R1:W-:Y:S01]  /*9230*/  @P0 LDGSTS.E.BYPASS.LTC128B.128 [R21+0x1cc00], desc[UR48][R2.64+0x80], !P2 ;  /* 0x1cc0008002150fae */ /* 0x0003e2000d101d70 */
[----:B------:R-:W-:-:S13]  /*9240*/  ISETP.GE.AND P0, PT, R30, 0x21, PT ;  /* 0x000000211e00780c */ /* 0x000fda0003f06270 */
[----:B0-----:R-:W-:Y:S02]  /*9250*/  @P0 LEA R14, P1, R34, R14, 0x1 ;  /* 0x0000000e220e0211 */ /* 0x001fe400078208ff */
[----:B------:R-:W-:-:S03]  /*9260*/  @P0 LEA R9, R5, UR39, 0x1 ;  /* 0x0000002705090c11 */ /* 0x000fc6000f8e08ff */
[----:B------:R-:W-:Y:S02]  /*9270*/  @P0 IMAD.X R7, RZ, RZ, R7, P1 ;  /* 0x000000ffff070224 */ /* 0x000fe400008e0607 */
[----:B-1----:R-:W-:Y:S02]  /*9280*/  @P0 IMAD.MOV.U32 R2, RZ, RZ, R14 ;  /* 0x000000ffff020224 */ /* 0x002fe400078e000e */
[----:B------:R-:W0:Y:S01]  /*9290*/  SHFL.IDX PT, R14, R4, 0x3, 0x181f ;  /* 0x00781f00040e7f89 */ /* 0x000e2200000e0000 */
[----:B------:R-:W-:-:S03]  /*92a0*/  @P0 MOV R3, R7 ;  /* 0x0000000700030202 */ /* 0x000fc60000000f00 */
[----:B------:R-:W1:Y:S04]  /*92b0*/  SHFL.IDX PT, R7, R6, 0x3, 0x181f ;  /* 0x00781f0006077f89 */ /* 0x000e6800000e0000 */
[----:B------:R-:W-:Y:S04]  /*92c0*/  @P0 LDGSTS.E.BYPASS.LTC128B.128 [R9+0x19400], desc[UR48][R2.64], !P3 ;  /* 0x1940000002090fae */ /* 0x000fe8000d901d70 */
[----:B------:R2:W-:Y:S01]  /*92d0*/  @P0 LDGSTS.E.BYPASS.LTC128B.128 [R9+0x1d400], desc[UR48][R2.64+0x80], !P2 ;  /* 0x1d40008002090fae */ /* 0x0005e2000d101d70 */
[----:B------:R-:W-:-:S13]  /*92e0*/  ISETP.GE.AND P0, PT, R30, 0x31, PT ;  /* 0x000000311e00780c */ /* 0x000fda0003f06270 */
[----:B0-----:R-:W-:Y:S02]  /*92f0*/  @P0 LEA R14, P1, R34, R14, 0x1 ;  /* 0x0000000e220e0211 */ /* 0x001fe400078208ff */
[----:B------:R-:W-:-:S03]  /*9300*/  @P0 LEA R21, R5, UR39, 0x1 ;  /* 0x0000002705150c11 */ /* 0x000fc6000f8e08ff */
[----:B-1----:R-:W-:Y:S02]  /*9310*/  @P0 IMAD.X R7, RZ, RZ, R7, P1 ;  /* 0x000000ffff070224 */ /* 0x002fe400008e0607 */
[----:B--2---:R-:W-:Y:S02]  /*9320*/  @P0 IMAD.MOV.U32 R2, RZ, RZ, R14 ;  /* 0x000000ffff020224 */ /* 0x004fe400078e000e */
[----:B------:R-:W0:Y:S01]  /*9330*/  SHFL.IDX PT, R14, R4, 0x4, 0x181f ;  /* 0x00981f00040e7f89 */ /* 0x000e2200000e0000 */
[----:B------:R-:W-:-:S03]  /*9340*/  @P0 IMAD.MOV.U32 R3, RZ, RZ, R7 ;  /* 0x000000ffff030224 */ /* 0x000fc600078e0007 */
[----:B------:R-:W1:Y:S04]  /*9350*/  SHFL.IDX PT, R7, R6, 0x4, 0x181f ;  /* 0x00981f0006077f89 */ /* 0x000e6800000e0000 */
[----:B------:R-:W-:Y:S04]  /*9360*/  @P0 LDGSTS.E.BYPASS.LTC128B.128 [R21+0x19c00], desc[UR48][R2.64], !P3 ;  /* 0x19c0000002150fae */ /* 0x000fe8000d901d70 */
[----:B------:R2:W-:Y:S01]  /*9370*/  @P0 LDGSTS.E.BYPASS.LTC128B.128 [R21+0x1dc00], desc[UR48][R2.64+0x80], !P2 ;  /* 0x1dc0008002150fae */ /* 0x0005e2000d101d70 */
[----:B------:R-:W-:-:S13]  /*9380*/  ISETP.GE.AND P0, PT, R30, 0x41, PT ;  /* 0x000000411e00780c */ /* 0x000fda0003f06270 */
[----:B0-----:R-:W-:Y:S02]  /*9390*/  @P0 LEA R14, P1, R34, R14, 0x1 ;  /* 0x0000000e220e0211 */ /* 0x001fe400078208ff */
[----:B------:R-:W-:Y:S02]  /*93a0*/  @P0 LEA R9, R5, UR39, 0x1 ;  /* 0x0000002705090c11 */ /* 0x000fe4000f8e08ff */
[----:B-1----:R-:W-:Y:S01]  /*93b0*/  @P0 IADD3.X R7, RZ, R7, RZ, P1, !PT ;  /* 0x00000007ff070210 */ /* 0x002fe20000ffe4ff */
[----:B--2---:R-:W-:Y:S02]  /*93c0*/  @P0 IMAD.MOV.U32 R2, RZ, RZ, R14 ;  /* 0x000000ffff020224 */ /* 0x004fe400078e000e */
[----:B------:R-:W0:Y:S02]  /*93d0*/  SHFL.IDX PT, R14, R4, 0x5, 0x181f ;  /* 0x00b81f00040e7f89 */ /* 0x000e2400000e0000 */
[----:B------:R-:W-:Y:S02]  /*93e0*/  @P0 IMAD.MOV.U32 R3, RZ, RZ, R7 ;  /* 0x000000ffff030224 */ /* 0x000fe400078e0007 */
[----:B------:R-:W1:Y:S04]  /*93f0*/  SHFL.IDX PT, R7, R6, 0x5, 0x181f ;  /* 0x00b81f0006077f89 */ /* 0x000e6800000e0000 */
[----:B------:R-:W-:Y:S04]  /*9400*/  @P0 LDGSTS.E.BYPASS.LTC128B.128 [R9+0x1a400], desc[UR48][R2.64], !P3 ;  /* 0x1a40000002090fae */ /* 0x000fe8000d901d70 */
[----:B------:R2:W-:Y:S01]  /*9410*/  @P0 LDGSTS.E.BYPASS.LTC128B.128 [R9+0x1e400], desc[UR48][R2.64+0x80], !P2 ;  /* 0x1e40008002090fae */ /* 0x0005e2000d101d70 */
[----:B------:R-:W-:-:S13]  /*9420*/  ISETP.GE.AND P0, PT, R30, 0x51, PT ;  /* 0x000000511e00780c */ /* 0x000fda0003f06270 */
[----:B0-----:R-:W-:Y:S02]  /*9430*/  @P0 LEA R14, P1, R34, R14, 0x1 ;  /* 0x0000000e220e0211 */ /* 0x001fe400078208ff */
[----:B------:R-:W-:Y:S02]  /*9440*/  @P0 LEA R21, R5, UR39, 0x1 ;  /* 0x0000002705150c11 */ /* 0x000fe4000f8e08ff */
[----:B--2---:R-:W-:Y:S01]  /*9450*/  @P0 MOV R2, R14 ;  /* 0x0000000e00020202 */ /* 0x004fe20000000f00 */
[----:B-1----:R-:W-:Y:S01]  /*9460*/  @P0 IMAD.X R7, RZ, RZ, R7, P1 ;  /* 0x000000ffff070224 */ /* 0x002fe200008e0607 */
[----:B------:R-:W0:Y:S03]  /*9470*/  SHFL.IDX PT, R14, R4, 0x6, 0x181f ;  /* 0x00d81f00040e7f89 */ /* 0x000e2600000e0000 */
[----:B------:R-:W-:Y:S02]  /*9480*/  @P0 IMAD.MOV.U32 R3, RZ, RZ, R7 ;  /* 0x000000ffff030224 */ /* 0x000fe400078e0007 */
        /* <DEDUP_REMOVED lines=8> */
[----:B------:R0:W1:Y:S01]  /*9510*/  SHFL.IDX PT, R14, R4, 0x7, 0x181f ;  /* 0x00f81f00040e7f89 */ /* 0x00006200000e0000 */
[----:B------:R-:W-:-:S03]  /*9520*/  @P0 MOV R3, R7 ;  /* 0x0000000700030202 */ /* 0x000fc60000000f00 */
[----:B------:R0:W2:Y:S04]  /*9530*/  SHFL.IDX PT, R7, R6, 0x7, 0x181f ;  /* 0x00f81f0006077f89 */ /* 0x0000a800000e0000 */
[----:B------:R0:W-:Y:S04]  /*9540*/  @P0 LDGSTS.E.BYPASS.LTC128B.128 [R9+0x1b400], desc[UR48][R2.64], !P3 ;  /* 0x1b40000002090fae */ /* 0x0001e8000d901d70 */
[----:B------:R0:W-:Y:S02]  /*9550*/  @P0 LDGSTS.E.BYPASS.LTC128B.128 [R9+0x1f400], desc[UR48][R2.64+0x80], !P2 ;  /* 0x1f40008002090fae */ /* 0x0001e4000d101d70 */
.L_x_111:
[----:B------:R-:W-:-:S13]  /*9560*/  ISETP.GE.AND P0, PT, R30, 0x71, PT ;  /* 0x000000711e00780c */ /* 0x000fda0003f06270 */
[----:B01----:R-:W-:Y:S02]  /*9570*/  @P0 LEA R2, P1, R34, R14, 0x1 ;  /* 0x0000000e22020211 */ /* 0x003fe400078208ff */
[----:B------:R-:W-:-:S03]  /*9580*/  @P0 LEA R5, R5, UR39, 0x1 ;  /* 0x0000002705050c11 */ /* 0x000fc6000f8e08ff */
[----:B--2---:R-:W-:-:S05]  /*9590*/  @P0 IMAD.X R3, RZ, RZ, R7, P1 ;  /* 0x000000ffff030224 */ /* 0x004fca00008e0607 */
[----:B------:R-:W-:Y:S01]  /*95a0*/  @!PT LDS RZ, [RZ] ;  /* 0x00000000fffff984 */ /* 0x000fe20000000800 */
[----:B------:R-:W-:Y:S01]  /*95b0*/  @!PT LDS RZ, [RZ] ;  /* 0x00000000fffff984 */ /* 0x000fe20000000800 */
[----:B------:R-:W-:Y:S01]  /*95c0*/  @!PT LDS RZ, [RZ] ;  /* 0x00000000fffff984 */ /* 0x000fe20000000800 */
[----:B------:R0:W-:Y:S04]  /*95d0*/  @P0 LDGSTS.E.BYPASS.LTC128B.128 [R5+0x1bc00], desc[UR48][R2.64], !P3 ;  /* 0x1bc0000002050fae */ /* 0x0001e8000d901d70 */
[----:B------:R0:W-:Y:S01]  /*95e0*/  @P0 LDGSTS.E.BYPASS.LTC128B.128 [R5+0x1fc00], desc[UR48][R2.64+0x80], !P2 ;  /* 0x1fc0008002050fae */ /* 0x0001e2000d101d70 */
[----:B------:R-:W-:Y:S01]  /*95f0*/  PLOP3.LUT P0, PT, PT, PT, PT, 0x80, 0x0 ;  /* 0x000000000000781c */ /* 0x000fe20003f0f070 */
[----:B------:R-:W-:-:S12]  /*9600*/  NOP ;  /* 0x0000000000007918 */ /* 0x000fd80000000000 */
.L_x_49:
[----:B------:R-:W-:Y:S02]  /*9610*/  PLOP3.LUT P1, PT, P1, P0, PT, 0xa2, 0x0 ;  /* 0x000000000000781c */ /* 0x000fe40000f21472 */
[----:B------:R-:W-:-:S08]  /*9620*/  @P0 R2UR P1, UR4, R0 ;  /* 0x00000000000402ca */ /* 0x000fd00000020000 */
[----:B------:R-:W-:-:S05]  /*9630*/  @P0 PLOP3.LUT P0, PT, P1, PT, PT, 0x80, 0x0 ;  /* 0x000000000000081c */ /* 0x000fca0000f0f070 */
[----:B------:R-:W-:Y:S01]  /*9640*/  @!P1 SYNCS.ARRIVE.TRANS64.RED.A0T1 RZ, [UR4+0x28830], RZ ;  /* 0x028830ffffff99a7 */ /* 0x000fe20008200404 */
[----:B------:R-:W-:Y:S07]  /*9650*/  @!P1 ARRIVES.LDGSTSBAR.64.TRANSCNT [UR4+0x28830] ;  /* 0x02883000ff0099b0 */ /* 0x000fee0008000a84 */
[----:B------:R-:W-:Y:S05]  /*9660*/  @P0 BRA.U.ANY `(.L_x_49) ;  /* 0xfffffffd00e80947 */ /* 0x000fea000393ffff */
[----:B------:R-:W-:Y:S01]  /*9670*/  NOP ;  /* 0x0000000000007918 */ /* 0x000fe20000000000 */
[----:B0-----:R-:W-:-:S05]  /*9680*/  IMAD.U32 R2, RZ, RZ, UR41 ;  /* 0x00000029ff027e24 */ /* 0x001fca000f8e00ff */
[----:B------:R-:W-:-:S13]  /*9690*/  ISETP.NE.AND P2, PT, R2, 0x3, PT ;  /* 0x000000030200780c */ /* 0x000fda0003f45270 */
[----:B------:R-:W-:Y:S05]  /*96a0*/  @!P2 BRA `(.L_x_50) ;  /* 0x000000000004a947 */ /* 0x000fea0003800000 */
[----:B------:R-:W-:Y:S01]  /*96b0*/  BPT.TRAP 0x1 ;  /* 0x000000040000795c */ /* 0x000fe20000300000 */
.L_x_50:
[----:B------:R0:W-:Y:S02]  /*96c0*/  SYNCS.ARRIVE.TRANS64.A1T0 RZ, [R0+URZ+0x28830], RZ ;  /* 0x028830ff00ff79a7 */ /* 0x0001e4000810003f */
[----:B------:R-:W-:Y:S05]  /*96d0*/  WARPSYNC.ALL ;  /* 0x0000000000007948 */ /* 0x000fea0003800000 */
[----:B------:R-:W-:-:S04]  /*96e0*/  UIADD3 UR4, UR39, 0x10400, URZ ;  /* 0x0001040027047890 */ /* 0x000fc8000fffe03f */
[----:B------:R-:W-:Y:S01]  /*96f0*/  ULOP3.LUT UP0, URZ, UR4, 0x3ff, URZ, 0xc0, !UPT ;  /* 0x000003ff043f7892 */ /* 0x000fe2000f80c03f */
[----:B------:R-:W-:Y:S05]  /*9700*/  BAR.SYNC.DEFER_BLOCKING 0x8, 0x180 ;  /* 0x0206000000007b1d */ /* 0x000fea0000010000 */
[----:B------:R-:W-:-:S13]  /*9710*/  PLOP3.LUT P0, PT, PT, PT, UP0, 0x80, 0x0 ;  /* 0x000000000000781c */ /* 0x000fda0003f0f008 */
[----:B------:R-:W-:Y:S05]  /*9720*/  @!P0 BRA `(.L_x_51) ;  /* 0x0000000000408947 */ /* 0x000fea0003800000 */
[----:B------:R-:W-:Y:S01]  /*9730*/  MOV R2, 0x0 ;  /* 0x0000000000027802 */ /* 0x000fe20000000f00 */
[----:B------:R-:W-:Y:S01]  /*9740*/  ULDC.64 UR4, c[0x4][0x80] ;  /* 0x0100200000047ab9 */ /* 0x000fe20000000a00 */
[----:B------:R-:W-:Y:S01]  /*9750*/  ULDC.64 UR6, c[0x4][0x88] ;  /* 0x0100220000067ab9 */ /* 0x000fe20000000a00 */
[----:B------:R-:W-:Y:S01]  /*9760*/  ULDC.64 UR8, c[0x4][0x20] ;  /* 0x0100080000087ab9 */ /* 0x000fe20000000a00 */
[----:B------:R-:W-:Y:S01]  /*9770*/  IMAD.U32 R4, RZ, RZ, UR4 ;  /* 0x00000004ff047e24 */ /* 0x000fe2000f8e00ff */
[----:B------:R-:W-:Y:S01]  /*9780*/  MOV R5, UR5 ;  /* 0x0000000500057c02 */ /* 0x000fe20008000f00 */
[----:B------:R-:W1:Y:S01]  /*9790*/  LDC.64 R2, c[0x4][R2] ;  /* 0x0100000002027b82 */ /* 0x000e620000000a00 */
[----:B------:R-:W-:Y:S01]  /*97a0*/  IMAD.U32 R6, RZ, RZ, UR6 ;  /* 0x00000006ff067e24 */ /* 0x000fe2000f8e00ff */
[----:B------:R-:W-:Y:S01]  /*97b0*/  MOV R11, UR9 ;  /* 0x00000009000b7c02 */ /* 0x000fe20008000f00 */
[----:B------:R-:W-:Y:S02]  /*97c0*/  IMAD.U32 R7, RZ, RZ, UR7 ;  /* 0x00000007ff077e24 */ /* 0x000fe4000f8e00ff */
[----:B------:R-:W-:-:S02]  /*97d0*/  IMAD.U32 R10, RZ, RZ, UR8 ;  /* 0x00000008ff0a7e24 */ /* 0x000fc4000f8e00ff */
[----:B------:R-:W-:Y:S02]  /*97e0*/  IMAD.MOV.U32 R8, RZ, RZ, 0x70 ;  /* 0x00000070ff087424 */ /* 0x000fe400078e00ff */
[----:B------:R-:W-:Y:S02]  /*97f0*/  IMAD.MOV.U32 R12, RZ, RZ, 0x1 ;  /* 0x00000001ff0c7424 */ /* 0x000fe400078e00ff */
[----:B------:R-:W-:-:S07]  /*9800*/  IMAD.MOV.U32 R13, RZ, RZ, RZ ;  /* 0x000000ffff0d7224 */ /* 0x000fce00078e00ff */
[----:B------:R-:W-:-:S07]  /*9810*/  LEPC R20, `(.L_x_51) ;  /* 0x000000001014794e */ /* 0x000fce0000000000 */
[----:B01----:R-:W-:Y:S05]  /*9820*/  CALL.ABS.NOINC R2 ;  /* 0x0000000002007343 */ /* 0x003fea0003c00000 */
.L_x_51:
[----:B0-----:R-:W0:Y:S01]  /*9830*/  LDC R0, c[0x0][0x448] ;  /* 0x00011200ff007b82 */ /* 0x001e220000000800 */
[----:B------:R-:W1:Y:S01]  /*9840*/  S2R R20, SR_TID.X ;  /* 0x0000000000147919 */ /* 0x000e620000002100 */
[----:B------:R-:W-:Y:S01]  /*9850*/  IADD3 R4, -R24, RZ, RZ ;  /* 0x000000ff18047210 */ /* 0x000fe20007ffe1ff */
[----:B------:R-:W-:Y:S01]  /*9860*/  ULDC UR4, c[0x0][0xc38] ;  /* 0x00030e0000047ab9 */ /* 0x000fe20000000800 */
[----:B------:R-:W-:Y:S02]  /*9870*/  SHF.R.S32.HI R6, RZ, 0x1f, R23 ;  /* 0x0000001fff067819 */ /* 0x000fe40000011417 */
[----:B------:R-:W-:Y:S01]  /*9880*/  LOP3.LUT P4, RZ, R18, 0x80, RZ, 0xc0, !PT ;  /* 0x0000008012ff7812 */ /* 0x000fe2000788c0ff */
[----:B------:R-:W-:Y:S01]  /*9890*/  IMAD R4, R4, UR4, R33 ;  /* 0x0000000404047c24 */ /* 0x000fe2000f8e0221 */
[----:B------:R-:W-:Y:S01]  /*98a0*/  ULDC.64 UR4, c[0x0][0x2d8] ;  /* 0x0000b60000047ab9 */ /* 0x000fe20000000a00 */
[----:B------:R-:W-:Y:S02]  /*98b0*/  LOP3.LUT P5, RZ, R18, 0x40, RZ, 0xc0, !PT ;  /* 0x0000004012ff7812 */ /* 0x000fe400078ac0ff */
[----:B------:R-:W-:Y:S01]  /*98c0*/  IMAD.SHL.U32 R4, R4, 0x80, RZ ;  /* 0x0000008004047824 */ /* 0x000fe200078e00ff */
[----:B------:R-:W-:-:S02]  /*98d0*/  LEA R8, R28, UR39, 0x1 ;  /* 0x000000271c087c11 */ /* 0x000fc4000f8e08ff */
[----:B0-----:R-:W-:Y:S01]  /*98e0*/  ISETP.NE.AND P0, PT, R0, 0x1, PT ;  /* 0x000000010000780c */ /* 0x001fe20003f05270 */
[----:B-1----:R-:W-:-:S12]  /*98f0*/  IMAD.SHL.U32 R20, R20, 0x10, RZ ;  /* 0x0000001014147824 */ /* 0x002fd800078e00ff */
[----:B------:R-:W0:Y:S01]  /*9900*/  @P0 LDC R2, c[0x0][0x44c] ;  /* 0x00011300ff020b82 */ /* 0x000e220000000800 */
[----:B------:R-:W-:-:S04]  /*9910*/  LOP3.LUT R20, R20, 0x70, RZ, 0xc0, !PT ;  /* 0x0000007014147812 */ /* 0x000fc800078ec0ff */
[----:B------:R-:W-:-:S03]  /*9920*/  LOP3.LUT R7, R4, R35, R20, 0xfe, !PT ;  /* 0x0000002304077212 */ /* 0x000fc600078efe14 */
[----:B------:R-:W1:Y:S02]  /*9930*/  @P0 LDC R3, c[0x0][0x450] ;  /* 0x00011400ff030b82 */ /* 0x000e640000000800 */
[----:B------:R-:W-:Y:S02]  /*9940*/  IMAD.MOV.U32 R5, RZ, RZ, R7 ;  /* 0x000000ffff057224 */ /* 0x000fe400078e0007 */
[----:B0-----:R-:W-:-:S05]  /*9950*/  @P0 IMAD.HI.U32 R2, R7, R2, RZ ;  /* 0x0000000207020227 */ /* 0x001fca00078e00ff */
[----:B-1----:R-:W-:Y:S01]  /*9960*/  @P0 SHF.R.U32.HI R5, RZ, R3, R2 ;  /* 0x00000003ff050219 */ /* 0x002fe20000011602 */
[----:B------:R-:W-:-:S04]  /*9970*/  IMAD R2, R27, UR4, RZ ;  /* 0x000000041b027c24 */ /* 0x000fc8000f8e02ff */
[C---:B------:R-:W-:Y:S02]  /*9980*/  IMAD R9, R19.reuse, UR5, R2 ;  /* 0x0000000513097c24 */ /* 0x040fe4000f8e0202 */
[----:B------:R-:W-:Y:S01]  /*9990*/  IMAD.WIDE.U32 R2, R19, UR4, RZ ;  /* 0x0000000413027c25 */ /* 0x000fe2000f8e00ff */
[----:B------:R-:W-:-:S03]  /*99a0*/  ULDC.64 UR4, c[0x0][0x2e0] ;  /* 0x0000b80000047ab9 */ /* 0x000fc60000000a00 */
[----:B------:R-:W-:Y:S01]  /*99b0*/  IMAD R6, R6, UR4, RZ ;  /* 0x0000000406067c24 */ /* 0x000fe2000f8e02ff */
[----:B------:R-:W-:-:S03]  /*99c0*/  IADD3 R3, R3, R9, RZ ;  /* 0x0000000903037210 */ /* 0x000fc60007ffe0ff */
[C---:B------:R-:W-:Y:S02]  /*99d0*/  IMAD R9, R23.reuse, UR5, R6 ;  /* 0x0000000517097c24 */ /* 0x040fe4000f8e0206 */
[----:B------:R-:W-:Y:S02]  /*99e0*/  IMAD.MOV R6, RZ, RZ, -R5 ;  /* 0x000000ffff067224 */ /* 0x000fe400078e0a05 */
[----:B------:R-:W-:Y:S01]  /*99f0*/  IMAD.WIDE.U32 R2, R23, UR4, R2 ;  /* 0x0000000417027c25 */ /* 0x000fe2000f8e0002 */
[----:B------:R-:W-:-:S03]  /*9a00*/  ULDC.64 UR4, c[0x0][0x2d0] ;  /* 0x0000b40000047ab9 */ /* 0x000fc60000000a00 */
[----:B------:R-:W-:Y:S01]  /*9a10*/  IMAD R7, R0, R6, R7 ;  /* 0x0000000600077224 */ /* 0x000fe200078e0207 */
[----:B------:R-:W-:Y:S01]  /*9a20*/  SHF.R.S32.HI R0, RZ, 0x1f, R5 ;  /* 0x0000001fff007819 */ /* 0x000fe20000011405 */
[----:B------:R-:W-:-:S04]  /*9a30*/  IMAD.IADD R3, R3, 0x1, R9 ;  /* 0x0000000103037824 */ /* 0x000fc800078e0209 */
[----:B------:R-:W-:Y:S02]  /*9a40*/  IMAD R0, R0, UR4, RZ ;  /* 0x0000000400007c24 */ /* 0x000fe4000f8e02ff */
[----:B------:R-:W-:-:S04]  /*9a50*/  IMAD.WIDE.U32 R2, R5, UR4, R2 ;  /* 0x0000000405027c25 */ /* 0x000fc8000f8e0002 */
[----:B------:R-:W-:Y:S01]  /*9a60*/  IMAD R5, R5, UR5, R0 ;  /* 0x0000000505057c24 */ /* 0x000fe2000f8e0200 */
[----:B------:R-:W-:Y:S01]  /*9a70*/  SHF.R.S32.HI R0, RZ, 0x1f, R7 ;  /* 0x0000001fff007819 */ /* 0x000fe20000011407 */
[----:B------:R-:W-:Y:S02]  /*9a80*/  ULDC.64 UR4, c[0x0][0x2c8] ;  /* 0x0000b20000047ab9 */ /* 0x000fe40000000a00 */
[----:B------:R-:W-:Y:S02]  /*9a90*/  IMAD.IADD R3, R3, 0x1, R5 ;  /* 0x0000000103037824 */ /* 0x000fe400078e0205 */
[----:B------:R-:W-:Y:S02]  /*9aa0*/  IMAD R0, R0, UR4, RZ ;  /* 0x0000000400007c24 */ /* 0x000fe4000f8e02ff */
[----:B------:R-:W-:-:S04]  /*9ab0*/  IMAD.WIDE.U32 R2, R7, UR4, R2 ;  /* 0x0000000407027c25 */ /* 0x000fc8000f8e0002 */
[----:B------:R-:W-:Y:S01]  /*9ac0*/  IMAD R5, R7, UR5, R0 ;  /* 0x0000000507057c24 */ /* 0x000fe2000f8e0200 */
[----:B------:R-:W-:Y:S02]  /*9ad0*/  ULDC.64 UR4, c[0x0][0x280] ;  /* 0x0000a00000047ab9 */ /* 0x000fe40000000a00 */
[----:B------:R-:W-:Y:S01]  /*9ae0*/  LEA R0, P0, R2, UR4, 0x1 ;  /* 0x0000000402007c11 */ /* 0x000fe2000f8008ff */
[----:B------:R-:W-:Y:S01]  /*9af0*/  UMOV UR4, 0xffffffff ;  /* 0xffffffff00047882 */ /* 0x000fe20000000000 */
[----:B------:R-:W-:-:S04]  /*9b00*/  IADD3 R5, R3, R5, RZ ;  /* 0x0000000503057210 */ /* 0x000fc80007ffe0ff */
[----:B------:R-:W-:Y:S01]  /*9b10*/  LEA.HI.X R5, R2, UR5, R5, 0x1, P0 ;  /* 0x0000000502057c11 */ /* 0x000fe200080f0c05 */
[----:B------:R-:W-:Y:S06]  /*9b20*/  BRA.DIV UR4, `(.L_x_52) ;  /* 0x0000002e04747947 */ /* 0x000fec000b800000 */
[----:B------:R-:W0:Y:S01]  /*9b30*/  SHFL.IDX PT, R14, R0, RZ, 0x181f ;  /* 0x00181fff000e7589 */ /* 0x000e2200000e0000 */
[----:B------:R-:W-:-:S03]  /*9b40*/  IMAD.IADD R4, R35, 0x1, R4 ;  /* 0x0000000123047824 */ /* 0x000fc600078e0204 */
[----:B------:R-:W1:Y:S02]  /*9b50*/  SHFL.IDX PT, R2, R5, RZ, 0x181f ;  /* 0x00181fff05027589 */ /* 0x000e6400000e0000 */
[C---:B------:R-:W-:Y:S02]  /*9b60*/  ISETP.GE.AND P0, PT, R4.reuse, UR38, PT ;  /* 0x0000002604007c0c */ /* 0x040fe4000bf06270 */
[----:B------:R-:W-:Y:S01]  /*9b70*/  SHFL.IDX PT, R6, R5, 0x1, 0x181f ;  /* 0x00381f0005067f89 */ /* 0x000fe200000e0000 */
[----:B------:R-:W-:-:S10]  /*9b80*/  IADD3 R7, R4, 0x10, RZ ;  /* 0x0000001004077810 */ /* 0x000fd40007ffe0ff */
[----:B0-----:R-:W-:-:S05]  /*9b90*/  @!P0 LEA R14, P1, R34, R14, 0x1 ;  /* 0x0000000e220e8211 */ /* 0x001fca00078208ff */
[----:B-1----:R-:W-:Y:S02]  /*9ba0*/  @!P0 IMAD.X R3, RZ, RZ, R2, P1 ;  /* 0x000000ffff038224 */ /* 0x002fe400008e0602 */
[----:B------:R-:W-:Y:S02]  /*9bb0*/  @!P0 IMAD.MOV.U32 R2, RZ, RZ, R14 ;  /* 0x000000ffff028224 */ /* 0x000fe400078e000e */
[----:B------:R-:W0:Y:S04]  /*9bc0*/  SHFL.IDX PT, R14, R0, 0x1, 0x181f ;  /* 0x00381f00000e7f89 */ /* 0x000e2800000e0000 */
[----:B------:R-:W-:Y:S04]  /*9bd0*/  @!P0 LDGSTS.E.BYPASS.LTC128B.128 [R8+0x10400], desc[UR48][R2.64], !P4 ;  /* 0x1040000002088fae */ /* 0x000fe8000e101d70 */
[----:B------:R1:W-:Y:S01]  /*9be0*/  @!P0 LDGSTS.E.BYPASS.LTC128B.128 [R8+0x14400], desc[UR48][R2.64+0x80], !P5 ;  /* 0x1440008002088fae */ /* 0x0003e2000e901d70 */
[----:B------:R-:W-:-:S13]  /*9bf0*/  ISETP.GE.AND P0, PT, R7, UR38, PT ;  /* 0x0000002607007c0c */ /* 0x000fda000bf06270 */
[----:B0-----:R-:W-:-:S05]  /*9c00*/  @!P0 LEA R14, P1, R34, R14, 0x1 ;  /* 0x0000000e220e8211 */ /* 0x001fca00078208ff */
[----:B-1----:R-:W-:Y:S02]  /*9c10*/  @!P0 IMAD.MOV.U32 R2, RZ, RZ, R14 ;  /* 0x000000ffff028224 */ /* 0x002fe400078e000e */
[----:B------:R-:W-:Y:S01]  /*9c20*/  @!P0 IMAD.X R7, RZ, RZ, R6, P1 ;  /* 0x000000ffff078224 */ /* 0x000fe200008e0606 */
[----:B------:R-:W0:Y:S03]  /*9c30*/  SHFL.IDX PT, R14, R0, 0x2, 0x181f ;  /* 0x00581f00000e7f89 */ /* 0x000e2600000e0000 */
[----:B------:R-:W-:Y:S01]  /*9c40*/  @!P0 IMAD.MOV.U32 R3, RZ, RZ, R7 ;  /* 0x000000ffff038224 */ /* 0x000fe200078e0007 */
[----:B------:R-:W1:Y:S01]  /*9c50*/  SHFL.IDX PT, R6, R5, 0x2, 0x181f ;  /* 0x00581f0005067f89 */ /* 0x000e6200000e0000 */
[----:B------:R-:W-:-:S03]  /*9c60*/  IADD3 R7, R4, 0x20, RZ ;  /* 0x0000002004077810 */ /* 0x000fc60007ffe0ff */
[----:B------:R-:W-:Y:S04]  /*9c70*/  @!P0 LDGSTS.E.BYPASS.LTC128B.128 [R8+0x10c00], desc[UR48][R2.64], !P4 ;  /* 0x10c0000002088fae */ /* 0x000fe8000e101d70 */
[----:B------:R2:W-:Y:S01]  /*9c80*/  @!P0 LDGSTS.E.BYPASS.LTC128B.128 [R8+0x14c00], desc[UR48][R2.64+0x80], !P5 ;  /* 0x14c0008002088fae */ /* 0x0005e2000e901d70 */
[----:B------:R-:W-:-:S13]  /*9c90*/  ISETP.GE.AND P0, PT, R7, UR38, PT ;  /* 0x0000002607007c0c */ /* 0x000fda000bf06270 */
[----:B0-----:R-:W-:-:S05]  /*9ca0*/  @!P0 LEA R14, P1, R34, R14, 0x1 ;  /* 0x0000000e220e8211 */ /* 0x001fca00078208ff */
[----:B--2---:R-:W-:Y:S02]  /*9cb0*/  @!P0 IMAD.MOV.U32 R2, RZ, RZ, R14 ;  /* 0x000000ffff028224 */ /* 0x004fe400078e000e */
[----:B-1----:R-:W-:Y:S01]  /*9cc0*/  @!P0 IMAD.X R7, RZ, RZ, R6, P1 ;  /* 0x000000ffff078224 */ /* 0x002fe200008e0606 */
        /* <DEDUP_REMOVED lines=38> */
[----:B-1----:R-:W-:Y:S02]  /*9f30*/  @!P0 IMAD.X R7, RZ, RZ, R6, P1 ;  /* 0x000000ffff078224 */ /* 0x002fe400008e0606 */
[----:B--2---:R-:W-:Y:S01]  /*9f40*/  @!P0 IMAD.MOV.U32 R2, RZ, RZ, R14 ;  /* 0x000000ffff028224 */ /* 0x004fe200078e000e */
[----:B------:R0:W1:Y:S01]  /*9f50*/  SHFL.IDX PT, R6, R5, 0x7, 0x181f ;  /* 0x00f81f0005067f89 */ /* 0x00006200000e0000 */
[----:B------:R-:W-:-:S03]  /*9f60*/  @!P0 IMAD.MOV.U32 R3, RZ, RZ, R7 ;  /* 0x000000ffff038224 */ /* 0x000fc600078e0007 */
[----:B------:R0:W2:Y:S04]  /*9f70*/  SHFL.IDX PT, R14, R0, 0x7, 0x181f ;  /* 0x00f81f00000e7f89 */ /* 0x0000a800000e0000 */
[----:B------:R0:W-:Y:S04]  /*9f80*/  @!P0 LDGSTS.E.BYPASS.LTC128B.128 [R8+0x13400], desc[UR48][R2.64], !P4 ;  /* 0x1340000002088fae */ /* 0x0001e8000e101d70 */
[----:B------:R0:W-:Y:S02]  /*9f90*/  @!P0 LDGSTS.E.BYPASS.LTC128B.128 [R8+0x17400], desc[UR48][R2.64+0x80], !P5 ;  /* 0x1740008002088fae */ /* 0x0001e4000e901d70 */
.L_x_128:
[----:B------:R-:W-:Y:S02]  /*9fa0*/  IADD3 R4, R4, 0x70, RZ ;  /* 0x0000007004047810 */ /* 0x000fe40007ffe0ff */
[----:B0-----:R-:W-:Y:S02]  /*9fb0*/  LOP3.LUT R0, R37, 0x1, RZ, 0xc, !PT ;  /* 0x0000000125007812 */ /* 0x001fe400078e0cff */
[----:B------:R-:W-:Y:S02]  /*9fc0*/  ISETP.GE.AND P0, PT, R4, UR38, PT ;  /* 0x0000002604007c0c */ /* 0x000fe4000bf06270 */
[----:B------:R-:W-:-:S11]  /*9fd0*/  SHF.L.U32 R0, R0, 0x1f, RZ ;  /* 0x0000001f00007819 */ /* 0x000fd600000006ff */
[----:B--2---:R-:W-:-:S05]  /*9fe0*/  @!P0 LEA R2, P1, R34, R14, 0x1 ;  /* 0x0000000e22028211 */ /* 0x004fca00078208ff */
[----:B-1----:R-:W-:-:S05]  /*9ff0*/  @!P0 IMAD.X R3, RZ, RZ, R6, P1 ;  /* 0x000000ffff038224 */ /* 0x002fca00008e0606 */
[----:B------:R-:W-:Y:S01]  /*a000*/  @!PT LDS RZ, [RZ] ;  /* 0x00000000fffff984 */ /* 0x000fe20000000800 */
[----:B------:R-:W-:Y:S01]  /*a010*/  @!PT LDS RZ, [RZ] ;  /* 0x00000000fffff984 */ /* 0x000fe20000000800 */
[----:B------:R-:W-:Y:S01]  /*a020*/  @!PT LDS RZ, [RZ] ;  /* 0x00000000fffff984 */ /* 0x000fe20000000800 */
[----:B------:R0:W-:Y:S04]  /*a030*/  @!P0 LDGSTS.E.BYPASS.LTC128B.128 [R8+0x13c00], desc[UR48][R2.64], !P4 ;  /* 0x13c0000002088fae */ /* 0x0001e8000e101d70 */
[----:B------:R0:W-:Y:S01]  /*a040*/  @!P0 LDGSTS.E.BYPASS.LTC128B.128 [R8+0x17c00], desc[UR48][R2.64+0x80], !P5 ;  /* 0x17c0008002088fae */ /* 0x0001e2000e901d70 */
[----:B------:R-:W-:Y:S01]  /*a050*/  NOP ;  /* 0x0000000000007918 */ /* 0x000fe20000000000 */
[----:B------:R-:W-:Y:S02]  /*a060*/  SYNCS.ARRIVE.TRANS64.RED.A0T1 RZ, [UR39+0x28800], RZ ;  /* 0x028800ffffff79a7 */ /* 0x000fe40008200427 */
[----:B------:R-:W-:Y:S01]  /*a070*/  ARRIVES.LDGSTSBAR.64.TRANSCNT [UR39+0x28800] ;  /* 0x02880000ff0079b0 */ /* 0x000fe20008000aa7 */
[----:B------:R-:W-:Y:S01]  /*a080*/  NOP ;  /* 0x0000000000007918 */ /* 0x000fe20000000000 */
[----:B------:R-:W-:Y:S01]  /*a090*/  SYNCS.ARRIVE.TRANS64.A1T0 RZ, [UR39+0x28800], RZ ;  /* 0x028800ffffff79a7 */ /* 0x000fe20008100027 */
[----:B------:R-:W-:Y:S01]  /*a0a0*/  BSSY B0, `(.L_x_53) ;  /* 0x0000003000007945 */ /* 0x000fe20003800000 */
[----:B------:R-:W1:Y:S03]  /*a0b0*/  SYNCS.PHASECHK.TRANS64.TRYWAIT P0, [UR39+0x28820], R0 ;  /* 0x02882000ff0075a7 */ /* 0x000e660008000167 */
[----:B01----:R-:W-:Y:S05]  /*a0c0*/  @!P0 BRA `(.L_x_54) ;  /* 0x0000003000888947 */ /* 0x003fea0003800000 */
.L_x_129:
[----:B------:R-:W-:Y:S05]  /*a0d0*/  BSYNC B0 ;  /* 0x0000000000007941 */ /* 0x000fea0003800000 */
.L_x_53:
[----:B------:R-:W-:Y:S01]  /*a0e0*/  UISETP.GE.AND UP0, UPT, UR37, 0x81, UPT ;  /* 0x000000812500788c */ /* 0x000fe2000bf06270 */
[----:B------:R-:W-:-:S05]  /*a0f0*/  IMAD.U32 R20, RZ, RZ, UR42 ;  /* 0x0000002aff147e24 */ /* 0x000fca000f8e00ff */
[----:B------:R-:W-:-:S13]  /*a100*/  PLOP3.LUT P0, PT, PT, PT, UP0, 0x40, 0x0 ;  /* 0x000000000000781c */ /* 0x000fda0003f0e808 */
[----:B------:R-:W-:Y:S05]  /*a110*/  @P0 BRA `(.L_x_55) ;  /* 0x0000001000180947 */ /* 0x000fea0003800000 */
[----:B------:R-:W-:Y:S01]  /*a120*/  BSSY B0, `(.L_x_55) ;  /* 0x0000105000007945 */ /* 0x000fe20003800000 */
[----:B------:R-:W-:Y:S01]  /*a130*/  IMAD.MOV.U32 R21, RZ, RZ, R25 ;  /* 0x000000ffff157224 */ /* 0x000fe200078e0019 */
[----:B------:R-:W-:Y:S01]  /*a140*/  MOV R10, R22 ;  /* 0x00000016000a7202 */ /* 0x000fe20000000f00 */
[----:B------:R-:W-:Y:S02]  /*a150*/  IMAD.U32 R6, RZ, RZ, UR40 ;  /* 0x00000028ff067e24 */ /* 0x000fe4000f8e00ff */
[----:B------:R-:W-:-:S07]  /*a160*/  IMAD.U32 R26, RZ, RZ, UR42 ;  /* 0x0000002aff1a7e24 */ /* 0x000fce000f8e00ff */
.L_x_68:
[----:B0-----:R-:W0:Y:S01]  /*a170*/  LDC R0, c[0x0][0x430] ;  /* 0x00010c00ff007b82 */ /* 0x001e220000000800 */
[----:B------:R-:W1:Y:S01]  /*a180*/  S2R R4, SR_TID.X ;  /* 0x0000000000047919 */ /* 0x000e620000002100 */
[----:B------:R-:W-:Y:S01]  /*a190*/  LEA R7, R6, R35, 0x7 ;  /* 0x0000002306077211 */ /* 0x000fe200078e38ff */
[----:B------:R-:W-:Y:S01]  /*a1a0*/  ULDC.64 UR4, c[0x0][0x428] ;  /* 0x00010a0000047ab9 */ /* 0x000fe20000000a00 */
[----:B------:R-:W-:Y:S02]  /*a1b0*/  IADD3 R22, R10, 0x1, RZ ;  /* 0x000000010a167810 */ /* 0x000fe40007ffe0ff */
[----:B0-----:R-:W-:Y:S01]  /*a1c0*/  ISETP.NE.AND P0, PT, R0, 0x1, PT ;  /* 0x000000010000780c */ /* 0x001fe20003f05270 */
[----:B-1----:R-:W-:-:S12]  /*a1d0*/  IMAD.SHL.U32 R4, R4, 0x10, RZ ;  /* 0x0000001004047824 */ /* 0x002fd800078e00ff */
[----:B------:R-:W0:Y:S01]  /*a1e0*/  @P0 LDC R0, c[0x0][0x434] ;  /* 0x00010d00ff000b82 */ /* 0x000e220000000800 */
[----:B------:R-:W-:-:S04]  /*a1f0*/  LOP3.LUT R4, R4, 0x70, RZ, 0xc0, !PT ;  /* 0x0000007004047812 */ /* 0x000fc800078ec0ff */
[----:B------:R-:W-:-:S03]  /*a200*/  IADD3 R7, R4, R7, R32 ;  /* 0x0000000704077210 */ /* 0x000fc60007ffe020 */
[----:B------:R-:W1:Y:S02]  /*a210*/  @P0 LDC R3, c[0x0][0x438] ;  /* 0x00010e00ff030b82 */ /* 0x000e640000000800 */
[----:B------:R-:W-:Y:S02]  /*a220*/  IMAD.MOV.U32 R9, RZ, RZ, R7 ;  /* 0x000000ffff097224 */ /* 0x000fe400078e0007 */
[----:B0-----:R-:W-:-:S05]  /*a230*/  @P0 IMAD.HI.U32 R0, R7, R0, RZ ;  /* 0x0000000007000227 */ /* 0x001fca00078e00ff */
[----:B-1----:R-:W-:Y:S01]  /*a240*/  @P0 SHF.R.U32.HI R9, RZ, R3, R0 ;  /* 0x00000003ff090219 */ /* 0x002fe20000011600 */
[----:B------:R-:W-:-:S03]  /*a250*/  IMAD R0, R31, UR4, RZ ;  /* 0x000000041f007c24 */ /* 0x000fc6000f8e02ff */
[--C-:B------:R-:W-:Y:S01]  /*a260*/  SHF.R.S32.HI R3, RZ, 0x1f, R9.reuse ;  /* 0x0000001fff037819 */ /* 0x100fe20000011409 */
[----:B------:R-:W-:Y:S02]  /*a270*/  IMAD.MOV.U32 R2, RZ, RZ, R9 ;  /* 0x000000ffff027224 */ /* 0x000fe400078e0009 */
[C---:B------:R-:W-:Y:S02]  /*a280*/  IMAD R5, R29.reuse, UR5, R0 ;  /* 0x000000051d057c24 */ /* 0x040fe4000f8e0200 */
[----:B------:R-:W-:Y:S01]  /*a290*/  IMAD.WIDE.U32 R2, R29, UR4, R2 ;  /* 0x000000041d027c25 */ /* 0x000fe2000f8e0002 */
[----:B------:R-:W-:-:S03]  /*a2a0*/  ULDC.64 UR4, c[0x0][0x418] ;  /* 0x0001060000047ab9 */ /* 0x000fc60000000a00 */
[----:B------:R-:W-:Y:S01]  /*a2b0*/  IMAD.IADD R3, R5, 0x1, R3 ;  /* 0x0000000105037824 */ /* 0x000fe200078e0203 */
[C---:B------:R-:W-:Y:S01]  /*a2c0*/  LEA R4, P0, R2.reuse, UR4, 0x2 ;  /* 0x0000000402047c11 */ /* 0x040fe2000f8010ff */
[----:B------:R-:W-:Y:S01]  /*a2d0*/  IMAD.U32 R11, RZ, RZ, UR41 ;  /* 0x00000029ff0b7e24 */ /* 0x000fe2000f8e00ff */
[----:B------:R-:W-:Y:S02]  /*a2e0*/  ULDC UR4, c[0x0][0x430] ;  /* 0x00010c0000047ab9 */ /* 0x000fe40000000800 */
[----:B------:R-:W-:Y:S02]  /*a2f0*/  LEA.HI.X R5, R2, UR5, R3, 0x2, P0 ;  /* 0x0000000502057c11 */ /* 0x000fe400080f1403 */
[----:B------:R-:W-:Y:S01]  /*a300*/  ISETP.NE.AND P1, PT, R11, 0x3, PT ;  /* 0x000000030b00780c */ /* 0x000fe20003f25270 */
[----:B------:R-:W-:Y:S01]  /*a310*/  IMAD.MOV R8, RZ, RZ, -R9 ;  /* 0x000000ffff087224 */ /* 0x000fe200078e0a09 */
[C---:B------:R-:W-:Y:S01]  /*a320*/  ISETP.NE.AND P0, PT, R22.reuse, 0x2, PT ;  /* 0x000000021600780c */ /* 0x040fe20003f05270 */
[----:B------:R0:W2:Y:S03]  /*a330*/  LDG.E R0, desc[UR48][R4.64] ;  /* 0x0000003004007981 */ /* 0x0000a6000c1e1900 */
[----:B------:R-:W-:Y:S01]  /*a340*/  SEL R2, RZ, 0x1, P0 ;  /* 0x00000001ff027807 */ /* 0x000fe20000000000 */
[----:B------:R-:W-:Y:S01]  /*a350*/  IMAD.MOV.U32 R20, RZ, RZ, R6 ;  /* 0x000000ffff147224 */ /* 0x000fe200078e0006 */
[----:B------:R-:W-:-:S02]  /*a360*/  SEL R22, R22, RZ, P0 ;  /* 0x000000ff16167207 */ /* 0x000fc40000000000 */
[----:B------:R-:W-:Y:S01]  /*a370*/  LOP3.LUT R25, R21, R2, RZ, 0x3c, !PT ;  /* 0x0000000215197212 */ /* 0x000fe200078e3cff */
[----:B0-----:R-:W-:Y:S01]  /*a380*/  IMAD R4, R8, UR4, R7 ;  /* 0x0000000408047c24 */ /* 0x001fe2000f8e0207 */
[----:B--2---:R-:W-:Y:S01]  /*a390*/  SHF.R.S32.HI R24, RZ, 0x1f, R0 ;  /* 0x0000001fff187819 */ /* 0x004fe20000011400 */
[----:B------:R-:W-:Y:S06]  /*a3a0*/  @!P1 BRA `(.L_x_56) ;  /* 0x0000000000049947 */ /* 0x000fec0003800000 */
[----:B------:R-:W-:Y:S01]  /*a3b0*/  BPT.TRAP 0x1 ;  /* 0x000000040000795c */ /* 0x000fe20000300000 */
.L_x_56:
[----:B------:R-:W-:Y:S01]  /*a3c0*/  LEA R6, R22, UR39, 0x3 ;  /* 0x0000002716067c11 */ /* 0x000fe2000f8e18ff */
[----:B------:R-:W-:Y:S01]  /*a3d0*/  BSSY B1, `(.L_x_57) ;  /* 0x0000004000017945 */ /* 0x000fe20003800000 */
[----:B------:R-:W-:-:S04]  /*a3e0*/  SHF.L.U32 R3, R25, 0x1f, RZ ;  /* 0x0000001f19037819 */ /* 0x000fc800000006ff */
[----:B------:R-:W0:Y:S02]  /*a3f0*/  SYNCS.PHASECHK.TRANS64.TRYWAIT P0, [R6+URZ+0x28840], R3 ;  /* 0x02884003060075a7 */ /* 0x000e24000800017f */
[----:B0-----:R-:W-:Y:S05]  /*a400*/  @!P0 BRA `(.L_x_58) ;  /* 0x0000002c00d08947 */ /* 0x001fea0003800000 */
.L_x_130:
[----:B------:R-:W-:Y:S05]  /*a410*/  BSYNC B1 ;  /* 0x0000000000017941 */ /* 0x000fea0003800000 */
.L_x_57:
[----:B------:R-:W-:Y:S01]  /*a420*/  SHF.R.S32.HI R23, RZ, 0x1f, R4 ;  /* 0x0000001fff177819 */ /* 0x000fe20000011404 */
[----:B------:R-:W-:Y:S01]  /*a430*/  ULDC.64 UR4, c[0x0][0x300] ;  /* 0x0000c00000047ab9 */ /* 0x000fe20000000a00 */
[C---:B------:R-:W-:Y:S02]  /*a440*/  LOP3.LUT P2, RZ, R18.reuse, 0x2, RZ, 0xc0, !PT ;  /* 0x0000000212ff7812 */ /* 0x040fe4000784c0ff */
[----:B------:R-:W-:Y:S01]  /*a450*/  LOP3.LUT P1, RZ, R18, 0x1, RZ, 0xc0, !PT ;  /* 0x0000000112ff7812 */ /* 0x000fe2000782c0ff */
[----:B0-----:R-:W-:-:S04]  /*a460*/  IMAD R3, R23, UR4, RZ ;  /* 0x0000000417037c24 */ /* 0x001fc8000f8e02ff */
[C---:B------:R-:W-:Y:S02]  /*a470*/  IMAD R5, R4.reuse, UR5, R3 ;  /* 0x0000000504057c24 */ /* 0x040fe4000f8e0203 */
[----:B------:R-:W-:Y:S01]  /*a480*/  IMAD.WIDE.U32 R2, R4, UR4, RZ ;  /* 0x0000000404027c25 */ /* 0x000fe2000f8e00ff */
[----:B------:R-:W-:-:S04]  /*a490*/  ULDC.64 UR4, c[0x0][0x310] ;  /* 0x0000c40000047ab9 */ /* 0x000fc80000000a00 */
[----:B------:R-:W-:Y:S01]  /*a4a0*/  IADD3 R3, R3, R5, RZ ;  /* 0x0000000503037210 */ /* 0x000fe20007ffe0ff */
[----:B------:R-:W-:-:S04]  /*a4b0*/  IMAD R5, R24, UR4, RZ ;  /* 0x0000000418057c24 */ /* 0x000fc8000f8e02ff */
[C---:B------:R-:W-:Y:S02]  /*a4c0*/  IMAD R5, R0.reuse, UR5, R5 ;  /* 0x0000000500057c24 */ /* 0x040fe4000f8e0205 */
[----:B------:R-:W-:Y:S01]  /*a4d0*/  IMAD.WIDE.U32 R2, R0, UR4, R2 ;  /* 0x0000000400027c25 */ /* 0x000fe2000f8e0002 */
[----:B------:R-:W-:-:S03]  /*a4e0*/  ULDC.64 UR4, c[0x0][0x308] ;  /* 0x0000c20000047ab9 */ /* 0x000fc60000000a00 */
[----:B------:R-:W-:Y:S02]  /*a4f0*/  IMAD.IADD R3, R3, 0x1, R5 ;  /* 0x0000000103037824 */ /* 0x000fe400078e0205 */
[----:B------:R-:W-:Y:S02]  /*a500*/  IMAD R8, R27, UR4, RZ ;  /* 0x000000041b087c24 */ /* 0x000fe4000f8e02ff */
[----:B------:R-:W-:-:S04]  /*a510*/  IMAD.WIDE.U32 R2, R19, UR4, R2 ;  /* 0x0000000413027c25 */ /* 0x000fc8000f8e0002 */
[----:B------:R-:W-:Y:S01]  /*a520*/  IMAD R9, R19, UR5, R8 ;  /* 0x0000000513097c24 */ /* 0x000fe2000f8e0208 */
[----:B------:R-:W-:Y:S01]  /*a530*/  ULDC.64 UR4, c[0x0][0x2e8] ;  /* 0x0000ba0000047ab9 */ /* 0x000fe20000000a00 */
[----:B------:R-:W-:Y:S01]  /*a540*/  IMAD R8, R22, 0x4000, R28 ;  /* 0x0000400016087824 */ /* 0x000fe200078e021c */
[----:B------:R-:W-:Y:S01]  /*a550*/  LEA R7, P0, R2, UR4, 0x1 ;  /* 0x0000000402077c11 */ /* 0x000fe2000f8008ff */
[----:B------:R-:W-:Y:S01]  /*a560*/  IMAD.IADD R9, R9, 0x1, R3 ;  /* 0x0000000109097824 */ /* 0x000fe200078e0203 */
[----:B------:R-:W-:-:S04]  /*a570*/  UMOV UR4, 0xffffffff ;  /* 0xffffffff00047882 */ /* 0x000fc80000000000 */
[----:B------:R-:W-:Y:S01]  /*a580*/  LEA.HI.X R9, R2, UR5, R9, 0x1, P0 ;  /* 0x0000000502097c11 */ /* 0x000fe200080f0c09 */
[----:B------:R-:W-:Y:S06]  /*a590*/  BRA.DIV UR4, `(.L_x_59) ;  /* 0x0000002e04807947 */ /* 0x000fec000b800000 */
[----:B------:R-:W0:Y:S01]  /*a5a0*/  SHFL.IDX PT, R14, R7, RZ, 0x181f ;  /* 0x00181fff070e7589 */ /* 0x000e2200000e0000 */
[----:B------:R-:W-:Y:S02]  /*a5b0*/  SHF.L.U32 R5, R34, 0x1, RZ ;  /* 0x0000000122057819 */ /* 0x000fe400000006ff */
[----:B------:R-:W-:Y:S01]  /*a5c0*/  LEA R8, R8, UR39, 0x1 ;  /* 0x0000002708087c11 */ /* 0x000fe2000f8e08ff */
[----:B------:R-:W1:Y:S01]  /*a5d0*/  SHFL.IDX PT, R3, R9, RZ, 0x181f ;  /* 0x00181fff09037589 */ /* 0x000e6200000e0000 */
[----:B0-----:R-:W-:-:S03]  /*a5e0*/  IADD3 R2, P0, R14, R5, RZ ;  /* 0x000000050e027210 */ /* 0x001fc60007f1e0ff */
[----:B------:R-:W0:Y:S02]  /*a5f0*/  SHFL.IDX PT, R14, R7, 0x1, 0x181f ;  /* 0x00381f00070e7f89 */ /* 0x000e2400000e0000 */
[----:B-1----:R-:W-:-:S05]  /*a600*/  IMAD.X R3, RZ, RZ, R3, P0 ;  /* 0x000000ffff037224 */ /* 0x002fca00000e0603 */
[----:B------:R-:W-:Y:S04]  /*a610*/  LDGSTS.E.BYPASS.LTC128B.128 [R8+0x18400], desc[UR48][R2.64], !P2 ;  /* 0x1840000002087fae */ /* 0x000fe8000d101d70 */
[----:B------:R1:W-:Y:S04]  /*a620*/  LDGSTS.E.BYPASS.LTC128B.128 [R8+0x1c400], desc[UR48][R2.64+0x80], !P1 ;  /* 0x1c40008002087fae */ /* 0x0003e8000c901d70 */
[----:B-1----:R-:W1:Y:S01]  /*a630*/  SHFL.IDX PT, R3, R9, 0x1, 0x181f ;  /* 0x00381f0009037f89 */ /* 0x002e6200000e0000 */
        /* <DEDUP_REMOVED lines=13> */
[----:B------:R-:W0:Y:S01]  /*a710*/  SHFL.IDX PT, R14, R7, 0x4, 0x181f ;  /* 0x00981f00070e7f89 */ /* 0x000e2200000e0000 */
[----:B-1----:R-:W-:-:S05]  /*a720*/  IADD3.X R3, RZ, R3, RZ, P0, !PT ;  /* 0x00000003ff037210 */ /* 0x002fca00007fe4ff */
        /* <DEDUP_REMOVED lines=16> */
[----:B------:R0:W2:Y:S04]  /*a830*/  SHFL.IDX PT, R14, R7, 0x7, 0x181f ;  /* 0x00f81f00070e7f89 */ /* 0x0000a800000e0000 */
[----:B------:R-:W3:Y:S01]  /*a840*/  SHFL.IDX PT, R9, R9, 0x7, 0x181f ;  /* 0x00f81f0009097f89 */ /* 0x000ee200000e0000 */
[----:B-1----:R-:W-:-:S05]  /*a850*/  IMAD.X R3, RZ, RZ, R3, P0 ;  /* 0x000000ffff037224 */ /* 0x002fca00000e0603 */
[----:B------:R0:W-:Y:S04]  /*a860*/  LDGSTS.E.BYPASS.LTC128B.128 [R8+0x1b400], desc[UR48][R2.64], !P2 ;  /* 0x1b40000002087fae */ /* 0x0001e8000d101d70 */
[----:B--23--:R0:W-:Y:S02]  /*a870*/  LDGSTS.E.BYPASS.LTC128B.128 [R8+0x1f400], desc[UR48][R2.64+0x80], !P1 ;  /* 0x1f40008002087fae */ /* 0x00c1e4000c901d70 */
.L_x_148:
[----:B0-----:R-:W-:-:S04]  /*a880*/  IADD3 R2, P0, R14, R5, RZ ;  /* 0x000000050e027210 */ /* 0x001fc80007f1e0ff */
[----:B------:R-:W-:Y:S02]  /*a890*/  IADD3.X R3, RZ, R9, RZ, P0, !PT ;  /* 0x00000009ff037210 */ /* 0x000fe400007fe4ff */
[----:B------:R-:W-:-:S03]  /*a8a0*/  PLOP3.LUT P0, PT, PT, PT, PT, 0x80, 0x0 ;  /* 0x000000000000781c */ /* 0x000fc60003f0f070 */
[----:B------:R-:W-:Y:S01]  /*a8b0*/  @!PT LDS RZ, [RZ] ;  /* 0x00000000fffff984 */ /* 0x000fe20000000800 */
[----:B------:R-:W-:Y:S01]  /*a8c0*/  @!PT LDS RZ, [RZ] ;  /* 0x00000000fffff984 */ /* 0x000fe20000000800 */
[----:B------:R-:W-:Y:S01]  /*a8d0*/  @!PT LDS RZ, [RZ] ;  /* 0x00000000fffff984 */ /* 0x000fe20000000800 */
[----:B------:R0:W-:Y:S04]  /*a8e0*/  LDGSTS.E.BYPASS.LTC128B.128 [R8+0x1bc00], desc[UR48][R2.64], !P2 ;  /* 0x1bc0000002087fae */ /* 0x0001e8000d101d70 */
[----:B------:R0:W-:Y:S01]  /*a8f0*/  LDGSTS.E.BYPASS.LTC128B.128 [R8+0x1fc00], desc[UR48][R2.64+0x80], !P1 ;  /* 0x1fc0008002087fae */ /* 0x0001e2000c901d70 */
[----:B------:R-:W-:-:S05]  /*a900*/  NOP ;  /* 0x0000000000007918 */ /* 0x000fca0000000000 */
.L_x_60:
        /* <DEDUP_REMOVED lines=11> */
.L_x_61:
[----:B------:R0:W-:Y:S01]  /*a9c0*/  SYNCS.ARRIVE.TRANS64.A1T0 RZ, [R6+URZ+0x28830], RZ ;  /* 0x028830ff06ff79a7 */ /* 0x0001e2000810003f */
[----:B------:R-:W-:Y:S05]  /*a9d0*/  @!P2 BRA `(.L_x_62) ;  /* 0x000000000004a947 */ /* 0x000fea0003800000 */
[----:B------:R-:W-:Y:S01]  /*a9e0*/  BPT.TRAP 0x1 ;  /* 0x000000040000795c */ /* 0x000fe20000300000 */
.L_x_62:
[----:B------:R-:W-:Y:S01]  /*a9f0*/  IMAD.MOV.U32 R3, RZ, RZ, -0x80 ;  /* 0xffffff80ff037424 */ /* 0x000fe200078e00ff */
[----:B0-----:R-:W-:Y:S01]  /*aa00*/  LEA R6, R10, UR39, 0x3 ;  /* 0x000000270a067c11 */ /* 0x001fe2000f8e18ff */
[----:B------:R-:W-:Y:S02]  /*aa10*/  BSSY B1, `(.L_x_63) ;  /* 0x0000005000017945 */ /* 0x000fe40003800000 */
[----:B------:R-:W-:Y:S01]  /*aa20*/  IMAD R8, R26, R3, UR37 ;  /* 0x000000251a087e24 */ /* 0x000fe2000f8e0203 */
[----:B------:R-:W-:-:S04]  /*aa30*/  SHF.L.U32 R3, R21, 0x1f, RZ ;  /* 0x0000001f15037819 */ /* 0x000fc800000006ff */
[----:B------:R-:W0:Y:S02]  /*aa40*/  SYNCS.PHASECHK.TRANS64.TRYWAIT P0, [R6+URZ+0x28860], R3 ;  /* 0x02886003060075a7 */ /* 0x000e24000800017f */
[----:B0-----:R-:W-:Y:S05]  /*aa50*/  @!P0 BRA `(.L_x_64) ;  /* 0x00000030007c8947 */ /* 0x001fea0003800000 */
.L_x_149:
[----:B------:R-:W-:Y:S05]  /*aa60*/  BSYNC B1 ;  /* 0x0000000000017941 */ /* 0x000fea0003800000 */
.L_x_63:
[----:B------:R-:W-:Y:S01]  /*aa70*/  UMOV UR4, 0xffffffff ;  /* 0xffffffff00047882 */ /* 0x000fe20000000000 */
[----:B------:R-:W-:Y:S01]  /*aa80*/  LOP3.LUT P2, RZ, R18, 0x8, RZ, 0xc0, !PT ;  /* 0x0000000812ff7812 */ /* 0x000fe2000784c0ff */
[----:B------:R-:W-:Y:S01]  /*aa90*/  IMAD R7, R10, 0x4000, R28 ;  /* 0x000040000a077824 */ /* 0x000fe200078e021c */
[----:B------:R-:W-:Y:S02]  /*aaa0*/  LOP3.LUT P1, RZ, R18, 0x4, RZ, 0xc0, !PT ;  /* 0x0000000412ff7812 */ /* 0x000fe4000782c0ff */
[----:B------:R-:W-:Y:S01]  /*aab0*/  IADD3 R8, -R35, R8, RZ ;  /* 0x0000000823087210 */ /* 0x000fe20007ffe1ff */
[----:B------:R-:W-:Y:S10]  /*aac0*/  BRA.DIV UR4, `(.L_x_65) ;  /* 0x0000003204747947 */ /* 0x000ff4000b800000 */
[----:B------:R-:W1:Y:S01]  /*aad0*/  SHFL.IDX PT, R14, R16, RZ, 0x181f ;  /* 0x00181fff100e7589 */ /* 0x000e6200000e0000 */
[----:B------:R-:W-:-:S03]  /*aae0*/  LEA R7, R7, UR39, 0x1 ;  /* 0x0000002707077c11 */ /* 0x000fc6000f8e08ff */
[----:B0-----:R-:W0:Y:S01]  /*aaf0*/  SHFL.IDX PT, R3, R17, RZ, 0x181f ;  /* 0x00181fff11037589 */ /* 0x001e2200000e0000 */
[----:B-1----:R-:W-:-:S03]  /*ab00*/  IADD3 R2, P0, R14, R5, RZ ;  /* 0x000000050e027210 */ /* 0x002fc60007f1e0ff */
[----:B------:R-:W1:Y:S02]  /*ab10*/  SHFL.IDX PT, R14, R16, 0x1, 0x181f ;  /* 0x00381f00100e7f89 */ /* 0x000e6400000e0000 */
[----:B0-----:R-:W-:Y:S01]  /*ab20*/  IMAD.X R3, RZ, RZ, R3, P0 ;  /* 0x000000ffff037224 */ /* 0x001fe200000e0603 */
[----:B------:R-:W-:-:S13]  /*ab30*/  ISETP.LT.OR P0, PT, R8, 0x1, P2 ;  /* 0x000000010800780c */ /* 0x000fda0001701670 */
[----:B------:R-:W-:Y:S01]  /*ab40*/  LDGSTS.E.BYPASS.LTC128B.128 [R7+0x400], desc[UR48][R2.64], !P0 ;  /* 0x0040000002077fae */ /* 0x000fe2000c101d70 */
[----:B------:R-:W-:-:S13]  /*ab50*/  ISETP.LT.OR P0, PT, R8, 0x1, P1 ;  /* 0x000000010800780c */ /* 0x000fda0000f01670 */
[----:B------:R0:W-:Y:S04]  /*ab60*/  LDGSTS.E.BYPASS.LTC128B.128 [R7+0x4400], desc[UR48][R2.64+0x80], !P0 ;  /* 0x0440008002077fae */ /* 0x0001e8000c101d70 */
[----:B0-----:R-:W0:Y:S01]  /*ab70*/  SHFL.IDX PT, R3, R17, 0x1, 0x181f ;  /* 0x00381f0011037f89 */ /* 0x001e2200000e0000 */
        /* <DEDUP_REMOVED lines=17> */
[----:B------:R-:W1:Y:S01]  /*ac90*/  SHFL.IDX PT, R14, R16, 0x4, 0x181f ;  /* 0x00981f00100e7f89 */ /* 0x000e6200000e0000 */
[----:B0-----:R-:W-:Y:S02]  /*aca0*/  IADD3.X R3, RZ, R3, RZ, P0, !PT ;  /* 0x00000003ff037210 */ /* 0x001fe400007fe4ff */
        /* <DEDUP_REMOVED lines=22> */
[----:B------:R-:W1:Y:S04]  /*ae10*/  SHFL.IDX PT, R17, R17, 0x7, 0x181f ;  /* 0x00f81f0011117f89 */ /* 0x000e6800000e0000 */
[----:B------:R2:W3:Y:S01]  /*ae20*/  SHFL.IDX PT, R14, R16, 0x7, 0x181f ;  /* 0x00f81f00100e7f89 */ /* 0x0004e200000e0000 */
[----:B0-----:R-:W-:Y:S01]  /*ae30*/  IMAD.X R3, RZ, RZ, R3, P0 ;  /* 0x000000ffff037224 */ /* 0x001fe200000e0603 */
[----:B------:R-:W-:-:S13]  /*ae40*/  ISETP.LT.OR P0, PT, R8, 0x61, P2 ;  /* 0x000000610800780c */ /* 0x000fda0001701670 */
[----:B------:R2:W-:Y:S01]  /*ae50*/  LDGSTS.E.BYPASS.LTC128B.128 [R7+0x3400], desc[UR48][R2.64], !P0 ;  /* 0x0340000002077fae */ /* 0x0005e2000c101d70 */
[----:B------:R-:W-:-:S13]  /*ae60*/  ISETP.LT.OR P0, PT, R8, 0x61, P1 ;  /* 0x000000610800780c */ /* 0x000fda0000f01670 */
[----:B-1-3--:R2:W-:Y:S02]  /*ae70*/  LDGSTS.E.BYPASS.LTC128B.128 [R7+0x7400], desc[UR48][R2.64+0x80], !P0 ;  /* 0x0740008002077fae */ /* 0x00a5e4000c101d70 */
.L_x_167:
[----:B0-2---:R-:W-:Y:S01]  /*ae80*/  IADD3 R2, P0, R14, R5, RZ ;  /* 0x000000050e027210 */ /* 0x005fe20007f1e0ff */
[----:B------:R-:W-:Y:S02]  /*ae90*/  ULDC.64 UR4, c[0x0][0x328] ;  /* 0x0000ca0000047ab9 */ /* 0x000fe40000000a00 */
[----:B------:R-:W-:Y:S01]  /*aea0*/  IMAD R23, R23, UR4, RZ ;  /* 0x0000000417177c24 */ /* 0x000fe2000f8e02ff */
[----:B------:R-:W-:Y:S02]  /*aeb0*/  IADD3.X R3, RZ, R17, RZ, P0, !PT ;  /* 0x00000011ff037210 */ /* 0x000fe400007fe4ff */
[----:B------:R-:W-:Y:S01]  /*aec0*/  ISETP.LT.OR P0, PT, R8, 0x71, P2 ;  /* 0x000000710800780c */ /* 0x000fe20001701670 */
[----:B------:R-:W-:-:S12]  /*aed0*/  IMAD R23, R4, UR5, R23 ;  /* 0x0000000504177c24 */ /* 0x000fd8000f8e0217 */
[----:B------:R-:W-:Y:S01]  /*aee0*/  @!PT LDS RZ, [RZ] ;  /* 0x00000000fffff984 */ /* 0x000fe20000000800 */
[----:B------:R-:W-:Y:S01]  /*aef0*/  @!PT LDS RZ, [RZ] ;  /* 0x00000000fffff984 */ /* 0x000fe20000000800 */
[----:B------:R-:W-:Y:S01]  /*af00*/  @!PT LDS RZ, [RZ] ;  /* 0x00000000fffff984 */ /* 0x000fe20000000800 */
[----:B------:R-:W-:Y:S01]  /*af10*/  LDGSTS.E.BYPASS.LTC128B.128 [R7+0x3c00], desc[UR48][R2.64], !P0 ;  /* 0x03c0000002077fae */ /* 0x000fe2000c101d70 */
[----:B------:R-:W-:-:S13]  /*af20*/  ISETP.LT.OR P0, PT, R8, 0x71, P1 ;  /* 0x000000710800780c */ /* 0x000fda0000f01670 */
[----:B------:R0:W-:Y:S02]  /*af30*/  LDGSTS.E.BYPASS.LTC128B.128 [R7+0x7c00], desc[UR48][R2.64+0x80], !P0 ;  /* 0x07c0008002077fae */ /* 0x0001e4000c101d70 */
[----:B0-----:R-:W-:Y:S01]  /*af40*/  IMAD.WIDE.U32 R2, R4, UR4, RZ ;  /* 0x0000000404027c25 */ /* 0x001fe2000f8e00ff */
[----:B------:R-:W-:-:S03]  /*af50*/  ULDC.64 UR4, c[0x0][0x338] ;  /* 0x0000ce0000047ab9 */ /* 0x000fc60000000a00 */
[----:B------:R-:W-:Y:S02]  /*af60*/  IMAD.IADD R3, R3, 0x1, R23 ;  /* 0x0000000103037824 */ /* 0x000fe400078e0217 */
[----:B------:R-:W-:Y:S02]  /*af70*/  IMAD R5, R24, UR4, RZ ;  /* 0x0000000418057c24 */ /* 0x000fe4000f8e02ff */
[----:B------:R-:W-:-:S04]  /*af80*/  IMAD.WIDE.U32 R2, R0, UR4, R2 ;  /* 0x0000000400027c25 */ /* 0x000fc8000f8e0002 */
[----:B------:R-:W-:Y:S01]  /*af90*/  IMAD R5, R0, UR5, R5 ;  /* 0x0000000500057c24 */ /* 0x000fe2000f8e0205 */
[----:B------:R-:W-:Y:S02]  /*afa0*/  ULDC.64 UR4, c[0x0][0x330] ;  /* 0x0000cc0000047ab9 */ /* 0x000fe40000000a00 */
[----:B------:R-:W-:Y:S02]  /*afb0*/  IMAD R0, R27, UR4, RZ ;  /* 0x000000041b007c24 */ /* 0x000fe4000f8e02ff */
[----:B------:R-:W-:Y:S02]  /*afc0*/  IMAD.IADD R3, R3, 0x1, R5 ;  /* 0x0000000103037824 */ /* 0x000fe400078e0205 */
[C---:B------:R-:W-:Y:S01]  /*afd0*/  IMAD R5, R19.reuse, UR5, R0 ;  /* 0x0000000513057c24 */ /* 0x040fe2000f8e0200 */
[----:B------:R-:W-:Y:S01]  /*afe0*/  NOP ;  /* 0x0000000000007918 */ /* 0x000fe20000000000 */
[----:B------:R-:W-:Y:S01]  /*aff0*/  IMAD.WIDE.U32 R2, R19, UR4, R2 ;  /* 0x0000000413027c25 */ /* 0x000fe2000f8e0002 */
[----:B------:R-:W-:-:S03]  /*b000*/  ULDC.64 UR4, c[0x0][0x318] ;  /* 0x0000c60000047ab9 */ /* 0x000fc60000000a00 */
[----:B------:R-:W-:Y:S01]  /*b010*/  IMAD.IADD R3, R5, 0x1, R3 ;  /* 0x0000000105037824 */ /* 0x000fe200078e0203 */
[----:B------:R-:W-:-:S04]  /*b020*/  LEA R16, P0, R2, UR4, 0x1 ;  /* 0x0000000402107c11 */ /* 0x000fc8000f8008ff */
[----:B------:R-:W-:Y:S02]  /*b030*/  LEA.HI.X R17, R2, UR5, R3, 0x1, P0 ;  /* 0x0000000502117c11 */ /* 0x000fe400080f0c03 */
[----:B------:R-:W-:-:S13]  /*b040*/  PLOP3.LUT P0, PT, PT, PT, PT, 0x80, 0x0 ;  /* 0x000000000000781c */ /* 0x000fda0003f0f070 */
.L_x_66:
[----:B------:R-:W-:Y:S02]  /*b050*/  PLOP3.LUT P1, PT, P1, P0, PT, 0xa2, 0x0 ;  /* 0x000000000000781c */ /* 0x000fe40000f21472 */
[----:B------:R-:W-:-:S08]  /*b060*/  @P0 R2UR P1, UR4, R6 ;  /* 0x00000000060402ca */ /* 0x000fd00000020000 */
[----:B------:R-:W-:-:S05]  /*b070*/  @P0 PLOP3.LUT P0, PT, P1, PT, PT, 0x80, 0x0 ;  /* 0x000000000000081c */ /* 0x000fca0000f0f070 */
[----:B------:R-:W-:Y:S01]  /*b080*/  @!P1 SYNCS.ARRIVE.TRANS64.RED.A0T1 RZ, [UR4+0x28850], RZ ;  /* 0x028850ffffff99a7 */ /* 0x000fe20008200404 */
[----:B------:R-:W-:Y:S07]  /*b090*/  @!P1 ARRIVES.LDGSTSBAR.64.TRANSCNT [UR4+0x28850] ;  /* 0x02885000ff0099b0 */ /* 0x000fee0008000a84 */
[----:B------:R-:W-:Y:S05]  /*b0a0*/  @P0 BRA.U.ANY `(.L_x_66) ;  /* 0xfffffffd00e80947 */ /* 0x000fea000393ffff */
[----:B------:R-:W-:Y:S01]  /*b0b0*/  NOP ;  /* 0x0000000000007918 */ /* 0x000fe20000000000 */
[----:B------:R-:W-:-:S04]  /*b0c0*/  MOV R0, UR41 ;  /* 0x0000002900007c02 */ /* 0x000fc80008000f00 */
[----:B------:R-:W-:-:S13]  /*b0d0*/  ISETP.NE.AND P2, PT, R0, 0x3, PT ;  /* 0x000000030000780c */ /* 0x000fda0003f45270 */
[----:B------:R-:W-:Y:S05]  /*b0e0*/  @!P2 BRA `(.L_x_67) ;  /* 0x000000000004a947 */ /* 0x000fea0003800000 */
[----:B------:R-:W-:Y:S01]  /*b0f0*/  BPT.TRAP 0x1 ;  /* 0x000000040000795c */ /* 0x000fe20000300000 */
.L_x_67:
[C---:B------:R-:W-:Y:S01]  /*b100*/  ISETP.GT.AND P0, PT, R20.reuse, RZ, PT ;  /* 0x000000ff1400720c */ /* 0x040fe20003f04270 */
[----:B------:R0:W-:Y:S01]  /*b110*/  SYNCS.ARRIVE.TRANS64.A1T0 RZ, [R6+URZ+0x28850], RZ ;  /* 0x028850ff06ff79a7 */ /* 0x0001e2000810003f */
[----:B------:R-:W-:Y:S01]  /*b120*/  IMAD.MOV.U32 R21, RZ, RZ, R25 ;  /* 0x000000ffff157224 */ /* 0x000fe200078e0019 */
[----:B------:R-:W-:Y:S01]  /*b130*/  MOV R26, R20 ;  /* 0x00000014001a7202 */ /* 0x000fe20000000f00 */
[----:B------:R-:W-:Y:S02]  /*b140*/  IMAD.MOV.U32 R10, RZ, RZ, R22 ;  /* 0x000000ffff0a7224 */ /* 0x000fe400078e0016 */
[----:B0-----:R-:W-:-:S07]  /*b150*/  VIADD R6, R20, 0xffffffff ;  /* 0xffffffff14067836 */ /* 0x001fce0000000000 */
[----:B------:R-:W-:Y:S05]  /*b160*/  @P0 BRA `(.L_x_68) ;  /* 0xfffffff000000947 */ /* 0x000fea000383ffff */
[----:B------:R-:W-:Y:S05]  /*b170*/  BSYNC B0 ;  /* 0x0000000000007941 */ /* 0x000fea0003800000 */
.L_x_55:
[----:B0-----:R-:W-:-:S05]  /*b180*/  IMAD.U32 R0, RZ, RZ, UR41 ;  /* 0x00000029ff007e24 */ /* 0x001fca000f8e00ff */
[----:B------:R-:W-:-:S13]  /*b190*/  ISETP.NE.AND P0, PT, R0, 0x3, PT ;  /* 0x000000030000780c */ /* 0x000fda0003f05270 */
[----:B------:R-:W-:Y:S05]  /*b1a0*/  @!P0 BRA `(.L_x_69) ;  /* 0x0000000000048947 */ /* 0x000fea0003800000 */
[----:B------:R-:W-:Y:S01]  /*b1b0*/  BPT.TRAP 0x1 ;  /* 0x000000040000795c */ /* 0x000fe20000300000 */
.L_x_69:
[----:B------:R-:W-:Y:S01]  /*b1c0*/  LEA R4, R22, UR39, 0x3 ;  /* 0x0000002716047c11 */ /* 0x000fe2000f8e18ff */
[----:B------:R-:W-:Y:S01]  /*b1d0*/  IMAD.MOV.U32 R5, RZ, RZ, -0x80 ;  /* 0xffffff80ff057424 */ /* 0x000fe200078e00ff */
[----:B------:R-:W-:Y:S01]  /*b1e0*/  SHF.L.U32 R3, R25, 0x1f, RZ ;  /* 0x0000001f19037819 */ /* 0x000fe200000006ff */
[----:B------:R-:W-:Y:S02]  /*b1f0*/  BSSY B0, `(.L_x_70) ;  /* 0x0000004000007945 */ /* 0x000fe40003800000 */
[----:B------:R-:W-:Y:S01]  /*b200*/  IMAD R20, R20, R5, UR37 ;  /* 0x0000002514147e24 */ /* 0x000fe2000f8e0205 */
[----:B------:R-:W0:Y:S02]  /*b210*/  SYNCS.PHASECHK.TRANS64.TRYWAIT P0, [R4+URZ+0x28860], R3 ;  /* 0x02886003040075a7 */ /* 0x000e24000800017f */
[----:B0-----:R-:W-:Y:S05]  /*b220*/  @!P0 BRA `(.L_x_71) ;  /* 0x0000003400088947 */ /* 0x001fea0003800000 */
.L_x_168:
[----:B------:R-:W-:Y:S05]  /*b230*/  BSYNC B0 ;  /* 0x0000000000007941 */ /* 0x000fea0003800000 */
.L_x_70:
[----:B------:R-:W-:Y:S01]  /*b240*/  UMOV UR4, 0xffffffff ;  /* 0xffffffff00047882 */ /* 0x000fe20000000000 */
[----:B------:R-:W-:Y:S01]  /*b250*/  LOP3.LUT P2, RZ, R18, 0x8, RZ, 0xc0, !PT ;  /* 0x0000000812ff7812 */ /* 0x000fe2000784c0ff */
[----:B------:R-:W-:Y:S01]  /*b260*/  IMAD R7, R22, 0x4000, R28 ;  /* 0x0000400016077824 */ /* 0x000fe200078e021c */
[----:B------:R-:W-:Y:S02]  /*b270*/  LOP3.LUT P1, RZ, R18, 0x4, RZ, 0xc0, !PT ;  /* 0x0000000412ff7812 */ /* 0x000fe4000782c0ff */
[----:B------:R-:W-:Y:S01]  /*b280*/  IADD3 R5, -R35, R20, RZ ;  /* 0x0000001423057210 */ /* 0x000fe20007ffe1ff */
[----:B------:R-:W-:Y:S10]  /*b290*/  BRA.DIV UR4, `(.L_x_72) ;  /* 0x0000003604007947 */ /* 0x000ff4000b800000 */
[----:B------:R-:W1:Y:S01]  /*b2a0*/  SHFL.IDX PT, R14, R16, RZ, 0x181f ;  /* 0x00181fff100e7589 */ /* 0x000e6200000e0000 */
[----:B------:R-:W-:-:S03]  /*b2b0*/  IMAD.SHL.U32 R6, R34, 0x2, RZ ;  /* 0x0000000222067824 */ /* 0x000fc600078e00ff */
[----:B------:R-:W0:Y:S02]  /*b2c0*/  SHFL.IDX PT, R0, R17, RZ, 0x181f ;  /* 0x00181fff11007589 */ /* 0x000e2400000e0000 */
[----:B-1----:R-:W-:Y:S02]  /*b2d0*/  IADD3 R2, P0, R14, R6, RZ ;  /* 0x000000060e027210 */ /* 0x002fe40007f1e0ff */
[----:B------:R-:W1:Y:S03]  /*b2e0*/  SHFL.IDX PT, R14, R16, 0x1, 0x181f ;  /* 0x00381f00100e7f89 */ /* 0x000e6600000e0000 */
[----:B0-----:R-:W-:Y:S01]  /*b2f0*/  IMAD.X R3, RZ, RZ, R0, P0 ;  /* 0x000000ffff037224 */ /* 0x001fe200000e0600 */
[----:B------:R-:W-:Y:S02]  /*b300*/  ISETP.LT.OR P0, PT, R5, 0x1, P2 ;  /* 0x000000010500780c */ /* 0x000fe40001701670 */
[----:B------:R-:W-:-:S02]  /*b310*/  LEA R0, R7, UR39, 0x1 ;  /* 0x0000002707007c11 */ /* 0x000fc4000f8e08ff */
[----:B------:R-:W0:Y:S09]  /*b320*/  SHFL.IDX PT, R7, R17, 0x1, 0x181f ;  /* 0x00381f0011077f89 */ /* 0x000e3200000e0000 */
[----:B------:R-:W-:Y:S01]  /*b330*/  LDGSTS.E.BYPASS.LTC128B.128 [R0+0x400], desc[UR48][R2.64], !P0 ;  /* 0x0040000002007fae */ /* 0x000fe2000c101d70 */
[----:B------:R-:W-:-:S13]  /*b340*/  ISETP.LT.OR P0, PT, R5, 0x1, P1 ;  /* 0x000000010500780c */ /* 0x000fda0000f01670 */
[----:B------:R1:W-:Y:S02]  /*b350*/  LDGSTS.E.BYPASS.LTC128B.128 [R0+0x4400], desc[UR48][R2.64+0x80], !P0 ;  /* 0x0440008002007fae */ /* 0x0003e4000c101d70 */
[----:B-1----:R-:W-:Y:S02]  /*b360*/  IADD3 R2, P0, R14, R6, RZ ;  /* 0x000000060e027210 */ /* 0x002fe40007f1e0ff */
[----:B------:R-:W1:Y:S03]  /*b370*/  SHFL.IDX PT, R14, R16, 0x2, 0x181f ;  /* 0x00581f00100e7f89 */ /* 0x000e6600000e0000 */
[----:B0-----:R-:W-:Y:S01]  /*b380*/  IMAD.X R3, RZ, RZ, R7, P0 ;  /* 0x000000ffff037224 */ /* 0x001fe200000e0607 */
[----:B------:R-:W-:Y:S01]  /*b390*/  ISETP.LT.OR P0, PT, R5, 0x11, P2 ;  /* 0x000000110500780c */ /* 0x000fe20001701670 */
[----:B------:R-:W0:-:S12]  /*b3a0*/  SHFL.IDX PT, R7, R17, 0x2, 0x181f ;  /* 0x00581f0011077f89 */ /* 0x000e1800000e0000 */
[----:B------:R-:W-:Y:S01]  /*b3b0*/  LDGSTS.E.BYPASS.LTC128B.128 [R0+0xc00], desc[UR48][R2.64], !P0 ;  /* 0x00c0000002007fae */ /* 0x000fe2000c101d70 */
[----:B------:R-:W-:-:S13]  /*b3c0*/  ISETP.LT.OR P0, PT, R5, 0x11, P1 ;  /* 0x000000110500780c */ /* 0x000fda0000f01670 */
[----:B------:R1:W-:Y:S02]  /*b3d0*/  LDGSTS.E.BYPASS.LTC128B.128 [R0+0x4c00], desc[UR48][R2.64+0x80], !P0 ;  /* 0x04c0008002007fae */ /* 0x0003e4000c101d70 */
[----:B-1----:R-:W-:Y:S02]  /*b3e0*/  IADD3 R2, P0, R14, R6, RZ ;  /* 0x000000060e027210 */ /* 0x002fe40007f1e0ff */
[----:B------:R-:W1:Y:S02]  /*b3f0*/  SHFL.IDX PT, R14, R16, 0x3, 0x181f ;  /* 0x00781f00100e7f89 */ /* 0x000e6400000e0000 */
[----:B0-----:R-:W-:Y:S02]  /*b400*/  IADD3.X R3, RZ, R7, RZ, P0, !PT ;  /* 0x00000007ff037210 */ /* 0x001fe400007fe4ff */
[----:B------:R-:W-:Y:S01]  /*b410*/  ISETP.LT.OR P0, PT, R5, 0x21, P2 ;  /* 0x000000210500780c */ /* 0x000fe20001701670 */
[----:B------:R-:W0:-:S12]  /*b420*/  SHFL.IDX PT, R7, R17, 0x3, 0x181f ;  /* 0x00781f0011077f89 */ /* 0x000e1800000e0000 */
        /* <DEDUP_REMOVED lines=28> */
[----:B------:R1:W2:Y:S02]  /*b5f0*/  SHFL.IDX PT, R14, R16, 0x7, 0x181f ;  /* 0x00f81f00100e7f89 */ /* 0x0002a400000e0000 */
[----:B0-----:R-:W-:Y:S02]  /*b600*/  IADD3.X R3, RZ, R7, RZ, P0, !PT ;  /* 0x00000007ff037210 */ /* 0x001fe400007fe4ff */
[----:B------:R-:W-:Y:S01]  /*b610*/  ISETP.LT.OR P0, PT, R5, 0x61, P2 ;  /* 0x000000610500780c */ /* 0x000fe20001701670 */
[----:B------:R1:W3:-:S12]  /*b620*/  SHFL.IDX PT, R7, R17, 0x7, 0x181f ;  /* 0x00f81f0011077f89 */ /* 0x0002d800000e0000 */
[----:B------:R1:W-:Y:S01]  /*b630*/  LDGSTS.E.BYPASS.LTC128B.128 [R0+0x3400], desc[UR48][R2.64], !P0 ;  /* 0x0340000002007fae */ /* 0x0003e2000c101d70 */
[----:B------:R-:W-:-:S13]  /*b640*/  ISETP.LT.OR P0, PT, R5, 0x61, P1 ;  /* 0x000000610500780c */ /* 0x000fda0000f01670 */
[----:B--23--:R1:W-:Y:S02]  /*b650*/  LDGSTS.E.BYPASS.LTC128B.128 [R0+0x7400], desc[UR48][R2.64+0x80], !P0 ;  /* 0x0740008002007fae */ /* 0x00c3e4000c101d70 */
.L_x_186:
[----:B01----:R-:W-:-:S05]  /*b660*/  IADD3 R2, P0, R14, R6, RZ ;  /* 0x000000060e027210 */ /* 0x003fca0007f1e0ff */
[----:B------:R-:W-:Y:S01]  /*b670*/  IMAD.X R3, RZ, RZ, R7, P0 ;  /* 0x000000ffff037224 */ /* 0x000fe200000e0607 */
[----:B------:R-:W-:-:S13]  /*b680*/  ISETP.LT.OR P0, PT, R5, 0x71, P2 ;  /* 0x000000710500780c */ /* 0x000fda0001701670 */
[----:B------:R-:W-:Y:S01]  /*b690*/  @!PT LDS RZ, [RZ] ;  /* 0x00000000fffff984 */ /* 0x000fe20000000800 */
[----:B------:R-:W-:Y:S01]  /*b6a0*/  @!PT LDS RZ, [RZ] ;  /* 0x00000000fffff984 */ /* 0x000fe20000000800 */
[----:B------:R-:W-:Y:S01]  /*b6b0*/  @!PT LDS RZ, [RZ] ;  /* 0x00000000fffff984 */ /* 0x000fe20000000800 */
[----:B------:R0:W-:Y:S01]  /*b6c0*/  LDGSTS.E.BYPASS.LTC128B.128 [R0+0x3c00], desc[UR48][R2.64], !P0 ;  /* 0x03c0000002007fae */ /* 0x0001e2000c101d70 */
[----:B------:R-:W-:-:S13]  /*b6d0*/  ISETP.LT.OR P0, PT, R5, 0x71, P1 ;  /* 0x000000710500780c */ /* 0x000fda0000f01670 */
[----:B------:R0:W-:Y:S01]  /*b6e0*/  LDGSTS.E.BYPASS.LTC128B.128 [R0+0x7c00], desc[UR48][R2.64+0x80], !P0 ;  /* 0x07c0008002007fae */ /* 0x0001e2000c101d70 */
[----:B------:R-:W-:Y:S01]  /*b6f0*/  PLOP3.LUT P0, PT, PT, PT, PT, 0x80, 0x0 ;  /* 0x000000000000781c */ /* 0x000fe20003f0f070 */
[----:B------:R-:W-:-:S12]  /*b700*/  NOP ;  /* 0x0000000000007918 */ /* 0x000fd80000000000 */
.L_x_73:
        /* <DEDUP_REMOVED lines=11> */
.L_x_74:
[----:B------:R-:W-:Y:S01]  /*b7c0*/  VIADD R22, R22, 0x1 ;  /* 0x0000000116167836 */ /* 0x000fe20000000000 */
[----:B------:R-:W-:Y:S01]  /*b7d0*/  IADD3 R33, R33, UR43, RZ ;  /* 0x0000002b21217c10 */ /* 0x000fe2000fffe0ff */
[----:B------:R-:W-:Y:S01]  /*b7e0*/  ULDC UR4, c[0x0][0xc34] ;  /* 0x00030d0000047ab9 */ /* 0x000fe20000000800 */
[----:B------:R0:W-:Y:S01]  /*b7f0*/  SYNCS.ARRIVE.TRANS64.A1T0 RZ, [R4+URZ+0x28850], RZ ;  /* 0x028850ff04ff79a7 */ /* 0x0001e2000810003f */
[----:B------:R-:W-:Y:S01]  /*b800*/  VIADD R37, R37, 0x1 ;  /* 0x0000000125257836 */ /* 0x000fe20000000000 */
[----:B------:R-:W-:-:S04]  /*b810*/  ISETP.NE.AND P0, PT, R22, 0x2, PT ;  /* 0x000000021600780c */ /* 0x000fc80003f05270 */
[----:B------:R-:W-:Y:S02]  /*b820*/  SEL R22, R22, RZ, P0 ;  /* 0x000000ff16167207 */ /* 0x000fe40000000000 */
[----:B------:R-:W-:Y:S02]  /*b830*/  SEL R0, RZ, 0x1, P0 ;  /* 0x00000001ff007807 */ /* 0x000fe40000000000 */
[----:B------:R-:W-:Y:S02]  /*b840*/  ISETP.GE.AND P0, PT, R33, UR4, PT ;  /* 0x0000000421007c0c */ /* 0x000fe4000bf06270 */
[----:B------:R-:W-:-:S11]  /*b850*/  LOP3.LUT R25, R25, R0, RZ, 0x3c, !PT ;  /* 0x0000000019197212 */ /* 0x000fd600078e3cff */
[----:B0-----:R-:W-:Y:S05]  /*b860*/  @!P0 BRA `(.L_x_75) ;  /* 0xffffffcc00788947 */ /* 0x001fea000383ffff */
[----:B------:R-:W-:-:S07]  /*b870*/  LOP3.LUT R37, R37, 0x1, RZ, 0xc, !PT ;  /* 0x0000000125257812 */ /* 0x000fce00078e0cff */
.L_x_40:
[----:B------:R-:W0:Y:S01]  /*b880*/  S2R R3, SR_CgaCtaId ;  /* 0x0000000000037919 */ /* 0x000e220000008800 */
[----:B------:R-:W-:Y:S01]  /*b890*/  MOV R0, 0x400 ;  /* 0x0000040000007802 */ /* 0x000fe20000000f00 */
[----:B------:R-:W-:Y:S01]  /*b8a0*/  BSSY B0, `(.L_x_76) ;  /* 0x0000005000007945 */ /* 0x000fe20003800000 */
[----:B------:R-:W-:Y:S02]  /*b8b0*/  SHF.L.U32 R37, R37, 0x1f, RZ ;  /* 0x0000001f25257819 */ /* 0x000fe400000006ff */
[----:B0-----:R-:W-:-:S04]  /*b8c0*/  LEA R5, R3, R0, 0x18 ;  /* 0x0000000003057211 */ /* 0x001fc800078ec0ff */
[----:B------:R-:W0:Y:S02]  /*b8d0*/  SYNCS.PHASECHK.TRANS64.TRYWAIT P0, [R5+URZ+0x28820], R37 ;  /* 0x02882025050075a7 */ /* 0x000e24000800017f */
[----:B0-----:R-:W-:Y:S05]  /*b8e0*/  @!P0 BRA `(.L_x_77) ;  /* 0x0000003800248947 */ /* 0x001fea0003800000 */
.L_x_187:
[----:B------:R-:W-:Y:S05]  /*b8f0*/  BSYNC B0 ;  /* 0x0000000000007941 */ /* 0x000fea0003800000 */
.L_x_76:
[----:B------:R-:W-:-:S03]  /*b900*/  UMOV UR4, 0xffffffff ;  /* 0xffffffff00047882 */ /* 0x000fc60000000000 */
[----:B------:R-:W-:Y:S05]  /*b910*/  BRA.DIV UR4, `(.L_x_78) ;  /* 0x0000003a042c7947 */ /* 0x000fea000b800000 */
[----:B------:R-:W1:Y:S02]  /*b920*/  S2R R0, SR_TID.X ;  /* 0x0000000000007919 */ /* 0x000e640000002100 */
[----:B-1----:R-:W-:-:S04]  /*b930*/  SHF.R.U32.HI R0, RZ, 0x5, R0 ;  /* 0x00000005ff007819 */ /* 0x002fc80000011600 */
[----:B------:R-:W-:-:S05]  /*b940*/  LOP3.LUT R0, R0, 0x3, RZ, 0xc0, !PT ;  /* 0x0000000300007812 */ /* 0x000fca00078ec0ff */
[----:B------:R1:W2:Y:S02]  /*b950*/  SHFL.IDX PT, R14, R0, RZ, 0x1f ;  /* 0x00001fff000e7589 */ /* 0x0002a400000e0000 */
.L_x_190:
[----:B--2---:R-:W-:Y:S01]  /*b960*/  ISETP.NE.AND P0, PT, R14, RZ, PT ;  /* 0x000000ff0e00720c */ /* 0x004fe20003f05270 */
[----:B------:R-:W-:-:S12]  /*b970*/  BSSY B0, `(.L_x_79) ;  /* 0x0000024000007945 */ /* 0x000fd80003800000 */
[----:B------:R-:W-:Y:S05]  /*b980*/  @P0 BRA `(.L_x_80) ;  /* 0x0000000000880947 */ /* 0x000fea0003800000 */
[----:B------:R-:W-:-:S03]  /*b990*/  UMOV UR4, 0xffffffff ;  /* 0xffffffff00047882 */ /* 0x000fc60000000000 */
[----:B------:R-:W-:Y:S05]  /*b9a0*/  BRA.DIV UR4, `(.L_x_81) ;  /* 0x0000003a043c7947 */ /* 0x000fea000b800000 */
[----:B------:R-:W-:-:S13]  /*b9b0*/  ELECT P6, URZ, PT ;  /* 0x00000000003f782f */ /* 0x000fda00038c0000 */
.L_x_193:
[----:B------:R-:W-:Y:S05]  /*b9c0*/  @!P6 BRA `(.L_x_80) ;  /* 0x000000000078e947 */ /* 0x000fea0003800000 */
[----:B------:R-:W-:-:S06]  /*b9d0*/  ULOP3.LUT UR4, UR36, 0x2, URZ, 0xfc, !UPT ;  /* 0x0000000224047892 */ /* 0x000fcc000f8efc3f */
[----:B-1----:R-:W-:-:S05]  /*b9e0*/  IMAD.U32 R0, RZ, RZ, UR4 ;  /* 0x00000004ff007e24 */ /* 0x002fca000f8e00ff */
[----:B------:R-:W-:-:S13]  /*b9f0*/  ISETP.NE.AND P0, PT, R0, 0x3, PT ;  /* 0x000000030000780c */ /* 0x000fda0003f05270 */
[----:B------:R-:W-:Y:S05]  /*ba00*/  @!P0 BRA `(.L_x_82) ;  /* 0x0000000000048947 */ /* 0x000fea0003800000 */
[----:B------:R-:W-:Y:S01]  /*ba10*/  BPT.TRAP 0x1 ;  /* 0x000000040000795c */ /* 0x000fe20000300000 */
.L_x_82:
[C---:B------:R-:W-:Y:S01]  /*ba20*/  LEA R3, R22.reuse, R5, 0x3 ;  /* 0x0000000516037211 */ /* 0x040fe200078e18ff */
[----:B------:R-:W-:Y:S01]  /*ba30*/  VIADD R22, R22, 0x1 ;  /* 0x0000000116167836 */ /* 0x000fe20000000000 */
[----:B------:R-:W-:-:S04]  /*ba40*/  SHF.L.U32 R2, R25, 0x1f, RZ ;  /* 0x0000001f19027819 */ /* 0x000fc800000006ff */
[----:B------:R-:W1:Y:S01]  /*ba50*/  SYNCS.PHASECHK.TRANS64.TRYWAIT P1, [R3+URZ+0x28840], R2 ;  /* 0x02884002030075a7 */ /* 0x000e62000802017f */
[----:B------:R-:W-:-:S04]  /*ba60*/  ISETP.NE.AND P2, PT, R22, 0x2, PT ;  /* 0x000000021600780c */ /* 0x000fc80003f45270 */
[----:B------:R-:W-:Y:S01]  /*ba70*/  SEL R0, RZ, 0x1, P2 ;  /* 0x00000001ff007807 */ /* 0x000fe20001000000 */
[----:B-1----:R-:W-:Y:S08]  /*ba80*/  @!P1 BRA `(.L_x_83) ;  /* 0x0000003800249947 */ /* 0x002ff00003800000 */
.L_x_194:
[----:B------:R-:W-:Y:S02]  /*ba90*/  SEL R22, R22, RZ, P2 ;  /* 0x000000ff16167207 */ /* 0x000fe40001000000 */
[----:B------:R-:W-:Y:S01]  /*baa0*/  LOP3.LUT R0, R25, R0, RZ, 0x3c, !PT ;  /* 0x0000000019007212 */ /* 0x000fe200078e3cff */
[----:B------:R-:W-:Y:S06]  /*bab0*/  @!P0 BRA `(.L_x_84) ;  /* 0x0000000000048947 */ /* 0x000fec0003800000 */
[----:B------:R-:W-:Y:S01]  /*bac0*/  BPT.TRAP 0x1 ;  /* 0x000000040000795c */ /* 0x000fe20000300000 */
.L_x_84:
[----:B0-----:R-:W-:Y:S01]  /*bad0*/  IMAD R5, R22, 0x8, R5 ;  /* 0x0000000816057824 */ /* 0x001fe200078e0205 */
[----:B------:R-:W-:-:S04]  /*bae0*/  SHF.L.U32 R0, R0, 0x1f, RZ ;  /* 0x0000001f00007819 */ /* 0x000fc800000006ff */
[----:B------:R-:W0:Y:S02]  /*baf0*/  SYNCS.PHASECHK.TRANS64.TRYWAIT P1, [R5+URZ+0x28840], R0 ;  /* 0x02884000050075a7 */ /* 0x000e24000802017f */
[----:B0-----:R-:W-:Y:S05]  /*bb00*/  @!P1 BRA `(.L_x_85) ;  /* 0x0000003800189947 */ /* 0x001fea0003800000 */
.L_x_195:
[----:B------:R-:W-:Y:S05]  /*bb10*/  @!P0 BRA `(.L_x_86) ;  /* 0x0000000000048947 */ /* 0x000fea0003800000 */
[----:B------:R-:W-:Y:S01]  /*bb20*/  BPT.TRAP 0x1 ;  /* 0x000000040000795c */ /* 0x000fe20000300000 */
.L_x_86:
[----:B------:R-:W2:Y:S02]  /*bb30*/  SYNCS.PHASECHK.TRANS64.TRYWAIT P1, [R3+URZ+0x28860], R2 ;  /* 0x02886002030075a7 */ /* 0x000ea4000802017f */
[----:B--2---:R-:W-:Y:S05]  /*bb40*/  @!P1 BRA `(.L_x_87) ;  /* 0x00000038001c9947 */ /* 0x004fea0003800000 */
.L_x_196:
[----:B------:R-:W-:Y:S05]  /*bb50*/  @!P0 BRA `(.L_x_88) ;  /* 0x0000000000048947 */ /* 0x000fea0003800000 */
[----:B------:R-:W-:Y:S01]  /*bb60*/  BPT.TRAP 0x1 ;  /* 0x000000040000795c */ /* 0x000fe20000300000 */
.L_x_88:
[----:B---3--:R3:W4:Y:S02]  /*bb70*/  SYNCS.PHASECHK.TRANS64.TRYWAIT P0, [R5+URZ+0x28860], R0 ;  /* 0x02886000050075a7 */ /* 0x008724000800017f */
[----:B----4-:R-:W-:Y:S05]  /*bb80*/  @!P0 NANOSLEEP.SYNCS 0x989680 ;  /* 0x009896800000895d */ /* 0x010fea0003900000 */
[----:B------:R-:W4:Y:S02]  /*bb90*/  @!P0 SYNCS.PHASECHK.TRANS64 P0, [R5+URZ+0x28860], R0 ;  /* 0x02886000050085a7 */ /* 0x000f24000800007f */
[----:B----4-:R-:W-:Y:S05]  /*bba0*/  @!P0 BRA `(.L_x_88) ;  /* 0xfffffffc00f08947 */ /* 0x010fea000383ffff */
.L_x_80:
[----:B------:R-:W-:Y:S05]  /*bbb0*/  BSYNC B0 ;  /* 0x0000000000007941 */ /* 0x000fea0003800000 */
.L_x_79:
[----:B------:R-:W-:Y:S05]  /*bbc0*/  EXIT ;  /* 0x000000000000794d */ /* 0x000fea0003800000 */
.L_x_8:
[----:B0-----:R-:W-:-:S04]  /*bbd0*/  MOV R3, UR39 ;  /* 0x0000002700037c02 */ /* 0x001fc80008000f00 */
[----:B------:R0:W1:Y:S03]  /*bbe0*/  SYNCS.PHASECHK.TRANS64.TRYWAIT P1, [R3+URZ+0x28800], R0 ;  /* 0x02880000030075a7 */ /* 0x000066000802017f */
[----:B-1----:R-:W-:Y:S05]  /*bbf0*/  @!P1 NANOSLEEP.SYNCS 0x989680 ;  /* 0x009896800000995d */ /* 0x002fea0003900000 */
[----:B------:R-:W1:Y:S02]  /*bc00*/  @!P1 SYNCS.PHASECHK.TRANS64 P1, [R3+URZ+0x28800], R0 ;  /* 0x02880000030095a7 */ /* 0x000e64000802007f */
[----:B-1----:R-:W-:Y:S05]  /*bc10*/  @!P1 BRA `(.L_x_8) ;  /* 0xfffffffc00ec9947 */ /* 0x002fea000383ffff */
[----:B------:R-:W-:Y:S05]  /*bc20*/  BRA `(.L_x_89) ;  /* 0xffffff5400187947 */ /* 0x000fea000383ffff */
.L_x_12:
[----:B-1----:R1:W2:Y:S02]  /*bc30*/  SYNCS.PHASECHK.TRANS64.TRYWAIT P1, [R0+URZ+0x28830], R3 ;  /* 0x02883003000075a7 */ /* 0x0022a4000802017f */
[----:B--2---:R-:W-:Y:S05]  /*bc40*/  @!P1 NANOSLEEP.SYNCS 0x989680 ;  /* 0x009896800000995d */ /* 0x004fea0003900000 */
[----:B------:R-:W2:Y:S02]  /*bc50*/  @!P1 SYNCS.PHASECHK.TRANS64 P1, [R0+URZ+0x28830], R3 ;  /* 0x02883003000095a7 */ /* 0x000ea4000802007f */
[----:B--2---:R-:W-:Y:S05]  /*bc60*/  @!P1 BRA `(.L_x_12) ;  /* 0xfffffffc00f09947 */ /* 0x004fea000383ffff */
[----:B------:R-:W-:Y:S05]  /*bc70*/  BRA `(.L_x_11) ;  /* 0xffffff5400387947 */ /* 0x000fea000383ffff */
.L_x_18:
[----:B-1----:R-:W-:-:S04]  /*bc80*/  IMAD.U32 R7, RZ, RZ, UR6 ;  /* 0x00000006ff077e24 */ /* 0x002fc8000f8e00ff */
[----:B------:R1:W2:Y:S03]  /*bc90*/  SYNCS.PHASECHK.TRANS64.TRYWAIT P1, [R7+URZ+0x28830], R6 ;  /* 0x02883006070075a7 */ /* 0x0002a6000802017f */
[----:B--2---:R-:W-:Y:S05]  /*bca0*/  @!P1 NANOSLEEP.SYNCS 0x989680 ;  /* 0x009896800000995d */ /* 0x004fea0003900000 */
[----:B------:R-:W2:Y:S02]  /*bcb0*/  @!P1 SYNCS.PHASECHK.TRANS64 P1, [R7+URZ+0x28830], R6 ;  /* 0x02883006070095a7 */ /* 0x000ea4000802007f */
[----:B--2---:R-:W-:Y:S05]  /*bcc0*/  @!P1 BRA `(.L_x_18) ;  /* 0xfffffffc00ec9947 */ /* 0x004fea000383ffff */
[----:B------:R-:W-:Y:S05]  /*bcd0*/  BRA `(.L_x_15) ;  /* 0xffffff8000607947 */ /* 0x000fea000383ffff */
.L_x_22:
[----:B-1----:R-:W-:-:S04]  /*bce0*/  IMAD.U32 R7, RZ, RZ, UR6 ;  /* 0x00000006ff077e24 */ /* 0x002fc8000f8e00ff */
[----:B------:R1:W2:Y:S03]  /*bcf0*/  SYNCS.PHASECHK.TRANS64.TRYWAIT P1, [R7+URZ+0x28850], R6 ;  /* 0x02885006070075a7 */ /* 0x0002a6000802017f */
[----:B--2---:R-:W-:Y:S05]  /*bd00*/  @!P1 NANOSLEEP.SYNCS 0x989680 ;  /* 0x009896800000995d */ /* 0x004fea0003900000 */
[----:B------:R-:W2:Y:S02]  /*bd10*/  @!P1 SYNCS.PHASECHK.TRANS64 P1, [R7+URZ+0x28850], R6 ;  /* 0x02885006070095a7 */ /* 0x000ea4000802007f */
[----:B--2---:R-:W-:Y:S05]  /*bd20*/  @!P1 BRA `(.L_x_22) ;  /* 0xfffffffc00ec9947 */ /* 0x004fea000383ffff */
[----:B------:R-:W-:Y:S05]  /*bd30*/  BRA `(.L_x_19) ;  /* 0xffffff84002c7947 */ /* 0x000fea000383ffff */
.L_x_29:
[----:B-1----:R-:W-:-:S04]  /*bd40*/  MOV R5, UR10 ;  /* 0x0000000a00057c02 */ /* 0x002fc80008000f00 */
[----:B------:R1:W2:Y:S03]  /*bd50*/  SYNCS.PHASECHK.TRANS64.TRYWAIT P1, [R5+URZ+0x28850], R4 ;  /* 0x02885004050075a7 */ /* 0x0002a6000802017f */
[----:B--2---:R-:W-:Y:S05]  /*bd60*/  @!P1 NANOSLEEP.SYNCS 0x989680 ;  /* 0x009896800000995d */ /* 0x004fea0003900000 */
[----:B------:R-:W2:Y:S02]  /*bd70*/  @!P1 SYNCS.PHASECHK.TRANS64 P1, [R5+URZ+0x28850], R4 ;  /* 0x02885004050095a7 */ /* 0x000ea4000802007f */
[----:B--2---:R-:W-:Y:S05]  /*bd80*/  @!P1 BRA `(.L_x_29) ;  /* 0xfffffffc00ec9947 */ /* 0x004fea000383ffff */
[----:B------:R-:W-:Y:S05]  /*bd90*/  BRA `(.L_x_28) ;  /* 0xffffffa800147947 */ /* 0x000fea000383ffff */
.L_x_44:
[----:B------:R-:W0:Y:S01]  /*bda0*/  S2R R16, SR_TID.X ;  /* 0x0000000000107919 */ /* 0x000e220000002100 */
[----:B------:R-:W-:Y:S01]  /*bdb0*/  BSSY B0, `(.L_x_90) ;  /* 0x000000a000007945 */ /* 0x000fe20003800000 */
[----:B------:R-:W-:Y:S01]  /*bdc0*/  IMAD.MOV.U32 R12, RZ, RZ, RZ ;  /* 0x000000ffff0c7224 */ /* 0x000fe200078e00ff */
[----:B------:R-:W-:Y:S01]  /*bdd0*/  MOV R11, 0x1f ;  /* 0x0000001f000b7802 */ /* 0x000fe20000000f00 */
[----:B------:R-:W-:Y:S01]  /*bde0*/  IMAD.MOV.U32 R15, RZ, RZ, -0x1 ;  /* 0xffffffffff0f7424 */ /* 0x000fe200078e00ff */
[----:B0-----:R-:W-:-:S04]  /*bdf0*/  SHF.R.U32.HI R16, RZ, 0x5, R16 ;  /* 0x00000005ff107819 */ /* 0x001fc80000011610 */
[----:B------:R-:W-:-:S05]  /*be00*/  LOP3.LUT R16, R16, 0x3, RZ, 0xc0, !PT ;  /* 0x0000000310107812 */ /* 0x000fca00078ec0ff */
[----:B------:R-:W-:-:S07]  /*be10*/  IMAD.MOV.U32 R13, RZ, RZ, R16 ;  /* 0x000000ffff0d7224 */ /* 0x000fce00078e0010 */
[----:B-----5:R-:W-:Y:S05]  /*be20*/  WARPSYNC.COLLECTIVE R15, `(.L_x_91) ;  /* 0x000000000f087348 */ /* 0x020fea0003c00000 */
[----:B------:R0:W1:Y:S02]  /*be30*/  SHFL.IDX P6, R14, R13, R12, R11 ;  /* 0x0000000c0d0e7389 */ /* 0x00006400000c000b */
[----:B01---5:R-:W-:Y:S01]  /*be40*/  ENDCOLLECTIVE ;  /* 0x000000000000791b */ /* 0x023fe20003800000 */
.L_x_91:
[----:B------:R-:W-:Y:S05]  /*be50*/  BSYNC B0 ;  /* 0x0000000000007941 */ /* 0x000fea0003800000 */
.L_x_90:
[----:B------:R-:W-:Y:S05]  /*be60*/  BRA `(.L_x_92) ;  /* 0xffffffcc00c47947 */ /* 0x000fea000383ffff */
.L_x_47:
[----:B0-----:R0:W1:Y:S02]  /*be70*/  SYNCS.PHASECHK.TRANS64.TRYWAIT P0, [R0+URZ+0x28840], R3 ;  /* 0x02884003000075a7 */ /* 0x001064000800017f */
[----:B-1----:R-:W-:Y:S05]  /*be80*/  @!P0 NANOSLEEP.SYNCS 0x989680 ;  /* 0x009896800000895d */ /* 0x002fea0003900000 */
[----:B------:R-:W1:Y:S02]  /*be90*/  @!P0 SYNCS.PHASECHK.TRANS64 P0, [R0+URZ+0x28840], R3 ;  /* 0x02884003000085a7 */ /* 0x000e64000800007f */
[----:B-1----:R-:W-:Y:S05]  /*bea0*/  @!P0 BRA `(.L_x_47) ;  /* 0xfffffffc00f08947 */ /* 0x002fea000383ffff */
[----:B------:R-:W-:Y:S05]  /*beb0*/  BRA `(.L_x_93) ;  /* 0xffffffd0002c7947 */ /* 0x000fea000383ffff */
.L_x_48:
[----:B------:R-:W-:Y:S01]  /*bec0*/  BSSY B0, `(.L_x_94) ;  /* 0x0000008000007945 */ /* 0x000fe20003800000 */
[----:B------:R-:W-:Y:S01]  /*bed0*/  IMAD.MOV.U32 R13, RZ, RZ, R6 ;  /* 0x000000ffff0d7224 */ /* 0x000fe200078e0006 */
[----:B------:R-:W-:Y:S01]  /*bee0*/  MOV R12, RZ ;  /* 0x000000ff000c7202 */ /* 0x000fe20000000f00 */
[----:B------:R-:W-:Y:S02]  /*bef0*/  IMAD.MOV.U32 R11, RZ, RZ, 0x181f ;  /* 0x0000181fff0b7424 */ /* 0x000fe400078e00ff */
[----:B------:R-:W-:-:S07]  /*bf00*/  IMAD.MOV.U32 R15, RZ, RZ, -0x1 ;  /* 0xffffffffff0f7424 */ /* 0x000fce00078e00ff */
[----:B------:R-:W-:Y:S05]  /*bf10*/  WARPSYNC.COLLECTIVE R15, `(.L_x_95) ;  /* 0x000000000f087348 */ /* 0x000fea0003c00000 */
[----:B------:R0:W1:Y:S02]  /*bf20*/  SHFL.IDX P6, R14, R13, R12, R11 ;  /* 0x0000000c0d0e7389 */ /* 0x00006400000c000b */
[----:B01----:R-:W-:Y:S01]  /*bf30*/  ENDCOLLECTIVE ;  /* 0x000000000000791b */ /* 0x003fe20003800000 */
.L_x_95:
[----:B------:R-:W-:Y:S05]  /*bf40*/  BSYNC B0 ;  /* 0x0000000000007941 */ /* 0x000fea0003800000 */
.L_x_94:
[----:B------:R-:W-:Y:S01]  /*bf50*/  IMAD.MOV.U32 R13, RZ, RZ, R4 ;  /* 0x000000ffff0d7224 */ /* 0x000fe200078e0004 */
[----:B------:R-:W-:Y:S01]  /*bf60*/  MOV R11, 0x181f ;  /* 0x0000181f000b7802 */ /* 0x000fe20000000f00 */
[----:B------:R-:W-:Y:S01]  /*bf70*/  IMAD.MOV.U32 R12, RZ, RZ, RZ ;  /* 0x000000ffff0c7224 */ /* 0x000fe200078e00ff */
[----:B------:R-:W-:Y:S01]  /*bf80*/  MOV R2, R14 ;  /* 0x0000000e00027202 */ /* 0x000fe20000000f00 */
[----:B------:R-:W-:Y:S01]  /*bf90*/  IMAD.MOV.U32 R15, RZ, RZ, -0x1 ;  /* 0xffffffffff0f7424 */ /* 0x000fe200078e00ff */
[----:B------:R-:W-:-:S13]  /*bfa0*/  ISETP.GE.AND P0, PT, R30, 0x1, PT ;  /* 0x000000011e00780c */ /* 0x000fda0003f06270 */
[----:B------:R-:W-:Y:S05]  /*bfb0*/  WARPSYNC.COLLECTIVE R15, `(.L_x_96) ;  /* 0x000000000f087348 */ /* 0x000fea0003c00000 */
[----:B------:R0:W1:Y:S02]  /*bfc0*/  SHFL.IDX P6, R14, R13, R12, R11 ;  /* 0x0000000c0d0e7389 */ /* 0x00006400000c000b */
[----:B01----:R-:W-:Y:S01]  /*bfd0*/  ENDCOLLECTIVE ;  /* 0x000000000000791b */ /* 0x003fe20003800000 */
.L_x_96:
[----:B------:R-:W-:Y:S01]  /*bfe0*/  @P0 LEA R7, R5, UR39, 0x1 ;  /* 0x0000002705070c11 */ /* 0x000fe2000f8e08ff */
[----:B------:R-:W-:Y:S02]  /*bff0*/  IMAD.MOV.U32 R13, RZ, RZ, R6 ;  /* 0x000000ffff0d7224 */ /* 0x000fe400078e0006 */
[----:B------:R-:W-:Y:S01]  /*c000*/  IMAD.MOV.U32 R12, RZ, RZ, 0x1 ;  /* 0x00000001ff0c7424 */ /* 0x000fe200078e00ff */
[----:B------:R-:W-:-:S05]  /*c010*/  @P0 LEA R14, P1, R34, R14, 0x1 ;  /* 0x0000000e220e0211 */ /* 0x000fca00078208ff */
[----:B------:R-:W-:Y:S01]  /*c020*/  @P0 IMAD.X R3, RZ, RZ, R2, P1 ;  /* 0x000000ffff030224 */ /* 0x000fe200008e0602 */
[----:B------:R-:W-:-:S07]  /*c030*/  @P0 MOV R2, R14 ;  /* 0x0000000e00020202 */ /* 0x000fce0000000f00 */
[----:B------:R-:W-:Y:S05]  /*c040*/  WARPSYNC.COLLECTIVE R15, `(.L_x_97) ;  /* 0x000000000f087348 */ /* 0x000fea0003c00000 */
[----:B------:R0:W1:Y:S02]  /*c050*/  SHFL.IDX P6, R14, R13, R12, R11 ;  /* 0x0000000c0d0e7389 */ /* 0x00006400000c000b */
[----:B01----:R-:W-:Y:S01]  /*c060*/  ENDCOLLECTIVE ;  /* 0x000000000000791b */ /* 0x003fe20003800000 */
.L_x_97:
[----:B------:R-:W-:Y:S01]  /*c070*/  @!PT LDS RZ, [RZ] ;  /* 0x00000000fffff984 */ /* 0x000fe20000000800 */
[----:B------:R-:W-:Y:S01]  /*c080*/  @!PT LDS RZ, [RZ] ;  /* 0x00000000fffff984 */ /* 0x000fe20000000800 */
[----:B------:R-:W-:Y:S01]  /*c090*/  @!PT LDS RZ, [RZ] ;  /* 0x00000000fffff984 */ /* 0x000fe20000000800 */
[----:B------:R0:W-:Y:S04]  /*c0a0*/  @P0 LDGSTS.E.BYPASS.LTC128B.128 [R7+0x18400], desc[UR48][R2.64], !P3 ;  /* 0x1840000002070fae */ /* 0x0001e8000d901d70 */
[----:B------:R0:W-:Y:S01]  /*c0b0*/  @P0 LDGSTS.E.BYPASS.LTC128B.128 [R7+0x1c400], desc[UR48][R2.64+0x80], !P2 ;  /* 0x1c40008002070fae */ /* 0x0001e2000d101d70 */
[----:B------:R-:W-:Y:S01]  /*c0c0*/  ISETP.GE.AND P0, PT, R30, 0x11, PT ;  /* 0x000000111e00780c */ /* 0x000fe20003f06270 */
[----:B------:R-:W-:-:S12]  /*c0d0*/  IMAD.MOV.U32 R13, RZ, RZ, R4 ;  /* 0x000000ffff0d7224 */ /* 0x000fd800078e0004 */
[----:B------:R-:W-:Y:S02]  /*c0e0*/  @P0 LEA R21, R5, UR39, 0x1 ;  /* 0x0000002705150c11 */ /* 0x000fe4000f8e08ff */
[----:B0-----:R-:W-:-:S07]  /*c0f0*/  MOV R8, R14 ;  /* 0x0000000e00087202 */ /* 0x001fce0000000f00 */
[----:B------:R-:W-:Y:S05]  /*c100*/  WARPSYNC.COLLECTIVE R15, `(.L_x_98) ;  /* 0x000000000f087348 */ /* 0x000fea0003c00000 */
[----:B------:R0:W1:Y:S02]  /*c110*/  SHFL.IDX P6, R14, R13, R12, R11 ;  /* 0x0000000c0d0e7389 */ /* 0x00006400000c000b */
[----:B01----:R-:W-:Y:S01]  /*c120*/  ENDCOLLECTIVE ;  /* 0x000000000000791b */ /* 0x003fe20003800000 */
.L_x_98:
[----:B------:R-:W-:Y:S01]  /*c130*/  IMAD.MOV.U32 R13, RZ, RZ, R6 ;  /* 0x000000ffff0d7224 */ /* 0x000fe200078e0006 */
[----:B------:R-:W-:Y:S02]  /*c140*/  MOV R12, 0x2 ;  /* 0x00000002000c7802 */ /* 0x000fe40000000f00 */
[----:B------:R-:W-:-:S04]  /*c150*/  @P0 LEA R14, P1, R34, R14, 0x1 ;  /* 0x0000000e220e0211 */ /* 0x000fc800078208ff */
[----:B------:R-:W-:Y:S01]  /*c160*/  @P0 MOV R2, R14 ;  /* 0x0000000e00020202 */ /* 0x000fe20000000f00 */
[----:B------:R-:W-:-:S08]  /*c170*/  @P0 IMAD.X R9, RZ, RZ, R8, P1 ;  /* 0x000000ffff090224 */ /* 0x000fd000008e0608 */
[----:B------:R-:W-:Y:S05]  /*c180*/  WARPSYNC.COLLECTIVE R15, `(.L_x_99) ;  /* 0x000000000f087348 */ /* 0x000fea0003c00000 */
[----:B------:R0:W1:Y:S02]  /*c190*/  SHFL.IDX P6, R14, R13, R12, R11 ;  /* 0x0000000c0d0e7389 */ /* 0x00006400000c000b */
[----:B01----:R-:W-:Y:S01]  /*c1a0*/  ENDCOLLECTIVE ;  /* 0x000000000000791b */ /* 0x003fe20003800000 */
.L_x_99:
[----:B------:R-:W-:-:S05]  /*c1b0*/  @P0 IMAD.MOV.U32 R3, RZ, RZ, R9 ;  /* 0x000000ffff030224 */ /* 0x000fca00078e0009 */
[----:B------:R-:W-:Y:S01]  /*c1c0*/  @!PT LDS RZ, [RZ] ;  /* 0x00000000fffff984 */ /* 0x000fe20000000800 */
[----:B------:R-:W-:Y:S01]  /*c1d0*/  @!PT LDS RZ, [RZ] ;  /* 0x00000000fffff984 */ /* 0x000fe20000000800 */
[----:B------:R-:W-:Y:S01]  /*c1e0*/  @!PT LDS RZ, [RZ] ;  /* 0x00000000fffff984 */ /* 0x000fe20000000800 */
[----:B------:R0:W-:Y:S04]  /*c1f0*/  @P0 LDGSTS.E.BYPASS.LTC128B.128 [R21+0x18c00], desc[UR48][R2.64], !P3 ;  /* 0x18c0000002150fae */ /* 0x0001e8000d901d70 */
[----:B------:R0:W-:Y:S01]  /*c200*/  @P0 LDGSTS.E.BYPASS.LTC128B.128 [R21+0x1cc00], desc[UR48][R2.64+0x80], !P2 ;  /* 0x1cc0008002150fae */ /* 0x0001e2000d101d70 */
[----:B------:R-:W-:Y:S01]  /*c210*/  ISETP.GE.AND P0, PT, R30, 0x21, PT ;  /* 0x000000211e00780c */ /* 0x000fe20003f06270 */
[----:B------:R-:W-:Y:S02]  /*c220*/  IMAD.MOV.U32 R13, RZ, RZ, R4 ;  /* 0x000000ffff0d7224 */ /* 0x000fe400078e0004 */
[----:B------:R-:W-:-:S10]  /*c230*/  IMAD.MOV.U32 R7, RZ, RZ, R14 ;  /* 0x000000ffff077224 */ /* 0x000fd400078e000e */
[----:B0-----:R-:W-:Y:S05]  /*c240*/  WARPSYNC.COLLECTIVE R15, `(.L_x_100) ;  /* 0x000000000f087348 */ /* 0x001fea0003c00000 */
[----:B------:R1:W2:Y:S02]  /*c250*/  SHFL.IDX P6, R14, R13, R12, R11 ;  /* 0x0000000c0d0e7389 */ /* 0x0002a400000c000b */
[----:B012---:R-:W-:Y:S01]  /*c260*/  ENDCOLLECTIVE ;  /* 0x000000000000791b */ /* 0x007fe20003800000 */
.L_x_100:
[----:B------:R-:W-:Y:S02]  /*c270*/  @P0 LEA R9, R5, UR39, 0x1 ;  /* 0x0000002705090c11 */ /* 0x000fe4000f8e08ff */
[----:B------:R-:W-:Y:S01]  /*c280*/  MOV R13, R6 ;  /* 0x00000006000d7202 */ /* 0x000fe20000000f00 */
[----:B------:R-:W-:Y:S01]  /*c290*/  IMAD.MOV.U32 R12, RZ, RZ, 0x3 ;  /* 0x00000003ff0c7424 */ /* 0x000fe200078e00ff */
[----:B------:R-:W-:-:S04]  /*c2a0*/  @P0 LEA R14, P1, R34, R14, 0x1 ;  /* 0x0000000e220e0211 */ /* 0x000fc800078208ff */
[----:B------:R-:W-:Y:S01]  /*c2b0*/  @P0 IADD3.X R7, RZ, R7, RZ, P1, !PT ;  /* 0x00000007ff070210 */ /* 0x000fe20000ffe4ff */
[----:B------:R-:W-:-:S08]  /*c2c0*/  @P0 IMAD.MOV.U32 R2, RZ, RZ, R14 ;  /* 0x000000ffff020224 */ /* 0x000fd000078e000e */
[----:B------:R-:W-:Y:S05]  /*c2d0*/  WARPSYNC.COLLECTIVE R15, `(.L_x_101) ;  /* 0x000000000f087348 */ /* 0x000fea0003c00000 */
[----:B------:R0:W1:Y:S02]  /*c2e0*/  SHFL.IDX P6, R14, R13, R12, R11 ;  /* 0x0000000c0d0e7389 */ /* 0x00006400000c000b */
[----:B01----:R-:W-:Y:S01]  /*c2f0*/  ENDCOLLECTIVE ;  /* 0x000000000000791b */ /* 0x003fe20003800000 */
.L_x_101:
[----:B------:R-:W-:-:S05]  /*c300*/  @P0 IMAD.MOV.U32 R3, RZ, RZ, R7 ;  /* 0x000000ffff030224 */ /* 0x000fca00078e0007 */
[----:B------:R-:W-:Y:S01]  /*c310*/  @!PT LDS RZ, [RZ] ;  /* 0x00000000fffff984 */ /* 0x000fe20000000800 */
[----:B------:R-:W-:Y:S01]  /*c320*/  @!PT LDS RZ, [RZ] ;  /* 0x00000000fffff984 */ /* 0x000fe20000000800 */
[----:B------:R-:W-:Y:S01]  /*c330*/  @!PT LDS RZ, [RZ] ;  /* 0x00000000fffff984 */ /* 0x000fe20000000800 */
[----:B------:R0:W-:Y:S04]  /*c340*/  @P0 LDGSTS.E.BYPASS.LTC128B.128 [R9+0x19400], desc[UR48][R2.64], !P3 ;  /* 0x1940000002090fae */ /* 0x0001e8000d901d70 */
[----:B------:R0:W-:Y:S01]  /*c350*/  @P0 LDGSTS.E.BYPASS.LTC128B.128 [R9+0x1d400], desc[UR48][R2.64+0x80], !P2 ;  /* 0x1d40008002090fae */ /* 0x0001e2000d101d70 */
[----:B------:R-:W-:Y:S02]  /*c360*/  ISETP.GE.AND P0, PT, R30, 0x31, PT ;  /* 0x000000311e00780c */ /* 0x000fe40003f06270 */
[----:B------:R-:W-:Y:S01]  /*c370*/  MOV R13, R4 ;  /* 0x00000004000d7202 */ /* 0x000fe20000000f00 */
[----:B------:R-:W-:-:S10]  /*c380*/  IMAD.MOV.U32 R7, RZ, RZ, R14 ;  /* 0x000000ffff077224 */ /* 0x000fd400078e000e */
[----:B0-----:R-:W-:-:S07]  /*c390*/  @P0 LEA R21, R5, UR39, 0x1 ;  /* 0x0000002705150c11 */ /* 0x001fce000f8e08ff */
[----:B------:R-:W-:Y:S05]  /*c3a0*/  WARPSYNC.COLLECTIVE R15, `(.L_x_102) ;  /* 0x000000000f087348 */ /* 0x000fea0003c00000 */
[----:B------:R0:W1:Y:S02]  /*c3b0*/  SHFL.IDX P6, R14, R13, R12, R11 ;  /* 0x0000000c0d0e7389 */ /* 0x00006400000c000b */
[----:B01----:R-:W-:Y:S01]  /*c3c0*/  ENDCOLLECTIVE ;  /* 0x000000000000791b */ /* 0x003fe20003800000 */
.L_x_102:
[----:B------:R-:W-:Y:S02]  /*c3d0*/  IMAD.MOV.U32 R13, RZ, RZ, R6 ;  /* 0x000000ffff0d7224 */ /* 0x000fe400078e0006 */
[----:B------:R-:W-:Y:S01]  /*c3e0*/  IMAD.MOV.U32 R12, RZ, RZ, 0x4 ;  /* 0x00000004ff0c7424 */ /* 0x000fe200078e00ff */
[----:B------:R-:W-:-:S05]  /*c3f0*/  @P0 LEA R14, P1, R34, R14, 0x1 ;  /* 0x0000000e220e0211 */ /* 0x000fca00078208ff */
[----:B------:R-:W-:-:S08]  /*c400*/  @P0 IMAD.MOV.U32 R2, RZ, RZ, R14 ;  /* 0x000000ffff020224 */ /* 0x000fd000078e000e */
[----:B------:R-:W-:Y:S05]  /*c410*/  WARPSYNC.COLLECTIVE R15, `(.L_x_103) ;  /* 0x000000000f087348 */ /* 0x000fea0003c00000 */
[----:B------:R0:W1:Y:S02]  /*c420*/  SHFL.IDX P6, R14, R13, R12, R11 ;  /* 0x0000000c0d0e7389 */ /* 0x00006400000c000b */
[----:B01----:R-:W-:Y:S01]  /*c430*/  ENDCOLLECTIVE ;  /* 0x000000000000791b */ /* 0x003fe20003800000 */
.L_x_103:
[----:B------:R-:W-:-:S05]  /*c440*/  @P0 IMAD.X R7, RZ, RZ, R7, P1 ;  /* 0x000000ffff070224 */ /* 0x000fca00008e0607 */
[----:B------:R-:W-:-:S05]  /*c450*/  @P0 MOV R3, R7 ;  /* 0x0000000700030202 */ /* 0x000fca0000000f00 */
[----:B------:R-:W-:Y:S01]  /*c460*/  @!PT LDS RZ, [RZ] ;  /* 0x00000000fffff984 */ /* 0x000fe20000000800 */
[----:B------:R-:W-:Y:S01]  /*c470*/  @!PT LDS RZ, [RZ] ;  /* 0x00000000fffff984 */ /* 0x000fe20000000800 */
[----:B------:R-:W-:Y:S01]  /*c480*/  @!PT LDS RZ, [RZ] ;  /* 0x00000000fffff984 */ /* 0x000fe20000000800 */
[----:B------:R0:W-:Y:S01]  /*c490*/  @P0 LDGSTS.E.BYPASS.LTC128B.128 [R21+0x19c00], desc[UR48][R2.64], !P3 ;  /* 0x19c0000002150fae */ /* 0x0001e2000d901d70 */
[----:B------:R-:W-:-:S03]  /*c4a0*/  IMAD.MOV.U32 R13, RZ, RZ, R4 ;  /* 0x000000ffff0d7224 */ /* 0x000fc600078e0004 */
[----:B------:R0:W-:Y:S01]  /*c4b0*/  @P0 LDGSTS.E.BYPASS.LTC128B.128 [R21+0x1dc00], desc[UR48][R2.64+0x80], !P2 ;  /* 0x1dc0008002150fae */ /* 0x0001e2000d101d70 */
[----:B------:R-:W-:Y:S02]  /*c4c0*/  ISETP.GE.AND P0, PT, R30, 0x41, PT ;  /* 0x000000411e00780c */ /* 0x000fe40003f06270 */
[----:B------:R-:W-:-:S11]  /*c4d0*/  MOV R7, R14 ;  /* 0x0000000e00077202 */ /* 0x000fd60000000f00 */
[----:B0-----:R-:W-:Y:S05]  /*c4e0*/  WARPSYNC.COLLECTIVE R15, `(.L_x_104) ;  /* 0x000000000f087348 */ /* 0x001fea0003c00000 */
[----:B------:R1:W2:Y:S02]  /*c4f0*/  SHFL.IDX P6, R14, R13, R12, R11 ;  /* 0x0000000c0d0e7389 */ /* 0x0002a400000c000b */
[----:B012---:R-:W-:Y:S01]  /*c500*/  ENDCOLLECTIVE ;  /* 0x000000000000791b */ /* 0x007fe20003800000 */
.L_x_104:
[----:B------:R-:W-:Y:S01]  /*c510*/  @P0 LEA R9, R5, UR39, 0x1 ;  /* 0x0000002705090c11 */ /* 0x000fe2000f8e08ff */
        /* <DEDUP_REMOVED lines=8> */
.L_x_105:
        /* <DEDUP_REMOVED lines=12> */
.L_x_106:
        /* <DEDUP_REMOVED lines=9> */
.L_x_107:
        /* <DEDUP_REMOVED lines=13> */
.L_x_108:
[----:B------:R-:W-:Y:S02]  /*c7c0*/  IMAD.MOV.U32 R13, RZ, RZ, R6 ;  /* 0x000000ffff0d7224 */ /* 0x000fe400078e0006 */
[----:B------:R-:W-:Y:S01]  /*c7d0*/  IMAD.MOV.U32 R12, RZ, RZ, 0x7 ;  /* 0x00000007ff0c7424 */ /* 0x000fe200078e00ff */
[----:B------:R-:W-:-:S05]  /*c7e0*/  @P0 LEA R14, P1, R34, R14, 0x1 ;  /* 0x0000000e220e0211 */ /* 0x000fca00078208ff */
[----:B------:R-:W-:-:S08]  /*c7f0*/  @P0 IMAD.MOV.U32 R2, RZ, RZ, R14 ;  /* 0x000000ffff020224 */ /* 0x000fd000078e000e */
[----:B------:R-:W-:Y:S05]  /*c800*/  WARPSYNC.COLLECTIVE R15, `(.L_x_109) ;  /* 0x000000000f087348 */ /* 0x000fea0003c00000 */
[----:B------:R0:W1:Y:S02]  /*c810*/  SHFL.IDX P6, R14, R13, R12, R11 ;  /* 0x0000000c0d0e7389 */ /* 0x00006400000c000b */
[----:B01----:R-:W-:Y:S01]  /*c820*/  ENDCOLLECTIVE ;  /* 0x000000000000791b */ /* 0x003fe20003800000 */
.L_x_109:
        /* <DEDUP_REMOVED lines=8> */
[----:B------:R-:W-:-:S07]  /*c8b0*/  MOV R7, R14 ;  /* 0x0000000e00077202 */ /* 0x000fce0000000f00 */
[----:B0-----:R-:W-:Y:S05]  /*c8c0*/  WARPSYNC.COLLECTIVE R15, `(.L_x_110) ;  /* 0x000000000f087348 */ /* 0x001fea0003c00000 */
[----:B------:R1:W2:Y:S02]  /*c8d0*/  SHFL.IDX P6, R14, R13, R12, R11 ;  /* 0x0000000c0d0e7389 */ /* 0x0002a400000c000b */
[----:B012---:R-:W-:Y:S01]  /*c8e0*/  ENDCOLLECTIVE ;  /* 0x000000000000791b */ /* 0x007fe20003800000 */
.L_x_110:
[----:B------:R-:W-:Y:S05]  /*c8f0*/  BRA `(.L_x_111) ;  /* 0xffffffcc00187947 */ /* 0x000fea000383ffff */
.L_x_52:
[----:B------:R-:W-:Y:S01]  /*c900*/  IMAD.MOV.U32 R13, RZ, RZ, R5 ;  /* 0x000000ffff0d7224 */ /* 0x000fe200078e0005 */
[----:B------:R-:W-:Y:S01]  /*c910*/  MOV R12, RZ ;  /* 0x000000ff000c7202 */ /* 0x000fe20000000f00 */
[----:B------:R-:W-:Y:S02]  /*c920*/  IMAD.MOV.U32 R11, RZ, RZ, 0x181f ;  /* 0x0000181fff0b7424 */ /* 0x000fe400078e00ff */
[----:B------:R-:W-:Y:S02]  /*c930*/  IMAD.MOV.U32 R15, RZ, RZ, -0x1 ;  /* 0xffffffffff0f7424 */ /* 0x000fe400078e00ff */
[----:B------:R-:W-:-:S07]  /*c940*/  IMAD.IADD R4, R35, 0x1, R4 ;  /* 0x0000000123047824 */ /* 0x000fce00078e0204 */
[----:B------:R-:W-:Y:S05]  /*c950*/  WARPSYNC.COLLECTIVE R15, `(.L_x_112) ;  /* 0x000000000f087348 */ /* 0x000fea0003c00000 */
[----:B------:R0:W1:Y:S02]  /*c960*/  SHFL.IDX P6, R14, R13, R12, R11 ;  /* 0x0000000c0d0e7389 */ /* 0x00006400000c000b */
[----:B01----:R-:W-:Y:S01]  /*c970*/  ENDCOLLECTIVE ;  /* 0x000000000000791b */ /* 0x003fe20003800000 */
.L_x_112:
[C---:B------:R-:W-:Y:S01]  /*c980*/  VIADD R6, R4.reuse, 0x10 ;  /* 0x0000001004067836 */ /* 0x040fe20000000000 */
[----:B------:R-:W-:Y:S01]  /*c990*/  ISETP.GE.AND P0, PT, R4, UR38, PT ;  /* 0x0000002604007c0c */ /* 0x000fe2000bf06270 */
[----:B------:R-:W-:Y:S01]  /*c9a0*/  IMAD.MOV.U32 R13, RZ, RZ, R0 ;  /* 0x000000ffff0d7224 */ /* 0x000fe200078e0000 */
[----:B------:R-:W-:-:S11]  /*c9b0*/  MOV R2, R14 ;  /* 0x0000000e00027202 */ /* 0x000fd60000000f00 */
[----:B------:R-:W-:Y:S05]  /*c9c0*/  WARPSYNC.COLLECTIVE R15, `(.L_x_113) ;  /* 0x000000000f087348 */ /* 0x000fea0003c00000 */
[----:B------:R0:W1:Y:S02]  /*c9d0*/  SHFL.IDX P6, R14, R13, R12, R11 ;  /* 0x0000000c0d0e7389 */ /* 0x00006400000c000b */
[----:B01----:R-:W-:Y:S01]  /*c9e0*/  ENDCOLLECTIVE ;  /* 0x000000000000791b */ /* 0x003fe20003800000 */
.L_x_113:
[----:B------:R-:W-:Y:S01]  /*c9f0*/  MOV R13, R5 ;  /* 0x00000005000d7202 */ /* 0x000fe20000000f00 */
[----:B------:R-:W-:Y:S01]  /*ca00*/  IMAD.MOV.U32 R12, RZ, RZ, 0x1 ;  /* 0x00000001ff0c7424 */ /* 0x000fe200078e00ff */
[----:B------:R-:W-:-:S04]  /*ca10*/  @!P0 LEA R14, P1, R34, R14, 0x1 ;  /* 0x0000000e220e8211 */ /* 0x000fc800078208ff */
[----:B------:R-:W-:Y:S01]  /*ca20*/  @!P0 IADD3.X R3, RZ, R2, RZ, P1, !PT ;  /* 0x00000002ff038210 */ /* 0x000fe20000ffe4ff */
[----:B------:R-:W-:-:S08]  /*ca30*/  @!P0 IMAD.MOV.U32 R2, RZ, RZ, R14 ;  /* 0x000000ffff028224 */ /* 0x000fd000078e000e */
[----:B------:R-:W-:Y:S05]  /*ca40*/  WARPSYNC.COLLECTIVE R15, `(.L_x_114) ;  /* 0x000000000f087348 */ /* 0x000fea0003c00000 */
[----:B------:R0:W1:Y:S02]  /*ca50*/  SHFL.IDX P6, R14, R13, R12, R11 ;  /* 0x0000000c0d0e7389 */ /* 0x00006400000c000b */
[----:B01----:R-:W-:Y:S01]  /*ca60*/  ENDCOLLECTIVE ;  /* 0x000000000000791b */ /* 0x003fe20003800000 */
.L_x_114:
[----:B------:R-:W-:Y:S01]  /*ca70*/  @!PT LDS RZ, [RZ] ;  /* 0x00000000fffff984 */ /* 0x000fe20000000800 */
[----:B------:R-:W-:Y:S01]  /*ca80*/  @!PT LDS RZ, [RZ] ;  /* 0x00000000fffff984 */ /* 0x000fe20000000800 */
[----:B------:R-:W-:Y:S01]  /*ca90*/  @!PT LDS RZ, [RZ] ;  /* 0x00000000fffff984 */ /* 0x000fe20000000800 */
[----:B------:R0:W-:Y:S04]  /*caa0*/  @!P0 LDGSTS.E.BYPASS.LTC128B.128 [R8+0x10400], desc[UR48][R2.64], !P4 ;  /* 0x1040000002088fae */ /* 0x0001e8000e101d70 */
[----:B------:R0:W-:Y:S01]  /*cab0*/  @!P0 LDGSTS.E.BYPASS.LTC128B.128 [R8+0x14400], desc[UR48][R2.64+0x80], !P5 ;  /* 0x1440008002088fae */ /* 0x0001e2000e901d70 */
[----:B------:R-:W-:Y:S02]  /*cac0*/  ISETP.GE.AND P0, PT, R6, UR38, PT ;  /* 0x0000002606007c0c */ /* 0x000fe4000bf06270 */
[----:B------:R-:W-:Y:S01]  /*cad0*/  MOV R13, R0 ;  /* 0x00000000000d7202 */ /* 0x000fe20000000f00 */
[----:B------:R-:W-:-:S10]  /*cae0*/  IMAD.MOV.U32 R6, RZ, RZ, R14 ;  /* 0x000000ffff067224 */ /* 0x000fd400078e000e */
[----:B0-----:R-:W-:Y:S05]  /*caf0*/  WARPSYNC.COLLECTIVE R15, `(.L_x_115) ;  /* 0x000000000f087348 */ /* 0x001fea0003c00000 */
[----:B------:R1:W2:Y:S02]  /*cb00*/  SHFL.IDX P6, R14, R13, R12, R11 ;  /* 0x0000000c0d0e7389 */ /* 0x0002a400000c000b */
[----:B012---:R-:W-:Y:S01]  /*cb10*/  ENDCOLLECTIVE ;  /* 0x000000000000791b */ /* 0x007fe20003800000 */
.L_x_115:
[----:B------:R-:W-:Y:S01]  /*cb20*/  IMAD.MOV.U32 R13, RZ, RZ, R5 ;  /* 0x000000ffff0d7224 */ /* 0x000fe200078e0005 */
[----:B------:R-:W-:Y:S02]  /*cb30*/  MOV R12, 0x2 ;  /* 0x00000002000c7802 */ /* 0x000fe40000000f00 */
[----:B------:R-:W-:-:S05]  /*cb40*/  @!P0 LEA R14, P1, R34, R14, 0x1 ;  /* 0x0000000e220e8211 */ /* 0x000fca00078208ff */
[----:B------:R-:W-:-:S08]  /*cb50*/  @!P0 IMAD.MOV.U32 R2, RZ, RZ, R14 ;  /* 0x000000ffff028224 */ /* 0x000fd000078e000e */
[----:B------:R-:W-:Y:S05]  /*cb60*/  WARPSYNC.COLLECTIVE R15, `(.L_x_116) ;  /* 0x000000000f087348 */ /* 0x000fea0003c00000 */
[----:B------:R0:W1:Y:S02]  /*cb70*/  SHFL.IDX P6, R14, R13, R12, R11 ;  /* 0x0000000c0d0e7389 */ /* 0x00006400000c000b */
[----:B01----:R-:W-:Y:S01]  /*cb80*/  ENDCOLLECTIVE ;  /* 0x000000000000791b */ /* 0x003fe20003800000 */
.L_x_116:
[----:B------:R-:W-:Y:S02]  /*cb90*/  @!P0 IMAD.X R7, RZ, RZ, R6, P1 ;  /* 0x000000ffff078224 */ /* 0x000fe400008e0606 */
[----:B------:R-:W-:-:S03]  /*cba0*/  VIADD R6, R4, 0x20 ;  /* 0x0000002004067836 */ /* 0x000fc60000000000 */
[----:B------:R-:W-:-:S05]  /*cbb0*/  @!P0 MOV R3, R7 ;  /* 0x0000000700038202 */ /* 0x000fca0000000f00 */
[----:B------:R-:W-:Y:S01]  /*cbc0*/  @!PT LDS RZ, [RZ] ;  /* 0x00000000fffff984 */ /* 0x000fe20000000800 */
[----:B------:R-:W-:Y:S01]  /*cbd0*/  @!PT LDS RZ, [RZ] ;  /* 0x00000000fffff984 */ /* 0x000fe20000000800 */
[----:B------:R-:W-:Y:S01]  /*cbe0*/  @!PT LDS RZ, [RZ] ;  /* 0x00000000fffff984 */ /* 0x000fe20000000800 */
[----:B------:R0:W-:Y:S01]  /*cbf0*/  @!P0 LDGSTS.E.BYPASS.LTC128B.128 [R8+0x10c00], desc[UR48][R2.64], !P4 ;  /* 0x10c0000002088fae */ /* 0x0001e2000e101d70 */
[----:B------:R-:W-:-:S03]  /*cc00*/  IMAD.MOV.U32 R13, RZ, RZ, R0 ;  /* 0x000000ffff0d7224 */ /* 0x000fc600078e0000 */
[----:B------:R0:W-:Y:S01]  /*cc10*/  @!P0 LDGSTS.E.BYPASS.LTC128B.128 [R8+0x14c00], desc[UR48][R2.64+0x80], !P5 ;  /* 0x14c0008002088fae */ /* 0x0001e2000e901d70 */
[----:B------:R-:W-:Y:S01]  /*cc20*/  ISETP.GE.AND P0, PT, R6, UR38, PT ;  /* 0x0000002606007c0c */ /* 0x000fe2000bf06270 */
[----:B------:R-:W-:-:S12]  /*cc30*/  IMAD.MOV.U32 R6, RZ, RZ, R14 ;  /* 0x000000ffff067224 */ /* 0x000fd800078e000e */
[----:B0-----:R-:W-:Y:S05]  /*cc40*/  WARPSYNC.COLLECTIVE R15, `(.L_x_117) ;  /* 0x000000000f087348 */ /* 0x001fea0003c00000 */
[----:B------:R1:W2:Y:S02]  /*cc50*/  SHFL.IDX P6, R14, R13, R12, R11 ;  /* 0x0000000c0d0e7389 */ /* 0x0002a400000c000b */
[----:B012---:R-:W-:Y:S01]  /*cc60*/  ENDCOLLECTIVE ;  /* 0x000000000000791b */ /* 0x007fe20003800000 */
.L_x_117:
[----:B------:R-:W-:Y:S02]  /*cc70*/  IMAD.MOV.U32 R13, RZ, RZ, R5 ;  /* 0x000000ffff0d7224 */ /* 0x000fe400078e0005 */
[----:B------:R-:W-:Y:S01]  /*cc80*/  IMAD.MOV.U32 R12, RZ, RZ, 0x3 ;  /* 0x00000003ff0c7424 */ /* 0x000fe200078e00ff */
[----:B------:R-:W-:-:S04]  /*cc90*/  @!P0 LEA R14, P1, R34, R14, 0x1 ;  /* 0x0000000e220e8211 */ /* 0x000fc800078208ff */
[----:B------:R-:W-:Y:S01]  /*cca0*/  @!P0 IADD3.X R7, RZ, R6, RZ, P1, !PT ;  /* 0x00000006ff078210 */ /* 0x000fe20000ffe4ff */
[----:B------:R-:W-:Y:S01]  /*ccb0*/  @!P0 IMAD.MOV.U32 R2, RZ, RZ, R14 ;  /* 0x000000ffff028224 */ /* 0x000fe200078e000e */
[----:B------:R-:W-:-:S07]  /*ccc0*/  IADD3 R6, R4, 0x30, RZ ;  /* 0x0000003004067810 */ /* 0x000fce0007ffe0ff */
[----:B------:R-:W-:Y:S05]  /*ccd0*/  WARPSYNC.COLLECTIVE R15, `(.L_x_118) ;  /* 0x000000000f087348 */ /* 0x000fea0003c00000 */
[----:B------:R0:W1:Y:S02]  /*cce0*/  SHFL.IDX P6, R14, R13, R12, R11 ;  /* 0x0000000c0d0e7389 */ /* 0x00006400000c000b */
[----:B01----:R-:W-:Y:S01]  /*ccf0*/  ENDCOLLECTIVE ;  /* 0x000000000000791b */ /* 0x003fe20003800000 */
.L_x_118:
[----:B------:R-:W-:-:S05]  /*cd00*/  @!P0 IMAD.MOV.U32 R3, RZ, RZ, R7 ;  /* 0x000000ffff038224 */ /* 0x000fca00078e0007 */
[----:B------:R-:W-:Y:S01]  /*cd10*/  @!PT LDS RZ, [RZ] ;  /* 0x00000000fffff984 */ /* 0x000fe20000000800 */
[----:B------:R-:W-:Y:S01]  /*cd20*/  @!PT LDS RZ, [RZ] ;  /* 0x00000000fffff984 */ /* 0x000fe20000000800 */
[----:B------:R-:W-:Y:S01]  /*cd30*/  @!PT LDS RZ, [RZ] ;  /* 0x00000000fffff984 */ /* 0x000fe20000000800 */
[----:B------:R0:W-:Y:S04]  /*cd40*/  @!P0 LDGSTS.E.BYPASS.LTC128B.128 [R8+0x11400], desc[UR48][R2.64], !P4 ;  /* 0x1140000002088fae */ /* 0x0001e8000e101d70 */
[----:B------:R0:W-:Y:S01]  /*cd50*/  @!P0 LDGSTS.E.BYPASS.LTC128B.128 [R8+0x15400], desc[UR48][R2.64+0x80], !P5 ;  /* 0x1540008002088fae */ /* 0x0001e2000e901d70 */
[----:B------:R-:W-:Y:S01]  /*cd60*/  ISETP.GE.AND P0, PT, R6, UR38, PT ;  /* 0x0000002606007c0c */ /* 0x000fe2000bf06270 */
[----:B------:R-:W-:Y:S01]  /*cd70*/  IMAD.MOV.U32 R13, RZ, RZ, R0 ;  /* 0x000000ffff0d7224 */ /* 0x000fe200078e0000 */
[----:B------:R-:W-:-:S11]  /*cd80*/  MOV R6, R14 ;  /* 0x0000000e00067202 */ /* 0x000fd60000000f00 */
[----:B0-----:R-:W-:Y:S05]  /*cd90*/  WARPSYNC.COLLECTIVE R15, `(.L_x_119) ;  /* 0x000000000f087348 */ /* 0x001fea0003c00000 */
[----:B------:R1:W2:Y:S02]  /*cda0*/  SHFL.IDX P6, R14, R13, R12, R11 ;  /* 0x0000000c0d0e7389 */ /* 0x0002a400000c000b */
[----:B012---:R-:W-:Y:S01]  /*cdb0*/  ENDCOLLECTIVE ;  /* 0x000000000000791b */ /* 0x007fe20003800000 */
.L_x_119:
[----:B------:R-:W-:Y:S01]  /*cdc0*/  MOV R13, R5 ;  /* 0x00000005000d7202 */ /* 0x000fe20000000f00 */
[----:B------:R-:W-:Y:S01]  /*cdd0*/  IMAD.MOV.U32 R12, RZ, RZ, 0x4 ;  /* 0x00000004ff0c7424 */ /* 0x000fe200078e00ff */
[----:B------:R-:W-:-:S04]  /*cde0*/  @!P0 LEA R14, P1, R34, R14, 0x1 ;  /* 0x0000000e220e8211 */ /* 0x000fc800078208ff */
[----:B------:R-:W-:Y:S01]  /*cdf0*/  @!P0 MOV R2, R14 ;  /* 0x0000000e00028202 */ /* 0x000fe20000000f00 */
[----:B------:R-:W-:-:S08]  /*ce00*/  @!P0 IMAD.X R7, RZ, RZ, R6, P1 ;  /* 0x000000ffff078224 */ /* 0x000fd000008e0606 */
[----:B------:R-:W-:Y:S05]  /*ce10*/  WARPSYNC.COLLECTIVE R15, `(.L_x_120) ;  /* 0x000000000f087348 */ /* 0x000fea0003c00000 */
[----:B------:R0:W1:Y:S02]  /*ce20*/  SHFL.IDX P6, R14, R13, R12, R11 ;  /* 0x0000000c0d0e7389 */ /* 0x00006400000c000b */
[----:B01----:R-:W-:Y:S01]  /*ce30*/  ENDCOLLECTIVE ;  /* 0x000000000000791b */ /* 0x003fe20003800000 */
.L_x_120:
[----:B------:R-:W-:Y:S02]  /*ce40*/  VIADD R6, R4, 0x40 ;  /* 0x0000004004067836 */ /* 0x000fe40000000000 */
[----:B------:R-:W-:-:S05]  /*ce50*/  @!P0 IMAD.MOV.U32 R3, RZ, RZ, R7 ;  /* 0x000000ffff038224 */ /* 0x000fca00078e0007 */
        /* <DEDUP_REMOVED lines=11> */
.L_x_121:
[----:B------:R-:W-:Y:S01]  /*cf10*/  IMAD.MOV.U32 R13, RZ, RZ, R5 ;  /* 0x000000ffff0d7224 */ /* 0x000fe200078e0005 */
[----:B------:R-:W-:Y:S02]  /*cf20*/  MOV R12, 0x5 ;  /* 0x00000005000c7802 */ /* 0x000fe40000000f00 */
[----:B------:R-:W-:-:S05]  /*cf30*/  @!P0 LEA R14, P1, R34, R14, 0x1 ;  /* 0x0000000e220e8211 */ /* 0x000fca00078208ff */
[----:B------:R-:W-:-:S08]  /*cf40*/  @!P0 IMAD.MOV.U32 R2, RZ, RZ, R14 ;  /* 0x000000ffff028224 */ /* 0x000fd000078e000e */
[----:B------:R-:W-:Y:S05]  /*cf50*/  WARPSYNC.COLLECTIVE R15, `(.L_x_122) ;  /* 0x000000000f087348 */ /* 0x000fea0003c00000 */
[----:B------:R0:W1:Y:S02]  /*cf60*/  SHFL.IDX P6, R14, R13, R12, R11 ;  /* 0x0000000c0d0e7389 */ /* 0x00006400000c000b */
[----:B01----:R-:W-:Y:S01]  /*cf70*/  ENDCOLLECTIVE ;  /* 0x000000000000791b */ /* 0x003fe20003800000 */
.L_x_122:
        /* <DEDUP_REMOVED lines=14> */
.L_x_123:
        /* <DEDUP_REMOVED lines=9> */
.L_x_124:
        /* <DEDUP_REMOVED lines=12> */
.L_x_125:
[----:B------:R-:W-:Y:S01]  /*d1b0*/  IMAD.MOV.U32 R13, RZ, RZ, R5 ;  /* 0x000000ffff0d7224 */ /* 0x000fe200078e0005 */
[----:B------:R-:W-:Y:S02]  /*d1c0*/  MOV R12, 0x7 ;  /* 0x00000007000c7802 */ /* 0x000fe40000000f00 */
[----:B------:R-:W-:-:S04]  /*d1d0*/  @!P0 LEA R14, P1, R34, R14, 0x1 ;  /* 0x0000000e220e8211 */ /* 0x000fc800078208ff */
[----:B------:R-:W-:Y:S01]  /*d1e0*/  @!P0 MOV R2, R14 ;  /* 0x0000000e00028202 */ /* 0x000fe20000000f00 */
[----:B------:R-:W-:-:S08]  /*d1f0*/  @!P0 IMAD.X R7, RZ, RZ, R6, P1 ;  /* 0x000000ffff078224 */ /* 0x000fd000008e0606 */
[----:B------:R-:W-:Y:S05]  /*d200*/  WARPSYNC.COLLECTIVE R15, `(.L_x_126) ;  /* 0x000000000f087348 */ /* 0x000fea0003c00000 */
[----:B------:R0:W1:Y:S02]  /*d210*/  SHFL.IDX P6, R14, R13, R12, R11 ;  /* 0x0000000c0d0e7389 */ /* 0x00006400000c000b */
[----:B01----:R-:W-:Y:S01]  /*d220*/  ENDCOLLECTIVE ;  /* 0x000000000000791b */ /* 0x003fe20003800000 */
.L_x_126:
[----:B------:R-:W-:-:S05]  /*d230*/  @!P0 IMAD.MOV.U32 R3, RZ, RZ, R7 ;  /* 0x000000ffff038224 */ /* 0x000fca00078e0007 */
[----:B------:R-:W-:Y:S01]  /*d240*/  @!PT LDS RZ, [RZ] ;  /* 0x00000000fffff984 */ /* 0x000fe20000000800 */
[----:B------:R-:W-:Y:S01]  /*d250*/  @!PT LDS RZ, [RZ] ;  /* 0x00000000fffff984 */ /* 0x000fe20000000800 */
[----:B------:R-:W-:Y:S01]  /*d260*/  @!PT LDS RZ, [RZ] ;  /* 0x00000000fffff984 */ /* 0x000fe20000000800 */
[----:B------:R0:W-:Y:S04]  /*d270*/  @!P0 LDGSTS.E.BYPASS.LTC128B.128 [R8+0x13400], desc[UR48][R2.64], !P4 ;  /* 0x1340000002088fae */ /* 0x0001e8000e101d70 */
[----:B------:R0:W-:Y:S01]  /*d280*/  @!P0 LDGSTS.E.BYPASS.LTC128B.128 [R8+0x17400], desc[UR48][R2.64+0x80], !P5 ;  /* 0x1740008002088fae */ /* 0x0001e2000e901d70 */
[----:B------:R-:W-:Y:S02]  /*d290*/  IMAD.MOV.U32 R13, RZ, RZ, R0 ;  /* 0x000000ffff0d7224 */ /* 0x000fe400078e0000 */
[----:B------:R-:W-:-:S07]  /*d2a0*/  IMAD.MOV.U32 R6, RZ, RZ, R14 ;  /* 0x000000ffff067224 */ /* 0x000fce00078e000e */
[----:B0-----:R-:W-:Y:S05]  /*d2b0*/  WARPSYNC.COLLECTIVE R15, `(.L_x_127) ;  /* 0x000000000f087348 */ /* 0x001fea0003c00000 */
[----:B------:R1:W2:Y:S02]  /*d2c0*/  SHFL.IDX P6, R14, R13, R12, R11 ;  /* 0x0000000c0d0e7389 */ /* 0x0002a400000c000b */
[----:B012---:R-:W-:Y:S01]  /*d2d0*/  ENDCOLLECTIVE ;  /* 0x000000000000791b */ /* 0x007fe20003800000 */
.L_x_127:
[----:B------:R-:W-:Y:S05]  /*d2e0*/  BRA `(.L_x_128) ;  /* 0xffffffcc002c7947 */ /* 0x000fea000383ffff */
.L_x_54:
[----:B0-----:R-:W-:-:S04]  /*d2f0*/  MOV R3, UR39 ;  /* 0x0000002700037c02 */ /* 0x001fc80008000f00 */
[----:B------:R0:W1:Y:S03]  /*d300*/  SYNCS.PHASECHK.TRANS64.TRYWAIT P0, [R3+URZ+0x28820], R0 ;  /* 0x02882000030075a7 */ /* 0x000066000800017f */
[----:B-1----:R-:W-:Y:S05]  /*d310*/  @!P0 NANOSLEEP.SYNCS 0x989680 ;  /* 0x009896800000895d */ /* 0x002fea0003900000 */
[----:B------:R-:W1:Y:S02]  /*d320*/  @!P0 SYNCS.PHASECHK.TRANS64 P0, [R3+URZ+0x28820], R0 ;  /* 0x02882000030085a7 */ /* 0x000e64000800007f */
[----:B-1----:R-:W-:Y:S05]  /*d330*/  @!P0 BRA `(.L_x_54) ;  /* 0xfffffffc00ec8947 */ /* 0x002fea000383ffff */
[----:B------:R-:W-:Y:S05]  /*d340*/  BRA `(.L_x_129) ;  /* 0xffffffcc00607947 */ /* 0x000fea000383ffff */
.L_x_58:
[----:B0-----:R0:W1:Y:S02]  /*d350*/  SYNCS.PHASECHK.TRANS64.TRYWAIT P0, [R6+URZ+0x28840], R3 ;  /* 0x02884003060075a7 */ /* 0x001064000800017f */
[----:B-1----:R-:W-:Y:S05]  /*d360*/  @!P0 NANOSLEEP.SYNCS 0x989680 ;  /* 0x009896800000895d */ /* 0x002fea0003900000 */
[----:B------:R-:W1:Y:S02]  /*d370*/  @!P0 SYNCS.PHASECHK.TRANS64 P0, [R6+URZ+0x28840], R3 ;  /* 0x02884003060085a7 */ /* 0x000e64000800007f */
[----:B-1----:R-:W-:Y:S05]  /*d380*/  @!P0 BRA `(.L_x_58) ;  /* 0xfffffffc00f08947 */ /* 0x002fea000383ffff */
[----:B------:R-:W-:Y:S05]  /*d390*/  BRA `(.L_x_130) ;  /* 0xffffffd0001c7947 */ /* 0x000fea000383ffff */
.L_x_59:
[----:B------:R-:W-:Y:S01]  /*d3a0*/  BSSY B1, `(.L_x_131) ;  /* 0x0000008000017945 */ /* 0x000fe20003800000 */
[----:B------:R-:W-:Y:S01]  /*d3b0*/  IMAD.MOV.U32 R13, RZ, RZ, R9 ;  /* 0x000000ffff0d7224 */ /* 0x000fe200078e0009 */
[----:B------:R-:W-:Y:S01]  /*d3c0*/  MOV R11, 0x181f ;  /* 0x0000181f000b7802 */ /* 0x000fe20000000f00 */
[----:B------:R-:W-:Y:S02]  /*d3d0*/  IMAD.MOV.U32 R12, RZ, RZ, RZ ;  /* 0x000000ffff0c7224 */ /* 0x000fe400078e00ff */
[----:B------:R-:W-:-:S07]  /*d3e0*/  IMAD.MOV.U32 R15, RZ, RZ, -0x1 ;  /* 0xffffffffff0f7424 */ /* 0x000fce00078e00ff */
[----:B------:R-:W-:Y:S05]  /*d3f0*/  WARPSYNC.COLLECTIVE R15, `(.L_x_132) ;  /* 0x000000000f087348 */ /* 0x000fea0003c00000 */
[----:B------:R0:W1:Y:S02]  /*d400*/  SHFL.IDX P6, R14, R13, R12, R11 ;  /* 0x0000000c0d0e7389 */ /* 0x00006400000c000b */
[----:B01----:R-:W-:Y:S01]  /*d410*/  ENDCOLLECTIVE ;  /* 0x000000000000791b */ /* 0x003fe20003800000 */
.L_x_132:
[----:B------:R-:W-:Y:S05]  /*d420*/  BSYNC B1 ;  /* 0x0000000000017941 */ /* 0x000fea0003800000 */
.L_x_131:
[----:B------:R-:W-:Y:S01]  /*d430*/  MOV R13, R7 ;  /* 0x00000007000d7202 */ /* 0x000fe20000000f00 */
[----:B------:R-:W-:Y:S01]  /*d440*/  IMAD.MOV.U32 R12, RZ, RZ, RZ ;  /* 0x000000ffff0c7224 */ /* 0x000fe200078e00ff */
[----:B------:R-:W-:Y:S01]  /*d450*/  MOV R15, 0xffffffff ;  /* 0xffffffff000f7802 */ /* 0x000fe20000000f00 */
[----:B------:R-:W-:Y:S01]  /*d460*/  IMAD.MOV.U32 R11, RZ, RZ, 0x181f ;  /* 0x0000181fff0b7424 */ /* 0x000fe200078e00ff */
[----:B------:R-:W-:Y:S01]  /*d470*/  LEA R8, R8, UR39, 0x1 ;  /* 0x0000002708087c11 */ /* 0x000fe2000f8e08ff */
[----:B------:R-:W-:Y:S02]  /*d480*/  IMAD.MOV.U32 R3, RZ, RZ, R14 ;  /* 0x000000ffff037224 */ /* 0x000fe400078e000e */
[----:B------:R-:W-:-:S07]  /*d490*/  IMAD.SHL.U32 R5, R34, 0x2, RZ ;  /* 0x0000000222057824 */ /* 0x000fce00078e00ff */
[----:B------:R-:W-:Y:S05]  /*d4a0*/  WARPSYNC.COLLECTIVE R15, `(.L_x_133) ;  /* 0x000000000f087348 */ /* 0x000fea0003c00000 */
[----:B------:R0:W1:Y:S02]  /*d4b0*/  SHFL.IDX P6, R14, R13, R12, R11 ;  /* 0x0000000c0d0e7389 */ /* 0x00006400000c000b */
[----:B01----:R-:W-:Y:S01]  /*d4c0*/  ENDCOLLECTIVE ;  /* 0x000000000000791b */ /* 0x003fe20003800000 */
.L_x_133:
[----:B------:R-:W-:Y:S01]  /*d4d0*/  MOV R13, R9 ;  /* 0x00000009000d7202 */ /* 0x000fe20000000f00 */
[----:B------:R-:W-:Y:S01]  /*d4e0*/  IMAD.MOV.U32 R12, RZ, RZ, 0x1 ;  /* 0x00000001ff0c7424 */ /* 0x000fe200078e00ff */
[----:B------:R-:W-:-:S13]  /*d4f0*/  IADD3 R2, P0, R14, R5, RZ ;  /* 0x000000050e027210 */ /* 0x000fda0007f1e0ff */
[----:B------:R-:W-:Y:S05]  /*d500*/  WARPSYNC.COLLECTIVE R15, `(.L_x_134) ;  /* 0x000000000f087348 */ /* 0x000fea0003c00000 */
[----:B------:R0:W1:Y:S02]  /*d510*/  SHFL.IDX P6, R14, R13, R12, R11 ;  /* 0x0000000c0d0e7389 */ /* 0x00006400000c000b */
[----:B01----:R-:W-:Y:S01]  /*d520*/  ENDCOLLECTIVE ;  /* 0x000000000000791b */ /* 0x003fe20003800000 */
.L_x_134:
[----:B------:R-:W-:-:S05]  /*d530*/  IMAD.X R3, RZ, RZ, R3, P0 ;  /* 0x000000ffff037224 */ /* 0x000fca00000e0603 */
[----:B------:R-:W-:Y:S01]  /*d540*/  @!PT LDS RZ, [RZ] ;  /* 0x00000000fffff984 */ /* 0x000fe20000000800 */
[----:B------:R-:W-:Y:S01]  /*d550*/  @!PT LDS RZ, [RZ] ;  /* 0x00000000fffff984 */ /* 0x000fe20000000800 */
[----:B------:R-:W-:Y:S01]  /*d560*/  @!PT LDS RZ, [RZ] ;  /* 0x00000000fffff984 */ /* 0x000fe20000000800 */
[----:B------:R-:W-:Y:S04]  /*d570*/  LDGSTS.E.BYPASS.LTC128B.128 [R8+0x18400], desc[UR48][R2.64], !P2 ;  /* 0x1840000002087fae */ /* 0x000fe8000d101d70 */
[----:B------:R0:W-:Y:S01]  /*d580*/  LDGSTS.E.BYPASS.LTC128B.128 [R8+0x1c400], desc[UR48][R2.64+0x80], !P1 ;  /* 0x1c40008002087fae */ /* 0x0001e2000c901d70 */
[----:B------:R-:W-:Y:S01]  /*d590*/  MOV R13, R7 ;  /* 0x00000007000d7202 */ /* 0x000fe20000000f00 */
[----:B0-----:R-:W-:-:S07]  /*d5a0*/  IMAD.MOV.U32 R3, RZ, RZ, R14 ;  /* 0x000000ffff037224 */ /* 0x001fce00078e000e */
[----:B------:R-:W-:Y:S05]  /*d5b0*/  WARPSYNC.COLLECTIVE R15, `(.L_x_135) ;  /* 0x000000000f087348 */ /* 0x000fea0003c00000 */
[----:B------:R0:W1:Y:S02]  /*d5c0*/  SHFL.IDX P6, R14, R13, R12, R11 ;  /* 0x0000000c0d0e7389 */ /* 0x00006400000c000b */
[----:B01----:R-:W-:Y:S01]  /*d5d0*/  ENDCOLLECTIVE ;  /* 0x000000000000791b */ /* 0x003fe20003800000 */
.L_x_135:
[----:B------:R-:W-:Y:S01]  /*d5e0*/  IMAD.MOV.U32 R13, RZ, RZ, R9 ;  /* 0x000000ffff0d7224 */ /* 0x000fe200078e0009 */
[----:B------:R-:W-:Y:S02]  /*d5f0*/  MOV R12, 0x2 ;  /* 0x00000002000c7802 */ /* 0x000fe40000000f00 */
[----:B------:R-:W-:-:S13]  /*d600*/  IADD3 R2, P0, R14, R5, RZ ;  /* 0x000000050e027210 */ /* 0x000fda0007f1e0ff */
[----:B------:R-:W-:Y:S05]  /*d610*/  WARPSYNC.COLLECTIVE R15, `(.L_x_136) ;  /* 0x000000000f087348 */ /* 0x000fea0003c00000 */
[----:B------:R0:W1:Y:S02]  /*d620*/  SHFL.IDX P6, R14, R13, R12, R11 ;  /* 0x0000000c0d0e7389 */ /* 0x00006400000c000b */
[----:B01----:R-:W-:Y:S01]  /*d630*/  ENDCOLLECTIVE ;  /* 0x000000000000791b */ /* 0x003fe20003800000 */
.L_x_136:
[----:B------:R-:W-:-:S05]  /*d640*/  IMAD.X R3, RZ, RZ, R3, P0 ;  /* 0x000000ffff037224 */ /* 0x000fca00000e0603 */
[----:B------:R-:W-:Y:S01]  /*d650*/  @!PT LDS RZ, [RZ] ;  /* 0x00000000fffff984 */ /* 0x000fe20000000800 */
[----:B------:R-:W-:Y:S01]  /*d660*/  @!PT LDS RZ, [RZ] ;  /* 0x00000000fffff984 */ /* 0x000fe20000000800 */
[----:B------:R-:W-:Y:S01]  /*d670*/  @!PT LDS RZ, [RZ] ;  /* 0x00000000fffff984 */ /* 0x000fe20000000800 */
[----:B------:R-:W-:Y:S04]  /*d680*/  LDGSTS.E.BYPASS.LTC128B.128 [R8+0x18c00], desc[UR48][R2.64], !P2 ;  /* 0x18c0000002087fae */ /* 0x000fe8000d101d70 */
[----:B------:R0:W-:Y:S01]  /*d690*/  LDGSTS.E.BYPASS.LTC128B.128 [R8+0x1cc00], desc[UR48][R2.64+0x80], !P1 ;  /* 0x1cc0008002087fae */ /* 0x0001e2000c901d70 */
[----:B------:R-:W-:Y:S02]  /*d6a0*/  IMAD.MOV.U32 R13, RZ, RZ, R7 ;  /* 0x000000ffff0d7224 */ /* 0x000fe400078e0007 */
[----:B0-----:R-:W-:-:S07]  /*d6b0*/  IMAD.MOV.U32 R3, RZ, RZ, R14 ;  /* 0x000000ffff037224 */ /* 0x001fce00078e000e */
[----:B------:R-:W-:Y:S05]  /*d6c0*/  WARPSYNC.COLLECTIVE R15, `(.L_x_137) ;  /* 0x000000000f087348 */ /* 0x000fea0003c00000 */
[----:B------:R0:W1:Y:S02]  /*d6d0*/  SHFL.IDX P6, R14, R13, R12, R11 ;  /* 0x0000000c0d0e7389 */ /* 0x00006400000c000b */
[----:B01----:R-:W-:Y:S01]  /*d6e0*/  ENDCOLLECTIVE ;  /* 0x000000000000791b */ /* 0x003fe20003800000 */
.L_x_137:
[----:B------:R-:W-:Y:S02]  /*d6f0*/  IMAD.MOV.U32 R13, RZ, RZ, R9 ;  /* 0x000000ffff0d7224 */ /* 0x000fe400078e0009 */
[----:B------:R-:W-:Y:S01]  /*d700*/  IMAD.MOV.U32 R12, RZ, RZ, 0x3 ;  /* 0x00000003ff0c7424 */ /* 0x000fe200078e00ff */
[----:B------:R-:W-:-:S13]  /*d710*/  IADD3 R2, P0, R14, R5, RZ ;  /* 0x000000050e027210 */ /* 0x000fda0007f1e0ff */
[----:B------:R-:W-:Y:S05]  /*d720*/  WARPSYNC.COLLECTIVE R15, `(.L_x_138) ;  /* 0x000000000f087348 */ /* 0x000fea0003c00000 */
[----:B------:R0:W1:Y:S02]  /*d730*/  SHFL.IDX P6, R14, R13, R12, R11 ;  /* 0x0000000c0d0e7389 */ /* 0x00006400000c000b */
[----:B01----:R-:W-:Y:S01]  /*d740*/  ENDCOLLECTIVE ;  /* 0x000000000000791b */ /* 0x003fe20003800000 */
.L_x_138:
[----:B------:R-:W-:-:S05]  /*d750*/  IADD3.X R3, RZ, R3, RZ, P0, !PT ;  /* 0x00000003ff037210 */ /* 0x000fca00007fe4ff */
[----:B------:R-:W-:Y:S01]  /*d760*/  @!PT LDS RZ, [RZ] ;  /* 0x00000000fffff984 */ /* 0x000fe20000000800 */
[----:B------:R-:W-:Y:S01]  /*d770*/  @!PT LDS RZ, [RZ] ;  /* 0x00000000fffff984 */ /* 0x000fe20000000800 */
[----:B------:R-:W-:Y:S01]  /*d780*/  @!PT LDS RZ, [RZ] ;  /* 0x00000000fffff984 */ /* 0x000fe20000000800 */
[----:B------:R-:W-:Y:S04]  /*d790*/  LDGSTS.E.BYPASS.LTC128B.128 [R8+0x19400], desc[UR48][R2.64], !P2 ;  /* 0x1940000002087fae */ /* 0x000fe8000d101d70 */
[----:B------:R0:W-:Y:S01]  /*d7a0*/  LDGSTS.E.BYPASS.LTC128B.128 [R8+0x1d400], desc[UR48][R2.64+0x80], !P1 ;  /* 0x1d40008002087fae */ /* 0x0001e2000c901d70 */
[----:B------:R-:W-:Y:S01]  /*d7b0*/  IMAD.MOV.U32 R13, RZ, RZ, R7 ;  /* 0x000000ffff0d7224 */ /* 0x000fe200078e0007 */
[----:B0-----:R-:W-:-:S07]  /*d7c0*/  MOV R3, R14 ;  /* 0x0000000e00037202 */ /* 0x001fce0000000f00 */
[----:B------:R-:W-:Y:S05]  /*d7d0*/  WARPSYNC.COLLECTIVE R15, `(.L_x_139) ;  /* 0x000000000f087348 */ /* 0x000fea0003c00000 */
[----:B------:R0:W1:Y:S02]  /*d7e0*/  SHFL.IDX P6, R14, R13, R12, R11 ;  /* 0x0000000c0d0e7389 */ /* 0x00006400000c000b */
[----:B01----:R-:W-:Y:S01]  /*d7f0*/  ENDCOLLECTIVE ;  /* 0x000000000000791b */ /* 0x003fe20003800000 */
.L_x_139:
[----:B------:R-:W-:Y:S01]  /*d800*/  MOV R13, R9 ;  /* 0x00000009000d7202 */ /* 0x000fe20000000f00 */
[----:B------:R-:W-:Y:S01]  /*d810*/  IMAD.MOV.U32 R12, RZ, RZ, 0x4 ;  /* 0x00000004ff0c7424 */ /* 0x000fe200078e00ff */
[----:B------:R-:W-:-:S13]  /*d820*/  IADD3 R2, P0, R14, R5, RZ ;  /* 0x000000050e027210 */ /* 0x000fda0007f1e0ff */
[----:B------:R-:W-:Y:S05]  /*d830*/  WARPSYNC.COLLECTIVE R15, `(.L_x_140) ;  /* 0x000000000f087348 */ /* 0x000fea0003c00000 */
[----:B------:R0:W1:Y:S02]  /*d840*/  SHFL.IDX P6, R14, R13, R12, R11 ;  /* 0x0000000c0d0e7389 */ /* 0x00006400000c000b */
[----:B01----:R-:W-:Y:S01]  /*d850*/  ENDCOLLECTIVE ;  /* 0x000000000000791b */ /* 0x003fe20003800000 */
.L_x_140:
        /* <DEDUP_REMOVED lines=11> */
.L_x_141:
[----:B------:R-:W-:Y:S01]  /*d910*/  IMAD.MOV.U32 R13, RZ, RZ, R9 ;  /* 0x000000ffff0d7224 */ /* 0x000fe200078e0009 */
[----:B------:R-:W-:Y:S02]  /*d920*/  MOV R12, 0x5 ;  /* 0x00000005000c7802 */ /* 0x000fe40000000f00 */
[----:B------:R-:W-:-:S13]  /*d930*/  IADD3 R2, P0, R14, R5, RZ ;  /* 0x000000050e027210 */ /* 0x000fda0007f1e0ff */
[----:B------:R-:W-:Y:S05]  /*d940*/  WARPSYNC.COLLECTIVE R15, `(.L_x_142) ;  /* 0x000000000f087348 */ /* 0x000fea0003c00000 */
[----:B------:R0:W1:Y:S02]  /*d950*/  SHFL.IDX P6, R14, R13, R12, R11 ;  /* 0x0000000c0d0e7389 */ /* 0x00006400000c000b */
[----:B01----:R-:W-:Y:S01]  /*d960*/  ENDCOLLECTIVE ;  /* 0x000000000000791b */ /* 0x003fe20003800000 */
.L_x_142:
        /* <DEDUP_REMOVED lines=11> */
.L_x_143:
[----:B------:R-:W-:Y:S02]  /*da20*/  IMAD.MOV.U32 R13, RZ, RZ, R9 ;  /* 0x000000ffff0d7224 */ /* 0x000fe400078e0009 */
[----:B------:R-:W-:Y:S01]  /*da30*/  IMAD.MOV.U32 R12, RZ, RZ, 0x6 ;  /* 0x00000006ff0c7424 */ /* 0x000fe200078e00ff */
[----:B------:R-:W-:-:S13]  /*da40*/  IADD3 R2, P0, R14, R5, RZ ;  /* 0x000000050e027210 */ /* 0x000fda0007f1e0ff */
[----:B------:R-:W-:Y:S05]  /*da50*/  WARPSYNC.COLLECTIVE R15, `(.L_x_144) ;  /* 0x000000000f087348 */ /* 0x000fea0003c00000 */
[----:B------:R0:W1:Y:S02]  /*da60*/  SHFL.IDX P6, R14, R13, R12, R11 ;  /* 0x0000000c0d0e7389 */ /* 0x00006400000c000b */
[----:B01----:R-:W-:Y:S01]  /*da70*/  ENDCOLLECTIVE ;  /* 0x000000000000791b */ /* 0x003fe20003800000 */
.L_x_144:
        /* <DEDUP_REMOVED lines=11> */
.L_x_145:
[----:B------:R-:W-:Y:S01]  /*db30*/  MOV R13, R9 ;  /* 0x00000009000d7202 */ /* 0x000fe20000000f00 */
[----:B------:R-:W-:Y:S01]  /*db40*/  IMAD.MOV.U32 R12, RZ, RZ, 0x7 ;  /* 0x00000007ff0c7424 */ /* 0x000fe200078e00ff */
[----:B------:R-:W-:-:S13]  /*db50*/  IADD3 R2, P0, R14, R5, RZ ;  /* 0x000000050e027210 */ /* 0x000fda0007f1e0ff */
[----:B------:R-:W-:Y:S05]  /*db60*/  WARPSYNC.COLLECTIVE R15, `(.L_x_146) ;  /* 0x000000000f087348 */ /* 0x000fea0003c00000 */
[----:B------:R0:W1:Y:S02]  /*db70*/  SHFL.IDX P6, R14, R13, R12, R11 ;  /* 0x0000000c0d0e7389 */ /* 0x00006400000c000b */
[----:B01----:R-:W-:Y:S01]  /*db80*/  ENDCOLLECTIVE ;  /* 0x000000000000791b */ /* 0x003fe20003800000 */
.L_x_146:
[----:B------:R-:W-:-:S05]  /*db90*/  IMAD.X R3, RZ, RZ, R3, P0 ;  /* 0x000000ffff037224 */ /* 0x000fca00000e0603 */
[----:B------:R-:W-:Y:S01]  /*dba0*/  @!PT LDS RZ, [RZ] ;  /* 0x00000000fffff984 */ /* 0x000fe20000000800 */
[----:B------:R-:W-:Y:S01]  /*dbb0*/  @!PT LDS RZ, [RZ] ;  /* 0x00000000fffff984 */ /* 0x000fe20000000800 */
[----:B------:R-:W-:Y:S01]  /*dbc0*/  @!PT LDS RZ, [RZ] ;  /* 0x00000000fffff984 */ /* 0x000fe20000000800 */
[----:B------:R0:W-:Y:S04]  /*dbd0*/  LDGSTS.E.BYPASS.LTC128B.128 [R8+0x1b400], desc[UR48][R2.64], !P2 ;  /* 0x1b40000002087fae */ /* 0x0001e8000d101d70 */
[----:B------:R0:W-:Y:S01]  /*dbe0*/  LDGSTS.E.BYPASS.LTC128B.128 [R8+0x1f400], desc[UR48][R2.64+0x80], !P1 ;  /* 0x1f40008002087fae */ /* 0x0001e2000c901d70 */
[----:B------:R-:W-:Y:S01]  /*dbf0*/  MOV R13, R7 ;  /* 0x00000007000d7202 */ /* 0x000fe20000000f00 */
[----:B------:R-:W-:-:S07]  /*dc00*/  IMAD.MOV.U32 R9, RZ, RZ, R14 ;  /* 0x000000ffff097224 */ /* 0x000fce00078e000e */
[----:B0-----:R-:W-:Y:S05]  /*dc10*/  WARPSYNC.COLLECTIVE R15, `(.L_x_147) ;  /* 0x000000000f087348 */ /* 0x001fea0003c00000 */
[----:B------:R1:W2:Y:S02]  /*dc20*/  SHFL.IDX P6, R14, R13, R12, R11 ;  /* 0x0000000c0d0e7389 */ /* 0x0002a400000c000b */
[----:B012---:R-:W-:Y:S01]  /*dc30*/  ENDCOLLECTIVE ;  /* 0x000000000000791b */ /* 0x007fe20003800000 */
.L_x_147:
[----:B------:R-:W-:Y:S05]  /*dc40*/  BRA `(.L_x_148) ;  /* 0xffffffcc000c7947 */ /* 0x000fea000383ffff */
.L_x_64:
[----:B0-----:R0:W1:Y:S02]  /*dc50*/  SYNCS.PHASECHK.TRANS64.TRYWAIT P0, [R6+URZ+0x28860], R3 ;  /* 0x02886003060075a7 */ /* 0x001064000800017f */
[----:B-1----:R-:W-:Y:S05]  /*dc60*/  @!P0 NANOSLEEP.SYNCS 0x989680 ;  /* 0x009896800000895d */ /* 0x002fea0003900000 */
[----:B------:R-:W1:Y:S02]  /*dc70*/  @!P0 SYNCS.PHASECHK.TRANS64 P0, [R6+URZ+0x28860], R3 ;  /* 0x02886003060085a7 */ /* 0x000e64000800007f */
[----:B-1----:R-:W-:Y:S05]  /*dc80*/  @!P0 BRA `(.L_x_64) ;  /* 0xfffffffc00f08947 */ /* 0x002fea000383ffff */
[----:B------:R-:W-:Y:S05]  /*dc90*/  BRA `(.L_x_149) ;  /* 0xffffffcc00707947 */ /* 0x000fea000383ffff */
.L_x_65:
[----:B------:R-:W-:Y:S01]  /*dca0*/  BSSY B1, `(.L_x_150) ;  /* 0x0000008000017945 */ /* 0x000fe20003800000 */
[----:B------:R-:W-:Y:S01]  /*dcb0*/  IMAD.MOV.U32 R13, RZ, RZ, R17 ;  /* 0x000000ffff0d7224 */ /* 0x000fe200078e0011 */
[----:B------:R-:W-:Y:S01]  /*dcc0*/  MOV R11, 0x181f ;  /* 0x0000181f000b7802 */ /* 0x000fe20000000f00 */
[----:B------:R-:W-:Y:S02]  /*dcd0*/  IMAD.MOV.U32 R12, RZ, RZ, RZ ;  /* 0x000000ffff0c7224 */ /* 0x000fe400078e00ff */
[----:B------:R-:W-:-:S07]  /*dce0*/  IMAD.MOV.U32 R15, RZ, RZ, -0x1 ;  /* 0xffffffffff0f7424 */ /* 0x000fce00078e00ff */
[----:B0-----:R-:W-:Y:S05]  /*dcf0*/  WARPSYNC.COLLECTIVE R15, `(.L_x_151) ;  /* 0x000000000f087348 */ /* 0x001fea0003c00000 */
[----:B------:R1:W2:Y:S02]  /*dd00*/  SHFL.IDX P6, R14, R13, R12, R11 ;  /* 0x0000000c0d0e7389 */ /* 0x0002a400000c000b */
[----:B012---:R-:W-:Y:S01]  /*dd10*/  ENDCOLLECTIVE ;  /* 0x000000000000791b */ /* 0x007fe20003800000 */
.L_x_151:
[----:B------:R-:W-:Y:S05]  /*dd20*/  BSYNC B1 ;  /* 0x0000000000017941 */ /* 0x000fea0003800000 */
.L_x_150:
[----:B------:R-:W-:Y:S01]  /*dd30*/  MOV R13, R16 ;  /* 0x00000010000d7202 */ /* 0x000fe20000000f00 */
[----:B------:R-:W-:Y:S01]  /*dd40*/  IMAD.MOV.U32 R12, RZ, RZ, RZ ;  /* 0x000000ffff0c7224 */ /* 0x000fe200078e00ff */
[----:B------:R-:W-:Y:S01]  /*dd50*/  MOV R15, 0xffffffff ;  /* 0xffffffff000f7802 */ /* 0x000fe20000000f00 */
[----:B------:R-:W-:Y:S01]  /*dd60*/  IMAD.MOV.U32 R11, RZ, RZ, 0x181f ;  /* 0x0000181fff0b7424 */ /* 0x000fe200078e00ff */
[----:B------:R-:W-:Y:S01]  /*dd70*/  LEA R7, R7, UR39, 0x1 ;  /* 0x0000002707077c11 */ /* 0x000fe2000f8e08ff */
[----:B------:R-:W-:-:S07]  /*dd80*/  IMAD.MOV.U32 R3, RZ, RZ, R14 ;  /* 0x000000ffff037224 */ /* 0x000fce00078e000e */
[----:B------:R-:W-:Y:S05]  /*dd90*/  WARPSYNC.COLLECTIVE R15, `(.L_x_152) ;  /* 0x000000000f087348 */ /* 0x000fea0003c00000 */
[----:B------:R0:W1:Y:S02]  /*dda0*/  SHFL.IDX P6, R14, R13, R12, R11 ;  /* 0x0000000c0d0e7389 */ /* 0x00006400000c000b */
[----:B01----:R-:W-:Y:S01]  /*ddb0*/  ENDCOLLECTIVE ;  /* 0x000000000000791b */ /* 0x003fe20003800000 */
.L_x_152:
[----:B------:R-:W-:Y:S01]  /*ddc0*/  IMAD.MOV.U32 R13, RZ, RZ, R17 ;  /* 0x000000ffff0d7224 */ /* 0x000fe200078e0011 */
[----:B------:R-:W-:Y:S02]  /*ddd0*/  MOV R12, 0x1 ;  /* 0x00000001000c7802 */ /* 0x000fe40000000f00 */
[----:B------:R-:W-:-:S13]  /*dde0*/  IADD3 R2, P0, R14, R5, RZ ;  /* 0x000000050e027210 */ /* 0x000fda0007f1e0ff */
[----:B------:R-:W-:Y:S05]  /*ddf0*/  WARPSYNC.COLLECTIVE R15, `(.L_x_153) ;  /* 0x000000000f087348 */ /* 0x000fea0003c00000 */
[----:B------:R0:W1:Y:S02]  /*de00*/  SHFL.IDX P6, R14, R13, R12, R11 ;  /* 0x0000000c0d0e7389 */ /* 0x00006400000c000b */
[----:B01----:R-:W-:Y:S01]  /*de10*/  ENDCOLLECTIVE ;  /* 0x000000000000791b */ /* 0x003fe20003800000 */
.L_x_153:
[----:B------:R-:W-:Y:S01]  /*de20*/  IMAD.X R3, RZ, RZ, R3, P0 ;  /* 0x000000ffff037224 */ /* 0x000fe200000e0603 */
[----:B------:R-:W-:Y:S01]  /*de30*/  ISETP.LT.OR P0, PT, R8, 0x1, P2 ;  /* 0x000000010800780c */ /* 0x000fe20001701670 */
[----:B------:R-:W-:-:S12]  /*de40*/  IMAD.MOV.U32 R13, RZ, RZ, R16 ;  /* 0x000000ffff0d7224 */ /* 0x000fd800078e0010 */
[----:B------:R-:W-:Y:S01]  /*de50*/  @!PT LDS RZ, [RZ] ;  /* 0x00000000fffff984 */ /* 0x000fe20000000800 */
[----:B------:R-:W-:Y:S01]  /*de60*/  @!PT LDS RZ, [RZ] ;  /* 0x00000000fffff984 */ /* 0x000fe20000000800 */
[----:B------:R-:W-:Y:S01]  /*de70*/  @!PT LDS RZ, [RZ] ;  /* 0x00000000fffff984 */ /* 0x000fe20000000800 */
[----:B------:R-:W-:Y:S01]  /*de80*/  LDGSTS.E.BYPASS.LTC128B.128 [R7+0x400], desc[UR48][R2.64], !P0 ;  /* 0x0040000002077fae */ /* 0x000fe2000c101d70 */
[----:B------:R-:W-:-:S13]  /*de90*/  ISETP.LT.OR P0, PT, R8, 0x1, P1 ;  /* 0x000000010800780c */ /* 0x000fda0000f01670 */
[----:B------:R0:W-:Y:S02]  /*dea0*/  LDGSTS.E.BYPASS.LTC128B.128 [R7+0x4400], desc[UR48][R2.64+0x80], !P0 ;  /* 0x0440008002077fae */ /* 0x0001e4000c101d70 */
[----:B0-----:R-:W-:-:S07]  /*deb0*/  IMAD.MOV.U32 R3, RZ, RZ, R14 ;  /* 0x000000ffff037224 */ /* 0x001fce00078e000e */
[----:B------:R-:W-:Y:S05]  /*dec0*/  WARPSYNC.COLLECTIVE R15, `(.L_x_154) ;  /* 0x000000000f087348 */ /* 0x000fea0003c00000 */
[----:B------:R0:W1:Y:S02]  /*ded0*/  SHFL.IDX P6, R14, R13, R12, R11 ;  /* 0x0000000c0d0e7389 */ /* 0x00006400000c000b */
[----:B01----:R-:W-:Y:S01]  /*dee0*/  ENDCOLLECTIVE ;  /* 0x000000000000791b */ /* 0x003fe20003800000 */
.L_x_154:
[----:B------:R-:W-:Y:S02]  /*def0*/  IMAD.MOV.U32 R13, RZ, RZ, R17 ;  /* 0x000000ffff0d7224 */ /* 0x000fe400078e0011 */
[----:B------:R-:W-:Y:S01]  /*df00*/  IMAD.MOV.U32 R12, RZ, RZ, 0x2 ;  /* 0x00000002ff0c7424 */ /* 0x000fe200078e00ff */
[----:B------:R-:W-:-:S13]  /*df10*/  IADD3 R2, P0, R14, R5, RZ ;  /* 0x000000050e027210 */ /* 0x000fda0007f1e0ff */
[----:B------:R-:W-:Y:S05]  /*df20*/  WARPSYNC.COLLECTIVE R15, `(.L_x_155) ;  /* 0x000000000f087348 */ /* 0x000fea0003c00000 */
[----:B------:R0:W1:Y:S02]  /*df30*/  SHFL.IDX P6, R14, R13, R12, R11 ;  /* 0x0000000c0d0e7389 */ /* 0x00006400000c000b */
[----:B01----:R-:W-:Y:S01]  /*df40*/  ENDCOLLECTIVE ;  /* 0x000000000000791b */ /* 0x003fe20003800000 */
.L_x_155:
[----:B------:R-:W-:Y:S02]  /*df50*/  IADD3.X R3, RZ, R3, RZ, P0, !PT ;  /* 0x00000003ff037210 */ /* 0x000fe400007fe4ff */
        /* <DEDUP_REMOVED lines=8> */
[----:B0-----:R-:W-:-:S07]  /*dfe0*/  MOV R3, R14 ;  /* 0x0000000e00037202 */ /* 0x001fce0000000f00 */
[----:B------:R-:W-:Y:S05]  /*dff0*/  WARPSYNC.COLLECTIVE R15, `(.L_x_156) ;  /* 0x000000000f087348 */ /* 0x000fea0003c00000 */
[----:B------:R0:W1:Y:S02]  /*e000*/  SHFL.IDX P6, R14, R13, R12, R11 ;  /* 0x0000000c0d0e7389 */ /* 0x00006400000c000b */
[----:B01----:R-:W-:Y:S01]  /*e010*/  ENDCOLLECTIVE ;  /* 0x000000000000791b */ /* 0x003fe20003800000 */
.L_x_156:
[----:B------:R-:W-:Y:S01]  /*e020*/  MOV R13, R17 ;  /* 0x00000011000d7202 */ /* 0x000fe20000000f00 */
[----:B------:R-:W-:Y:S01]  /*e030*/  IMAD.MOV.U32 R12, RZ, RZ, 0x3 ;  /* 0x00000003ff0c7424 */ /* 0x000fe200078e00ff */
[----:B------:R-:W-:-:S13]  /*e040*/  IADD3 R2, P0, R14, R5, RZ ;  /* 0x000000050e027210 */ /* 0x000fda0007f1e0ff */
[----:B------:R-:W-:Y:S05]  /*e050*/  WARPSYNC.COLLECTIVE R15, `(.L_x_157) ;  /* 0x000000000f087348 */ /* 0x000fea0003c00000 */
[----:B------:R0:W1:Y:S02]  /*e060*/  SHFL.IDX P6, R14, R13, R12, R11 ;  /* 0x0000000c0d0e7389 */ /* 0x00006400000c000b */
[----:B01----:R-:W-:Y:S01]  /*e070*/  ENDCOLLECTIVE ;  /* 0x000000000000791b */ /* 0x003fe20003800000 */
.L_x_157:
[----:B------:R-:W-:Y:S01]  /*e080*/  IMAD.X R3, RZ, RZ, R3, P0 ;  /* 0x000000ffff037224 */ /* 0x000fe200000e0603 */
[----:B------:R-:W-:Y:S02]  /*e090*/  ISETP.LT.OR P0, PT, R8, 0x21, P2 ;  /* 0x000000210800780c */ /* 0x000fe40001701670 */
[----:B------:R-:W-:-:S11]  /*e0a0*/  MOV R13, R16 ;  /* 0x00000010000d7202 */ /* 0x000fd60000000f00 */
        /* <DEDUP_REMOVED lines=10> */
.L_x_158:
[----:B------:R-:W-:Y:S01]  /*e150*/  IMAD.MOV.U32 R13, RZ, RZ, R17 ;  /* 0x000000ffff0d7224 */ /* 0x000fe200078e0011 */
[----:B------:R-:W-:Y:S02]  /*e160*/  MOV R12, 0x4 ;  /* 0x00000004000c7802 */ /* 0x000fe40000000f00 */
[----:B------:R-:W-:-:S13]  /*e170*/  IADD3 R2, P0, R14, R5, RZ ;  /* 0x000000050e027210 */ /* 0x000fda0007f1e0ff */
[----:B------:R-:W-:Y:S05]  /*e180*/  WARPSYNC.COLLECTIVE R15, `(.L_x_159) ;  /* 0x000000000f087348 */ /* 0x000fea0003c00000 */
[----:B------:R0:W1:Y:S02]  /*e190*/  SHFL.IDX P6, R14, R13, R12, R11 ;  /* 0x0000000c0d0e7389 */ /* 0x00006400000c000b */
[----:B01----:R-:W-:Y:S01]  /*e1a0*/  ENDCOLLECTIVE ;  /* 0x000000000000791b */ /* 0x003fe20003800000 */
.L_x_159:
        /* <DEDUP_REMOVED lines=13> */
.L_x_160:
[----:B------:R-:W-:Y:S02]  /*e280*/  IMAD.MOV.U32 R13, RZ, RZ, R17 ;  /* 0x000000ffff0d7224 */ /* 0x000fe400078e0011 */
[----:B------:R-:W-:Y:S01]  /*e290*/  IMAD.MOV.U32 R12, RZ, RZ, 0x5 ;  /* 0x00000005ff0c7424 */ /* 0x000fe200078e00ff */
[----:B------:R-:W-:-:S13]  /*e2a0*/  IADD3 R2, P0, R14, R5, RZ ;  /* 0x000000050e027210 */ /* 0x000fda0007f1e0ff */
[----:B------:R-:W-:Y:S05]  /*e2b0*/  WARPSYNC.COLLECTIVE R15, `(.L_x_161) ;  /* 0x000000000f087348 */ /* 0x000fea0003c00000 */
[----:B------:R0:W1:Y:S02]  /*e2c0*/  SHFL.IDX P6, R14, R13, R12, R11 ;  /* 0x0000000c0d0e7389 */ /* 0x00006400000c000b */
[----:B01----:R-:W-:Y:S01]  /*e2d0*/  ENDCOLLECTIVE ;  /* 0x000000000000791b */ /* 0x003fe20003800000 */
.L_x_161:
        /* <DEDUP_REMOVED lines=13> */
.L_x_162:
[----:B------:R-:W-:Y:S01]  /*e3b0*/  MOV R13, R17 ;  /* 0x00000011000d7202 */ /* 0x000fe20000000f00 */
[----:B------:R-:W-:Y:S01]  /*e3c0*/  IMAD.MOV.U32 R12, RZ, RZ, 0x6 ;  /* 0x00000006ff0c7424 */ /* 0x000fe200078e00ff */
[----:B------:R-:W-:-:S13]  /*e3d0*/  IADD3 R2, P0, R14, R5, RZ ;  /* 0x000000050e027210 */ /* 0x000fda0007f1e0ff */
[----:B------:R-:W-:Y:S05]  /*e3e0*/  WARPSYNC.COLLECTIVE R15, `(.L_x_163) ;  /* 0x000000000f087348 */ /* 0x000fea0003c00000 */
[----:B------:R0:W1:Y:S02]  /*e3f0*/  SHFL.IDX P6, R14, R13, R12, R11 ;  /* 0x0000000c0d0e7389 */ /* 0x00006400000c000b */
[----:B01----:R-:W-:Y:S01]  /*e400*/  ENDCOLLECTIVE ;  /* 0x000000000000791b */ /* 0x003fe20003800000 */
.L_x_163:
        /* <DEDUP_REMOVED lines=13> */
.L_x_164:
[----:B------:R-:W-:Y:S01]  /*e4e0*/  IMAD.MOV.U32 R13, RZ, RZ, R17 ;  /* 0x000000ffff0d7224 */ /* 0x000fe200078e0011 */
[----:B------:R-:W-:Y:S02]  /*e4f0*/  MOV R12, 0x7 ;  /* 0x00000007000c7802 */ /* 0x000fe40000000f00 */
[----:B------:R-:W-:-:S13]  /*e500*/  IADD3 R2, P0, R14, R5, RZ ;  /* 0x000000050e027210 */ /* 0x000fda0007f1e0ff */
[----:B------:R-:W-:Y:S05]  /*e510*/  WARPSYNC.COLLECTIVE R15, `(.L_x_165) ;  /* 0x000000000f087348 */ /* 0x000fea0003c00000 */
[----:B------:R0:W1:Y:S02]  /*e520*/  SHFL.IDX P6, R14, R13, R12, R11 ;  /* 0x0000000c0d0e7389 */ /* 0x00006400000c000b */
[----:B01----:R-:W-:Y:S01]  /*e530*/  ENDCOLLECTIVE ;  /* 0x000000000000791b */ /* 0x003fe20003800000 */
.L_x_165:
[----:B------:R-:W-:Y:S01]  /*e540*/  IMAD.X R3, RZ, RZ, R3, P0 ;  /* 0x000000ffff037224 */ /* 0x000fe200000e0603 */
[----:B------:R-:W-:Y:S01]  /*e550*/  ISETP.LT.OR P0, PT, R8, 0x61, P2 ;  /* 0x000000610800780c */ /* 0x000fe20001701670 */
[----:B------:R-:W-:-:S12]  /*e560*/  IMAD.MOV.U32 R13, RZ, RZ, R16 ;  /* 0x000000ffff0d7224 */ /* 0x000fd800078e0010 */
[----:B------:R-:W-:Y:S01]  /*e570*/  @!PT LDS RZ, [RZ] ;  /* 0x00000000fffff984 */ /* 0x000fe20000000800 */
[----:B------:R-:W-:Y:S01]  /*e580*/  @!PT LDS RZ, [RZ] ;  /* 0x00000000fffff984 */ /* 0x000fe20000000800 */
[----:B------:R-:W-:Y:S01]  /*e590*/  @!PT LDS RZ, [RZ] ;  /* 0x00000000fffff984 */ /* 0x000fe20000000800 */
[----:B------:R0:W-:Y:S01]  /*e5a0*/  LDGSTS.E.BYPASS.LTC128B.128 [R7+0x3400], desc[UR48][R2.64], !P0 ;  /* 0x0340000002077fae */ /* 0x0001e2000c101d70 */
[----:B------:R-:W-:Y:S01]  /*e5b0*/  ISETP.LT.OR P0, PT, R8, 0x61, P1 ;  /* 0x000000610800780c */ /* 0x000fe20000f01670 */
[----:B------:R-:W-:-:S12]  /*e5c0*/  IMAD.MOV.U32 R17, RZ, RZ, R14 ;  /* 0x000000ffff117224 */ /* 0x000fd800078e000e */
[----:B0-----:R-:W-:Y:S05]  /*e5d0*/  WARPSYNC.COLLECTIVE R15, `(.L_x_166) ;  /* 0x000000000f087348 */ /* 0x001fea0003c00000 */
[----:B------:R1:W2:Y:S02]  /*e5e0*/  SHFL.IDX P6, R14, R13, R12, R11 ;  /* 0x0000000c0d0e7389 */ /* 0x0002a400000c000b */
[----:B012---:R-:W-:Y:S01]  /*e5f0*/  ENDCOLLECTIVE ;  /* 0x000000000000791b */ /* 0x007fe20003800000 */
.L_x_166:
[----:B------:R-:W-:Y:S01]  /*e600*/  @!PT LDS RZ, [RZ] ;  /* 0x00000000fffff984 */ /* 0x000fe20000000800 */
[----:B------:R-:W-:Y:S01]  /*e610*/  @!PT LDS RZ, [RZ] ;  /* 0x00000000fffff984 */ /* 0x000fe20000000800 */
[----:B------:R-:W-:Y:S01]  /*e620*/  @!PT LDS RZ, [RZ] ;  /* 0x00000000fffff984 */ /* 0x000fe20000000800 */
[----:B------:R0:W-:Y:S01]  /*e630*/  LDGSTS.E.BYPASS.LTC128B.128 [R7+0x7400], desc[UR48][R2.64+0x80], !P0 ;  /* 0x0740008002077fae */ /* 0x0001e2000c101d70 */
[----:B------:R-:W-:Y:S05]  /*e640*/  BRA `(.L_x_167) ;  /* 0xffffffc8000c7947 */ /* 0x000fea000383ffff */
.L_x_71:
[----:B0-----:R0:W1:Y:S02]  /*e650*/  SYNCS.PHASECHK.TRANS64.TRYWAIT P0, [R4+URZ+0x28860], R3 ;  /* 0x02886003040075a7 */ /* 0x001064000800017f */
[----:B-1----:R-:W-:Y:S05]  /*e660*/  @!P0 NANOSLEEP.SYNCS 0x989680 ;  /* 0x009896800000895d */ /* 0x002fea0003900000 */
[----:B------:R-:W1:Y:S02]  /*e670*/  @!P0 SYNCS.PHASECHK.TRANS64 P0, [R4+URZ+0x28860], R3 ;  /* 0x02886003040085a7 */ /* 0x000e64000800007f */
[----:B-1----:R-:W-:Y:S05]  /*e680*/  @!P0 BRA `(.L_x_71) ;  /* 0xfffffffc00f08947 */ /* 0x002fea000383ffff */
[----:B------:R-:W-:Y:S05]  /*e690*/  BRA `(.L_x_168) ;  /* 0xffffffc800e47947 */ /* 0x000fea000383ffff */
.L_x_72:
[----:B------:R-:W-:Y:S01]  /*e6a0*/  BSSY B0, `(.L_x_169) ;  /* 0x0000008000007945 */ /* 0x000fe20003800000 */
[----:B------:R-:W-:Y:S01]  /*e6b0*/  MOV R13, R17 ;  /* 0x00000011000d7202 */ /* 0x000fe20000000f00 */
[----:B------:R-:W-:Y:S01]  /*e6c0*/  IMAD.MOV.U32 R12, RZ, RZ, RZ ;  /* 0x000000ffff0c7224 */ /* 0x000fe200078e00ff */
[----:B------:R-:W-:Y:S01]  /*e6d0*/  MOV R15, 0xffffffff ;  /* 0xffffffff000f7802 */ /* 0x000fe20000000f00 */
[----:B------:R-:W-:-:S07]  /*e6e0*/  IMAD.MOV.U32 R11, RZ, RZ, 0x181f ;  /* 0x0000181fff0b7424 */ /* 0x000fce00078e00ff */
[----:B0-----:R-:W-:Y:S05]  /*e6f0*/  WARPSYNC.COLLECTIVE R15, `(.L_x_170) ;  /* 0x000000000f087348 */ /* 0x001fea0003c00000 */
[----:B------:R1:W2:Y:S02]  /*e700*/  SHFL.IDX P6, R14, R13, R12, R11 ;  /* 0x0000000c0d0e7389 */ /* 0x0002a400000c000b */
[----:B012---:R-:W-:Y:S01]  /*e710*/  ENDCOLLECTIVE ;  /* 0x000000000000791b */ /* 0x007fe20003800000 */
.L_x_170:
[----:B------:R-:W-:Y:S05]  /*e720*/  BSYNC B0 ;  /* 0x0000000000007941 */ /* 0x000fea0003800000 */
.L_x_169:
[----:B------:R-:W-:Y:S01]  /*e730*/  IMAD.MOV.U32 R13, RZ, RZ, R16 ;  /* 0x000000ffff0d7224 */ /* 0x000fe200078e0010 */
[----:B------:R-:W-:Y:S01]  /*e740*/  MOV R12, RZ ;  /* 0x000000ff000c7202 */ /* 0x000fe20000000f00 */
[----:B------:R-:W-:Y:S01]  /*e750*/  IMAD.MOV.U32 R11, RZ, RZ, 0x181f ;  /* 0x0000181fff0b7424 */ /* 0x000fe200078e00ff */
[----:B------:R-:W-:Y:S01]  /*e760*/  SHF.L.U32 R6, R34, 0x1, RZ ;  /* 0x0000000122067819 */ /* 0x000fe200000006ff */
[----:B------:R-:W-:Y:S02]  /*e770*/  IMAD.MOV.U32 R15, RZ, RZ, -0x1 ;  /* 0xffffffffff0f7424 */ /* 0x000fe400078e00ff */
[----:B------:R-:W-:-:S07]  /*e780*/  IMAD.MOV.U32 R0, RZ, RZ, R14 ;  /* 0x000000ffff007224 */ /* 0x000fce00078e000e */
[----:B------:R-:W-:Y:S05]  /*e790*/  WARPSYNC.COLLECTIVE R15, `(.L_x_171) ;  /* 0x000000000f087348 */ /* 0x000fea0003c00000 */
[----:B------:R0:W1:Y:S02]  /*e7a0*/  SHFL.IDX P6, R14, R13, R12, R11 ;  /* 0x0000000c0d0e7389 */ /* 0x00006400000c000b */
[----:B01----:R-:W-:Y:S01]  /*e7b0*/  ENDCOLLECTIVE ;  /* 0x000000000000791b */ /* 0x003fe20003800000 */
.L_x_171:
[----:B------:R-:W-:Y:S01]  /*e7c0*/  IMAD.MOV.U32 R13, RZ, RZ, R17 ;  /* 0x000000ffff0d7224 */ /* 0x000fe200078e0011 */
[----:B------:R-:W-:Y:S02]  /*e7d0*/  MOV R12, 0x1 ;  /* 0x00000001000c7802 */ /* 0x000fe40000000f00 */
[----:B------:R-:W-:-:S13]  /*e7e0*/  IADD3 R2, P0, R14, R6, RZ ;  /* 0x000000060e027210 */ /* 0x000fda0007f1e0ff */
[----:B------:R-:W-:Y:S05]  /*e7f0*/  WARPSYNC.COLLECTIVE R15, `(.L_x_172) ;  /* 0x000000000f087348 */ /* 0x000fea0003c00000 */
[----:B------:R0:W1:Y:S02]  /*e800*/  SHFL.IDX P6, R14, R13, R12, R11 ;  /* 0x0000000c0d0e7389 */ /* 0x00006400000c000b */
[----:B01----:R-:W-:Y:S01]  /*e810*/  ENDCOLLECTIVE ;  /* 0x000000000000791b */ /* 0x003fe20003800000 */
.L_x_172:
[----:B------:R-:W-:Y:S01]  /*e820*/  IMAD.X R3, RZ, RZ, R0, P0 ;  /* 0x000000ffff037224 */ /* 0x000fe200000e0600 */
[----:B------:R-:W-:Y:S02]  /*e830*/  ISETP.LT.OR P0, PT, R5, 0x1, P2 ;  /* 0x000000010500780c */ /* 0x000fe40001701670 */
[----:B------:R-:W-:Y:S01]  /*e840*/  LEA R0, R7, UR39, 0x1 ;  /* 0x0000002707007c11 */ /* 0x000fe2000f8e08ff */
[----:B------:R-:W-:-:S10]  /*e850*/  IMAD.MOV.U32 R13, RZ, RZ, R16 ;  /* 0x000000ffff0d7224 */ /* 0x000fd400078e0010 */
        /* <DEDUP_REMOVED lines=9> */
.L_x_173:
[----:B------:R-:W-:Y:S01]  /*e8f0*/  @!PT LDS RZ, [RZ] ;  /* 0x00000000fffff984 */ /* 0x000fe20000000800 */
[----:B------:R-:W-:Y:S01]  /*e900*/  @!PT LDS RZ, [RZ] ;  /* 0x00000000fffff984 */ /* 0x000fe20000000800 */
[----:B------:R-:W-:Y:S01]  /*e910*/  @!PT LDS RZ, [RZ] ;  /* 0x00000000fffff984 */ /* 0x000fe20000000800 */
[----:B------:R0:W-:Y:S01]  /*e920*/  LDGSTS.E.BYPASS.LTC128B.128 [R0+0x4400], desc[UR48][R2.64+0x80], !P0 ;  /* 0x0440008002007fae */ /* 0x0001e2000c101d70 */
[----:B------:R-:W-:Y:S02]  /*e930*/  IMAD.MOV.U32 R13, RZ, RZ, R17 ;  /* 0x000000ffff0d7224 */ /* 0x000fe400078e0011 */
[----:B------:R-:W-:Y:S01]  /*e940*/  IMAD.MOV.U32 R12, RZ, RZ, 0x2 ;  /* 0x00000002ff0c7424 */ /* 0x000fe200078e00ff */
[----:B0-----:R-:W-:-:S13]  /*e950*/  IADD3 R2, P0, R14, R6, RZ ;  /* 0x000000060e027210 */ /* 0x001fda0007f1e0ff */
[----:B------:R-:W-:Y:S05]  /*e960*/  WARPSYNC.COLLECTIVE R15, `(.L_x_174) ;  /* 0x000000000f087348 */ /* 0x000fea0003c00000 */
[----:B------:R0:W1:Y:S02]  /*e970*/  SHFL.IDX P6, R14, R13, R12, R11 ;  /* 0x0000000c0d0e7389 */ /* 0x00006400000c000b */
[----:B01----:R-:W-:Y:S01]  /*e980*/  ENDCOLLECTIVE ;  /* 0x000000000000791b */ /* 0x003fe20003800000 */
.L_x_174:
[----:B------:R-:W-:Y:S02]  /*e990*/  IADD3.X R3, RZ, R7, RZ, P0, !PT ;  /* 0x00000007ff037210 */ /* 0x000fe400007fe4ff */
[----:B------:R-:W-:Y:S01]  /*e9a0*/  ISETP.LT.OR P0, PT, R5, 0x11, P2 ;  /* 0x000000110500780c */ /* 0x000fe20001701670 */
[----:B------:R-:W-:-:S12]  /*e9b0*/  IMAD.MOV.U32 R13, RZ, RZ, R16 ;  /* 0x000000ffff0d7224 */ /* 0x000fd800078e0010 */
[----:B------:R-:W-:Y:S01]  /*e9c0*/  @!PT LDS RZ, [RZ] ;  /* 0x00000000fffff984 */ /* 0x000fe20000000800 */
[----:B------:R-:W-:Y:S01]  /*e9d0*/  @!PT LDS RZ, [RZ] ;  /* 0x00000000fffff984 */ /* 0x000fe20000000800 */
[----:B------:R-:W-:Y:S01]  /*e9e0*/  @!PT LDS RZ, [RZ] ;  /* 0x00000000fffff984 */ /* 0x000fe20000000800 */
[----:B------:R0:W-:Y:S01]  /*e9f0*/  LDGSTS.E.BYPASS.LTC128B.128 [R0+0xc00], desc[UR48][R2.64], !P0 ;  /* 0x00c0000002007fae */ /* 0x0001e2000c101d70 */
[----:B------:R-:W-:Y:S02]  /*ea00*/  ISETP.LT.OR P0, PT, R5, 0x11, P1 ;  /* 0x000000110500780c */ /* 0x000fe40000f01670 */
[----:B------:R-:W-:-:S11]  /*ea10*/  MOV R7, R14 ;  /* 0x0000000e00077202 */ /* 0x000fd60000000f00 */
[----:B0-----:R-:W-:Y:S05]  /*ea20*/  WARPSYNC.COLLECTIVE R15, `(.L_x_175) ;  /* 0x000000000f087348 */ /* 0x001fea0003c00000 */
[----:B------:R1:W2:Y:S02]  /*ea30*/  SHFL.IDX P6, R14, R13, R12, R11 ;  /* 0x0000000c0d0e7389 */ /* 0x0002a400000c000b */
[----:B012---:R-:W-:Y:S01]  /*ea40*/  ENDCOLLECTIVE ;  /* 0x000000000000791b */ /* 0x007fe20003800000 */
.L_x_175:
[----:B------:R-:W-:Y:S01]  /*ea50*/  @!PT LDS RZ, [RZ] ;  /* 0x00000000fffff984 */ /* 0x000fe20000000800 */
[----:B------:R-:W-:Y:S01]  /*ea60*/  @!PT LDS RZ, [RZ] ;  /* 0x00000000fffff984 */ /* 0x000fe20000000800 */
[----:B------:R-:W-:Y:S01]  /*ea70*/  @!PT LDS RZ, [RZ] ;  /* 0x00000000fffff984 */ /* 0x000fe20000000800 */
[----:B------:R0:W-:Y:S01]  /*ea80*/  LDGSTS.E.BYPASS.LTC128B.128 [R0+0x4c00], desc[UR48][R2.64+0x80], !P0 ;  /* 0x04c0008002007fae */ /* 0x0001e2000c101d70 */
[----:B------:R-:W-:Y:S01]  /*ea90*/  MOV R13, R17 ;  /* 0x00000011000d7202 */ /* 0x000fe20000000f00 */
[----:B------:R-:W-:Y:S01]  /*eaa0*/  IMAD.MOV.U32 R12, RZ, RZ, 0x3 ;  /* 0x00000003ff0c7424 */ /* 0x000fe200078e00ff */
[----:B0-----:R-:W-:-:S13]  /*eab0*/  IADD3 R2, P0, R14, R6, RZ ;  /* 0x000000060e027210 */ /* 0x001fda0007f1e0ff */
[----:B------:R-:W-:Y:S05]  /*eac0*/  WARPSYNC.COLLECTIVE R15, `(.L_x_176) ;  /* 0x000000000f087348 */ /* 0x000fea0003c00000 */
[----:B------:R0:W1:Y:S02]  /*ead0*/  SHFL.IDX P6, R14, R13, R12, R11 ;  /* 0x0000000c0d0e7389 */ /* 0x00006400000c000b */
[----:B01----:R-:W-:Y:S01]  /*eae0*/  ENDCOLLECTIVE ;  /* 0x000000000000791b */ /* 0x003fe20003800000 */
.L_x_176:
[----:B------:R-:W-:Y:S01]  /*eaf0*/  IMAD.X R3, RZ, RZ, R7, P0 ;  /* 0x000000ffff037224 */ /* 0x000fe200000e0607 */
[----:B------:R-:W-:Y:S02]  /*eb00*/  ISETP.LT.OR P0, PT, R5, 0x21, P2 ;  /* 0x000000210500780c */ /* 0x000fe40001701670 */
[----:B------:R-:W-:-:S11]  /*eb10*/  MOV R13, R16 ;  /* 0x00000010000d7202 */ /* 0x000fd60000000f00 */
        /* <DEDUP_REMOVED lines=9> */
.L_x_177:
[----:B------:R-:W-:Y:S01]  /*ebb0*/  @!PT LDS RZ, [RZ] ;  /* 0x00000000fffff984 */ /* 0x000fe20000000800 */
[----:B------:R-:W-:Y:S01]  /*ebc0*/  @!PT LDS RZ, [RZ] ;  /* 0x00000000fffff984 */ /* 0x000fe20000000800 */
[----:B------:R-:W-:Y:S01]  /*ebd0*/  @!PT LDS RZ, [RZ] ;  /* 0x00000000fffff984 */ /* 0x000fe20000000800 */
[----:B------:R0:W-:Y:S01]  /*ebe0*/  LDGSTS.E.BYPASS.LTC128B.128 [R0+0x5400], desc[UR48][R2.64+0x80], !P0 ;  /* 0x0540008002007fae */ /* 0x0001e2000c101d70 */
[----:B------:R-:W-:Y:S01]  /*ebf0*/  IMAD.MOV.U32 R13, RZ, RZ, R17 ;  /* 0x000000ffff0d7224 */ /* 0x000fe200078e0011 */
[----:B------:R-:W-:Y:S02]  /*ec00*/  MOV R12, 0x4 ;  /* 0x00000004000c7802 */ /* 0x000fe40000000f00 */
[----:B0-----:R-:W-:-:S13]  /*ec10*/  IADD3 R2, P0, R14, R6, RZ ;  /* 0x000000060e027210 */ /* 0x001fda0007f1e0ff */
[----:B------:R-:W-:Y:S05]  /*ec20*/  WARPSYNC.COLLECTIVE R15, `(.L_x_178) ;  /* 0x000000000f087348 */ /* 0x000fea0003c00000 */
[----:B------:R0:W1:Y:S02]  /*ec30*/  SHFL.IDX P6, R14, R13, R12, R11 ;  /* 0x0000000c0d0e7389 */ /* 0x00006400000c000b */
[----:B01----:R-:W-:Y:S01]  /*ec40*/  ENDCOLLECTIVE ;  /* 0x000000000000791b */ /* 0x003fe20003800000 */
.L_x_178:
        /* <DEDUP_REMOVED lines=12> */
.L_x_179:
        /* <DEDUP_REMOVED lines=10> */
.L_x_180:
        /* <DEDUP_REMOVED lines=12> */
.L_x_181:
        /* <DEDUP_REMOVED lines=10> */
.L_x_182:
        /* <DEDUP_REMOVED lines=12> */
.L_x_183:
        /* <DEDUP_REMOVED lines=10> */
.L_x_184:
        /* <DEDUP_REMOVED lines=12> */
.L_x_185:
[----:B------:R-:W-:Y:S01]  /*f130*/  @!PT LDS RZ, [RZ] ;  /* 0x00000000fffff984 */ /* 0x000fe20000000800 */
[----:B------:R-:W-:Y:S01]  /*f140*/  @!PT LDS RZ, [RZ] ;  /* 0x00000000fffff984 */ /* 0x000fe20000000800 */
[----:B------:R-:W-:Y:S01]  /*f150*/  @!PT LDS RZ, [RZ] ;  /* 0x00000000fffff984 */ /* 0x000fe20000000800 */
[----:B------:R0:W-:Y:S01]  /*f160*/  LDGSTS.E.BYPASS.LTC128B.128 [R0+0x7400], desc[UR48][R2.64+0x80], !P0 ;  /* 0x0740008002007fae */ /* 0x0001e2000c101d70 */
[----:B------:R-:W-:Y:S05]  /*f170*/  BRA `(.L_x_186) ;  /* 0xffffffc400387947 */ /* 0x000fea000383ffff */
.L_x_77:
[----:B0-----:R0:W1:Y:S02]  /*f180*/  SYNCS.PHASECHK.TRANS64.TRYWAIT P0, [R5+URZ+0x28820], R37 ;  /* 0x02882025050075a7 */ /* 0x001064000800017f */
[----:B-1----:R-:W-:Y:S05]  /*f190*/  @!P0 NANOSLEEP.SYNCS 0x989680 ;  /* 0x009896800000895d */ /* 0x002fea0003900000 */
[----:B------:R-:W1:Y:S02]  /*f1a0*/  @!P0 SYNCS.PHASECHK.TRANS64 P0, [R5+URZ+0x28820], R37 ;  /* 0x02882025050085a7 */ /* 0x000e64000800007f */
[----:B-1----:R-:W-:Y:S05]  /*f1b0*/  @!P0 BRA `(.L_x_77) ;  /* 0xfffffffc00f08947 */ /* 0x002fea000383ffff */
[----:B------:R-:W-:Y:S05]  /*f1c0*/  BRA `(.L_x_187) ;  /* 0xffffffc400c87947 */ /* 0x000fea000383ffff */
.L_x_78:
[----:B------:R-:W1:Y:S01]  /*f1d0*/  S2R R0, SR_TID.X ;  /* 0x0000000000007919 */ /* 0x000e620000002100 */
[----:B------:R-:W-:Y:S01]  /*f1e0*/  BSSY B0, `(.L_x_188) ;  /* 0x000000a000007945 */ /* 0x000fe20003800000 */
[----:B------:R-:W-:Y:S01]  /*f1f0*/  IMAD.MOV.U32 R12, RZ, RZ, RZ ;  /* 0x000000ffff0c7224 */ /* 0x000fe200078e00ff */
[----:B------:R-:W-:Y:S01]  /*f200*/  MOV R15, 0xffffffff ;  /* 0xffffffff000f7802 */ /* 0x000fe20000000f00 */
[----:B------:R-:W-:Y:S01]  /*f210*/  IMAD.MOV.U32 R11, RZ, RZ, 0x1f ;  /* 0x0000001fff0b7424 */ /* 0x000fe200078e00ff */
[----:B-1----:R-:W-:-:S04]  /*f220*/  SHF.R.U32.HI R0, RZ, 0x5, R0 ;  /* 0x00000005ff007819 */ /* 0x002fc80000011600 */
[----:B------:R-:W-:-:S04]  /*f230*/  LOP3.LUT R0, R0, 0x3, RZ, 0xc0, !PT ;  /* 0x0000000300007812 */ /* 0x000fc800078ec0ff */
[----:B------:R-:W-:-:S07]  /*f240*/  MOV R13, R0 ;  /* 0x00000000000d7202 */ /* 0x000fce0000000f00 */
[----:B0-----:R-:W-:Y:S05]  /*f250*/  WARPSYNC.COLLECTIVE R15, `(.L_x_189) ;  /* 0x000000000f087348 */ /* 0x001fea0003c00000 */
[----:B------:R1:W2:Y:S02]  /*f260*/  SHFL.IDX P6, R14, R13, R12, R11 ;  /* 0x0000000c0d0e7389 */ /* 0x0002a400000c000b */
[----:B012---:R-:W-:Y:S01]  /*f270*/  ENDCOLLECTIVE ;  /* 0x000000000000791b */ /* 0x007fe20003800000 */
.L_x_189:
[----:B------:R-:W-:Y:S05]  /*f280*/  BSYNC B0 ;  /* 0x0000000000007941 */ /* 0x000fea0003800000 */
.L_x_188:
[----:B------:R-:W-:Y:S05]  /*f290*/  BRA `(.L_x_190) ;  /* 0xffffffc400b07947 */ /* 0x000fea000383ffff */
.L_x_81:
[----:B------:R-:W-:Y:S01]  /*f2a0*/  BSSY B1, `(.L_x_191) ;  /* 0x0000006000017945 */ /* 0x000fe20003800000 */
[----:B------:R-:W-:-:S07]  /*f2b0*/  IMAD.MOV.U32 R15, RZ, RZ, -0x1 ;  /* 0xffffffffff0f7424 */ /* 0x000fce00078e00ff */
[----:B01----:R-:W-:Y:S05]  /*f2c0*/  WARPSYNC.COLLECTIVE R15, `(.L_x_192) ;  /* 0x000000000f0c7348 */ /* 0x003fea0003c00000 */
[----:B------:R-:W-:Y:S02]  /*f2d0*/  ELECT P6, UR62, PT ;  /* 0x00000000003e782f */ /* 0x000fe400038c0000 */
[----:B------:R-:W-:Y:S01]  /*f2e0*/  MOV R14, UR62 ;  /* 0x0000003e000e7c02 */ /* 0x000fe20008000f00 */
[----:B01----:R-:W-:Y:S10]  /*f2f0*/  ENDCOLLECTIVE ;  /* 0x000000000000791b */ /* 0x003ff40003800000 */
.L_x_192:
[----:B------:R-:W-:Y:S05]  /*f300*/  BSYNC B1 ;  /* 0x0000000000017941 */ /* 0x000fea0003800000 */
.L_x_191:
[----:B------:R-:W-:Y:S05]  /*f310*/  BRA `(.L_x_193) ;  /* 0xffffffc400a87947 */ /* 0x000fea000383ffff */
.L_x_83:
[----:B-1----:R1:W2:Y:S02]  /*f320*/  SYNCS.PHASECHK.TRANS64.TRYWAIT P1, [R3+URZ+0x28840], R2 ;  /* 0x02884002030075a7 */ /* 0x0022a4000802017f */
[----:B--2---:R-:W-:Y:S05]  /*f330*/  @!P1 NANOSLEEP.SYNCS 0x989680 ;  /* 0x009896800000995d */ /* 0x004fea0003900000 */
[----:B------:R-:W2:Y:S02]  /*f340*/  @!P1 SYNCS.PHASECHK.TRANS64 P1, [R3+URZ+0x28840], R2 ;  /* 0x02884002030095a7 */ /* 0x000ea4000802007f */
[----:B--2---:R-:W-:Y:S05]  /*f350*/  @!P1 BRA `(.L_x_83) ;  /* 0xfffffffc00f09947 */ /* 0x004fea000383ffff */
[----:B------:R-:W-:Y:S05]  /*f360*/  BRA `(.L_x_194) ;  /* 0xffffffc400c87947 */ /* 0x000fea000383ffff */
.L_x_85:
[----:B0-----:R0:W2:Y:S02]  /*f370*/  SYNCS.PHASECHK.TRANS64.TRYWAIT P1, [R5+URZ+0x28840], R0 ;  /* 0x02884000050075a7 */ /* 0x0010a4000802017f */
[----:B--2---:R-:W-:Y:S05]  /*f380*/  @!P1 NANOSLEEP.SYNCS 0x989680 ;  /* 0x009896800000995d */ /* 0x004fea0003900000 */
[----:B------:R-:W2:Y:S02]  /*f390*/  @!P1 SYNCS.PHASECHK.TRANS64 P1, [R5+URZ+0x28840], R0 ;  /* 0x02884000050095a7 */ /* 0x000ea4000802007f */
[----:B--2---:R-:W-:Y:S05]  /*f3a0*/  @!P1 BRA `(.L_x_85) ;  /* 0xfffffffc00f09947 */ /* 0x004fea000383ffff */
[----:B------:R-:W-:Y:S05]  /*f3b0*/  BRA `(.L_x_195) ;  /* 0xffffffc400d47947 */ /* 0x000fea000383ffff */
.L_x_87:
[----:B--2---:R2:W3:Y:S02]  /*f3c0*/  SYNCS.PHASECHK.TRANS64.TRYWAIT P1, [R3+URZ+0x28860], R2 ;  /* 0x02886002030075a7 */ /* 0x0044e4000802017f */
[----:B---3--:R-:W-:Y:S05]  /*f3d0*/  @!P1 NANOSLEEP.SYNCS 0x989680 ;  /* 0x009896800000995d */ /* 0x008fea0003900000 */
[----:B------:R-:W3:Y:S02]  /*f3e0*/  @!P1 SYNCS.PHASECHK.TRANS64 P1, [R3+URZ+0x28860], R2 ;  /* 0x02886002030095a7 */ /* 0x000ee4000802007f */
[----:B---3--:R-:W-:Y:S05]  /*f3f0*/  @!P1 BRA `(.L_x_87) ;  /* 0xfffffffc00f09947 */ /* 0x008fea000383ffff */
[----:B------:R-:W-:Y:S05]  /*f400*/  BRA `(.L_x_196) ;  /* 0xffffffc400d07947 */ /* 0x000fea000383ffff */
.L_x_197:
[----:B------:R-:W-:-:S00]  /*f410*/  BRA `(.L_x_197) ;  /* 0xfffffffc00fc7947 */ /* 0x000fc0000383ffff */
[----:B------:R-:W-:-:S00]  /*f420*/  NOP ;  /* 0x0000000000007918 */ /* 0x000fc00000000000 */
        /* <DEDUP_REMOVED lines=13> */
.L_x_3478:


//--------------------- .text._ZN7cutlass13device_kernelIN5flash11enable_sm90INS1_16FlashAttnFwdSm90INS1_25CollectiveMainloopFwdSm90ILi2EN4cute5tupleIJNS5_1CILi1EEES8_S8_EEENS6_IJNS7_ILi128EEESA_SA_EEELi128ENS_10bfloat16_tEfNS_4arch4Sm90ELb0ELb0ELb1ELb1ELb1ELb0ELb0ELb1ELb1ELb1ELb0ELb0EEENS1_21CollectiveEpilogueFwdISB_S9_SC_SE_Li256ELb1ELb1ELb0ELb0EEENS1_36VarlenDynamicPersistentTileSchedulerILi128ELi128ELi256ELi128ELb0ELb1ELb1ELb0ELb1ELb1EEEEEEEEEvNT_6ParamsE --------------------------
	.section	.text._ZN7cutlass13device_kernelIN5flash11enable_sm90INS1_16FlashAttnFwdSm90INS1_25CollectiveMainloopFwdSm90ILi2EN4cute5tupleIJNS5_1CILi1EEES8_S8_EEENS6_IJNS7_ILi128EEESA_SA_EEELi128ENS_10bfloat16_tEfNS_4arch4Sm90ELb0ELb0ELb1ELb1ELb1ELb0ELb0ELb1ELb1ELb1ELb0ELb0EEENS1_21CollectiveEpilogueFwdISB_S9_SC_SE_Li256ELb1ELb1ELb0ELb0EEENS1_36VarlenDynamicPersistentTileSchedulerILi128ELi128ELi256ELi128ELb0ELb1ELb1ELb0ELb1ELb1EEEEEEEEEvNT_6ParamsE,"ax",@progbits
	.align	128
.text._ZN7cutlass13device_kernelIN5flash11enable_sm90INS1_16FlashAttnFwdSm90INS1_25CollectiveMainloopFwdSm90ILi2EN4cute5tupleIJNS5_1CILi1EEES8_S8_EEENS6_IJNS7_ILi128EEESA_SA_EEELi128ENS_10bfloat16_tEfNS_4arch4Sm90ELb0ELb0ELb1ELb1ELb1ELb0ELb0ELb1ELb1ELb1ELb0ELb0EEENS1_21CollectiveEpilogueFwdISB_S9_SC_SE_Li256ELb1ELb1ELb0ELb0EEENS1_36VarlenDynamicPersistentTileSchedulerILi128ELi128ELi256ELi128ELb0ELb1ELb1ELb0ELb1ELb1EEEEEEEEEvNT_6ParamsE:
        .type           _ZN7cutlass13device_kernelIN5flash11enable_sm90INS1_16FlashAttnFwdSm90INS1_25CollectiveMainloopFwdSm90ILi2EN4cute5tupleIJNS5_1CILi1EEES8_S8_EEENS6_IJNS7_ILi128EEESA_SA_EEELi128ENS_10bfloat16_tEfNS_4arch4Sm90ELb0ELb0ELb1ELb1ELb1ELb0ELb0ELb1ELb1ELb1ELb0ELb0EEENS1_21CollectiveEpilogueFwdISB_S9_SC_SE_Li256ELb1ELb1ELb0ELb0EEENS1_36VarlenDynamicPersistentTileSchedulerILi128ELi128ELi256ELi128ELb0ELb1ELb1ELb0ELb1ELb1EEEEEEEEEvNT_6ParamsE,@function
        .size           _ZN7cutlass13device_kernelIN5flash11enable_sm90INS1_16FlashAttnFwdSm90INS1_25CollectiveMainloopFwdSm90ILi2EN4cute5tupleIJNS5_1CILi1EEES8_S8_EEENS6_IJNS7_ILi128EEESA_SA_EEELi128ENS_10bfloat16_tEfNS_4arch4Sm90ELb0ELb0ELb1ELb1ELb1ELb0ELb0ELb1ELb1ELb1ELb0ELb0EEENS1_21CollectiveEpilogueFwdISB_S9_SC_SE_Li256ELb1ELb1ELb0ELb0EEENS1_36VarlenDynamicPersistentTileSchedulerILi128ELi128ELi256ELi128ELb0ELb1ELb1ELb0ELb1ELb1EEEEEEEEEvNT_6ParamsE,(.L_x_3479 - _ZN7cutlass13device_kernelIN5flash11enable_sm90INS1_16FlashAttnFwdSm90INS1_25CollectiveMainloopFwdSm90ILi2EN4cute5tupleIJNS5_1CILi1EEES8_S8_EEENS6_IJNS7_ILi128EEESA_SA_EEELi128ENS_10bfloat16_tEfNS_4arch4Sm90ELb0ELb0ELb1ELb1ELb1ELb0ELb0ELb1ELb1ELb1ELb0ELb0EEENS1_21CollectiveEpilogueFwdISB_S9_SC_SE_Li256ELb1ELb1ELb0ELb0EEENS1_36VarlenDynamicPersistentTileSchedulerILi128ELi128ELi256ELi128ELb0ELb1ELb1ELb0ELb1ELb1EEEEEEEEEvNT_6ParamsE)
        .other          _ZN7cutlass13device_kernelIN5flash11enable_sm90INS1_16FlashAttnFwdSm90INS1_25CollectiveMainloopFwdSm90ILi2EN4cute5tupleIJNS5_1CILi1EEES8_S8_EEENS6_IJNS7_ILi128EEESA_SA_EEELi128ENS_10bfloat16_tEfNS_4arch4Sm90ELb0ELb0ELb1ELb1ELb1ELb0ELb0ELb1ELb1ELb1ELb0ELb0EEENS1_21CollectiveEpilogueFwdISB_S9_SC_SE_Li256ELb1ELb1ELb0ELb0EEENS1_36VarlenDynamicPersistentTileSchedulerILi128ELi128ELi256ELi128ELb0ELb1ELb1ELb0ELb1ELb1EEEEEEEEEvNT_6ParamsE,@"STO_CUDA_ENTRY STV_DEFAULT"
_ZN7cutlass13device_kernelIN5flash11enable_sm90INS1_16FlashAttnFwdSm90INS1_25CollectiveMainloopFwdSm90ILi2EN4cute5tupleIJNS5_1CILi1EEES8_S8_EEENS6_IJNS7_ILi128EEESA_SA_EEELi128ENS_10bfloat16_tEfNS_4arch4Sm90ELb0ELb0ELb1ELb1ELb1ELb0ELb0ELb1ELb1ELb1ELb0ELb0EEENS1_21CollectiveEpilogueFwdISB_S9_SC_SE_Li256ELb1ELb1ELb0ELb0EEENS1_36VarlenDynamicPersistentTileSchedulerILi128ELi128ELi256ELi128ELb0ELb1ELb1ELb0ELb1ELb1EEEEEEEEEvNT_6ParamsE:
[----:B------:R-:W0:Y:S02]  /*0000*/  LDC R1, c[0x0][0x28] ;  /* 0x00000a00ff017b82 */ /* 0x000e240000000800 */
[----:B0-----:R-:W-:Y:S01]  /*0010*/  VIADD R1, R1, 0xffffffe0 ;  /* 0xffffffe001017836 */ /* 0x001fe20000000000 */
[----:B------:R-:W0:Y:S01]  /*0020*/  S2R R3, SR_TID.X ;  /* 0x0000000000037919 */ /* 0x000e220000002100 */
[----:B------:R-:W-:Y:S01]  /*0030*/  ELECT P0, URZ, PT ;  /* 0x00000000003f782f */ /* 0x000fe20003800000 */
[----:B------:R-:W-:Y:S01]  /*0040*/  UMOV UR4, 0x80 ;  /* 0x0000008000047882 */ /* 0x000fe20000000000 */
[----:B------:R-:W-:Y:S01]  /*0050*/  UMOV UR7, 0x100 ;  /* 0x0000010000077882 */ /* 0x000fe20000000000 */
[----:B0-----:R-:W-:-:S05]  /*0060*/  SHF.R.U32.HI R0, RZ, 0x5, R3 ;  /* 0x00000005ff007819 */ /* 0x001fca0000011603 */
[----:B------:R-:W0:Y:S02]  /*0070*/  SHFL.IDX PT, R2, R0, RZ, 0x1f ;  /* 0x00001fff00027589 */ /* 0x000e2400000e0000 */
[C---:B0-----:R-:W-:Y:S02]  /*0080*/  ISETP.NE.OR P0, PT, R2.reuse, RZ, !P0 ;  /* 0x000000ff0200720c */ /* 0x041fe40004705670 */
[----:B------:R-:W-:Y:S02]  /*0090*/  ISETP.NE.AND P1, PT, R2, RZ, PT ;  /* 0x000000ff0200720c */ /* 0x000fe40003f25270 */
[----:B------:R-:W-:-:S05]  /*00a0*/  SHF.R.U32.HI R2, RZ, 0x7, R3 ;  /* 0x00000007ff027819 */ /* 0x000fca0000011603 */
[----:B------:R0:W1:Y:S04]  /*00b0*/  SHFL.IDX PT, R4, R2, RZ, 0x1f ;  /* 0x00001fff02047589 */ /* 0x00006800000e0000 */
[----:B------:R-:W-:Y:S01]  /*00c0*/  VOTEU.ALL UP0, P0 ;  /* 0x00000000003f7886 */ /* 0x000fe20000000000 */
[----:B------:R-:W-:-:S04]  /*00d0*/  VOTEU.ALL UP1, P0 ;  /* 0x00000000003f7886 */ /* 0x000fc80000020000 */
[----:B------:R-:W2:Y:S01]  /*00e0*/  @!UP0 S2UR UR8, SR_CgaCtaId ;  /* 0x00000000000889c3 */ /* 0x000ea20000008800 */
[----:B------:R-:W-:Y:S01]  /*00f0*/  @!UP0 UMOV UR6, 0x400 ;  /* 0x0000040000068882 */ /* 0x000fe20000000000 */
[----:B------:R-:W-:-:S04]  /*0100*/  @!UP0 UIADD3 UR4, -UR4, 0x100000, URZ ;  /* 0x0010000004048890 */ /* 0x000fc8000fffe13f */
[----:B------:R-:W-:Y:S02]  /*0110*/  @!UP0 USHF.L.U32 UR5, UR4, 0xb, URZ ;  /* 0x0000000b04058899 */ /* 0x000fe4000800063f */
[----:B------:R-:W-:Y:S02]  /*0120*/  @!UP0 USHF.L.U32 UR4, UR4, 0x1, URZ ;  /* 0x0000000104048899 */ /* 0x000fe4000800063f */
[----:B--2---:R-:W-:Y:S02]  /*0130*/  @!UP0 ULEA UR8, UR8, UR6, 0x18 ;  /* 0x0000000608088291 */ /* 0x004fe4000f8ec03f */
[----:B------:R-:W-:-:S04]  /*0140*/  @!UP0 UIADD3 UR6, -UR7, 0x100000, URZ ;  /* 0x0010000007068890 */ /* 0x000fc8000fffe13f */
[----:B------:R-:W-:Y:S02]  /*0150*/  @!UP0 USHF.L.U32 UR7, UR6, 0xb, URZ ;  /* 0x0000000b06078899 */ /* 0x000fe4000800063f */
[----:B------:R-:W-:Y:S01]  /*0160*/  @!UP0 USHF.L.U32 UR6, UR6, 0x1, URZ ;  /* 0x0000000106068899 */ /* 0x000fe2000800063f */
[----:B------:R-:W-:-:S05]  /*0170*/  VOTEU.ALL UP0, P0 ;  /* 0x00000000003f7886 */ /* 0x000fca0000000000 */
[----:B------:R0:W2:Y:S06]  /*0180*/  @!UP0 SYNCS.EXCH.64 URZ, [UR8+0x28800], UR4 ;  /* 0x02880004083f85b2 */ /* 0x0000ac0008000100 */
[----:B------:R0:W3:Y:S02]  /*0190*/  @!UP1 SYNCS.EXCH.64 URZ, [UR8+0x28820], UR6 ;  /* 0x02882006083f95b2 */ /* 0x0000e40008000100 */
[----:B01----:R-:W-:Y:S05]  /*01a0*/  @P1 BRA `(.L_x_198) ;  /* 0x0000000000481947 */ /* 0x003fea0003800000 */
        /* <DEDUP_REMOVED lines=14> */
[----:B------:R0:W4:Y:S01]  /*0290*/  SYNCS.EXCH.64 URZ, [UR8+0x28840], UR6 ;  /* 0x02884006083f75b2 */ /* 0x0001220008000100 */
[----:B------:R0:W0:Y:S01]  /*02a0*/  SYNCS.EXCH.64 URZ, [UR8+0x28838], UR4 ;  /* 0x02883804083f75b2 */ /* 0x0000220008000100 */
[----:B------:R0:W0:Y:S01]  /*02b0*/  SYNCS.EXCH.64 URZ, [UR8+0x28848], UR6 ;  /* 0x02884806083f75b2 */ /* 0x0000220008000100 */
[----:B------:R-:W-:Y:S01]  /*02c0*/  NOP ;  /* 0x0000000000007918 */ /* 0x000fe20000000000 */
.L_x_198:
        /* <DEDUP_REMOVED lines=22> */
.L_x_199:
        /* <DEDUP_REMOVED lines=18> */
.L_x_200:
        /* <DEDUP_REMOVED lines=22> */
.L_x_201:
        /* <DEDUP_REMOVED lines=23> */
.L_x_202:
        /* <DEDUP_REMOVED lines=8> */
.L_x_204:
[----:B------:R-:W-:-:S08]  /*08a0*/  NOP ;  /* 0x0000000000007918 */ /* 0x000fd00000000000 */
[----:B------:R-:W0:Y:S02]  /*08b0*/  USETMAXREG.TRY_ALLOC.CTAPOOL UP0, 0xe8 ;  /* 0x000000e8000079c8 */ /* 0x000e240008000600 */
[----:B0-----:R-:W-:-:S13]  /*08c0*/  PLOP3.LUT P0, PT, PT, PT, UP0, 0x80, 0x0 ;  /* 0x000000000000781c */ /* 0x001fda0003f0f008 */
[----:B------:R-:W-:Y:S05]  /*08d0*/  @!P0 BRA `(.L_x_204) ;  /* 0xfffffffc00f08947 */ /* 0x000fea000383ffff */
[----:B------:R-:W0:Y:S01]  /*08e0*/  S2R R3, SR_TID.X ;  /* 0x0000000000037919 */ /* 0x000e220000002100 */
[----:B------:R-:W1:Y:S01]  /*08f0*/  S2UR UR5, SR_CgaCtaId ;  /* 0x00000000000579c3 */ /* 0x000e620000008800 */
[----:B------:R-:W-:-:S07]  /*0900*/  UMOV UR4, 0x400 ;  /* 0x0000040000047882 */ /* 0x000fce0000000000 */
[----:B------:R-:W-:Y:S06]  /*0910*/  BAR.ARV 0x8, 0x180 ;  /* 0x0206000000007b1d */ /* 0x000fec0000002000 */
[----:B-1----:R-:W-:Y:S01]  /*0920*/  ULEA UR4, UR5, UR4, 0x18 ;  /* 0x0000000405047291 */ /* 0x002fe2000f8ec03f */
[----:B0-----:R-:W-:-:S04]  /*0930*/  LOP3.LUT R0, R3, 0xffffff80, RZ, 0xc0, !PT ;  /* 0xffffff8003007812 */ /* 0x001fc800078ec0ff */
[----:B------:R-:W-:-:S13]  /*0940*/  ISETP.NE.AND P0, PT, R0, 0x80, PT ;  /* 0x000000800000780c */ /* 0x000fda0003f05270 */
[----:B------:R-:W-:Y:S08]  /*0950*/  @!P0 BAR.ARV 0x9, 0x100 ;  /* 0x0244000000008b1d */ /* 0x000ff00000002000 */
[----:B------:R-:W-:Y:S06]  /*0960*/  BAR.SYNC.DEFER_BLOCKING 0x5, 0x180 ;  /* 0x0146000000007b1d */ /* 0x000fec0000010000 */
[----:B------:R-:W0:Y:S01]  /*0970*/  LDS.128 R48, [UR4+0x288d0] ;  /* 0x0288d004ff307984 */ /* 0x000e220008000c00 */
[----:B------:R-:W-:Y:S01]  /*0980*/  ULDC UR4, c[0x0][0xc3c] ;  /* 0x00030f0000047ab9 */ /* 0x000fe20000000800 */
[----:B------:R-:W-:Y:S06]  /*0990*/  BAR.ARV 0x4, 0x180 ;  /* 0x0106000000007b1d */ /* 0x000fec0000002000 */
[----:B0-----:R-:W-:-:S13]  /*09a0*/  ISETP.GE.AND P0, PT, R51, UR4, PT ;  /* 0x0000000433007c0c */ /* 0x001fda000bf06270 */
[----:B------:R-:W-:Y:S05]  /*09b0*/  @P0 EXIT ;  /* 0x000000000000094d */ /* 0x000fea0003800000 */
[----:B------:R-:W-:Y:S01]  /*09c0*/  VIADD R190, R3, 0xffffff80 ;  /* 0xffffff8003be7836 */ /* 0x000fe20000000000 */
[----:B------:R-:W-:Y:S01]  /*09d0*/  R2UR UR5, R49 ;  /* 0x00000000310572ca */ /* 0x000fe200000e0000 */
[----:B------:R-:W-:Y:S01]  /*09e0*/  ULOP3.LUT UR45, UR36, 0x1, URZ, 0xfc, !UPT ;  /* 0x00000001242d7892 */ /* 0x000fe2000f8efc3f */
[----:B------:R-:W-:Y:S01]  /*09f0*/  R2UR UR6, R50 ;  /* 0x00000000320672ca */ /* 0x000fe200000e0000 */
[----:B------:R-:W-:Y:S01]  /*0a00*/  UMOV UR44, URZ ;  /* 0x0000003f002c7c82 */ /* 0x000fe20008000000 */
[----:B------:R-:W-:Y:S01]  /*0a10*/  SHF.R.S32.HI R3, RZ, 0x1f, R190 ;  /* 0x0000001fff037819 */ /* 0x000fe200000114be */
[----:B------:R-:W-:Y:S01]  /*0a20*/  UMOV UR43, URZ ;  /* 0x0000003f002b7c82 */ /* 0x000fe20008000000 */
[----:B------:R-:W-:Y:S01]  /*0a30*/  MOV R12, 0xfffffffe ;  /* 0xfffffffe000c7802 */ /* 0x000fe20000000f00 */
[----:B------:R-:W-:Y:S01]  /*0a40*/  UMOV UR42, URZ ;  /* 0x0000003f002a7c82 */ /* 0x000fe20008000000 */
[CC--:B------:R-:W-:Y:S02]  /*0a50*/  LEA.HI R0, R3.reuse, R190.reuse, RZ, 0x7 ;  /* 0x000000be03007211 */ /* 0x0c0fe400078f38ff */
[----:B------:R-:W-:-:S02]  /*0a60*/  LEA.HI R4, R3, R190, RZ, 0x4 ;  /* 0x000000be03047211 */ /* 0x000fc400078f20ff */
[----:B------:R-:W-:Y:S02]  /*0a70*/  LOP3.LUT R5, R0, 0xffffff80, RZ, 0xc0, !PT ;  /* 0xffffff8000057812 */ /* 0x000fe400078ec0ff */
[----:B------:R-:W-:Y:S02]  /*0a80*/  SHF.R.S32.HI R7, RZ, 0x4, R4 ;  /* 0x00000004ff077819 */ /* 0x000fe40000011404 */
[----:B------:R-:W-:Y:S01]  /*0a90*/  SHF.R.S32.HI R153, RZ, 0x7, R0 ;  /* 0x00000007ff997819 */ /* 0x000fe20000011400 */
[----:B------:R-:W-:Y:S01]  /*0aa0*/  IMAD.IADD R154, R190, 0x1, -R5 ;  /* 0x00000001be9a7824 */ /* 0x000fe200078e0a05 */
[----:B------:R-:W-:Y:S02]  /*0ab0*/  LEA.HI R5, R3, R190, RZ, 0x5 ;  /* 0x000000be03057211 */ /* 0x000fe400078f28ff */
[----:B------:R-:W-:Y:S02]  /*0ac0*/  LEA.HI R0, R0, R153, RZ, 0x1 ;  /* 0x0000009900007211 */ /* 0x000fe400078f08ff */
[----:B------:R-:W-:Y:S01]  /*0ad0*/  SHF.R.S32.HI R9, RZ, 0x1f, R154 ;  /* 0x0000001fff097819 */ /* 0x000fe2000001149a */
[----:B------:R-:W-:Y:S01]  /*0ae0*/  IMAD.SHL.U32 R6, R5, 0x20, RZ ;  /* 0x0000002005067824 */ /* 0x000fe200078e00ff */
[----:B------:R-:W-:-:S02]  /*0af0*/  LOP3.LUT R5, R4, 0x3fffff0, RZ, 0xc0, !PT ;  /* 0x03fffff004057812 */ /* 0x000fc400078ec0ff */
[----:B------:R-:W-:Y:S02]  /*0b00*/  LEA.HI R4, R4, R7, RZ, 0x1 ;  /* 0x0000000704047211 */ /* 0x000fe400078f08ff */
[----:B------:R-:W-:Y:S02]  /*0b10*/  LOP3.LUT R6, R6, 0xfffffc00, RZ, 0xc0, !PT ;  /* 0xfffffc0006067812 */ /* 0x000fe400078ec0ff */
[----:B------:R-:W-:Y:S02]  /*0b20*/  IADD3 R5, R190, -R5, RZ ;  /* 0x80000005be057210 */ /* 0x000fe40007ffe0ff */
[----:B------:R-:W-:Y:S02]  /*0b30*/  LOP3.LUT R4, R4, 0x1ffffffe, RZ, 0xc0, !PT ;  /* 0x1ffffffe04047812 */ /* 0x000fe400078ec0ff */
[----:B------:R-:W-:Y:S01]  /*0b40*/  LEA.HI R8, R9, R154, RZ, 0x2 ;  /* 0x0000009a09087211 */ /* 0x000fe200078f10ff */
[----:B------:R-:W-:Y:S01]  /*0b50*/  IMAD R5, R5, 0x40, R6 ;  /* 0x0000004005057824 */ /* 0x000fe200078e0206 */
[----:B------:R-:W-:Y:S01]  /*0b60*/  LEA.HI R6, R3, R190, RZ, 0x2 ;  /* 0x000000be03067211 */ /* 0x000fe200078f10ff */
[----:B------:R-:W-:Y:S01]  /*0b70*/  IMAD.IADD R4, R7, 0x1, -R4 ;  /* 0x0000000107047824 */ /* 0x000fe200078e0a04 */
[----:B------:R-:W-:-:S02]  /*0b80*/  SHF.R.S32.HI R10, RZ, 0x2, R8 ;  /* 0x00000002ff0a7819 */ /* 0x000fc40000011408 */
[----:B------:R-:W-:Y:S01]  /*0b90*/  SHF.R.S32.HI R11, RZ, 0x1f, R8 ;  /* 0x0000001fff0b7819 */ /* 0x000fe20000011408 */
[----:B------:R-:W-:Y:S01]  /*0ba0*/  IMAD R155, R4, 0x8, R5 ;  /* 0x00000008049b7824 */ /* 0x000fe200078e0205 */
[----:B------:R-:W-:Y:S02]  /*0bb0*/  LOP3.LUT R5, R6, 0xfffffffc, RZ, 0xc0, !PT ;  /* 0xfffffffc06057812 */ /* 0x000fe400078ec0ff */
[----:B------:R-:W-:Y:S02]  /*0bc0*/  LEA.HI R11, R11, R10, RZ, 0x3 ;  /* 0x0000000a0b0b7211 */ /* 0x000fe400078f18ff */
[----:B------:R-:W-:Y:S01]  /*0bd0*/  LEA.HI R3, R3, R190, RZ, 0x3 ;  /* 0x000000be03037211 */ /* 0x000fe200078f18ff */
[----:B------:R-:W-:Y:S01]  /*0be0*/  IMAD.IADD R4, R190, 0x1, -R5 ;  /* 0x00000001be047824 */ /* 0x000fe200078e0a05 */
[----:B------:R-:W-:Y:S02]  /*0bf0*/  LOP3.LUT R11, R11, 0xfffffff8, RZ, 0xc0, !PT ;  /* 0xfffffff80b0b7812 */ /* 0x000fe400078ec0ff */
[----:B------:R-:W-:-:S02]  /*0c00*/  LOP3.LUT R5, R3, 0xfffffff8, RZ, 0xc0, !PT ;  /* 0xfffffff803057812 */ /* 0x000fc400078ec0ff */
[----:B------:R-:W-:Y:S01]  /*0c10*/  LEA.HI R9, R9, R154, RZ, 0x5 ;  /* 0x0000009a09097211 */ /* 0x000fe200078f28ff */
[----:B------:R-:W-:Y:S01]  /*0c20*/  IMAD.IADD R10, R10, 0x1, -R11 ;  /* 0x000000010a0a7824 */ /* 0x000fe200078e0a0b */
[----:B------:R-:W-:Y:S01]  /*0c30*/  LEA.HI R6, R4, R4, RZ, 0x1 ;  /* 0x0000000404067211 */ /* 0x000fe200078f08ff */
[----:B------:R-:W-:Y:S01]  /*0c40*/  IMAD.IADD R152, R190, 0x1, -R5 ;  /* 0x00000001be987824 */ /* 0x000fe200078e0a05 */
[----:B------:R-:W-:Y:S02]  /*0c50*/  SHF.R.S32.HI R9, RZ, 0x5, R9 ;  /* 0x00000005ff097819 */ /* 0x000fe40000011409 */
[----:B------:R-:W-:Y:S01]  /*0c60*/  LOP3.LUT R0, R0, 0x3fffffe, RZ, 0xc0, !PT ;  /* 0x03fffffe00007812 */ /* 0x000fe200078ec0ff */
[----:B------:R-:W-:Y:S01]  /*0c70*/  IMAD.SHL.U32 R22, R152, 0x8, RZ ;  /* 0x0000000898167824 */ /* 0x000fe200078e00ff */
[----:B------:R-:W-:Y:S01]  /*0c80*/  LOP3.LUT R7, R6, 0x1ffffffe, RZ, 0xc0, !PT ;  /* 0x1ffffffe06077812 */ /* 0x000fe200078ec0ff */
[----:B------:R-:W-:Y:S01]  /*0c90*/  IMAD R9, R9, 0x10, R10 ;  /* 0x0000001009097824 */ /* 0x000fe200078e020a */
[----:B------:R-:W-:Y:S01]  /*0ca0*/  IADD3 R0, R153, -R0, RZ ;  /* 0x8000000099007210 */ /* 0x000fe20007ffe0ff */
[----:B------:R-:W-:Y:S01]  /*0cb0*/  VIADD R18, R22, 0x40 ;  /* 0x0000004016127836 */ /* 0x000fe20000000000 */
[----:B------:R-:W-:Y:S01]  /*0cc0*/  LOP3.LUT R11, R8, 0x7ffffffc, RZ, 0xc0, !PT ;  /* 0x7ffffffc080b7812 */ /* 0x000fe200078ec0ff */
[----:B------:R-:W-:Y:S01]  /*0cd0*/  IMAD.IADD R16, R4, 0x1, -R7 ;  /* 0x0000000104107824 */ /* 0x000fe200078e0a07 */
[----:B------:R-:W-:Y:S01]  /*0ce0*/  SHF.R.S32.HI R17, RZ, 0x3, R3 ;  /* 0x00000003ff117819 */ /* 0x000fe20000011403 */
[----:B------:R-:W-:Y:S01]  /*0cf0*/  IMAD R19, R0, 0x40, R9 ;  /* 0x0000004000137824 */ /* 0x000fe200078e0209 */
[----:B------:R-:W-:Y:S01]  /*0d00*/  SHF.R.S32.HI R189, RZ, 0x1f, R22 ;  /* 0x0000001fffbd7819 */ /* 0x000fe20000011416 */
[----:B------:R-:W-:Y:S01]  /*0d10*/  IMAD.IADD R11, R154, 0x1, -R11 ;  /* 0x000000019a0b7824 */ /* 0x000fe200078e0a0b */
[----:B------:R-:W-:-:S02]  /*0d20*/  SHF.R.S32.HI R188, RZ, 0x1f, R18 ;  /* 0x0000001fffbc7819 */ /* 0x000fc40000011412 */
[----:B------:R-:W-:Y:S01]  /*0d30*/  LEA R16, R16, R19, 0x3 ;  /* 0x0000001310107211 */ /* 0x000fe200078e18ff */
[----:B------:R-:W-:-:S07]  /*0d40*/  IMAD R23, R11, R12, 0x80 ;  /* 0x000000800b177424 */ /* 0x000fce00078e020c */
.L_x_250:
[----:B012---:R-:W0:Y:S01]  /*0d50*/  LDC.64 R4, c[0x0][0xc88] ;  /* 0x00032200ff047b82 */ /* 0x007e220000000a00 */
[----:B------:R-:W-:Y:S01]  /*0d60*/  ULDC.64 UR8, c[0x0][0xa28] ;  /* 0x00028a0000087ab9 */ /* 0x000fe20000000a00 */
[----:B------:R-:W-:Y:S01]  /*0d70*/  ULDC.64 UR10, c[0x0][0xa20] ;  /* 0x00028800000a7ab9 */ /* 0x000fe20000000a00 */
[----:B------:R-:W-:Y:S01]  /*0d80*/  ULDC UR4, c[0x0][0x424] ;  /* 0x0001090000047ab9 */ /* 0x000fe20000000800 */
[----:B0-----:R-:W-:-:S06]  /*0d90*/  IMAD.WIDE R4, R51, 0x4, R4 ;  /* 0x0000000433047825 */ /* 0x001fcc00078e0204 */
[----:B------:R-:W2:Y:S01]  /*0da0*/  LDG.E R4, desc[UR50][R4.64] ;  /* 0x0000003204047981 */ /* 0x000ea2000c1e1900 */
[----:B------:R-:W-:Y:S02]  /*0db0*/  UISETP.NE.U32.AND UP0, UPT, UR8, URZ, UPT ;  /* 0x0000003f0800728c */ /* 0x000fe4000bf05070 */
[----:B------:R-:W-:Y:S02]  /*0dc0*/  UISETP.NE.U32.AND UP1, UPT, UR10, URZ, UPT ;  /* 0x0000003f0a00728c */ /* 0x000fe4000bf25070 */
[----:B------:R-:W-:Y:S02]  /*0dd0*/  UISETP.NE.AND.EX UP0, UPT, UR9, URZ, UPT, UP0 ;  /* 0x0000003f0900728c */ /* 0x000fe4000bf05300 */
[----:B------:R-:W-:-:S04]  /*0de0*/  UISETP.NE.AND.EX UP1, UPT, UR11, URZ, UPT, UP1 ;  /* 0x0000003f0b00728c */ /* 0x000fc8000bf25310 */
[----:B------:R-:W-:Y:S02]  /*0df0*/  PLOP3.LUT P0, PT, PT, PT, UP0, 0x80, 0x0 ;  /* 0x000000000000781c */ /* 0x000fe40003f0f008 */
[----:B------:R-:W-:Y:S02]  /*0e00*/  PLOP3.LUT P1, PT, PT, PT, UP1, 0x80, 0x0 ;  /* 0x000000000000781c */ /* 0x000fe40003f2f018 */
[----:B--2---:R-:W-:-:S13]  /*0e10*/  R2UR UR37, R4 ;  /* 0x00000000042572ca */ /* 0x004fda00000e0000 */
[----:B------:R-:W-:Y:S02]  /*0e20*/  USHF.R.S32.HI UR38, URZ, 0x1f, UR37 ;  /* 0x0000001f3f267899 */ /* 0x000fe40008011425 */
[----:B------:R-:W-:Y:S02]  /*0e30*/  @UP0 ULEA UR8, UP2, UR37, UR8, 0x2 ;  /* 0x0000000825080291 */ /* 0x000fe4000f84103f */
[----:B------:R-:W-:Y:S02]  /*0e40*/  @UP1 ULEA UR10, UP3, UR37, UR10, 0x2 ;  /* 0x0000000a250a1291 */ /* 0x000fe4000f86103f */
[----:B------:R-:W-:Y:S02]  /*0e50*/  @UP0 ULEA.HI.X UR9, UR37, UR9, UR38, 0x2, UP2 ;  /* 0x0000000925090291 */ /* 0x000fe400090f1426 */
[----:B------:R-:W-:Y:S01]  /*0e60*/  @UP1 ULEA.HI.X UR11, UR37, UR11, UR38, 0x2, UP3 ;  /* 0x0000000b250b1291 */ /* 0x000fe200098f1426 */
[----:B------:R-:W-:Y:S02]  /*0e70*/  IMAD.U32 R4, RZ, RZ, UR8 ;  /* 0x00000008ff047e24 */ /* 0x000fe4000f8e00ff */
[----:B------:R-:W-:-:S02]  /*0e80*/  IMAD.U32 R6, RZ, RZ, UR10 ;  /* 0x0000000aff067e24 */ /* 0x000fc4000f8e00ff */
[----:B------:R-:W-:Y:S01]  /*0e90*/  IMAD.U32 R5, RZ, RZ, UR9 ;  /* 0x00000009ff057e24 */ /* 0x000fe2000f8e00ff */
[----:B------:R-:W-:Y:S01]  /*0ea0*/  ULDC.64 UR8, c[0x0][0x418] ;  /* 0x0001060000087ab9 */ /* 0x000fe20000000a00 */
[----:B------:R-:W-:-:S03]  /*0eb0*/  IMAD.U32 R7, RZ, RZ, UR11 ;  /* 0x0000000bff077e24 */ /* 0x000fc6000f8e00ff */
[----:B------:R-:W2:Y:S04]  /*0ec0*/  @P0 LDG.E R4, desc[UR50][R4.64] ;  /* 0x0000003204040981 */ /* 0x000ea8000c1e1900 */
[----:B---3--:R-:W3:Y:S01]  /*0ed0*/  @P1 LDG.E R6, desc[UR50][R6.64] ;  /* 0x0000003206061981 */ /* 0x008ee2000c1e1900 */
[----:B------:R-:W-:Y:S01]  /*0ee0*/  UISETP.NE.U32.AND UP0, UPT, UR8, URZ, UPT ;  /* 0x0000003f0800728c */ /* 0x000fe2000bf05070 */
[----:B------:R-:W-:Y:S01]  /*0ef0*/  MOV R3, RZ ;  /* 0x000000ff00037202 */ /* 0x000fe20000000f00 */
[----:B------:R-:W-:Y:S01]  /*0f00*/  UMOV UR39, UR5 ;  /* 0x0000000500277c82 */ /* 0x000fe20008000000 */
[----:B------:R-:W-:Y:S01]  /*0f10*/  ULDC UR5, c[0x0][0x2f0] ;  /* 0x0000bc0000057ab9 */ /* 0x000fe20000000800 */
[----:B------:R-:W-:Y:S01]  /*0f20*/  UISETP.NE.AND.EX UP0, UPT, UR9, URZ, UPT, UP0 ;  /* 0x0000003f0900728c */ /* 0x000fe2000bf05300 */
[----:B------:R-:W-:Y:S01]  /*0f30*/  IMAD.MOV.U32 R0, RZ, RZ, RZ ;  /* 0x000000ffff007224 */ /* 0x000fe200078e00ff */
[----:B------:R-:W-:Y:S01]  /*0f40*/  UMOV UR48, URZ ;  /* 0x0000003f00307c82 */ /* 0x000fe20008000000 */
[----:B------:R-:W-:Y:S01]  /*0f50*/  UMOV UR40, UR6 ;  /* 0x0000000600287c82 */ /* 0x000fe20008000000 */
[----:B------:R-:W-:Y:S01]  /*0f60*/  USEL UR4, UR4, 0x1, UP0 ;  /* 0x0000000104047887 */ /* 0x000fe20008000000 */
[----:B------:R-:W-:Y:S01]  /*0f70*/  IMAD.MOV.U32 R151, RZ, RZ, RZ ;  /* 0x000000ffff977224 */ /* 0x000fe200078e00ff */
[----:B------:R-:W-:Y:S01]  /*0f80*/  CS2R R32, SRZ ;  /* 0x0000000000207805 */ /* 0x000fe2000001ff00 */
[----:B------:R-:W-:Y:S01]  /*0f90*/  IMAD.MOV.U32 R29, RZ, RZ, RZ ;  /* 0x000000ffff1d7224 */ /* 0x000fe200078e00ff */
[----:B------:R-:W-:Y:S01]  /*0fa0*/  UIMAD UR4, UR4, UR5, URZ ;  /* 0x00000005040472a4 */ /* 0x000fe2000f8e023f */
        /* <DEDUP_REMOVED lines=22> */
[----:B------:R-:W-:Y:S01]  /*1110*/  CS2R R82, SRZ ;  /* 0x0000000000527805 */ /* 0x000fe2000001ff00 */
[----:B------:R-:W-:Y:S01]  /*1120*/  IMAD.MOV.U32 R84, RZ, RZ, RZ ;  /* 0x000000ffff547224 */ /* 0x000fe200078e00ff */
[----:B--2---:R-:W-:Y:S02]  /*1130*/  @P0 R2UR UR48, R4 ;  /* 0x00000000043002ca */ /* 0x004fe400000e0000 */
[----:B------:R-:W-:-:S02]  /*1140*/  PLOP3.LUT P0, PT, PT, PT, PT, 0x80, 0x0 ;  /* 0x000000000000781c */ /* 0x000fc40003f0f070 */
[----:B---3--:R-:W-:Y:S01]  /*1150*/  @P1 R2UR UR4, R6 ;  /* 0x00000000060412ca */ /* 0x008fe200000e0000 */
[----:B----4-:R-:W-:-:S14]  /*1160*/  @P1 BRA `(.L_x_205) ;  /* 0x0000000000341947 */ /* 0x010fdc0003800000 */
[----:B------:R-:W-:Y:S02]  /*1170*/  ULDC.64 UR6, c[0x0][0xa08] ;  /* 0x0002820000067ab9 */ /* 0x000fe40000000a00 */
[----:B------:R-:W-:-:S04]  /*1180*/  ISETP.NE.U32.AND P1, PT, RZ, UR6, PT ;  /* 0x00000006ff007c0c */ /* 0x000fc8000bf25070 */
[----:B------:R-:W-:-:S13]  /*1190*/  ISETP.NE.AND.EX P1, PT, RZ, UR7, PT, P1 ;  /* 0x00000007ff007c0c */ /* 0x000fda000bf25310 */
[----:B------:R-:W-:Y:S05]  /*11a0*/  @!P1 BRA `(.L_x_205) ;  /* 0x0000000000249947 */ /* 0x000fea0003800000 */
[----:B------:R-:W-:Y:S02]  /*11b0*/  ULDC.64 UR4, c[0x0][0xa08] ;  /* 0x0002820000047ab9 */ /* 0x000fe40000000a00 */
[----:B------:R-:W-:-:S06]  /*11c0*/  UIMAD.WIDE UR4, UR37, 0x4, UR4 ;  /* 0x00000004250478a5 */ /* 0x000fcc000f8e0204 */
[----:B------:R-:W-:Y:S01]  /*11d0*/  MOV R4, UR4 ;  /* 0x0000000400047c02 */ /* 0x000fe20008000f00 */
[----:B------:R-:W-:-:S05]  /*11e0*/  IMAD.U32 R5, RZ, RZ, UR5 ;  /* 0x00000005ff057e24 */ /* 0x000fca000f8e00ff */
[----:B------:R-:W2:Y:S04]  /*11f0*/  LDG.E R7, desc[UR50][R4.64] ;  /* 0x0000003204077981 */ /* 0x000ea8000c1e1900 */
[----:B------:R-:W3:Y:S01]  /*1200*/  LDG.E R6, desc[UR50][R4.64+0x4] ;  /* 0x0000043204067981 */ /* 0x000ee2000c1e1900 */
[----:B--2---:R-:W-:Y:S02]  /*1210*/  R2UR UR4, R7 ;  /* 0x00000000070472ca */ /* 0x004fe400000e0000 */
[----:B---3--:R-:W-:-:S13]  /*1220*/  R2UR UR5, R6 ;  /* 0x00000000060572ca */ /* 0x008fda00000e0000 */
[----:B------:R-:W-:-:S12]  /*1230*/  UIADD3 UR4, -UR4, UR5, URZ ;  /* 0x0000000504047290 */ /* 0x000fd8000fffe13f */
.L_x_205:
[----:B------:R-:W-:Y:S01]  /*1240*/  UIADD3 UR48, -UR48, UR4, URZ ;  /* 0x0000000430307290 */ /* 0x000fe2000fffe13f */
[----:B------:R-:W-:Y:S01]  /*1250*/  CS2R R86, SRZ ;  /* 0x0000000000567805 */ /* 0x000fe2000001ff00 */
[----:B------:R-:W-:Y:S01]  /*1260*/  IMAD.MOV.U32 R85, RZ, RZ, RZ ;  /* 0x000000ffff557224 */ /* 0x000fe200078e00ff */
[----:B------:R-:W-:Y:S01]  /*1270*/  CS2R R88, SRZ ;  /* 0x0000000000587805 */ /* 0x000fe2000001ff00 */
[----:B------:R-:W-:Y:S01]  /*1280*/  UISETP.GE.AND UP0, UPT, UR48, 0x1, UPT ;  /* 0x000000013000788c */ /* 0x000fe2000bf06270 */
[----:B------:R-:W-:Y:S01]  /*1290*/  CS2R R92, SRZ ;  /* 0x00000000005c7805 */ /* 0x000fe2000001ff00 */
[----:B------:R-:W-:Y:S01]  /*12a0*/  UIADD3 UR4, UR48, 0x7f, URZ ;  /* 0x0000007f30047890 */ /* 0x000fe2000fffe03f */
[----:B------:R-:W-:Y:S01]  /*12b0*/  CS2R R6, SRZ ;  /* 0x0000000000067805 */ /* 0x000fe2000001ff00 */
[----:B------:R-:W-:Y:S01]  /*12c0*/  IMAD.MOV.U32 R8, RZ, RZ, RZ ;  /* 0x000000ffff087224 */ /* 0x000fe200078e00ff */
[----:B------:R-:W-:Y:S01]  /*12d0*/  MOV R12, RZ ;  /* 0x000000ff000c7202 */ /* 0x000fe20000000f00 */
[----:B------:R-:W-:Y:S01]  /*12e0*/  USHF.R.S32.HI UR5, URZ, 0x1f, UR4 ;  /* 0x0000001f3f057899 */ /* 0x000fe20008011404 */
[----:B------:R-:W-:Y:S01]  /*12f0*/  PLOP3.LUT P1, PT, PT, PT, UP0, 0x80, 0x0 ;  /* 0x000000000000781c */ /* 0x000fe20003f2f008 */
[----:B------:R-:W-:-:S02]  /*1300*/  IMAD.MOV.U32 R10, RZ, RZ, RZ ;  /* 0x000000ffff0a7224 */ /* 0x000fc400078e00ff */
[----:B------:R-:W-:Y:S01]  /*1310*/  ULEA.HI UR5, UR5, UR4, URZ, 0x7 ;  /* 0x0000000405057291 */ /* 0x000fe2000f8f383f */
[----:B------:R-:W-:-:S09]  /*1320*/  IMAD.MOV.U32 R157, RZ, RZ, RZ ;  /* 0x000000ffff9d7224 */ /* 0x000fd200078e00ff */
[----:B------:R-:W-:Y:S05]  /*1330*/  @!P1 BRA `(.L_x_206) ;  /* 0x00000060008c9947 */ /* 0x000fea0003800000 */
[----:B------:R-:W0:Y:S01]  /*1340*/  SHFL.IDX PT, R0, R153, RZ, 0x1f ;  /* 0x00001fff99007589 */ /* 0x000e2200000e0000 */
[----:B------:R-:W1:Y:S01]  /*1350*/  S2UR UR46, SR_CgaCtaId ;  /* 0x00000000002e79c3 */ /* 0x000e620000008800 */
[----:B------:R-:W-:Y:S01]  /*1360*/  UMOV UR49, 0x400 ;  /* 0x0000040000317882 */ /* 0x000fe20000000000 */
[----:B------:R-:W-:Y:S01]  /*1370*/  USHF.R.S32.HI UR47, URZ, 0x7, UR5 ;  /* 0x000000073f2f7899 */ /* 0x000fe20008011405 */
[----:B0-----:R-:W-:Y:S01]  /*1380*/  R2UR UR41, R0 ;  /* 0x00000000002972ca */ /* 0x001fe200000e0000 */
[----:B-1----:R-:W-:-:S04]  /*1390*/  ULEA UR49, UR46, UR49, 0x18 ;  /* 0x000000312e317291 */ /* 0x002fc8000f8ec03f */
[----:B------:R-:W-:-:S04]  /*13a0*/  UIADD3 UR6, UR49, 0x10400, URZ ;  /* 0x0001040031067890 */ /* 0x000fc8000fffe03f */
[----:B------:R-:W-:-:S04]  /*13b0*/  ULOP3.LUT UP0, URZ, UR6, 0x3ff, URZ, 0xc0, !UPT ;  /* 0x000003ff063f7892 */ /* 0x000fc8000f80c03f */
[----:B------:R-:W-:Y:S02]  /*13c0*/  ULEA.HI UR4, UR41, UR41, URZ, 0x1 ;  /* 0x0000002929047291 */ /* 0x000fe4000f8f083f */
[----:B------:R-:W-:Y:S02]  /*13d0*/  PLOP3.LUT P0, PT, PT, PT, UP0, 0x80, 0x0 ;  /* 0x000000000000781c */ /* 0x000fe40003f0f008 */
[----:B------:R-:W-:-:S04]  /*13e0*/  ULOP3.LUT UR4, UR4, 0x1e, URZ, 0xc0, !UPT ;  /* 0x0000001e04047892 */ /* 0x000fc8000f8ec03f */
[----:B------:R-:W-:-:S04]  /*13f0*/  UIADD3 UR4, UR41, -UR4, URZ ;  /* 0x8000000429047290 */ /* 0x000fc8000fffe03f */
[----:B------:R-:W-:-:S04]  /*1400*/  ULEA UR4, UR4, UR6, 0xd ;  /* 0x0000000604047291 */ /* 0x000fc8000f8e683f */
[----:B------:R-:W-:-:S04]  /*1410*/  USHF.R.U32.HI UR4, URZ, 0x4, UR4 ;  /* 0x000000043f047899 */ /* 0x000fc80008011604 */
[----:B------:R-:W-:Y:S01]  /*1420*/  ULOP3.LUT UR52, UR4, 0x3fff, URZ, 0xc0, !UPT ;  /* 0x00003fff04347892 */ /* 0x000fe2000f8ec03f */
[----:B------:R-:W-:Y:S11]  /*1430*/  @!P0 BRA `(.L_x_207) ;  /* 0x0000000000408947 */ /* 0x000ff60003800000 */
[----:B------:R-:W-:Y:S01]  /*1440*/  MOV R0, 0x0 ;  /* 0x0000000000007802 */ /* 0x000fe20000000f00 */
[----:B------:R-:W-:Y:S01]  /*1450*/  ULDC.64 UR4, c[0x4][0x80] ;  /* 0x0100200000047ab9 */ /* 0x000fe20000000a00 */
[----:B------:R-:W-:Y:S01]  /*1460*/  ULDC.64 UR6, c[0x4][0x20] ;  /* 0x0100080000067ab9 */ /* 0x000fe20000000a00 */
[----:B------:R-:W-:Y:S01]  /*1470*/  IMAD.U32 R4, RZ, RZ, UR4 ;  /* 0x00000004ff047e24 */ /* 0x000fe2000f8e00ff */
[----:B------:R0:W1:Y:S01]  /*1480*/  LDC.64 R14, c[0x4][R0] ;  /* 0x01000000000e7b82 */ /* 0x0000620000000a00 */
        /* <DEDUP_REMOVED lines=11> */
.L_x_207:
[----:B------:R-:W-:Y:S01]  /*1540*/  ULEA.HI UR4, UR44, UR44, URZ, 0x1 ;  /* 0x0000002c2c047291 */ /* 0x000fe2000f8f083f */
[----:B------:R-:W-:-:S03]  /*1550*/  IMAD.U32 R3, RZ, RZ, UR45 ;  /* 0x0000002dff037e24 */ /* 0x000fc6000f8e00ff */
[----:B------:R-:W-:Y:S02]  /*1560*/  ULOP3.LUT UR4, UR4, 0xfffffffe, URZ, 0xc0, !UPT ;  /* 0xfffffffe04047892 */ /* 0x000fe4000f8ec03f */
[----:B------:R-:W-:Y:S02]  /*1570*/  ISETP.NE.AND P0, PT, R3, 0x3, PT ;  /* 0x000000030300780c */ /* 0x000fe40003f05270 */
[----:B------:R-:W-:-:S06]  /*1580*/  UIADD3 UR4, UR44, -UR4, URZ ;  /* 0x800000042c047290 */ /* 0x000fcc000fffe03f */
[----:B------:R-:W-:-:S05]  /*1590*/  IMAD.U32 R0, RZ, RZ, UR4 ;  /* 0x00000004ff007e24 */ /* 0x000fca000f8e00ff */
[----:B------:R-:W-:-:S04]  /*15a0*/  SHF.L.U32 R0, R0, 0x1f, RZ ;  /* 0x0000001f00007819 */ /* 0x000fc800000006ff */
[----:B------:R-:W0:Y:S02]  /*15b0*/  SYNCS.PHASECHK.TRANS64.TRYWAIT P1, [UR49+0x28800], R0 ;  /* 0x02880000ff0075a7 */ /* 0x000e240008020171 */
[----:B0-----:R-:W-:Y:S05]  /*15c0*/  @!P1 BRA `(.L_x_208) ;  /* 0x000000d400489947 */ /* 0x001fea0003800000 */
.L_x_337:
[----:B------:R-:W-:Y:S05]  /*15d0*/  @!P0 BRA `(.L_x_209) ;  /* 0x0000000000048947 */ /* 0x000fea0003800000 */
[----:B------:R-:W-:Y:S01]  /*15e0*/  BPT.TRAP 0x1 ;  /* 0x000000040000795c */ /* 0x000fe20000300000 */
.L_x_209:
[----:B0-----:R-:W-:Y:S02]  /*15f0*/  IMAD.U32 R0, RZ, RZ, UR42 ;  /* 0x0000002aff007e24 */ /* 0x001fe4000f8e00ff */
[----:B------:R-:W-:-:S03]  /*1600*/  IMAD.U32 R3, RZ, RZ, UR43 ;  /* 0x0000002bff037e24 */ /* 0x000fc6000f8e00ff */
[----:B------:R-:W-:Y:S02]  /*1610*/  LEA R0, R0, UR49, 0x3 ;  /* 0x0000003100007c11 */ /* 0x000fe4000f8e18ff */
[----:B------:R-:W-:-:S04]  /*1620*/  SHF.L.U32 R3, R3, 0x1f, RZ ;  /* 0x0000001f03037819 */ /* 0x000fc800000006ff */
[----:B------:R0:W1:Y:S01]  /*1630*/  SYNCS.PHASECHK.TRANS64.TRYWAIT P1, [R0+URZ+0x28830], R3 ;  /* 0x02883003000075a7 */ /* 0x000062000802017f */
[----:B------:R-:W-:Y:S05]  /*1640*/  @!P0 BRA `(.L_x_210) ;  /* 0x0000000000048947 */ /* 0x000fea0003800000 */
[----:B------:R-:W-:Y:S01]  /*1650*/  BPT.TRAP 0x1 ;  /* 0x000000040000795c */ /* 0x000fe20000300000 */
.L_x_210:
[----:B------:R-:W-:Y:S01]  /*1660*/  MOV R151, RZ ;  /* 0x000000ff00977202 */ /* 0x000fe20000000f00 */
[----:B-1----:R-:W-:Y:S06]  /*1670*/  @P1 BRA `(.L_x_211) ;  /* 0x0000000000081947 */ /* 0x002fec0003800000 */
[----:B------:R-:W1:Y:S02]  /*1680*/  SYNCS.PHASECHK.TRANS64.TRYWAIT P1, [R0+URZ+0x28830], R3 ;  /* 0x02883003000075a7 */ /* 0x000e64000802017f */
[----:B-1----:R-:W-:Y:S05]  /*1690*/  @!P1 BRA `(.L_x_212) ;  /* 0x000000d4002c9947 */ /* 0x002fea0003800000 */
.L_x_211:
[----:B------:R-:W-:Y:S05]  /*16a0*/  WARPSYNC.ALL ;  /* 0x0000000000007948 */ /* 0x000fea0003800000 */
[----:B------:R-:W-:Y:S01]  /*16b0*/  UIADD3 UR49, UR49, 0x18400, URZ ;  /* 0x0001840031317890 */ /* 0x000fe2000fffe03f */
[----:B------:R-:W-:Y:S01]  /*16c0*/  WARPGROUP.ARRIVE ;  /* 0x00000000000079c5 */ /* 0x000fe20000000000 */
[----:B------:R-:W-:Y:S02]  /*16d0*/  ULOP3.LUT UR32, UR52, 0x10000, URZ, 0xfc, !UPT ;  /* 0x0001000034207892 */ /* 0x000fe4000f8efc3f */
[----:B------:R-:W-:Y:S01]  /*16e0*/  USHF.R.U32.HI UR49, URZ, 0x4, UR49 ;  /* 0x000000043f317899 */ /* 0x000fe20008011631 */
[----:B------:R-:W-:Y:S01]  /*16f0*/  UMOV UR33, 0x40000040 ;  /* 0x4000004000217882 */ /* 0x000fe20000000000 */
[----:B------:R-:W-:-:S02]  /*1700*/  UMOV UR35, 0x40000040 ;  /* 0x4000004000237882 */ /* 0x000fc40000000000 */
[----:B------:R-:W-:Y:S02]  /*1710*/  ULOP3.LUT UR49, UR49, 0x3fff, URZ, 0xc0, !UPT ;  /* 0x00003fff31317892 */ /* 0x000fe4000f8ec03f */
[----:B------:R-:W-:Y:S02]  /*1720*/  UIADD3 UR4, UR32, 0x2, URZ ;  /* 0x0000000220047890 */ /* 0x000fe4000fffe03f */
[----:B------:R-:W-:Y:S01]  /*1730*/  ULOP3.LUT UR49, UR49, 0x10000, URZ, 0xfc, !UPT ;  /* 0x0001000031317892 */ /* 0x000fe2000f8efc3f */
[----:B------:R-:W-:Y:S01]  /*1740*/  UMOV UR5, 0x40000040 ;  /* 0x4000004000057882 */ /* 0x000fe20000000000 */
[----:B------:R-:W-:Y:S02]  /*1750*/  UMOV UR7, 0x40000040 ;  /* 0x4000004000077882 */ /* 0x000fe40000000000 */
        /* <DEDUP_REMOVED lines=51> */
.L_x_213:
        /* <DEDUP_REMOVED lines=116> */
[--C-:B------:R-:W-:Y:S01]  /*21d0*/  IMAD.MOV.U32 R148, RZ, RZ, R151.reuse ;  /* 0x000000ffff947224 */ /* 0x100fe200078e0097 */
[-C--:B------:R-:W-:Y:S01]  /*21e0*/  MOV R149, R151.reuse ;  /* 0x0000009700957202 */ /* 0x080fe20000000f00 */
[--C-:B------:R-:W-:Y:S01]  /*21f0*/  IMAD.MOV.U32 R146, RZ, RZ, R151.reuse ;  /* 0x000000ffff927224 */ /* 0x100fe200078e0097 */
[-C--:B------:R-:W-:Y:S01]  /*2200*/  MOV R144, R151.reuse ;  /* 0x0000009700907202 */ /* 0x080fe20000000f00 */
[----:B------:R-:W0:Y:S01]  /*2210*/  MUFU.TANH R41, R41 ;  /* 0x0000002900297308 */ /* 0x000e220000002400 */
[----:B-1----:R-:W-:Y:S01]  /*2220*/  FSEL R101, R40, -INF , P6 ;  /* 0xff80000028657808 */ /* 0x002fe20003000000 */
[--C-:B------:R-:W-:Y:S01]  /*2230*/  IMAD.MOV.U32 R142, RZ, RZ, R151.reuse ;  /* 0x000000ffff8e7224 */ /* 0x100fe200078e0097 */
[-C--:B------:R-:W-:Y:S01]  /*2240*/  MOV R134, R151.reuse ;  /* 0x0000009700867202 */ /* 0x080fe20000000f00 */
[----:B------:R-:W-:Y:S01]  /*2250*/  UIADD3 UR6, UR6, 0x28840, URZ ;  /* 0x0002884006067890 */ /* 0x000fe2000fffe03f */
[----:B------:R-:W-:Y:S01]  /*2260*/  FMNMX.FTZ R12, R101, R12, !PT ;  /* 0x0000000c650c7209 */ /* 0x000fe20007810000 */
[--C-:B------:R-:W-:Y:S01]  /*2270*/  IMAD.MOV.U32 R140, RZ, RZ, R151.reuse ;  /* 0x000000ffff8c7224 */ /* 0x100fe200078e0097 */
[-C--:B------:R-:W-:Y:S01]  /*2280*/  MOV R124, R151.reuse ;  /* 0x00000097007c7202 */ /* 0x080fe20000000f00 */
[----:B------:R-:W1:Y:S01]  /*2290*/  MUFU.TANH R15, R35 ;  /* 0x00000023000f7308 */ /* 0x000e620000002400 */
[----:B--2---:R-:W-:Y:S01]  /*22a0*/  FSEL R13, R13, -INF , P4 ;  /* 0xff8000000d0d7808 */ /* 0x004fe20002000000 */
[----:B------:R-:W-:Y:S01]  /*22b0*/  UPRMT UR6, UR46, 0x654, UR6 ;  /* 0x000006542e067896 */ /* 0x000fe20008000006 */
[C---:B------:R-:W-:Y:S01]  /*22c0*/  ISETP.GT.AND P4, PT, R6.reuse, 0x28, PT ;  /* 0x000000280600780c */ /* 0x040fe20003f84270 */
[--C-:B------:R-:W-:Y:S01]  /*22d0*/  IMAD.MOV.U32 R138, RZ, RZ, R151.reuse ;  /* 0x000000ffff8a7224 */ /* 0x100fe200078e0097 */
[-C--:B------:R-:W-:Y:S01]  /*22e0*/  MOV R114, R151.reuse ;  /* 0x0000009700727202 */ /* 0x080fe20000000f00 */
[--C-:B------:R-:W-:Y:S01]  /*22f0*/  IMAD.MOV.U32 R136, RZ, RZ, R151.reuse ;  /* 0x000000ffff887224 */ /* 0x100fe200078e0097 */
[-C--:B------:R-:W-:Y:S01]  /*2300*/  MOV R104, R151.reuse ;  /* 0x0000009700687202 */ /* 0x080fe20000000f00 */
[----:B------:R-:W2:Y:S01]  /*2310*/  MUFU.TANH R44, R44 ;  /* 0x0000002c002c7308 */ /* 0x000ea20000002400 */
[----:B0-----:R-:W-:Y:S01]  /*2320*/  FSEL R103, R41, -INF , P5 ;  /* 0xff80000029677808 */ /* 0x001fe20002800000 */
[--C-:B------:R-:W-:Y:S01]  /*2330*/  IMAD.MOV.U32 R132, RZ, RZ, R151.reuse ;  /* 0x000000ffff847224 */ /* 0x100fe200078e0097 */
[----:B------:R-:W-:Y:S01]  /*2340*/  SYNCS.ARRIVE.TRANS64.RED.A1T0 RZ, [UR6], RZ ;  /* 0x000000ffffff79a7 */ /* 0x000fe20008100406 */
[--C-:B------:R-:W-:Y:S01]  /*2350*/  IMAD.MOV.U32 R130, RZ, RZ, R151.reuse ;  /* 0x000000ffff827224 */ /* 0x100fe200078e0097 */
[----:B------:R-:W-:Y:S01]  /*2360*/  FMNMX.FTZ R12, R103, R12, !PT ;  /* 0x0000000c670c7209 */ /* 0x000fe20007810000 */
[--C-:B------:R-:W-:Y:S01]  /*2370*/  IMAD.MOV.U32 R128, RZ, RZ, R151.reuse ;  /* 0x000000ffff807224 */ /* 0x100fe200078e0097 */
[----:B------:R-:W-:Y:S01]  /*2380*/  MOV R94, R151 ;  /* 0x00000097005e7202 */ /* 0x000fe20000000f00 */
        /* <DEDUP_REMOVED lines=32> */
[----:B------:R-:W-:-:S03]  /*2590*/  IMAD.MOV.U32 R88, RZ, RZ, R151 ;  /* 0x000000ffff587224 */ /* 0x000fc600078e0097 */
        /* <DEDUP_REMOVED lines=105> */
[----:B------:R-:W-:Y:S01]  /*2c30*/  ISETP.GT.AND P1, PT, R6, 0x79, PT ;  /* 0x000000790600780c */ /* 0x000fe20003f24270 */
[----:B------:R-:W-:-:S04]  /*2c40*/  IMAD.U32 R6, RZ, RZ, UR7 ;  /* 0x00000007ff067e24 */ /* 0x000fc8000f8e00ff */
        /* <DEDUP_REMOVED lines=9> */
[----:B------:R-:W-:Y:S08]  /*2ce0*/  MUFU.TANH R83, R83 ;  /* 0x0000005300537308 */ /* 0x000ff00000002400 */
[----:B------:R-:W-:Y:S08]  /*2cf0*/  MUFU.TANH R86, R86 ;  /* 0x0000005600567308 */ /* 0x000ff00000002400 */
[----:B------:R-:W1:Y:S01]  /*2d00*/  MUFU.TANH R87, R87 ;  /* 0x0000005700577308 */ /* 0x000e620000002400 */
[----:B0-----:R-:W-:-:S05]  /*2d10*/  FMNMX.FTZ R14, R12, R7, !PT ;  /* 0x000000070c0e7209 */ /* 0x001fca0007810000 */
[----:B------:R-:W0:Y:S01]  /*2d20*/  SHFL.BFLY PT, R7, R14, 0x1, 0x1f ;  /* 0x0c201f000e077f89 */ /* 0x000e2200000e0000 */
[----:B-1----:R-:W-:Y:S02]  /*2d30*/  FSEL R87, R87, -INF , P1 ;  /* 0xff80000057577808 */ /* 0x002fe40000800000 */
[----:B0-----:R-:W-:-:S04]  /*2d40*/  FMNMX.FTZ R7, R14, R7, !PT ;  /* 0x000000070e077209 */ /* 0x001fc80007810000 */
[C---:B------:R-:W-:Y:S01]  /*2d50*/  FSETP.NEU.FTZ.AND P0, PT, R7.reuse, -INF , PT ;  /* 0xff8000000700780b */ /* 0x040fe20003f1d000 */
[----:B------:R-:W-:-:S05]  /*2d60*/  FMUL.FTZ R20, R7, R6 ;  /* 0x0000000607147220 */ /* 0x000fca0000410000 */
[----:B------:R-:W-:Y:S02]  /*2d70*/  FSEL R20, R20, RZ, P0 ;  /* 0x000000ff14147208 */ /* 0x000fe40000000000 */
[----:B------:R-:W-:Y:S02]  /*2d80*/  ISETP.NE.AND P0, PT, R8, RZ, PT ;  /* 0x000000ff0800720c */ /* 0x000fe40003f05270 */
        /* <DEDUP_REMOVED lines=21> */
[----:B------:R-:W-:Y:S01]  /*2ee0*/  MUFU.EX2 R156, R156 ;  /* 0x0000009c009c7308 */ /* 0x000fe20000000800 */
[-CC-:B------:R-:W-:Y:S01]  /*2ef0*/  FFMA.FTZ R166, R105, R6.reuse, -R20.reuse ;  /* 0x0000000669a67223 */ /* 0x180fe20000010814 */
        /* <DEDUP_REMOVED lines=32> */
[----:B------:R-:W-:Y:S01]  /*3100*/  FFMA.FTZ R20, R147, R6, -R20 ;  /* 0x0000000693147223 */ /* 0x000fe20000010814 */
[----:B------:R-:W-:Y:S01]  /*3110*/  FMNMX.FTZ R8, R41, R8, !PT ;  /* 0x0000000829087209 */ /* 0x000fe20007810000 */
[--C-:B------:R-:W-:Y:S01]  /*3120*/  IMAD.MOV.U32 R147, RZ, RZ, R151.reuse ;  /* 0x000000ffff937224 */ /* 0x100fe200078e0097 */
[-C--:B------:R-:W-:Y:S01]  /*3130*/  MOV R129, R151.reuse ;  /* 0x0000009700817202 */ /* 0x080fe20000000f00 */
[--C-:B------:R-:W-:Y:S01]  /*3140*/  IMAD.MOV.U32 R127, RZ, RZ, R151.reuse ;  /* 0x000000ffff7f7224 */ /* 0x100fe200078e0097 */
[----:B------:R-:W-:Y:S01]  /*3150*/  FMNMX.FTZ R8, R43, R8, !PT ;  /* 0x000000082b087209 */ /* 0x000fe20007810000 */
[----:B------:R-:W4:Y:S01]  /*3160*/  MUFU.EX2 R162, R162 ;  /* 0x000000a200a27308 */ /* 0x000f220000000800 */
[--C-:B------:R-:W-:Y:S01]  /*3170*/  IMAD.MOV.U32 R125, RZ, RZ, R151.reuse ;  /* 0x000000ffff7d7224 */ /* 0x100fe200078e0097 */
        /* <DEDUP_REMOVED lines=8> */
[--C-:B------:R-:W-:Y:S01]  /*3200*/  IMAD.MOV.U32 R115, RZ, RZ, R151.reuse ;  /* 0x000000ffff737224 */ /* 0x100fe200078e0097 */
[----:B------:R-:W-:Y:S01]  /*3210*/  MOV R99, R151 ;  /* 0x0000009700637202 */ /* 0x000fe20000000f00 */
[--C-:B------:R-:W-:Y:S01]  /*3220*/  IMAD.MOV.U32 R113, RZ, RZ, R151.reuse ;  /* 0x000000ffff717224 */ /* 0x100fe200078e0097 */
[----:B------:R-:W-:Y:S01]  /*3230*/  FMNMX.FTZ R8, R49, R8, !PT ;  /* 0x0000000831087209 */ /* 0x000fe20007810000 */
[----:B------:R-:W-:-:S02]  /*3240*/  IMAD.MOV.U32 R111, RZ, RZ, R151 ;  /* 0x000000ffff6f7224 */ /* 0x000fc400078e0097 */
[--C-:B------:R-:W-:Y:S01]  /*3250*/  IMAD.MOV.U32 R107, RZ, RZ, R151.reuse ;  /* 0x000000ffff6b7224 */ /* 0x100fe200078e0097 */
[----:B------:R-:W-:Y:S01]  /*3260*/  FMNMX.FTZ R8, R51, R8, !PT ;  /* 0x0000000833087209 */ /* 0x000fe20007810000 */
[----:B------:R-:W-:Y:S01]  /*3270*/  MUFU.EX2 R164, R164 ;  /* 0x000000a400a47308 */ /* 0x000fe20000000800 */
[--C-:B------:R-:W-:Y:S02]  /*3280*/  IMAD.MOV.U32 R105, RZ, RZ, R151.reuse ;  /* 0x000000ffff697224 */ /* 0x100fe400078e0097 */
[----:B------:R-:W-:Y:S01]  /*3290*/  FMNMX.FTZ R8, R53, R8, !PT ;  /* 0x0000000835087209 */ /* 0x000fe20007810000 */
[--C-:B------:R-:W-:Y:S02]  /*32a0*/  IMAD.MOV.U32 R103, RZ, RZ, R151.reuse ;  /* 0x000000ffff677224 */ /* 0x100fe400078e0097 */
[--C-:B------:R-:W-:Y:S01]  /*32b0*/  IMAD.MOV.U32 R101, RZ, RZ, R151.reuse ;  /* 0x000000ffff657224 */ /* 0x100fe200078e0097 */
[----:B------:R-:W-:Y:S01]  /*32c0*/  FMNMX.FTZ R8, R55, R8, !PT ;  /* 0x0000000837087209 */ /* 0x000fe20007810000 */
[----:B------:R-:W-:Y:S01]  /*32d0*/  MUFU.EX2 R71, R71 ;  /* 0x0000004700477308 */ /* 0x000fe20000000800 */
[----:B------:R-:W-:-:S02]  /*32e0*/  IMAD.MOV.U32 R97, RZ, RZ, R151 ;  /* 0x000000ffff617224 */ /* 0x000fc400078e0097 */
        /* <DEDUP_REMOVED lines=12> */
[----:B------:R-:W-:-:S05]  /*33b0*/  FMNMX.FTZ R8, R87, R8, !PT ;  /* 0x0000000857087209 */ /* 0x000fca0007810000 */
[----:B------:R-:W5:Y:S01]  /*33c0*/  SHFL.BFLY PT, R9, R8, 0x2, 0x1f ;  /* 0x0c401f0008097f89 */ /* 0x000f6200000e0000 */
[----:B------:R-:W-:Y:S08]  /*33d0*/  MUFU.EX2 R170, R170 ;  /* 0x000000aa00aa7308 */ /* 0x000ff00000000800 */
[----:B------:R-:W-:Y:S08]  /*33e0*/  MUFU.EX2 R77, R77 ;  /* 0x0000004d004d7308 */ /* 0x000ff00000000800 */
[----:B------:R-:W-:Y:S01]  /*33f0*/  MUFU.EX2 R172, R172 ;  /* 0x000000ac00ac7308 */ /* 0x000fe20000000800 */
[----:B-----5:R-:W-:-:S07]  /*3400*/  FMNMX.FTZ R10, R8, R9, !PT ;  /* 0x00000009080a7209 */ /* 0x020fce0007810000 */
[----:B------:R-:W-:Y:S01]  /*3410*/  MUFU.EX2 R79, R79 ;  /* 0x0000004f004f7308 */ /* 0x000fe20000000800 */
[----:B------:R-:W5:Y:S07]  /*3420*/  SHFL.BFLY PT, R9, R10, 0x1, 0x1f ;  /* 0x0c201f000a097f89 */ /* 0x000f6e00000e0000 */
[----:B------:R-:W-:Y:S08]  /*3430*/  MUFU.EX2 R174, R174 ;  /* 0x000000ae00ae7308 */ /* 0x000ff00000000800 */
[----:B------:R-:W-:Y:S08]  /*3440*/  MUFU.EX2 R81, R81 ;  /* 0x0000005100517308 */ /* 0x000ff00000000800 */
[----:B------:R-:W-:Y:S01]  /*3450*/  MUFU.EX2 R176, R176 ;  /* 0x000000b000b07308 */ /* 0x000fe20000000800 */
[----:B-----5:R-:W-:-:S04]  /*3460*/  FMNMX.FTZ R9, R10, R9, !PT ;  /* 0x000000090a097209 */ /* 0x020fc80007810000 */
[C---:B------:R-:W-:Y:S01]  /*3470*/  FSETP.NEU.FTZ.AND P1, PT, R9.reuse, -INF , PT ;  /* 0xff8000000900780b */ /* 0x040fe20003f3d000 */
[----:B------:R-:W-:Y:S02]  /*3480*/  FMUL.FTZ R8, R9, R6 ;  /* 0x0000000609087220 */ /* 0x000fe40000410000 */
[----:B------:R-:W-:Y:S03]  /*3490*/  MUFU.EX2 R83, R83 ;  /* 0x0000005300537308 */ /* 0x000fe60000000800 */
[----:B------:R-:W-:Y:S02]  /*34a0*/  FSEL R8, R8, RZ, P1 ;  /* 0x000000ff08087208 */ /* 0x000fe40000800000 */
[----:B------:R-:W-:-:S03]  /*34b0*/  PLOP3.LUT P1, PT, PT, PT, UP0, 0x80, 0x0 ;  /* 0x000000000000781c */ /* 0x000fc60003f2f008 */
[----:B------:R-:W-:Y:S01]  /*34c0*/  MUFU.EX2 R178, R178 ;  /* 0x000000b200b27308 */ /* 0x000fe20000000800 */
[-CC-:B------:R-:W-:Y:S01]  /*34d0*/  FFMA.FTZ R11, R11, R6.reuse, -R8.reuse ;  /* 0x000000060b0b7223 */ /* 0x180fe20000010808 */
[-CC-:B------:R-:W-:Y:S01]  /*34e0*/  FFMA.FTZ R3, R3, R6.reuse, -R8.reuse ;  /* 0x0000000603037223 */ /* 0x180fe20000010808 */
[-CC-:B------:R-:W-:Y:S01]  /*34f0*/  FFMA.FTZ R4, R4, R6.reuse, -R8.reuse ;  /* 0x0000000604047223 */ /* 0x180fe20000010808 */
        /* <DEDUP_REMOVED lines=21> */
[----:B-1----:R-:W-:Y:S01]  /*3650*/  FADD.FTZ R11, R65, R32 ;  /* 0x00000020410b7221 */ /* 0x002fe20000010000 */
[-CC-:B------:R-:W-:Y:S01]  /*3660*/  FFMA.FTZ R49, R49, R6.reuse, -R8.reuse ;  /* 0x0000000631317223 */ /* 0x180fe20000010808 */
[-CC-:B------:R-:W-:Y:S01]  /*3670*/  FFMA.FTZ R51, R51, R6.reuse, -R8.reuse ;  /* 0x0000000633337223 */ /* 0x180fe20000010808 */
[-CC-:B------:R-:W-:Y:S01]  /*3680*/  FFMA.FTZ R53, R53, R6.reuse, -R8.reuse ;  /* 0x0000000635357223 */ /* 0x180fe20000010808 */
[----:B--2---:R-:W-:Y:S01]  /*3690*/  FADD.FTZ R34, R160, R11 ;  /* 0x0000000ba0227221 */ /* 0x004fe20000010000 */
[-CC-:B------:R-:W-:Y:S01]  /*36a0*/  FFMA.FTZ R55, R55, R6.reuse, -R8.reuse ;  /* 0x0000000637377223 */ /* 0x180fe20000010808 */
[-C--:B------:R-:W-:Y:S01]  /*36b0*/  FFMA.FTZ R57, R57, R6.reuse, -R8 ;  /* 0x0000000639397223 */ /* 0x080fe20000010808 */
[----:B------:R-:W1:Y:S01]  /*36c0*/  MUFU.EX2 R5, R5 ;  /* 0x0000000500057308 */ /* 0x000e620000000800 */
[----:B---3--:R-:W-:Y:S01]  /*36d0*/  FADD.FTZ R11, R67, R34 ;  /* 0x00000022430b7221 */ /* 0x008fe20000010000 */
[-CC-:B------:R-:W-:Y:S01]  /*36e0*/  FFMA.FTZ R59, R59, R6.reuse, -R8.reuse ;  /* 0x000000063b3b7223 */ /* 0x180fe20000010808 */
[-CC-:B------:R-:W-:Y:S01]  /*36f0*/  FFMA.FTZ R61, R61, R6.reuse, -R8.reuse ;  /* 0x000000063d3d7223 */ /* 0x180fe20000010808 */
[-CC-:B------:R-:W-:Y:S01]  /*3700*/  FFMA.FTZ R85, R85, R6.reuse, -R8.reuse ;  /* 0x0000000655557223 */ /* 0x180fe20000010808 */
[----:B----4-:R-:W-:Y:S01]  /*3710*/  FADD.FTZ R36, R162, R11 ;  /* 0x0000000ba2247221 */ /* 0x010fe20000010000 */
[-CC-:B------:R-:W-:Y:S01]  /*3720*/  FFMA.FTZ R89, R89, R6.reuse, -R8.reuse ;  /* 0x0000000659597223 */ /* 0x180fe20000010808 */
[-C--:B------:R-:W-:Y:S01]  /*3730*/  FFMA.FTZ R91, R91, R6.reuse, -R8 ;  /* 0x000000065b5b7223 */ /* 0x080fe20000010808 */
[----:B------:R-:W2:Y:S01]  /*3740*/  MUFU.EX2 R13, R13 ;  /* 0x0000000d000d7308 */ /* 0x000ea20000000800 */
[----:B0-----:R-:W-:Y:S01]  /*3750*/  FADD.FTZ R34, R3, R4 ;  /* 0x0000000403227221 */ /* 0x001fe20000010000 */
[-CC-:B------:R-:W-:Y:S01]  /*3760*/  FFMA.FTZ R93, R93, R6.reuse, -R8.reuse ;  /* 0x000000065d5d7223 */ /* 0x180fe20000010808 */
[-CC-:B------:R-:W-:Y:S01]  /*3770*/  FFMA.FTZ R95, R95, R6.reuse, -R8.reuse ;  /* 0x000000065f5f7223 */ /* 0x180fe20000010808 */
[----:B------:R-:W-:Y:S01]  /*3780*/  FFMA.FTZ R87, R87, R6, -R8 ;  /* 0x0000000657577223 */ /* 0x000fe20000010808 */
[----:B------:R-:W-:-:S02]  /*3790*/  F2FP.BF16.F32.PACK_AB R157, R4, R3 ;  /* 0x00000003049d723e */ /* 0x000fc400000010ff */
[----:B------:R-:W-:Y:S01]  /*37a0*/  F2FP.BF16.F32.PACK_AB R156, R63, R156 ;  /* 0x0000009c3f9c723e */ /* 0x000fe200000010ff */
[----:B------:R0:W3:Y:S01]  /*37b0*/  MUFU.EX2 R12, R15 ;  /* 0x0000000f000c7308 */ /* 0x0000e20000000800 */
[----:B-1----:R-:W-:Y:S01]  /*37c0*/  FADD.FTZ R11, R5, R34 ;  /* 0x00000022050b7221 */ /* 0x002fe20000010000 */
[C---:B------:R-:W-:Y:S02]  /*37d0*/  F2FP.BF16.F32.PACK_AB R159, R10.reuse, R5 ;  /* 0x000000050a9f723e */ /* 0x040fe400000010ff */
[----:B------:R-:W-:Y:S02]  /*37e0*/  F2FP.BF16.F32.PACK_AB R158, R65, R158 ;  /* 0x0000009e419e723e */ /* 0x000fe400000010ff */
[----:B------:R-:W-:Y:S02]  /*37f0*/  F2FP.BF16.F32.PACK_AB R160, R67, R160 ;  /* 0x000000a043a0723e */ /* 0x000fe400000010ff */
[----:B------:R-:W1:Y:S01]  /*3800*/  MUFU.EX2 R21, R21 ;  /* 0x0000001500157308 */ /* 0x000e620000000800 */
[C---:B0-----:R-:W-:Y:S01]  /*3810*/  FADD.FTZ R15, R69.reuse, R36 ;  /* 0x00000024450f7221 */ /* 0x041fe20000010000 */
[----:B------:R-:W-:Y:S01]  /*3820*/  FADD.FTZ R36, R10, R11 ;  /* 0x0000000b0a247221 */ /* 0x000fe20000010000 */
[----:B------:R-:W-:-:S02]  /*3830*/  F2FP.BF16.F32.PACK_AB R162, R69, R162 ;  /* 0x000000a245a2723e */ /* 0x000fc400000010ff */
[----:B------:R-:W-:Y:S01]  /*3840*/  FADD.FTZ R38, R164, R15 ;  /* 0x0000000fa4267221 */ /* 0x000fe20000010000 */
[----:B--2---:R-:W-:Y:S01]  /*3850*/  FADD.FTZ R11, R13, R36 ;  /* 0x000000240d0b7221 */ /* 0x004fe20000010000 */
[C---:B------:R-:W-:Y:S01]  /*3860*/  F2FP.BF16.F32.PACK_AB R164, R71.reuse, R164 ;  /* 0x000000a447a4723e */ /* 0x040fe200000010ff */
[----:B------:R-:W0:Y:S01]  /*3870*/  MUFU.EX2 R14, R25 ;  /* 0x00000019000e7308 */ /* 0x000e220000000800 */
[----:B------:R-:W-:Y:S01]  /*3880*/  FADD.FTZ R15, R71, R38 ;  /* 0x00000026470f7221 */ /* 0x000fe20000010000 */
[C---:B---3--:R-:W-:Y:S01]  /*3890*/  FADD.FTZ R36, R12.reuse, R11 ;  /* 0x0000000b0c247221 */ /* 0x048fe20000010000 */
[----:B------:R-:W-:Y:S02]  /*38a0*/  F2FP.BF16.F32.PACK_AB R161, R12, R13 ;  /* 0x0000000d0ca1723e */ /* 0x000fe400000010ff */
[----:B------:R-:W-:Y:S01]  /*38b0*/  FADD.FTZ R38, R166, R15 ;  /* 0x0000000fa6267221 */ /* 0x000fe20000010000 */
[C---:B------:R-:W-:Y:S02]  /*38c0*/  F2FP.BF16.F32.PACK_AB R166, R73.reuse, R166 ;  /* 0x000000a649a6723e */ /* 0x040fe400000010ff */
[----:B------:R-:W2:Y:S01]  /*38d0*/  MUFU.EX2 R27, R27 ;  /* 0x0000001b001b7308 */ /* 0x000ea20000000800 */
[----:B------:R-:W-:Y:S01]  /*38e0*/  FADD.FTZ R15, R73, R38 ;  /* 0x00000026490f7221 */ /* 0x000fe20000010000 */
[----:B-1----:R-:W-:-:S03]  /*38f0*/  FADD.FTZ R11, R21, R36 ;  /* 0x00000024150b7221 */ /* 0x002fc60000010000 */
[----:B------:R-:W-:Y:S01]  /*3900*/  FADD.FTZ R40, R168, R15 ;  /* 0x0000000fa8287221 */ /* 0x000fe20000010000 */
[C---:B------:R-:W-:Y:S02]  /*3910*/  F2FP.BF16.F32.PACK_AB R168, R75.reuse, R168 ;  /* 0x000000a84ba8723e */ /* 0x040fe400000010ff */
[----:B------:R-:W1:Y:S01]  /*3920*/  MUFU.EX2 R24, R29 ;  /* 0x0000001d00187308 */ /* 0x000e620000000800 */
[C---:B0-----:R-:W-:Y:S01]  /*3930*/  FADD.FTZ R38, R14.reuse, R11 ;  /* 0x0000000b0e267221 */ /* 0x041fe20000010000 */
[----:B------:R-:W-:Y:S01]  /*3940*/  FADD.FTZ R15, R75, R40 ;  /* 0x000000284b0f7221 */ /* 0x000fe20000010000 */
[----:B------:R-:W-:-:S05]  /*3950*/  F2FP.BF16.F32.PACK_AB R163, R14, R21 ;  /* 0x000000150ea3723e */ /* 0x000fca00000010ff */
        /* <DEDUP_REMOVED lines=17> */
[----:B--2---:R-:W-:Y:S01]  /*3a70*/  FADD.FTZ R0, R26, R11 ;  /* 0x0000000b1a007221 */ /* 0x004fe20000010000 */
[----:B------:R-:W-:Y:S01]  /*3a80*/  FADD.FTZ R40, R176, R15 ;  /* 0x0000000fb0287221 */ /* 0x000fe20000010000 */
[C---:B------:R-:W-:Y:S02]  /*3a90*/  F2FP.BF16.F32.PACK_AB R176, R83.reuse, R176 ;  /* 0x000000b053b0723e */ /* 0x040fe400000010ff */
[----:B------:R-:W-:Y:S01]  /*3aa0*/  F2FP.BF16.F32.PACK_AB R167, R26, R31 ;  /* 0x0000001f1aa7723e */ /* 0x000fe200000010ff */
[----:B------:R-:W-:Y:S02]  /*3ab0*/  FADD.FTZ R15, R83, R40 ;  /* 0x00000028530f7221 */ /* 0x000fe40000010000 */
[----:B------:R-:W2:Y:S01]  /*3ac0*/  MUFU.EX2 R39, R39 ;  /* 0x0000002700277308 */ /* 0x000ea20000000800 */
[----:B-1----:R-:W-:Y:S01]  /*3ad0*/  FADD.FTZ R11, R35, R0 ;  /* 0x00000000230b7221 */ /* 0x002fe20000010000 */
[----:B------:R-:W-:-:S06]  /*3ae0*/  FADD.FTZ R40, R178, R15 ;  /* 0x0000000fb2287221 */ /* 0x000fcc0000010000 */
        /* <DEDUP_REMOVED lines=8> */
[----:B------:R-:W1:Y:S01]  /*3b70*/  MUFU.EX2 R131, R131 ;  /* 0x0000008300837308 */ /* 0x000e620000000800 */
[----:B0-----:R-:W-:-:S07]  /*3b80*/  FADD.FTZ R11, R43, R0 ;  /* 0x000000002b0b7221 */ /* 0x001fce0000010000 */
[----:B------:R-:W0:Y:S01]  /*3b90*/  MUFU.EX2 R47, R47 ;  /* 0x0000002f002f7308 */ /* 0x000e220000000800 */
[C---:B--2---:R-:W-:Y:S01]  /*3ba0*/  FADD.FTZ R0, R32.reuse, R11 ;  /* 0x0000000b20007221 */ /* 0x044fe20000010000 */
[----:B------:R-:W-:-:S06]  /*3bb0*/  F2FP.BF16.F32.PACK_AB R173, R32, R43 ;  /* 0x0000002b20ad723e */ /* 0x000fcc00000010ff */
[----:B------:R-:W2:Y:S01]  /*3bc0*/  MUFU.EX2 R133, R133 ;  /* 0x0000008500857308 */ /* 0x000ea20000000800 */
[C---:B-1----:R-:W-:Y:S01]  /*3bd0*/  FADD.FTZ R40, R131.reuse, R40 ;  /* 0x0000002883287221 */ /* 0x042fe20000010000 */
[----:B------:R-:W-:Y:S01]  /*3be0*/  F2FP.BF16.F32.PACK_AB R178, R131, R178 ;  /* 0x000000b283b2723e */ /* 0x000fe200000010ff */
[----:B------:R-:W-:-:S05]  /*3bf0*/  IMAD.MOV.U32 R131, RZ, RZ, R151 ;  /* 0x000000ffff837224 */ /* 0x000fca00078e0097 */
[----:B------:R-:W1:Y:S01]  /*3c00*/  MUFU.EX2 R34, R49 ;  /* 0x0000003100227308 */ /* 0x000e620000000800 */
[----:B0-----:R-:W-:-:S07]  /*3c10*/  FADD.FTZ R11, R47, R0 ;  /* 0x000000002f0b7221 */ /* 0x001fce0000010000 */
[----:B------:R0:W3:Y:S01]  /*3c20*/  MUFU.EX2 R180, R135 ;  /* 0x0000008700b47308 */ /* 0x0000e20000000800 */
[----:B--2---:R-:W-:-:S07]  /*3c30*/  FADD.FTZ R15, R133, R40 ;  /* 0x00000028850f7221 */ /* 0x004fce0000010000 */
[----:B------:R-:W2:Y:S01]  /*3c40*/  MUFU.EX2 R51, R51 ;  /* 0x0000003300337308 */ /* 0x000ea20000000800 */
[C---:B-1----:R-:W-:Y:S01]  /*3c50*/  FADD.FTZ R0, R34.reuse, R11 ;  /* 0x0000000b22007221 */ /* 0x042fe20000010000 */
[----:B------:R-:W-:Y:S01]  /*3c60*/  F2FP.BF16.F32.PACK_AB R175, R34, R47 ;  /* 0x0000002f22af723e */ /* 0x000fe200000010ff */
[----:B0-----:R-:W-:-:S05]  /*3c70*/  IMAD.MOV.U32 R135, RZ, RZ, R151 ;  /* 0x000000ffff877224 */ /* 0x001fca00078e0097 */
[----:B------:R-:W0:Y:S01]  /*3c80*/  MUFU.EX2 R137, R137 ;  /* 0x0000008900897308 */ /* 0x000e220000000800 */
[C---:B---3--:R-:W-:Y:S01]  /*3c90*/  FADD.FTZ R42, R180.reuse, R15 ;  /* 0x0000000fb42a7221 */ /* 0x048fe20000010000 */
[----:B------:R-:W-:Y:S01]  /*3ca0*/  F2FP.BF16.F32.PACK_AB R180, R180, R133 ;  /* 0x00000085b4b4723e */ /* 0x000fe200000010ff */
[----:B------:R-:W-:-:S05]  /*3cb0*/  IMAD.MOV.U32 R133, RZ, RZ, R151 ;  /* 0x000000ffff857224 */ /* 0x000fca00078e0097 */
[----:B------:R-:W1:Y:S01]  /*3cc0*/  MUFU.EX2 R36, R53 ;  /* 0x0000003500247308 */ /* 0x000e620000000800 */
[----:B--2---:R-:W-:-:S07]  /*3cd0*/  FADD.FTZ R11, R51, R0 ;  /* 0x00000000330b7221 */ /* 0x004fce0000010000 */
[----:B------:R2:W3:Y:S01]  /*3ce0*/  MUFU.EX2 R182, R139 ;  /* 0x0000008b00b67308 */ /* 0x0004e20000000800 */
[----:B0-----:R-:W-:-:S07]  /*3cf0*/  FADD.FTZ R15, R137, R42 ;  /* 0x0000002a890f7221 */ /* 0x001fce0000010000 */
[----:B------:R-:W0:Y:S01]  /*3d00*/  MUFU.EX2 R55, R55 ;  /* 0x0000003700377308 */ /* 0x000e220000000800 */
[C---:B-1----:R-:W-:Y:S01]  /*3d10*/  FADD.FTZ R0, R36.reuse, R11 ;  /* 0x0000000b24007221 */ /* 0x042fe20000010000 */
[----:B------:R-:W-:Y:S02]  /*3d20*/  F2FP.BF16.F32.PACK_AB R177, R36, R51 ;  /* 0x0000003324b1723e */ /* 0x000fe400000010ff */
[----:B--2---:R-:W-:-:S04]  /*3d30*/  MOV R139, R151 ;  /* 0x00000097008b7202 */ /* 0x004fc80000000f00 */
        /* <DEDUP_REMOVED lines=10> */
[----:B------:R-:W-:Y:S01]  /*3de0*/  F2FP.BF16.F32.PACK_AB R179, R38, R55 ;  /* 0x0000003726b3723e */ /* 0x000fe200000010ff */
[----:B0-----:R-:W-:-:S05]  /*3df0*/  IMAD.MOV.U32 R143, RZ, RZ, R151 ;  /* 0x000000ffff8f7224 */ /* 0x001fca00078e0097 */
        /* <DEDUP_REMOVED lines=13> */
[----:B0-----:R-:W-:-:S06]  /*3ed0*/  MOV R89, R151 ;  /* 0x0000009700597202 */ /* 0x001fcc0000000f00 */
[----:B------:R0:W1:Y:S01]  /*3ee0*/  MUFU.EX2 R42, R93 ;  /* 0x0000005d002a7308 */ /* 0x0000620000000800 */
[C---:B---3--:R-:W-:Y:S01]  /*3ef0*/  FADD.FTZ R10, R40.reuse, R3 ;  /* 0x00000003280a7221 */ /* 0x048fe20000010000 */
[----:B------:R-:W-:-:S06]  /*3f00*/  F2FP.BF16.F32.PACK_AB R183, R40, R85 ;  /* 0x0000005528b7723e */ /* 0x000fcc00000010ff */
[----:B------:R-:W3:Y:S01]  /*3f10*/  MUFU.EX2 R95, R95 ;  /* 0x0000005f005f7308 */ /* 0x000ee20000000800 */
[----:B--2---:R-:W-:Y:S01]  /*3f20*/  FADD.FTZ R3, R91, R10 ;  /* 0x0000000a5b037221 */ /* 0x004fe20000010000 */
[----:B0-----:R-:W-:-:S06]  /*3f30*/  IMAD.MOV.U32 R93, RZ, RZ, R151 ;  /* 0x000000ffff5d7224 */ /* 0x001fcc00078e0097 */
[----:B------:R-:W0:Y:S01]  /*3f40*/  MUFU.EX2 R20, R20 ;  /* 0x0000001400147308 */ /* 0x000e220000000800 */
[C---:B-1----:R-:W-:Y:S01]  /*3f50*/  FADD.FTZ R10, R42.reuse, R3 ;  /* 0x000000032a0a7221 */ /* 0x042fe20000010000 */
[----:B------:R-:W-:Y:S01]  /*3f60*/  F2FP.BF16.F32.PACK_AB R185, R42, R91 ;  /* 0x0000005b2ab9723e */ /* 0x000fe200000010ff */
[----:B------:R-:W-:-:S05]  /*3f70*/  IMAD.MOV.U32 R91, RZ, RZ, R151 ;  /* 0x000000ffff5b7224 */ /* 0x000fca00078e0097 */
[----:B------:R-:W1:Y:S01]  /*3f80*/  MUFU.EX2 R4, R87 ;  /* 0x0000005700047308 */ /* 0x000e620000000800 */
[----:B---3--:R-:W-:Y:S01]  /*3f90*/  FADD.FTZ R3, R95, R10 ;  /* 0x0000000a5f037221 */ /* 0x008fe20000010000 */
[C---:B0-----:R-:W-:Y:S01]  /*3fa0*/  F2FP.BF16.F32.PACK_AB R186, R20.reuse, R145 ;  /* 0x0000009114ba723e */ /* 0x041fe200000010ff */
[----:B------:R-:W-:Y:S01]  /*3fb0*/  FADD.FTZ R0, R20, R15 ;  /* 0x0000000f14007221 */ /* 0x000fe20000010000 */
[----:B------:R-:W-:Y:S01]  /*3fc0*/  IMAD.MOV.U32 R145, RZ, RZ, R151 ;  /* 0x000000ffff917224 */ /* 0x000fe200078e0097 */
[C---:B-1----:R-:W-:Y:S01]  /*3fd0*/  F2FP.BF16.F32.PACK_AB R187, R4.reuse, R95 ;  /* 0x0000005f04bb723e */ /* 0x042fe200000010ff */
[----:B------:R-:W-:Y:S01]  /*3fe0*/  FADD.FTZ R3, R4, R3 ;  /* 0x0000000304037221 */ /* 0x000fe20000010000 */
[----:B------:R-:W-:Y:S01]  /*3ff0*/  IMAD.MOV.U32 R95, RZ, RZ, R151 ;  /* 0x000000ffff5f7224 */ /* 0x000fe200078e0097 */
[----:B------:R-:W-:Y:S06]  /*4000*/  @!P1 BRA `(.L_x_214) ;  /* 0x0000002800bc9947 */ /* 0x000fec0003800000 */
[----:B------:R-:W-:Y:S01]  /*4010*/  IMAD.MOV.U32 R5, RZ, RZ, R9 ;  /* 0x000000ffff057224 */ /* 0x000fe200078e0009 */
[----:B------:R-:W-:Y:S01]  /*4020*/  CS2R R150, SRZ ;  /* 0x0000000000967805 */ /* 0x000fe2000001ff00 */
        /* <DEDUP_REMOVED lines=31> */
[----:B------:R-:W-:Y:S01]  /*4220*/  CS2R R88, SRZ ;  /* 0x0000000000587805 */ /* 0x000fe2000001ff00 */
[----:B------:R-:W-:Y:S01]  /*4230*/  UIADD3 UR48, UR47, -0x2, URZ ;  /* 0xfffffffe2f307890 */ /* 0x000fe2000fffe03f */
[----:B------:R-:W-:Y:S02]  /*4240*/  UMOV UR52, UR43 ;  /* 0x0000002b00347c82 */ /* 0x000fe40008000000 */
[----:B------:R-:W-:Y:S01]  /*4250*/  UMOV UR47, UR42 ;  /* 0x0000002a002f7c82 */ /* 0x000fe20008000000 */
[----:B------:R-:W-:-:S08]  /*4260*/  ULDC UR46, c[0x0][0x9d8] ;  /* 0x00027600002e7ab9 */ /* 0x000fd00000000800 */
.L_x_225:
[----:B------:R-:W-:Y:S01]  /*4270*/  ISETP.NE.AND P2, PT, RZ, UR41, PT ;  /* 0x00000029ff007c0c */ /* 0x000fe2000bf45270 */
[----:B------:R-:W-:-:S04]  /*4280*/  UISETP.NE.AND UP0, UPT, UR47, 0x1, UPT ;  /* 0x000000012f00788c */ /* 0x000fc8000bf05270 */
[----:B------:R-:W-:-:S04]  /*4290*/  USEL UR43, URZ, 0x1, UP0 ;  /* 0x000000013f2b7887 */ /* 0x000fc80008000000 */
[----:B------:R-:W-:-:S04]  /*42a0*/  ULOP3.LUT UR43, UR52, UR43, URZ, 0x3c, !UPT ;  /* 0x0000002b342b7292 */ /* 0x000fc8000f8e3c3f */
[----:B------:R-:W-:Y:S08]  /*42b0*/  @P2 BRA `(.L_x_215) ;  /* 0x0000000000442947 */ /* 0x000ff00003800000 */
[----:B------:R-:W-:Y:S05]  /*42c0*/  @!P0 BRA `(.L_x_216) ;  /* 0x0000000000048947 */ /* 0x000fea0003800000 */
[----:B------:R-:W-:Y:S01]  /*42d0*/  BPT.TRAP 0x1 ;  /* 0x000000040000795c */ /* 0x000fe20000300000 */
.L_x_216:
[----:B------:R-:W0:Y:S01]  /*42e0*/  S2UR UR10, SR_CgaCtaId ;  /* 0x00000000000a79c3 */ /* 0x000e220000008800 */
[----:B------:R-:W-:Y:S01]  /*42f0*/  UIADD3 UR6, UR47, 0x1, URZ ;  /* 0x000000012f067890 */ /* 0x000fe2000fffe03f */
[----:B------:R-:W-:Y:S01]  /*4300*/  IMAD.U32 R6, RZ, RZ, UR43 ;  /* 0x0000002bff067e24 */ /* 0x000fe2000f8e00ff */
[----:B------:R-:W-:Y:S02]  /*4310*/  UMOV UR7, 0x400 ;  /* 0x0000040000077882 */ /* 0x000fe40000000000 */
[----:B------:R-:W-:Y:S02]  /*4320*/  UISETP.NE.AND UP0, UPT, UR6, 0x2, UPT ;  /* 0x000000020600788c */ /* 0x000fe4000bf05270 */
[----:B------:R-:W-:Y:S02]  /*4330*/  SHF.L.U32 R6, R6, 0x1f, RZ ;  /* 0x0000001f06067819 */ /* 0x000fe400000006ff */
[----:B------:R-:W-:Y:S02]  /*4340*/  USEL UR6, UR6, URZ, UP0 ;  /* 0x0000003f06067287 */ /* 0x000fe40008000000 */
[----:B0-----:R-:W-:-:S04]  /*4350*/  ULEA UR7, UR10, UR7, 0x18 ;  /* 0x000000070a077291 */ /* 0x001fc8000f8ec03f */
[----:B------:R-:W-:-:S09]  /*4360*/  ULEA UR6, UR6, UR7, 0x3 ;  /* 0x0000000706067291 */ /* 0x000fd2000f8e183f */
[----:B------:R0:W1:Y:S01]  /*4370*/  SYNCS.PHASECHK.TRANS64.TRYWAIT P1, [UR6+0x28830], R6 ;  /* 0x02883006ff0075a7 */ /* 0x0000620008020146 */
[----:B------:R-:W-:Y:S05]  /*4380*/  @!P0 BRA `(.L_x_217) ;  /* 0x0000000000048947 */ /* 0x000fea0003800000 */
[----:B------:R-:W-:Y:S01]  /*4390*/  BPT.TRAP 0x1 ;  /* 0x000000040000795c */ /* 0x000fe20000300000 */
.L_x_217:
[----:B-1----:R-:W-:Y:S05]  /*43a0*/  @P1 BRA `(.L_x_215) ;  /* 0x0000000000081947 */ /* 0x002fea0003800000 */
[----:B------:R-:W1:Y:S02]  /*43b0*/  SYNCS.PHASECHK.TRANS64.TRYWAIT P1, [UR6+0x28830], R6 ;  /* 0x02883006ff0075a7 */ /* 0x000e640008020146 */
[----:B-1----:R-:W-:Y:S05]  /*43c0*/  @!P1 BRA `(.L_x_218) ;  /* 0x000000a400f49947 */ /* 0x002fea0003800000 */
.L_x_215:
[----:B01----:R-:W-:Y:S01]  /*43d0*/  IADD3 R6, R2, 0x8, RZ ;  /* 0x0000000802067810 */ /* 0x003fe20007ffe0ff */
        /* <DEDUP_REMOVED lines=47> */
.L_x_220:
[----:B------:R-:W0:Y:S01]  /*46d0*/  S2UR UR7, SR_CgaCtaId ;  /* 0x00000000000779c3 */ /* 0x000e220000008800 */
[----:B------:R-:W-:Y:S01]  /*46e0*/  UMOV UR6, 0x400 ;  /* 0x0000040000067882 */ /* 0x000fe20000000000 */
[----:B------:R-:W-:-:S05]  /*46f0*/  IMAD.U32 R6, RZ, RZ, UR52 ;  /* 0x00000034ff067e24 */ /* 0x000fca000f8e00ff */
[----:B------:R-:W-:Y:S01]  /*4700*/  SHF.L.U32 R6, R6, 0x1f, RZ ;  /* 0x0000001f06067819 */ /* 0x000fe200000006ff */
[----:B0-----:R-:W-:-:S04]  /*4710*/  ULEA UR6, UR7, UR6, 0x18 ;  /* 0x0000000607067291 */ /* 0x001fc8000f8ec03f */
[----:B------:R-:W-:-:S09]  /*4720*/  ULEA UR6, UR47, UR6, 0x3 ;  /* 0x000000062f067291 */ /* 0x000fd2000f8e183f */
[----:B------:R0:W1:Y:S01]  /*4730*/  SYNCS.PHASECHK.TRANS64.TRYWAIT P1, [UR6+0x28850], R6 ;  /* 0x02885006ff0075a7 */ /* 0x0000620008020146 */
[----:B------:R-:W-:Y:S05]  /*4740*/  @!P0 BRA `(.L_x_221) ;  /* 0x0000000000048947 */ /* 0x000fea0003800000 */
[----:B------:R-:W-:Y:S01]  /*4750*/  BPT.TRAP 0x1 ;  /* 0x000000040000795c */ /* 0x000fe20000300000 */
.L_x_221:
[----:B-1----:R-:W-:Y:S05]  /*4760*/  @P1 BRA `(.L_x_219) ;  /* 0x0000000000081947 */ /* 0x002fea0003800000 */
[----:B------:R-:W1:Y:S02]  /*4770*/  SYNCS.PHASECHK.TRANS64.TRYWAIT P1, [UR6+0x28850], R6 ;  /* 0x02885006ff0075a7 */ /* 0x000e640008020146 */
[----:B-1----:R-:W-:Y:S05]  /*4780*/  @!P1 BRA `(.L_x_222) ;  /* 0x000000a4001c9947 */ /* 0x002fea0003800000 */
.L_x_219:
[----:B------:R-:W2:Y:S01]  /*4790*/  S2UR UR10, SR_CgaCtaId ;  /* 0x00000000000a79c3 */ /* 0x000ea20000008800 */
[----:B------:R-:W-:Y:S01]  /*47a0*/  UMOV UR11, 0x400 ;  /* 0x00000400000b7882 */ /* 0x000fe20000000000 */
[----:B------:R-:W-:Y:S01]  /*47b0*/  WARPGROUP.ARRIVE ;  /* 0x00000000000079c5 */ /* 0x000fe20000000000 */
[----:B------:R-:W-:Y:S01]  /*47c0*/  UMOV UR7, 0x40000040 ;  /* 0x4000004000077882 */ /* 0x000fe20000000000 */
[----:B01----:R-:W-:Y:S01]  /*47d0*/  IADD3 R6, -R2, 0xb, RZ ;  /* 0x0000000b02067810 */ /* 0x003fe20007ffe1ff */
[----:B--2---:R-:W-:-:S04]  /*47e0*/  ULEA UR11, UR10, UR11, 0x18 ;  /* 0x0000000b0a0b7291 */ /* 0x004fc8000f8ec03f */
[----:B------:R-:W-:-:S04]  /*47f0*/  UIADD3 UR6, UR11, 0x400, URZ ;  /* 0x000004000b067890 */ /* 0x000fc8000fffe03f */
        /* <DEDUP_REMOVED lines=45> */
.L_x_223:
        /* <DEDUP_REMOVED lines=276> */
[----:B------:R-:W-:-:S05]  /*5c10*/  FFMA.FTZ R83, R83, R6, -R10 ;  /* 0x0000000653537223 */ /* 0x000fca000001080a */
        /* <DEDUP_REMOVED lines=37> */
[----:B--2---:R-:W-:Y:S01]  /*5e70*/  FADD.FTZ R37, R165, R38 ;  /* 0x00000026a5257221 */ /* 0x004fe20000010000 */
[-CC-:B------:R-:W-:Y:S01]  /*5e80*/  FFMA.FTZ R38, R61, R6.reuse, -R10.reuse ;  /* 0x000000063d267223 */ /* 0x180fe2000001080a */
[----:B------:R-:W-:-:S05]  /*5e90*/  FFMA.FTZ R10, R85, R6, -R10 ;  /* 0x00000006550a7223 */ /* 0x000fca000001080a */
        /* <DEDUP_REMOVED lines=90> */
.L_x_224:
        /* <DEDUP_REMOVED lines=108> */
.L_x_214:
[----:B------:R-:W-:Y:S06]  /*6b00*/  BAR.ARV 0x8, 0x180 ;  /* 0x0206000000007b1d */ /* 0x000fec0000002000 */
[----:B------:R-:W-:Y:S05]  /*6b10*/  @!P0 BRA `(.L_x_226) ;  /* 0x0000000000048947 */ /* 0x000fea0003800000 */
[----:B------:R-:W-:Y:S01]  /*6b20*/  BPT.TRAP 0x1 ;  /* 0x000000040000795c */ /* 0x000fe20000300000 */
.L_x_226:
        /* <DEDUP_REMOVED lines=9> */
.L_x_227:
[----:B-1----:R-:W-:Y:S05]  /*6bc0*/  @P1 BRA `(.L_x_228) ;  /* 0x0000000000081947 */ /* 0x002fea0003800000 */
[----:B------:R-:W1:Y:S02]  /*6bd0*/  SYNCS.PHASECHK.TRANS64.TRYWAIT P1, [UR5+0x28850], R4 ;  /* 0x02885004ff0075a7 */ /* 0x000e640008020145 */
[----:B-1----:R-:W-:Y:S05]  /*6be0*/  @!P1 BRA `(.L_x_229) ;  /* 0x00000080001c9947 */ /* 0x002fea0003800000 */
.L_x_228:
        /* <DEDUP_REMOVED lines=9> */
[----:B------:R-:W-:-:S04]  /*6c80*/  ULEA UR4, UR42, UR4, 0xb ;  /* 0x000000042a047291 */ /* 0x000fc8000f8e583f */
[----:B------:R-:W-:-:S03]  /*6c90*/  UIADD3 UR6, UR4, 0x80, URZ ;  /* 0x0000008004067890 */ /* 0x000fc6000fffe03f */
[----:B------:R-:W-:Y:S02]  /*6ca0*/  UMOV UR10, UR4 ;  /* 0x00000004000a7c82 */ /* 0x000fe40008000000 */
[----:B------:R-:W-:Y:S01]  /*6cb0*/  HGMMA.64x128x16.F32.BF16 R88, R156, gdesc[UR8].tnspB, R88, gsb0 ;  /* 0x41e000089c587df0 */ /* 0x000fe20008001858 */
[----:B------:R-:W-:Y:S01]  /*6cc0*/  UMOV UR11, 0x40000040 ;  /* 0x40000040000b7882 */ /* 0x000fe20000000000 */
[----:B------:R-:W-:Y:S01]  /*6cd0*/  UMOV UR10, UR6 ;  /* 0x00000006000a7c82 */ /* 0x000fe20008000000 */
[----:B------:R-:W-:Y:S01]  /*6ce0*/  UIADD3 UR6, UR4, 0x100, URZ ;  /* 0x0000010004067890 */ /* 0x000fe2000fffe03f */
[----:B-1----:R-:W-:Y:S01]  /*6cf0*/  FADD.FTZ R5, R5, R0 ;  /* 0x0000000005057221 */ /* 0x002fe20000010000 */
        /* <DEDUP_REMOVED lines=23> */
[----:B------:R-:W-:Y:S01]  /*6e70*/  UMOV UR10, UR6 ;  /* 0x00000006000a7c82 */ /* 0x000fe20008000000 */
[----:B------:R-:W-:Y:S01]  /*6e80*/  UMOV UR11, 0x40000040 ;  /* 0x40000040000b7882 */ /* 0x000fe20000000000 */
[----:B------:R-:W-:Y:S01]  /*6e90*/  UIADD3 UR6, UR4, 0x180, URZ ;  /* 0x0000018004067890 */ /* 0x000fe2000fffe03f */
        /* <DEDUP_REMOVED lines=17> */
[----:B------:R-:W-:Y:S02]  /*6fb0*/  UIADD3 UR6, UR4, 0x300, URZ ;  /* 0x0000030004067890 */ /* 0x000fe4000fffe03f */
        /* <DEDUP_REMOVED lines=17> */
.L_x_230:
[----:B------:R-:W-:Y:S01]  /*70d0*/  UIADD3 UR4, UR5, 0x28860, URZ ;  /* 0x0002886005047890 */ /* 0x000fe2000fffe03f */
[-C--:B------:R-:W-:Y:S01]  /*70e0*/  FMUL.FTZ R12, R89, R29.reuse ;  /* 0x0000001d590c7220 */ /* 0x080fe20000410000 */
[----:B------:R-:W-:Y:S01]  /*70f0*/  UIADD3 UR42, UR42, 0x1, URZ ;  /* 0x000000012a2a7890 */ /* 0x000fe2000fffe03f */
[-C--:B------:R-:W-:Y:S01]  /*7100*/  FMUL.FTZ R89, R92, R29.reuse ;  /* 0x0000001d5c597220 */ /* 0x080fe20000410000 */
[----:B------:R-:W-:Y:S01]  /*7110*/  UPRMT UR4, UR7, 0x654, UR4 ;  /* 0x0000065407047896 */ /* 0x000fe20008000004 */
[-C--:B------:R-:W-:Y:S01]  /*7120*/  FMUL.FTZ R157, R88, R29.reuse ;  /* 0x0000001d589d7220 */ /* 0x080fe20000410000 */
[----:B------:R-:W-:Y:S01]  /*7130*/  UISETP.NE.AND UP0, UPT, UR42, 0x2, UPT ;  /* 0x000000022a00788c */ /* 0x000fe2000bf05270 */
[-C--:B------:R-:W-:Y:S01]  /*7140*/  FMUL.FTZ R6, R93, R29.reuse ;  /* 0x0000001d5d067220 */ /* 0x080fe20000410000 */
[-C--:B------:R-:W-:Y:S01]  /*7150*/  FMUL.FTZ R92, R96, R29.reuse ;  /* 0x0000001d605c7220 */ /* 0x080fe20000410000 */
[-C--:B------:R-:W-:Y:S01]  /*7160*/  FMUL.FTZ R87, R97, R29.reuse ;  /* 0x0000001d61577220 */ /* 0x080fe20000410000 */
[-C--:B------:R-:W-:Y:S01]  /*7170*/  FMUL.FTZ R86, R100, R29.reuse ;  /* 0x0000001d64567220 */ /* 0x080fe20000410000 */
[-C--:B------:R-:W-:Y:S01]  /*7180*/  FMUL.FTZ R83, R101, R29.reuse ;  /* 0x0000001d65537220 */ /* 0x080fe20000410000 */
[-C--:B------:R-:W-:Y:S01]  /*7190*/  FMUL.FTZ R82, R104, R29.reuse ;  /* 0x0000001d68527220 */ /* 0x080fe20000410000 */
[----:B------:R-:W-:Y:S01]  /*71a0*/  SYNCS.ARRIVE.TRANS64.RED.A1T0 RZ, [UR4], RZ ;  /* 0x000000ffffff79a7 */ /* 0x000fe20008100404 */
        /* <DEDUP_REMOVED lines=22> */
[----:B------:R-:W-:Y:S01]  /*7310*/  USEL UR4, URZ, 0x1, UP0 ;  /* 0x000000013f047887 */ /* 0x000fe20008000000 */
        /* <DEDUP_REMOVED lines=28> */
[----:B------:R-:W-:Y:S01]  /*74e0*/  PLOP3.LUT P0, PT, PT, PT, PT, 0x8, 0x0 ;  /* 0x000000000000781c */ /* 0x000fe20003f0e170 */
[-C--:B------:R-:W-:Y:S01]  /*74f0*/  FMUL.FTZ R37, R143, R11.reuse ;  /* 0x0000000b8f257220 */ /* 0x080fe20000410000 */
[-C--:B------:R-:W-:Y:S01]  /*7500*/  FMUL.FTZ R36, R146, R11.reuse ;  /* 0x0000000b92247220 */ /* 0x080fe20000410000 */
[-C--:B------:R-:W-:Y:S01]  /*7510*/  FMUL.FTZ R33, R147, R11.reuse ;  /* 0x0000000b93217220 */ /* 0x080fe20000410000 */
[-C--:B------:R-:W-:Y:S01]  /*7520*/  FMUL.FTZ R32, R150, R11.reuse ;  /* 0x0000000b96207220 */ /* 0x080fe20000410000 */
[----:B------:R-:W-:Y:S01]  /*7530*/  FMUL.FTZ R151, R151, R11 ;  /* 0x0000000b97977220 */ /* 0x000fe20000410000 */
[----:B------:R-:W-:-:S02]  /*7540*/  UIADD3 UR44, UR44, 0x1, URZ ;  /* 0x000000012c2c7890 */ /* 0x000fc4000fffe03f */
[----:B------:R-:W-:Y:S02]  /*7550*/  USEL UR42, UR42, URZ, UP0 ;  /* 0x0000003f2a2a7287 */ /* 0x000fe40008000000 */
[----:B------:R-:W-:-:S12]  /*7560*/  ULOP3.LUT UR43, UR43, UR4, URZ, 0x3c, !UPT ;  /* 0x000000042b2b7292 */ /* 0x000fd8000f8e3c3f */
.L_x_206:
[----:B------:R-:W0:Y:S01]  /*7570*/  S2R R5, SR_CgaCtaId ;  /* 0x0000000000057919 */ /* 0x000e220000008800 */
[----:B------:R-:W-:Y:S01]  /*7580*/  MOV R28, 0x400 ;  /* 0x00000400001c7802 */ /* 0x000fe20000000f00 */
[----:B------:R-:W-:Y:S01]  /*7590*/  BSSY B0, `(.L_x_231) ;  /* 0x0000213000007945 */ /* 0x000fe20003800000 */
[----:B------:R-:W-:Y:S02]  /*75a0*/  BAR.SYNC.DEFER_BLOCKING 0x5, 0x180 ;  /* 0x0146000000007b1d */ /* 0x000fe40000010000 */
[----:B0-----:R-:W-:-:S05]  /*75b0*/  LEA R28, R5, R28, 0x18 ;  /* 0x0000001c051c7211 */ /* 0x001fca00078ec0ff */
[----:B------:R-:W0:Y:S02]  /*75c0*/  LDS.128 R48, [R28+0x288d0] ;  /* 0x0288d0001c307984 */ /* 0x000e240000000c00 */
[----:B0-----:R-:W-:Y:S02]  /*75d0*/  R2UR UR5, R49 ;  /* 0x00000000310572ca */ /* 0x001fe400000e0000 */
[----:B------:R-:W-:Y:S01]  /*75e0*/  R2UR UR6, R50 ;  /* 0x00000000320672ca */ /* 0x000fe200000e0000 */
[----:B------:R-:W-:Y:S06]  /*75f0*/  BAR.ARV 0x4, 0x180 ;  /* 0x0106000000007b1d */ /* 0x000fec0000002000 */
[----:B------:R-:W-:Y:S08]  /*7600*/  @P0 BRA `(.L_x_232) ;  /* 0x0000001400440947 */ /* 0x000ff00003800000 */
[----:B------:R-:W0:Y:S01]  /*7610*/  S2R R5, SR_SWINHI ;  /* 0x0000000000057919 */ /* 0x000e220000002f00 */
[----:B------:R-:W-:Y:S01]  /*7620*/  F2FP.BF16.F32.PACK_AB R7, R7, R8 ;  /* 0x000000080707723e */ /* 0x000fe200000010ff */
[----:B------:R-:W-:Y:S01]  /*7630*/  USHF.L.U32 UR10, UR37, 0x2, URZ ;  /* 0x00000002250a7899 */ /* 0x000fe2000800063f */
[----:B------:R-:W-:Y:S01]  /*7640*/  F2FP.BF16.F32.PACK_AB R6, R6, R89 ;  /* 0x000000590606723e */ /* 0x000fe200000010ff */
[----:B------:R-:W-:Y:S01]  /*7650*/  BAR.SYNC.DEFER_BLOCKING 0x1, 0x100 ;  /* 0x0044000000007b1d */ /* 0x000fe20000010000 */
[----:B------:R-:W-:Y:S01]  /*7660*/  USHF.L.U64.HI UR11, UR37, 0x2, UR38 ;  /* 0x00000002250b7899 */ /* 0x000fe20008010226 */
[----:B------:R-:W-:Y:S02]  /*7670*/  F2FP.BF16.F32.PACK_AB R148, R35, R38 ;  /* 0x000000262394723e */ /* 0x000fe400000010ff */
[----:B------:R-:W-:Y:S02]  /*7680*/  F2FP.BF16.F32.PACK_AB R149, R33, R36 ;  /* 0x000000242195723e */ /* 0x000fe400000010ff */
[----:B------:R-:W-:Y:S01]  /*7690*/  ULDC.64 UR8, c[0x0][0xc00] ;  /* 0x0003000000087ab9 */ /* 0x000fe20000000a00 */
[----:B------:R-:W-:Y:S01]  /*76a0*/  F2FP.BF16.F32.PACK_AB R150, R29, R34 ;  /* 0x000000221d96723e */ /* 0x000fe200000010ff */
[----:B------:R-:W-:Y:S01]  /*76b0*/  UISETP.NE.U32.AND UP0, UPT, UR8, URZ, UPT ;  /* 0x0000003f0800728c */ /* 0x000fe2000bf05070 */
[----:B------:R-:W-:Y:S01]  /*76c0*/  F2FP.BF16.F32.PACK_AB R151, R151, R32 ;  /* 0x000000209797723e */ /* 0x000fe200000010ff */
[----:B------:R-:W-:-:S02]  /*76d0*/  UIADD3 UR4, UP1, UR10, UR8, URZ ;  /* 0x000000080a047290 */ /* 0x000fc4000ff3e03f */
[----:B------:R-:W-:Y:S02]  /*76e0*/  UISETP.NE.AND.EX UP0, UPT, UR9, URZ, UPT, UP0 ;  /* 0x0000003f0900728c */ /* 0x000fe4000bf05300 */
[----:B------:R-:W-:-:S03]  /*76f0*/  UIADD3.X UR7, UR11, UR9, URZ, UP1, !UPT ;  /* 0x000000090b077290 */ /* 0x000fc60008ffe43f */
[----:B------:R-:W-:Y:S01]  /*7700*/  ULDC.64 UR8, c[0x0][0xc08] ;  /* 0x0003020000087ab9 */ /* 0x000fe20000000a00 */
[----:B------:R-:W-:Y:S02]  /*7710*/  MOV R20, R28 ;  /* 0x0000001c00147202 */ /* 0x000fe40000000f00 */
[----:B0-----:R-:W-:-:S03]  /*7720*/  MOV R21, R5 ;  /* 0x0000000500157202 */ /* 0x001fc60000000f00 */
[----:B------:R-:W-:-:S03]  /*7730*/  IMAD.WIDE R4, R155, 0x2, R20 ;  /* 0x000000029b047825 */ /* 0x000fc600078e0214 */
[C---:B------:R-:W-:Y:S02]  /*7740*/  IADD3 R91, P5, R4.reuse, 0x40, RZ ;  /* 0x00000040045b7810 */ /* 0x040fe40007fbe0ff */
[C---:B------:R-:W-:Y:S02]  /*7750*/  LOP3.LUT R9, R4.reuse, 0x380, RZ, 0xc0, !PT ;  /* 0x0000038004097812 */ /* 0x040fe400078ec0ff */
[C---:B------:R-:W-:Y:S02]  /*7760*/  IADD3 R49, P6, R4.reuse, 0x20, RZ ;  /* 0x0000002004317810 */ /* 0x040fe40007fde0ff */
[----:B------:R-:W-:Y:S02]  /*7770*/  IADD3 R95, P4, R4, 0x60, RZ ;  /* 0x00000060045f7810 */ /* 0x000fe40007f9e0ff */
[----:B------:R-:W-:Y:S01]  /*7780*/  LOP3.LUT R24, R91, 0x380, RZ, 0xc0, !PT ;  /* 0x000003805b187812 */ /* 0x000fe200078ec0ff */
[--C-:B------:R-:W-:Y:S01]  /*7790*/  IMAD.X R31, RZ, RZ, R5.reuse, P6 ;  /* 0x000000ffff1f7224 */ /* 0x100fe200030e0605 */
[----:B------:R-:W-:Y:S01]  /*77a0*/  SHF.R.U64 R9, R9, 0x3, RZ ;  /* 0x0000000309097819 */ /* 0x000fe200000012ff */
[----:B------:R-:W-:Y:S01]  /*77b0*/  IMAD.X R25, RZ, RZ, R5, P4 ;  /* 0x000000ffff197224 */ /* 0x000fe200020e0605 */
[----:B------:R-:W-:-:S02]  /*77c0*/  LOP3.LUT R14, R49, 0x380, RZ, 0xc0, !PT ;  /* 0x00000380310e7812 */ /* 0x000fc400078ec0ff */
[----:B------:R-:W-:Y:S02]  /*77d0*/  LOP3.LUT R48, R95, 0x380, RZ, 0xc0, !PT ;  /* 0x000003805f307812 */ /* 0x000fe400078ec0ff */
[C---:B------:R-:W-:Y:S02]  /*77e0*/  IADD3 R97, P3, R4.reuse, 0x4000, RZ ;  /* 0x0000400004617810 */ /* 0x040fe40007f7e0ff */
[C---:B------:R-:W-:Y:S02]  /*77f0*/  IADD3 R99, P2, R4.reuse, 0x4020, RZ ;  /* 0x0000402004637810 */ /* 0x040fe40007f5e0ff */
[C---:B------:R-:W-:Y:S01]  /*7800*/  IADD3 R101, P1, R4.reuse, 0x4040, RZ ;  /* 0x0000404004657810 */ /* 0x040fe20007f3e0ff */
[--C-:B------:R-:W-:Y:S01]  /*7810*/  IMAD.X R15, RZ, RZ, R5.reuse, P3 ;  /* 0x000000ffff0f7224 */ /* 0x100fe200018e0605 */
[----:B------:R-:W-:Y:S01]  /*7820*/  IADD3 R90, P0, R4, 0x4060, RZ ;  /* 0x00004060045a7810 */ /* 0x000fe20007f1e0ff */
[--C-:B------:R-:W-:Y:S01]  /*7830*/  IMAD.X R13, RZ, RZ, R5.reuse, P2 ;  /* 0x000000ffff0d7224 */ /* 0x100fe200010e0605 */
[----:B------:R-:W-:Y:S01]  /*7840*/  SHF.R.U64 R24, R24, 0x3, RZ ;  /* 0x0000000318187819 */ /* 0x000fe200000012ff */
[----:B------:R-:W-:Y:S01]  /*7850*/  IMAD.X R11, RZ, RZ, R5, P1 ;  /* 0x000000ffff0b7224 */ /* 0x000fe200008e0605 */
[----:B------:R-:W-:-:S02]  /*7860*/  LOP3.LUT R4, R9, R4, RZ, 0x3c, !PT ;  /* 0x0000000409047212 */ /* 0x000fc400078e3cff */
[----:B------:R-:W-:Y:S02]  /*7870*/  SHF.R.U64 R14, R14, 0x3, RZ ;  /* 0x000000030e0e7819 */ /* 0x000fe400000012ff */
[----:B------:R-:W-:Y:S02]  /*7880*/  SHF.R.U64 R48, R48, 0x3, RZ ;  /* 0x0000000330307819 */ /* 0x000fe400000012ff */
[----:B------:R-:W-:Y:S02]  /*7890*/  LOP3.LUT R26, R24, R91, RZ, 0x3c, !PT ;  /* 0x0000005b181a7212 */ /* 0x000fe400078e3cff */
[-C--:B------:R-:W-:Y:S02]  /*78a0*/  IADD3.X R27, RZ, R5.reuse, RZ, P5, !PT ;  /* 0x00000005ff1b7210 */ /* 0x080fe40002ffe4ff */
[-C--:B------:R-:W-:Y:S02]  /*78b0*/  IADD3.X R9, RZ, R5.reuse, RZ, P0, !PT ;  /* 0x00000005ff097210 */ /* 0x080fe400007fe4ff */
[----:B------:R-:W-:-:S02]  /*78c0*/  MOV R91, R4 ;  /* 0x00000004005b7202 */ /* 0x000fc40000000f00 */
[----:B------:R-:W-:Y:S02]  /*78d0*/  F2FP.BF16.F32.PACK_AB R5, R10, R93 ;  /* 0x0000005d0a05723e */ /* 0x000fe400000010ff */
[----:B------:R-:W-:Y:S02]  /*78e0*/  LOP3.LUT R30, R14, R49, RZ, 0x3c, !PT ;  /* 0x000000310e1e7212 */ /* 0x000fe400078e3cff */
[----:B------:R-:W-:Y:S02]  /*78f0*/  LOP3.LUT R24, R48, R95, RZ, 0x3c, !PT ;  /* 0x0000005f30187212 */ /* 0x000fe400078e3cff */
[----:B------:R-:W-:Y:S02]  /*7900*/  LOP3.LUT R10, R99, 0x380, RZ, 0xc0, !PT ;  /* 0x00000380630a7812 */ /* 0x000fe400078ec0ff */
[----:B------:R-:W-:Y:S02]  /*7910*/  LOP3.LUT R48, R101, 0x380, RZ, 0xc0, !PT ;  /* 0x0000038065307812 */ /* 0x000fe400078ec0ff */
[----:B------:R-:W-:-:S02]  /*7920*/  LOP3.LUT R49, R90, 0x380, RZ, 0xc0, !PT ;  /* 0x000003805a317812 */ /* 0x000fc400078ec0ff */
[----:B------:R-:W-:Y:S02]  /*7930*/  LOP3.LUT R50, R97, 0x380, RZ, 0xc0, !PT ;  /* 0x0000038061327812 */ /* 0x000fe400078ec0ff */
[----:B------:R-:W-:Y:S02]  /*7940*/  SHF.R.U64 R10, R10, 0x3, RZ ;  /* 0x000000030a0a7819 */ /* 0x000fe400000012ff */
[----:B------:R-:W-:Y:S02]  /*7950*/  SHF.R.U64 R48, R48, 0x3, RZ ;  /* 0x0000000330307819 */ /* 0x000fe400000012ff */
[----:B------:R-:W-:Y:S02]  /*7960*/  SHF.R.U64 R49, R49, 0x3, RZ ;  /* 0x0000000331317819 */ /* 0x000fe400000012ff */
[----:B------:R-:W-:Y:S02]  /*7970*/  F2FP.BF16.F32.PACK_AB R4, R12, R157 ;  /* 0x0000009d0c04723e */ /* 0x000fe400000010ff */
[----:B------:R-:W-:-:S02]  /*7980*/  SHF.R.U64 R50, R50, 0x3, RZ ;  /* 0x0000000332327819 */ /* 0x000fc400000012ff */
[----:B------:R-:W-:Y:S01]  /*7990*/  LOP3.LUT R12, R10, R99, RZ, 0x3c, !PT ;  /* 0x000000630a0c7212 */ /* 0x000fe200078e3cff */
[----:B------:R0:W-:Y:S01]  /*79a0*/  STSM.16.M88.4 [R91], R4 ;  /* 0x000000045b007844 */ /* 0x0001e20000000200 */
[----:B------:R-:W-:Y:S02]  /*79b0*/  LOP3.LUT R10, R48, R101, RZ, 0x3c, !PT ;  /* 0x00000065300a7212 */ /* 0x000fe400078e3cff */
[----:B------:R-:W-:Y:S02]  /*79c0*/  LOP3.LUT R8, R49, R90, RZ, 0x3c, !PT ;  /* 0x0000005a31087212 */ /* 0x000fe400078e3cff */
[----:B------:R-:W-:Y:S02]  /*79d0*/  LOP3.LUT R14, R50, R97, RZ, 0x3c, !PT ;  /* 0x00000061320e7212 */ /* 0x000fe400078e3cff */
[----:B------:R-:W-:Y:S02]  /*79e0*/  MOV R90, R30 ;  /* 0x0000001e005a7202 */ /* 0x000fe40000000f00 */
[----:B------:R-:W-:-:S02]  /*79f0*/  MOV R31, R10 ;  /* 0x0000000a001f7202 */ /* 0x000fc40000000f00 */
[----:B------:R-:W-:Y:S02]  /*7a00*/  MOV R30, R8 ;  /* 0x00000008001e7202 */ /* 0x000fe40000000f00 */
[----:B------:R-:W-:Y:S02]  /*7a10*/  F2FP.BF16.F32.PACK_AB R8, R87, R92 ;  /* 0x0000005c5708723e */ /* 0x000fe400000010ff */
[----:B------:R-:W-:Y:S02]  /*7a20*/  F2FP.BF16.F32.PACK_AB R9, R85, R88 ;  /* 0x000000585509723e */ /* 0x000fe400000010ff */
[----:B------:R-:W-:Y:S02]  /*7a30*/  F2FP.BF16.F32.PACK_AB R10, R83, R86 ;  /* 0x00000056530a723e */ /* 0x000fe400000010ff */
[----:B------:R-:W-:Y:S02]  /*7a40*/  F2FP.BF16.F32.PACK_AB R11, R81, R84 ;  /* 0x00000054510b723e */ /* 0x000fe400000010ff */
[----:B------:R-:W-:-:S02]  /*7a50*/  MOV R89, R26 ;  /* 0x0000001a00597202 */ /* 0x000fc40000000f00 */
[----:B------:R-:W-:Y:S01]  /*7a60*/  MOV R49, R14 ;  /* 0x0000000e00317202 */ /* 0x000fe20000000f00 */
[----:B------:R-:W-:Y:S01]  /*7a70*/  STSM.16.M88.4 [R90], R8 ;  /* 0x000000085a007844 */ /* 0x000fe20000000200 */
[----:B------:R-:W-:Y:S02]  /*7a80*/  MOV R48, R12 ;  /* 0x0000000c00307202 */ /* 0x000fe40000000f00 */
[----:B0-----:R-:W-:Y:S02]  /*7a90*/  F2FP.BF16.F32.PACK_AB R4, R79, R82 ;  /* 0x000000524f04723e */ /* 0x001fe400000010ff */
[----:B------:R-:W-:Y:S02]  /*7aa0*/  F2FP.BF16.F32.PACK_AB R5, R77, R80 ;  /* 0x000000504d05723e */ /* 0x000fe400000010ff */
[----:B------:R-:W-:Y:S02]  /*7ab0*/  F2FP.BF16.F32.PACK_AB R6, R75, R78 ;  /* 0x0000004e4b06723e */ /* 0x000fe400000010ff */
[----:B------:R-:W-:-:S02]  /*7ac0*/  F2FP.BF16.F32.PACK_AB R7, R73, R76 ;  /* 0x0000004c4907723e */ /* 0x000fc400000010ff */
[----:B------:R-:W-:Y:S02]  /*7ad0*/  MOV R50, R24 ;  /* 0x0000001800327202 */ /* 0x000fe40000000f00 */
[----:B------:R-:W-:Y:S01]  /*7ae0*/  F2FP.BF16.F32.PACK_AB R12, R71, R74 ;  /* 0x0000004a470c723e */ /* 0x000fe200000010ff */
[----:B------:R0:W-:Y:S01]  /*7af0*/  STSM.16.M88.4 [R89], R4 ;  /* 0x0000000459007844 */ /* 0x0001e20000000200 */
[----:B------:R-:W-:Y:S02]  /*7b00*/  F2FP.BF16.F32.PACK_AB R13, R69, R72 ;  /* 0x00000048450d723e */ /* 0x000fe400000010ff */
[----:B------:R-:W-:Y:S02]  /*7b10*/  F2FP.BF16.F32.PACK_AB R14, R67, R70 ;  /* 0x00000046430e723e */ /* 0x000fe400000010ff */
[----:B------:R-:W-:Y:S02]  /*7b20*/  F2FP.BF16.F32.PACK_AB R15, R65, R68 ;  /* 0x00000044410f723e */ /* 0x000fe400000010ff */
[----:B------:R-:W-:-:S02]  /*7b30*/  F2FP.BF16.F32.PACK_AB R24, R63, R66 ;  /* 0x000000423f18723e */ /* 0x000fc400000010ff */
[----:B------:R-:W-:Y:S01]  /*7b40*/  F2FP.BF16.F32.PACK_AB R25, R61, R64 ;  /* 0x000000403d19723e */ /* 0x000fe200000010ff */
[----:B------:R1:W-:Y:S01]  /*7b50*/  STSM.16.M88.4 [R50], R12 ;  /* 0x0000000c32007844 */ /* 0x0003e20000000200 */
[----:B------:R-:W-:Y:S02]  /*7b60*/  F2FP.BF16.F32.PACK_AB R26, R59, R62 ;  /* 0x0000003e3b1a723e */ /* 0x000fe400000010ff */
[----:B------:R-:W-:Y:S02]  /*7b70*/  F2FP.BF16.F32.PACK_AB R27, R57, R60 ;  /* 0x0000003c391b723e */ /* 0x000fe400000010ff */
[----:B------:R-:W-:Y:S01]  /*7b80*/  F2FP.BF16.F32.PACK_AB R60, R55, R58 ;  /* 0x0000003a373c723e */ /* 0x000fe200000010ff */
[----:B------:R-:W-:Y:S01]  /*7b90*/  UISETP.NE.U32.AND UP1, UPT, UR8, URZ, UPT ;  /* 0x0000003f0800728c */ /* 0x000fe2000bf25070 */
[----:B------:R-:W-:Y:S01]  /*7ba0*/  F2FP.BF16.F32.PACK_AB R61, R53, R56 ;  /* 0x00000038353d723e */ /* 0x000fe200000010ff */
[----:B------:R-:W-:Y:S01]  /*7bb0*/  STSM.16.M88.4 [R49], R24 ;  /* 0x0000001831007844 */ /* 0x000fe20000000200 */
[----:B------:R-:W-:Y:S01]  /*7bc0*/  F2FP.BF16.F32.PACK_AB R62, R47, R54 ;  /* 0x000000362f3e723e */ /* 0x000fe200000010ff */
[----:B0-----:R-:W-:Y:S01]  /*7bd0*/  IMAD.U32 R4, RZ, RZ, UR4 ;  /* 0x00000004ff047e24 */ /* 0x001fe2000f8e00ff */
[----:B------:R-:W-:Y:S01]  /*7be0*/  F2FP.BF16.F32.PACK_AB R63, R45, R52 ;  /* 0x000000342d3f723e */ /* 0x000fe200000010ff */
[----:B------:R-:W-:Y:S01]  /*7bf0*/  IMAD.U32 R5, RZ, RZ, UR7 ;  /* 0x00000007ff057e24 */ /* 0x000fe2000f8e00ff */
[----:B------:R-:W-:-:S02]  /*7c00*/  F2FP.BF16.F32.PACK_AB R8, R43, R46 ;  /* 0x0000002e2b08723e */ /* 0x000fc400000010ff */
[----:B------:R-:W-:Y:S01]  /*7c10*/  F2FP.BF16.F32.PACK_AB R9, R41, R44 ;  /* 0x0000002c2909723e */ /* 0x000fe200000010ff */
[----:B------:R-:W-:Y:S01]  /*7c20*/  STSM.16.M88.4 [R48], R60 ;  /* 0x0000003c30007844 */ /* 0x000fe20000000200 */
[----:B------:R-:W-:Y:S02]  /*7c30*/  F2FP.BF16.F32.PACK_AB R10, R39, R42 ;  /* 0x0000002a270a723e */ /* 0x000fe400000010ff */
[----:B------:R-:W-:Y:S01]  /*7c40*/  F2FP.BF16.F32.PACK_AB R11, R37, R40 ;  /* 0x00000028250b723e */ /* 0x000fe200000010ff */
[----:B-1----:R-:W0:Y:S01]  /*7c50*/  LDC R50, c[0x0][0xbe8] ;  /* 0x0002fa00ff327b82 */ /* 0x002e220000000800 */
[----:B------:R-:W-:-:S03]  /*7c60*/  PLOP3.LUT P0, PT, PT, PT, UP0, 0x80, 0x0 ;  /* 0x000000000000781c */ /* 0x000fc60003f0f008 */
[----:B------:R1:W-:Y:S04]  /*7c70*/  STSM.16.M88.4 [R31], R8 ;  /* 0x000000081f007844 */ /* 0x0003e80000000200 */
[----:B------:R2:W-:Y:S01]  /*7c80*/  STSM.16.M88.4 [R30], R148 ;  /* 0x000000941e007844 */ /* 0x0005e20000000200 */
[----:B------:R-:W-:Y:S01]  /*7c90*/  BAR.SYNC.DEFER_BLOCKING 0x1, 0x100 ;  /* 0x0044000000007b1d */ /* 0x000fe20000010000 */
[----:B------:R-:W-:-:S06]  /*7ca0*/  UISETP.NE.AND.EX UP1, UPT, UR9, URZ, UPT, UP1 ;  /* 0x0000003f0900728c */ /* 0x000fcc000bf25310 */
[----:B------:R-:W-:-:S05]  /*7cb0*/  PLOP3.LUT P2, PT, PT, PT, UP1, 0x80, 0x0 ;  /* 0x000000000000781c */ /* 0x000fca0003f4f018 */
[----:B------:R-:W-:-:S04]  /*7cc0*/  @UP1 UIADD3 UR8, UP2, UR10, UR8, URZ ;  /* 0x000000080a081290 */ /* 0x000fc8000ff5e03f */
[----:B------:R-:W-:Y:S01]  /*7cd0*/  @UP1 UIADD3.X UR9, UR11, UR9, URZ, UP2, !UPT ;  /* 0x000000090b091290 */ /* 0x000fe200097fe43f */
[----:B------:R-:W-:Y:S01]  /*7ce0*/  ULDC UR7, c[0x0][0xa88] ;  /* 0x0002a20000077ab9 */ /* 0x000fe20000000800 */
[----:B-1----:R-:W-:Y:S02]  /*7cf0*/  IMAD.U32 R8, RZ, RZ, UR8 ;  /* 0x00000008ff087e24 */ /* 0x002fe4000f8e00ff */
[----:B------:R-:W-:Y:S02]  /*7d00*/  IMAD.U32 R7, RZ, RZ, UR7 ;  /* 0x00000007ff077e24 */ /* 0x000fe4000f8e00ff */
[----:B------:R-:W-:Y:S01]  /*7d10*/  MOV R9, UR9 ;  /* 0x0000000900097c02 */ /* 0x000fe20008000f00 */
[----:B------:R-:W3:Y:S01]  /*7d20*/  @P0 LDG.E R6, desc[UR50][R4.64] ;  /* 0x0000003204060981 */ /* 0x000ee2000c1e1900 */
[----:B0-----:R-:W-:Y:S01]  /*7d30*/  ISETP.NE.AND P1, PT, R50, 0x1, PT ;  /* 0x000000013200780c */ /* 0x001fe20003f25270 */
[----:B------:R-:W-:Y:S01]  /*7d40*/  UMOV UR4, URZ ;  /* 0x0000003f00047c82 */ /* 0x000fe20008000000 */
[----:B------:R-:W-:Y:S01]  /*7d50*/  IMAD.U32 R11, RZ, RZ, UR39 ;  /* 0x00000027ff0b7e24 */ /* 0x000fe2000f8e00ff */
[----:B------:R2:W5:Y:S10]  /*7d60*/  @P2 LDG.E R7, desc[UR50][R8.64] ;  /* 0x0000003208072981 */ /* 0x000574000c1e1900 */
[----:B------:R-:W0:Y:S08]  /*7d70*/  @P1 LDC R12, c[0x0][0xbec] ;  /* 0x0002fb00ff0c1b82 */ /* 0x000e300000000800 */
[----:B------:R-:W1:Y:S01]  /*7d80*/  @P1 LDC R14, c[0x0][0xbf0] ;  /* 0x0002fc00ff0e1b82 */ /* 0x000e620000000800 */
[----:B---3--:R-:W-:Y:S01]  /*7d90*/  @P0 R2UR UR4, R6 ;  /* 0x00000000060402ca */ /* 0x008fe200000e0000 */
[----:B012---:R-:W-:-:S14]  /*7da0*/  @P2 BRA `(.L_x_233) ;  /* 0x0000000000102947 */ /* 0x007fdc0003800000 */
[----:B------:R-:W-:Y:S05]  /*7db0*/  @!P0 BRA `(.L_x_233) ;  /* 0x00000000000c8947 */ /* 0x000fea0003800000 */
[----:B------:R-:W2:Y:S04]  /*7dc0*/  LDG.E R6, desc[UR50][R4.64] ;  /* 0x0000003204067981 */ /* 0x000ea8000c1e1900 */
[----:B-----5:R-:W2:Y:S02]  /*7dd0*/  LDG.E R7, desc[UR50][R4.64+0x4] ;  /* 0x0000043204077981 */ /* 0x020ea4000c1e1900 */
[----:B--2---:R-:W-:-:S07]  /*7de0*/  IMAD.IADD R7, R7, 0x1, -R6 ;  /* 0x0000000107077824 */ /* 0x004fce00078e0a06 */
.L_x_233:
[----:B------:R-:W-:Y:S01]  /*7df0*/  USHF.R.S32.HI UR14, URZ, 0x1f, UR40 ;  /* 0x0000001f3f0e7899 */ /* 0x000fe20008011428 */
[----:B------:R-:W-:Y:S01]  /*7e00*/  IMAD R11, R11, 0x80, R16 ;  /* 0x000000800b0b7824 */ /* 0x000fe200078e0210 */
[----:B------:R-:W-:Y:S01]  /*7e10*/  ULDC.64 UR12, c[0x0][0xb90] ;  /* 0x0002e400000c7ab9 */ /* 0x000fe20000000a00 */
[----:B------:R-:W-:Y:S01]  /*7e20*/  USHF.R.S32.HI UR11, URZ, 0x1f, UR4 ;  /* 0x0000001f3f0b7899 */ /* 0x000fe20008011404 */
[----:B------:R-:W-:Y:S01]  /*7e30*/  IMAD.U32 R24, RZ, RZ, UR39 ;  /* 0x00000027ff187e24 */ /* 0x000fe2000f8e00ff */
[----:B------:R-:W-:Y:S01]  /*7e40*/  UIMAD UR7, UR14, UR12, URZ ;  /* 0x0000000c0e0772a4 */ /* 0x000fe2000f8e023f */
[----:B------:R-:W-:Y:S01]  /*7e50*/  @P1 IMAD.HI.U32 R5, R11, R12, RZ ;  /* 0x0000000c0b051227 */ /* 0x000fe200078e00ff */
[----:B------:R-:W-:Y:S01]  /*7e60*/  UMOV UR10, UR4 ;  /* 0x00000004000a7c82 */ /* 0x000fe20008000000 */
[----:B------:R-:W-:Y:S01]  /*7e70*/  USEL UR38, UR38, URZ, !UP0 ;  /* 0x0000003f26267287 */ /* 0x000fe2000c000000 */
[----:B------:R-:W-:Y:S01]  /*7e80*/  LEA R24, R24, R19, 0x7 ;  /* 0x0000001318187211 */ /* 0x000fe200078e38ff */
[----:B------:R-:W-:Y:S01]  /*7e90*/  UIMAD.WIDE.U32 UR8, UR40, UR12, UR10 ;  /* 0x0000000c280872a5 */ /* 0x000fe2000f8e000a */
[----:B------:R-:W-:Y:S01]  /*7ea0*/  IMAD.MOV.U32 R4, RZ, RZ, R11 ;  /* 0x000000ffff047224 */ /* 0x000fe200078e000b */
[----:B------:R-:W-:Y:S01]  /*7eb0*/  UIMAD UR7, UR40, UR13, UR7 ;  /* 0x0000000d280772a4 */ /* 0x000fe2000f8e0207 */
[----:B------:R-:W-:Y:S01]  /*7ec0*/  @P1 SHF.R.U32.HI R4, RZ, R14, R5 ;  /* 0x0000000eff041219 */ /* 0x000fe20000011605 */
[----:B------:R-:W-:Y:S01]  /*7ed0*/  USEL UR37, UR37, URZ, !UP0 ;  /* 0x0000003f25257287 */ /* 0x000fe2000c000000 */
[----:B------:R-:W-:Y:S01]  /*7ee0*/  LEA R5, R17, R22, 0x6 ;  /* 0x0000001611057211 */ /* 0x000fe200078e30ff */
[----:B------:R-:W-:Y:S01]  /*7ef0*/  ULDC.64 UR12, c[0x0][0xb98] ;  /* 0x0002e600000c7ab9 */ /* 0x000fe20000000a00 */
[----:B------:R-:W-:Y:S01]  /*7f00*/  UIADD3 UR9, UR9, UR7, URZ ;  /* 0x0000000709097290 */ /* 0x000fe2000fffe03f */
[----:B------:R-:W-:Y:S01]  /*7f10*/  IMAD.MOV R9, RZ, RZ, -R4 ;  /* 0x000000ffff097224 */ /* 0x000fe200078e0a04 */
[----:B------:R-:W-:Y:S01]  /*7f20*/  UIMAD UR7, UR38, UR12, URZ ;  /* 0x0000000c260772a4 */ /* 0x000fe2000f8e023f */
[----:B------:R-:W-:Y:S01]  /*7f30*/  IMAD.WIDE R20, R5, 0x2, R20 ;  /* 0x0000000205147825 */ /* 0x000fe200078e0214 */
[----:B------:R-:W-:Y:S01]  /*7f40*/  UIMAD.WIDE.U32 UR8, UR37, UR12, UR8 ;  /* 0x0000000c250872a5 */ /* 0x000fe2000f8e0008 */
[----:B------:R-:W-:Y:S01]  /*7f50*/  SHF.R.S32.HI R5, RZ, 0x1f, R4 ;  /* 0x0000001fff057819 */ /* 0x000fe20000011404 */
[----:B------:R-:W-:Y:S01]  /*7f60*/  UIMAD UR7, UR37, UR13, UR7 ;  /* 0x0000000d250772a4 */ /* 0x000fe2000f8e0207 */
[----:B------:R-:W-:Y:S01]  /*7f70*/  IMAD R9, R50, R9, R11 ;  /* 0x0000000932097224 */ /* 0x000fe200078e020b */
[----:B------:R-:W-:Y:S01]  /*7f80*/  IADD3 R13, P3, R20, 0x2000, RZ ;  /* 0x00002000140d7810 */ /* 0x000fe20007f7e0ff */
[----:B-----5:R-:W-:Y:S01]  /*7f90*/  IMAD R53, R7, R50, RZ ;  /* 0x0000003207357224 */ /* 0x020fe200078e02ff */
[----:B------:R-:W-:Y:S01]  /*7fa0*/  IADD3 R4, P2, R4, UR8, RZ ;  /* 0x0000000804047c10 */ /* 0x000fe2000ff5e0ff */
[----:B------:R-:W0:Y:S01]  /*7fb0*/  @P1 LDC R29, c[0x0][0xbec] ;  /* 0x0002fb00ff1d1b82 */ /* 0x000e220000000800 */
[----:B------:R-:W-:Y:S01]  /*7fc0*/  IMAD.U32 R6, RZ, RZ, UR7 ;  /* 0x00000007ff067e24 */ /* 0x000fe2000f8e00ff */
[----:B------:R-:W-:Y:S01]  /*7fd0*/  LOP3.LUT R8, R13, 0x380, RZ, 0xc0, !PT ;  /* 0x000003800d087812 */ /* 0x000fe200078ec0ff */
[----:B------:R-:W-:Y:S01]  /*7fe0*/  ULDC.64 UR12, c[0x0][0xaa0] ;  /* 0x0002a800000c7ab9 */ /* 0x000fe20000000a00 */
[----:B------:R-:W-:-:S02]  /*7ff0*/  IADD3 R15, P0, R20, 0x1000, RZ ;  /* 0x00001000140f7810 */ /* 0x000fc40007f1e0ff */
[----:B------:R-:W-:Y:S01]  /*8000*/  IADD3.X R5, R5, UR9, R6, P2, !PT ;  /* 0x0000000905057c10 */ /* 0x000fe200097fe406 */
[----:B------:R-:W-:Y:S01]  /*8010*/  ULDC.64 UR8, c[0x0][0xb88] ;  /* 0x0002e20000087ab9 */ /* 0x000fe20000000a00 */
[----:B------:R-:W-:Y:S02]  /*8020*/  SHF.R.S32.HI R6, RZ, 0x1f, R9 ;  /* 0x0000001fff067819 */ /* 0x000fe40000011409 */
[----:B------:R-:W-:Y:S01]  /*8030*/  SHF.R.U64 R8, R8, 0x3, RZ ;  /* 0x0000000308087819 */ /* 0x000fe200000012ff */
[----:B------:R-:W-:Y:S01]  /*8040*/  IMAD.WIDE.U32 R4, R9, UR8, R4 ;  /* 0x0000000809047c25 */ /* 0x000fe2000f8e0004 */
[----:B------:R-:W-:Y:S02]  /*8050*/  IADD3 R11, P2, R20, 0x3000, RZ ;  /* 0x00003000140b7810 */ /* 0x000fe40007f5e0ff */
[----:B------:R-:W-:Y:S01]  /*8060*/  LOP3.LUT R8, R8, R13, RZ, 0x3c, !PT ;  /* 0x0000000d08087212 */ /* 0x000fe200078e3cff */
[----:B------:R-:W-:Y:S01]  /*8070*/  IMAD R10, R6, UR8, RZ ;  /* 0x00000008060a7c24 */ /* 0x000fe2000f8e02ff */
[----:B------:R-:W-:Y:S01]  /*8080*/  LOP3.LUT R6, R11, 0x380, RZ, 0xc0, !PT ;  /* 0x000003800b067812 */ /* 0x000fe200078ec0ff */
[--C-:B------:R-:W-:Y:S01]  /*8090*/  IMAD.X R7, RZ, RZ, R21.reuse, P2 ;  /* 0x000000ffff077224 */ /* 0x100fe200010e0615 */
[----:B------:R-:W-:Y:S01]  /*80a0*/  IADD3 R45, P6, R20, 0x4000, RZ ;  /* 0x00004000142d7810 */ /* 0x000fe20007fde0ff */
[----:B------:R-:W-:Y:S01]  /*80b0*/  IMAD R13, R9, UR9, R10 ;  /* 0x00000009090d7c24 */ /* 0x000fe2000f8e020a */
[----:B------:R-:W-:Y:S01]  /*80c0*/  ULDC.64 UR8, c[0x0][0xb50] ;  /* 0x0002d40000087ab9 */ /* 0x000fe20000000a00 */
[----:B------:R-:W-:Y:S01]  /*80d0*/  SHF.R.U64 R6, R6, 0x3, RZ ;  /* 0x0000000306067819 */ /* 0x000fe200000012ff */
[----:B------:R-:W-:Y:S01]  /*80e0*/  IMAD.X R9, RZ, RZ, R21, P3 ;  /* 0x000000ffff097224 */ /* 0x000fe200018e0615 */
[----:B------:R-:W-:Y:S01]  /*80f0*/  LEA R10, P4, R4, UR8, 0x2 ;  /* 0x00000008040a7c11 */ /* 0x000fe2000f8810ff */
[----:B------:R-:W-:Y:S01]  /*8100*/  IMAD.IADD R5, R5, 0x1, R13 ;  /* 0x0000000105057824 */ /* 0x000fe200078e020d */
[----:B------:R-:W-:Y:S01]  /*8110*/  LOP3.LUT R6, R6, R11, RZ, 0x3c, !PT ;  /* 0x0000000b06067212 */ /* 0x000fe200078e3cff */
[----:B------:R-:W-:Y:S01]  /*8120*/  IMAD.X R13, RZ, RZ, R21, P0 ;  /* 0x000000ffff0d7224 */ /* 0x000fe200000e0615 */
[----:B------:R-:W-:Y:S01]  /*8130*/  LOP3.LUT P0, RZ, R154, 0x3, RZ, 0xc0, !PT ;  /* 0x000000039aff7812 */ /* 0x000fe2000780c0ff */
[----:B------:R-:W-:Y:S01]  /*8140*/  SHFL.IDX PT, R30, R10, RZ, 0x1c1f ;  /* 0x001c1fff0a1e7589 */ /* 0x000fe200000e0000 */
[----:B------:R-:W-:Y:S01]  /*8150*/  LEA.HI.X R14, R4, UR9, R5, 0x2, P4 ;  /* 0x00000009040e7c11 */ /* 0x000fe2000a0f1405 */
[C---:B------:R-:W-:Y:S01]  /*8160*/  VIADD R4, R24.reuse, 0x8 ;  /* 0x0000000818047836 */ /* 0x040fe20000000000 */
[----:B------:R-:W-:Y:S01]  /*8170*/  ISETP.GE.OR P2, PT, R24, R53, P0 ;  /* 0x000000351800720c */ /* 0x000fe20000746670 */
[----:B------:R-:W-:Y:S01]  /*8180*/  SHFL.IDX PT, R48, R10, 0x1, 0x1c1f ;  /* 0x003c1f000a307f89 */ /* 0x000fe200000e0000 */
[----:B------:R-:W-:-:S02]  /*8190*/  IADD3 R41, P5, R20, 0x5000, RZ ;  /* 0x0000500014297810 */ /* 0x000fc40007fbe0ff */
[----:B------:R-:W-:Y:S01]  /*81a0*/  ISETP.GE.OR P0, PT, R4, R53, P0 ;  /* 0x000000350400720c */ /* 0x000fe20000706670 */
[----:B------:R-:W1:Y:S01]  /*81b0*/  SHFL.IDX PT, R31, R14, RZ, 0x1c1f ;  /* 0x001c1fff0e1f7589 */ /* 0x000e6200000e0000 */
[C---:B------:R-:W-:Y:S02]  /*81c0*/  IADD3 R37, P4, R20.reuse, 0x6000, RZ ;  /* 0x0000600014257810 */ /* 0x040fe40007f9e0ff */
[----:B------:R-:W-:Y:S01]  /*81d0*/  LOP3.LUT R11, R20, 0x380, RZ, 0xc0, !PT ;  /* 0x00000380140b7812 */ /* 0x000fe200078ec0ff */
[----:B------:R-:W2:Y:S01]  /*81e0*/  SHFL.IDX PT, R49, R14, 0x1, 0x1c1f ;  /* 0x003c1f000e317f89 */ /* 0x000ea200000e0000 */
[----:B------:R-:W-:Y:S02]  /*81f0*/  LOP3.LUT R44, R45, 0x380, RZ, 0xc0, !PT ;  /* 0x000003802d2c7812 */ /* 0x000fe400078ec0ff */
[----:B------:R-:W-:Y:S02]  /*8200*/  LOP3.LUT R40, R41, 0x380, RZ, 0xc0, !PT ;  /* 0x0000038029287812 */ /* 0x000fe400078ec0ff */
[----:B------:R-:W-:-:S02]  /*8210*/  LOP3.LUT R36, R37, 0x380, RZ, 0xc0, !PT ;  /* 0x0000038025247812 */ /* 0x000fc400078ec0ff */
[----:B------:R-:W-:Y:S02]  /*8220*/  SHF.R.U64 R11, R11, 0x3, RZ ;  /* 0x000000030b0b7819 */ /* 0x000fe400000012ff */
[----:B------:R-:W-:Y:S02]  /*8230*/  IADD3 R5, P3, R20, 0x7000, RZ ;  /* 0x0000700014057810 */ /* 0x000fe40007f7e0ff */
[----:B------:R-:W-:Y:S02]  /*8240*/  SHF.R.U64 R44, R44, 0x3, RZ ;  /* 0x000000032c2c7819 */ /* 0x000fe400000012ff */
[----:B------:R-:W-:Y:S01]  /*8250*/  SHF.R.U64 R40, R40, 0x3, RZ ;  /* 0x0000000328287819 */ /* 0x000fe200000012ff */
[----:B------:R-:W-:Y:S01]  /*8260*/  IMAD.X R33, RZ, RZ, R21, P3 ;  /* 0x000000ffff217224 */ /* 0x000fe200018e0615 */
[----:B------:R-:W-:Y:S02]  /*8270*/  SHF.R.U64 R36, R36, 0x3, RZ ;  /* 0x0000000324247819 */ /* 0x000fe400000012ff */
[----:B------:R-:W-:-:S02]  /*8280*/  LOP3.LUT R20, R11, R20, RZ, 0x3c, !PT ;  /* 0x000000140b147212 */ /* 0x000fc400078e3cff */
[----:B------:R-:W-:Y:S01]  /*8290*/  LOP3.LUT R44, R44, R45, RZ, 0x3c, !PT ;  /* 0x0000002d2c2c7212 */ /* 0x000fe200078e3cff */
[----:B-1----:R1:W-:Y:S01]  /*82a0*/  @!P2 ST.E desc[UR50][R30.64], R0 ;  /* 0x000000001e00a985 */ /* 0x0023e2000c101932 */
[----:B------:R-:W-:Y:S01]  /*82b0*/  LOP3.LUT R40, R40, R41, RZ, 0x3c, !PT ;  /* 0x0000002928287212 */ /* 0x000fe200078e3cff */
[--C-:B------:R-:W-:Y:S01]  /*82c0*/  IMAD.X R41, RZ, RZ, R21.reuse, P5 ;  /* 0x000000ffff297224 */ /* 0x100fe200028e0615 */
[----:B------:R-:W-:Y:S01]  /*82d0*/  LOP3.LUT R36, R36, R37, RZ, 0x3c, !PT ;  /* 0x0000002524247212 */ /* 0x000fe200078e3cff */
[----:B--2---:R2:W-:Y:S01]  /*82e0*/  @!P0 ST.E desc[UR50][R48.64], R3 ;  /* 0x0000000330008985 */ /* 0x0045e2000c101932 */
[----:B------:R-:W-:Y:S01]  /*82f0*/  IADD3.X R45, RZ, R21, RZ, P6, !PT ;  /* 0x00000015ff2d7210 */ /* 0x000fe200037fe4ff */
[----:B------:R-:W-:Y:S01]  /*8300*/  IMAD.X R37, RZ, RZ, R21, P4 ;  /* 0x000000ffff257224 */ /* 0x000fe200020e0615 */
[----:B------:R-:W-:Y:S01]  /*8310*/  UIMAD UR7, UR11, UR12, URZ ;  /* 0x0000000c0b0772a4 */ /* 0x000fe2000f8e023f */
[----:B------:R3:W5:Y:S01]  /*8320*/  LD.E.128 R24, desc[UR50][R20.64] ;  /* 0x0000003214187980 */ /* 0x000762000c101d00 */
[----:B------:R-:W-:Y:S01]  /*8330*/  UIMAD.WIDE.U32 UR8, UR4, UR12, URZ ;  /* 0x0000000c040872a5 */ /* 0x000fe2000f8e003f */
[----:B------:R-:W-:Y:S01]  /*8340*/  LOP3.LUT R12, R15, 0x380, RZ, 0xc0, !PT ;  /* 0x000003800f0c7812 */ /* 0x000fe200078ec0ff */
[----:B------:R-:W-:Y:S01]  /*8350*/  UIMAD UR7, UR4, UR13, UR7 ;  /* 0x0000000d040772a4 */ /* 0x000fe2000f8e0207 */
[----:B-1----:R-:W-:Y:S01]  /*8360*/  IMAD R0, R152, 0x20, R17 ;  /* 0x0000002098007824 */ /* 0x002fe200078e0211 */
[----:B------:R-:W-:Y:S01]  /*8370*/  ULDC.64 UR10, c[0x0][0xae8] ;  /* 0x0002ba00000a7ab9 */ /* 0x000fe20000000a00 */
[----:B------:R-:W-:Y:S01]  /*8380*/  LOP3.LUT R4, R5, 0x380, RZ, 0xc0, !PT ;  /* 0x0000038005047812 */ /* 0x000fe200078ec0ff */
[----:B------:R-:W5:Y:S01]  /*8390*/  LD.E.128 R8, desc[UR50][R8.64] ;  /* 0x0000003208087980 */ /* 0x000f62000c101d00 */
[----:B---3--:R-:W1:Y:S01]  /*83a0*/  @P1 LDC R21, c[0x0][0xbf0] ;  /* 0x0002fc00ff151b82 */ /* 0x008e620000000800 */
[----:B--2---:R-:W-:Y:S01]  /*83b0*/  MOV R3, UR39 ;  /* 0x0000002700037c02 */ /* 0x004fe20008000f00 */
[----:B------:R-:W-:Y:S01]  /*83c0*/  UIADD3 UR9, UR9, UR7, URZ ;  /* 0x0000000709097290 */ /* 0x000fe2000fffe03f */
[----:B------:R-:W-:Y:S01]  /*83d0*/  SHF.R.U64 R12, R12, 0x3, RZ ;  /* 0x000000030c0c7819 */ /* 0x000fe200000012ff */
[----:B------:R-:W-:Y:S01]  /*83e0*/  UIMAD UR4, UR14, UR10, URZ ;  /* 0x0000000a0e0472a4 */ /* 0x000fe2000f8e023f */
[----:B------:R-:W-:Y:S01]  /*83f0*/  SHF.R.U64 R4, R4, 0x3, RZ ;  /* 0x0000000304047819 */ /* 0x000fe200000012ff */
[----:B------:R-:W-:Y:S01]  /*8400*/  UIMAD.WIDE.U32 UR8, UR40, UR10, UR8 ;  /* 0x0000000a280872a5 */ /* 0x000fe2000f8e0008 */
[----:B------:R-:W-:Y:S01]  /*8410*/  IMAD R30, R3, 0x80, R0 ;  /* 0x00000080031e7824 */ /* 0x000fe200078e0200 */
[----:B------:R-:W-:Y:S01]  /*8420*/  UIMAD UR4, UR40, UR11, UR4 ;  /* 0x0000000b280472a4 */ /* 0x000fe2000f8e0204 */
[----:B------:R-:W-:Y:S01]  /*8430*/  LOP3.LUT R12, R12, R15, RZ, 0x3c, !PT ;  /* 0x0000000f0c0c7212 */ /* 0x000fe200078e3cff */
[----:B------:R-:W5:Y:S01]  /*8440*/  LD.E.128 R44, desc[UR50][R44.64] ;  /* 0x000000322c2c7980 */ /* 0x000f62000c101d00 */
[----:B------:R-:W-:Y:S01]  /*8450*/  ULDC.64 UR10, c[0x0][0xaf0] ;  /* 0x0002bc00000a7ab9 */ /* 0x000fe20000000a00 */
[----:B------:R-:W-:Y:S01]  /*8460*/  UIADD3 UR9, UR9, UR4, URZ ;  /* 0x0000000409097290 */ /* 0x000fe2000fffe03f */
[----:B0-----:R-:W-:Y:S01]  /*8470*/  @P1 IMAD.HI.U32 R0, R30, R29, RZ ;  /* 0x0000001d1e001227 */ /* 0x001fe200078e00ff */
[----:B------:R-:W-:Y:S01]  /*8480*/  UIMAD UR4, UR38, UR10, URZ ;  /* 0x0000000a260472a4 */ /* 0x000fe2000f8e023f */
[----:B------:R-:W-:Y:S01]  /*8490*/  LOP3.LUT R32, R4, R5, RZ, 0x3c, !PT ;  /* 0x0000000504207212 */ /* 0x000fe200078e3cff */
[----:B------:R-:W-:Y:S01]  /*84a0*/  UIMAD.WIDE.U32 UR8, UR37, UR10, UR8 ;  /* 0x0000000a250872a5 */ /* 0x000fe2000f8e0008 */
[----:B------:R-:W-:Y:S01]  /*84b0*/  IMAD.MOV.U32 R3, RZ, RZ, R30 ;  /* 0x000000ffff037224 */ /* 0x000fe200078e001e */
[----:B------:R-:W-:Y:S01]  /*84c0*/  UIMAD UR4, UR37, UR11, UR4 ;  /* 0x0000000b250472a4 */ /* 0x000fe2000f8e0204 */
[----:B------:R-:W5:Y:S04]  /*84d0*/  LD.E.128 R12, desc[UR50][R12.64] ;  /* 0x000000320c0c7980 */ /* 0x000f68000c101d00 */
[----:B------:R-:W5:Y:S01]  /*84e0*/  LD.E.128 R4, desc[UR50][R6.64] ;  /* 0x0000003206047980 */ /* 0x000f62000c101d00 */
[----:B-1----:R-:W-:Y:S01]  /*84f0*/  @P1 SHF.R.U32.HI R3, RZ, R21, R0 ;  /* 0x00000015ff031219 */ /* 0x002fe20000011600 */
[----:B------:R-:W-:Y:S01]  /*8500*/  UIADD3 UR4, UR9, UR4, URZ ;  /* 0x0000000409047290 */ /* 0x000fe2000fffe03f */
[----:B------:R-:W-:Y:S01]  /*8510*/  IMAD.U32 R20, RZ, RZ, UR8 ;  /* 0x00000008ff147e24 */ /* 0x000fe2000f8e00ff */
[----:B------:R-:W5:Y:S01]  /*8520*/  LD.E.128 R40, desc[UR50][R40.64] ;  /* 0x0000003228287980 */ /* 0x000f62000c101d00 */
[--C-:B------:R-:W-:Y:S01]  /*8530*/  SHF.R.S32.HI R0, RZ, 0x1f, R3.reuse ;  /* 0x0000001fff007819 */ /* 0x100fe20000011403 */
[----:B------:R-:W-:-:S02]  /*8540*/  IMAD.MOV R29, RZ, RZ, -R3 ;  /* 0x000000ffff1d7224 */ /* 0x000fc400078e0a03 */
[----:B------:R-:W-:Y:S01]  /*8550*/  IMAD.U32 R21, RZ, RZ, UR9 ;  /* 0x00000009ff157e24 */ /* 0x000fe2000f8e00ff */
[----:B------:R-:W-:Y:S01]  /*8560*/  ULDC.64 UR8, c[0x0][0xae0] ;  /* 0x0002b80000087ab9 */ /* 0x000fe20000000a00 */
[----:B------:R-:W-:Y:S01]  /*8570*/  IMAD R29, R50, R29, R30 ;  /* 0x0000001d321d7224 */ /* 0x000fe200078e021e */
[----:B------:R-:W-:Y:S01]  /*8580*/  MOV R21, UR4 ;  /* 0x0000000400157c02 */ /* 0x000fe20008000f00 */
[----:B------:R-:W-:Y:S01]  /*8590*/  IMAD R0, R0, UR8, RZ ;  /* 0x0000000800007c24 */ /* 0x000fe2000f8e02ff */
[----:B------:R-:W5:Y:S03]  /*85a0*/  LD.E.128 R36, desc[UR50][R36.64] ;  /* 0x0000003224247980 */ /* 0x000f66000c101d00 */
[C---:B------:R-:W-:Y:S01]  /*85b0*/  IMAD R31, R3.reuse, UR9, R0 ;  /* 0x00000009031f7c24 */ /* 0x040fe2000f8e0200 */
[----:B------:R-:W5:Y:S01]  /*85c0*/  LD.E.128 R32, desc[UR50][R32.64] ;  /* 0x0000003220207980 */ /* 0x000f62000c101d00 */
[----:B------:R-:W-:Y:S01]  /*85d0*/  SHF.R.S32.HI R0, RZ, 0x1f, R29 ;  /* 0x0000001fff007819 */ /* 0x000fe2000001141d */
[----:B------:R-:W-:Y:S01]  /*85e0*/  IMAD.WIDE.U32 R20, R3, UR8, R20 ;  /* 0x0000000803147c25 */ /* 0x000fe2000f8e0014 */
[----:B------:R-:W-:Y:S01]  /*85f0*/  ULDC.64 UR8, c[0x0][0xad8] ;  /* 0x0002b60000087ab9 */ /* 0x000fe20000000a00 */
[----:B------:R-:W-:Y:S01]  /*8600*/  @!PT LDS RZ, [RZ] ;  /* 0x00000000fffff984 */ /* 0x000fe20000000800 */
[----:B------:R-:W-:Y:S01]  /*8610*/  @!PT LDS RZ, [RZ] ;  /* 0x00000000fffff984 */ /* 0x000fe20000000800 */
[----:B------:R-:W-:Y:S01]  /*8620*/  @!PT LDS RZ, [RZ] ;  /* 0x00000000fffff984 */ /* 0x000fe20000000800 */
[----:B------:R-:W-:Y:S01]  /*8630*/  @!PT LDS RZ, [RZ] ;  /* 0x00000000fffff984 */ /* 0x000fe20000000800 */
[----:B------:R0:W-:Y:S06]  /*8640*/  MEMBAR.ALL.CTA ;  /* 0x0000000000007992 */ /* 0x0001ec0000008000 */
[----:B0-----:R-:W0:Y:S01]  /*8650*/  FENCE.VIEW.ASYNC.S ;  /* 0x00000000000073c6 */ /* 0x001e220000000000 */
[----:B------:R-:W-:-:S02]  /*8660*/  IMAD.U32 R48, RZ, RZ, UR39 ;  /* 0x00000027ff307e24 */ /* 0x000fc4000f8e00ff */
[----:B------:R-:W-:Y:S02]  /*8670*/  IMAD.IADD R21, R21, 0x1, R31 ;  /* 0x0000000115157824 */ /* 0x000fe400078e021f */
[----:B------:R-:W-:Y:S02]  /*8680*/  IMAD R30, R0, UR8, RZ ;  /* 0x00000008001e7c24 */ /* 0x000fe4000f8e02ff */
[----:B------:R-:W-:Y:S02]  /*8690*/  IMAD R48, R48, 0x80, R17 ;  /* 0x0000008030307824 */ /* 0x000fe400078e0211 */
[C---:B------:R-:W-:Y:S02]  /*86a0*/  IMAD R3, R29.reuse, UR9, R30 ;  /* 0x000000091d037c24 */ /* 0x040fe4000f8e021e */
[----:B------:R-:W-:Y:S01]  /*86b0*/  IMAD.WIDE.U32 R20, R29, UR8, R20 ;  /* 0x000000081d147c25 */ /* 0x000fe2000f8e0014 */
[----:B------:R-:W-:Y:S01]  /*86c0*/  ISETP.GE.AND P2, PT, R48, R53, PT ;  /* 0x000000353000720c */ /* 0x000fe20003f46270 */
[----:B------:R-:W-:-:S02]  /*86d0*/  ULDC.64 UR8, c[0x0][0xa80] ;  /* 0x0002a00000087ab9 */ /* 0x000fc40000000a00 */
[----:B------:R-:W-:Y:S01]  /*86e0*/  IMAD.IADD R3, R21, 0x1, R3 ;  /* 0x0000000115037824 */ /* 0x000fe200078e0203 */
[----:B------:R-:W-:Y:S01]  /*86f0*/  LEA R30, P3, R20, UR8, 0x1 ;  /* 0x00000008141e7c11 */ /* 0x000fe2000f8608ff */
[----:B------:R-:W-:Y:S01]  /*8700*/  VIADD R28, R28, 0x28820 ;  /* 0x000288201c1c7836 */ /* 0x000fe20000000000 */
[----:B------:R-:W-:Y:S02]  /*8710*/  IADD3 R0, R48, 0x20, RZ ;  /* 0x0000002030007810 */ /* 0x000fe40007ffe0ff */
[----:B------:R-:W-:Y:S02]  /*8720*/  LEA.HI.X R3, R20, UR9, R3, 0x1, P3 ;  /* 0x0000000914037c11 */ /* 0x000fe400098f0c03 */
[----:B------:R-:W-:Y:S02]  /*8730*/  PRMT R28, RZ, 0x654, R28 ;  /* 0x00000654ff1c7816 */ /* 0x000fe4000000001c */
[-C--:B------:R-:W-:Y:S01]  /*8740*/  ISETP.GE.AND P0, PT, R0, R53.reuse, PT ;  /* 0x000000350000720c */ /* 0x080fe20003f06270 */
[----:B------:R-:W-:Y:S01]  /*8750*/  VIADD R0, R48, 0x40 ;  /* 0x0000004030007836 */ /* 0x000fe20000000000 */
[----:B0-----:R0:W-:Y:S01]  /*8760*/  SYNCS.ARRIVE.TRANS64.RED.A1T0 RZ, [R28+URZ], RZ ;  /* 0x000000ff1cff79a7 */ /* 0x0011e2000810043f */
[----:B------:R0:W1:Y:S01]  /*8770*/  SHFL.IDX PT, R21, R30, RZ, 0x181f ;  /* 0x00181fff1e157589 */ /* 0x00006200000e0000 */
[----:B------:R-:W-:Y:S03]  /*8780*/  BSSY B1, `(.L_x_234) ;  /* 0x000000d000017945 */ /* 0x000fe60003800000 */
[----:B------:R0:W2:Y:S01]  /*8790*/  SHFL.IDX PT, R29, R3, RZ, 0x181f ;  /* 0x00181fff031d7589 */ /* 0x0000a200000e0000 */
[----:B------:R-:W-:Y:S01]  /*87a0*/  ISETP.GE.AND P1, PT, R0, R53, PT ;  /* 0x000000350000720c */ /* 0x000fe20003f26270 */
[----:B------:R-:W-:-:S12]  /*87b0*/  @P2 BRA `(.L_x_235) ;  /* 0x0000000000242947 */ /* 0x000fd80003800000 */
[----:B------:R-:W-:Y:S02]  /*87c0*/  ULDC UR4, c[0x0][0xac8] ;  /* 0x0002b20000047ab9 */ /* 0x000fe40000000800 */
[----:B------:R-:W-:Y:S02]  /*87d0*/  ISETP.GE.AND P2, PT, R22, UR4, PT ;  /* 0x0000000416007c0c */ /* 0x000fe4000bf46270 */
[----:B------:R-:W-:-:S11]  /*87e0*/  ISETP.GE.AND P3, PT, R18, UR4, PT ;  /* 0x0000000412007c0c */ /* 0x000fd6000bf66270 */
[-C--:B-1----:R-:W-:Y:S02]  /*87f0*/  @!P2 LEA R20, P4, R22, R21.reuse, 0x1 ;  /* 0x000000151614a211 */ /* 0x082fe400078808ff */
[----:B0-----:R-:W-:Y:S02]  /*8800*/  @!P3 LEA R28, P5, R18, R21, 0x1 ;  /* 0x00000015121cb211 */ /* 0x001fe400078a08ff */
[-C--:B--2---:R-:W-:Y:S02]  /*8810*/  @!P2 LEA.HI.X R21, R22, R29.reuse, R189, 0x1, P4 ;  /* 0x0000001d1615a211 */ /* 0x084fe400020f0cbd */
[----:B------:R-:W-:-:S03]  /*8820*/  @!P3 LEA.HI.X R29, R18, R29, R188, 0x1, P5 ;  /* 0x0000001d121db211 */ /* 0x000fc600028f0cbc */
[----:B-----5:R3:W-:Y:S04]  /*8830*/  @!P2 ST.E.128 desc[UR50][R20.64], R24 ;  /* 0x000000181400a985 */ /* 0x0207e8000c101d32 */
[----:B------:R3:W-:Y:S02]  /*8840*/  @!P3 ST.E.128 desc[UR50][R28.64], R44 ;  /* 0x0000002c1c00b985 */ /* 0x0007e4000c101d32 */
.L_x_235:
[----:B------:R-:W-:Y:S05]  /*8850*/  BSYNC B1 ;  /* 0x0000000000017941 */ /* 0x000fea0003800000 */
.L_x_234:
[----:B---3-5:R3:W4:Y:S01]  /*8860*/  SHFL.IDX PT, R25, R3, 0x1, 0x181f ;  /* 0x00381f0003197f89 */ /* 0x02872200000e0000 */
[----:B------:R-:W-:Y:S03]  /*8870*/  BSSY B1, `(.L_x_236) ;  /* 0x000000c000017945 */ /* 0x000fe60003800000 */
[----:B-1----:R3:W1:Y:S01]  /*8880*/  SHFL.IDX PT, R21, R30, 0x1, 0x181f ;  /* 0x00381f001e157f89 */ /* 0x00266200000e0000 */
[----:B------:R-:W-:Y:S05]  /*8890*/  @P0 BRA `(.L_x_237) ;  /* 0x0000000000240947 */ /* 0x000fea0003800000 */
[----:B------:R-:W-:Y:S02]  /*88a0*/  ULDC UR4, c[0x0][0xac8] ;  /* 0x0002b20000047ab9 */ /* 0x000fe40000000800 */
[----:B------:R-:W-:Y:S02]  /*88b0*/  ISETP.GE.AND P3, PT, R22, UR4, PT ;  /* 0x0000000416007c0c */ /* 0x000fe4000bf66270 */
[----:B------:R-:W-:-:S11]  /*88c0*/  ISETP.GE.AND P4, PT, R18, UR4, PT ;  /* 0x0000000412007c0c */ /* 0x000fd6000bf86270 */
[-C--:B-1----:R-:W-:Y:S02]  /*88d0*/  @!P3 LEA R20, P0, R22, R21.reuse, 0x1 ;  /* 0x000000151614b211 */ /* 0x082fe400078008ff */
[----:B------:R-:W-:Y:S02]  /*88e0*/  @!P4 LEA R24, P2, R18, R21, 0x1 ;  /* 0x000000151218c211 */ /* 0x000fe400078408ff */
[-C--:B----4-:R-:W-:Y:S02]  /*88f0*/  @!P3 LEA.HI.X R21, R22, R25.reuse, R189, 0x1, P0 ;  /* 0x000000191615b211 */ /* 0x090fe400000f0cbd */
[----:B------:R-:W-:-:S03]  /*8900*/  @!P4 LEA.HI.X R25, R18, R25, R188, 0x1, P2 ;  /* 0x000000191219c211 */ /* 0x000fc600010f0cbc */
[----:B------:R1:W-:Y:S04]  /*8910*/  @!P3 ST.E.128 desc[UR50][R20.64], R12 ;  /* 0x0000000c1400b985 */ /* 0x0003e8000c101d32 */
[----:B------:R1:W-:Y:S02]  /*8920*/  @!P4 ST.E.128 desc[UR50][R24.64], R40 ;  /* 0x000000281800c985 */ /* 0x0003e4000c101d32 */
.L_x_237:
[----:B------:R-:W-:Y:S05]  /*8930*/  BSYNC B1 ;  /* 0x0000000000017941 */ /* 0x000fea0003800000 */
.L_x_236:
[----:B-1----:R1:W0:Y:S01]  /*8940*/  SHFL.IDX PT, R15, R3, 0x2, 0x181f ;  /* 0x00581f00030f7f89 */ /* 0x00222200000e0000 */
[----:B------:R-:W-:Y:S03]  /*8950*/  BSSY B1, `(.L_x_238) ;  /* 0x000000c000017945 */ /* 0x000fe60003800000 */
[----:B------:R1:W0:Y:S01]  /*8960*/  SHFL.IDX PT, R13, R30, 0x2, 0x181f ;  /* 0x00581f001e0d7f89 */ /* 0x00022200000e0000 */
[----:B------:R-:W-:Y:S05]  /*8970*/  @P1 BRA `(.L_x_239) ;  /* 0x0000000000241947 */ /* 0x000fea0003800000 */
[----:B------:R-:W-:Y:S02]  /*8980*/  ULDC UR4, c[0x0][0xac8] ;  /* 0x0002b20000047ab9 */ /* 0x000fe40000000800 */
[----:B------:R-:W-:Y:S02]  /*8990*/  ISETP.GE.AND P2, PT, R22, UR4, PT ;  /* 0x0000000416007c0c */ /* 0x000fe4000bf46270 */
[----:B------:R-:W-:-:S11]  /*89a0*/  ISETP.GE.AND P3, PT, R18, UR4, PT ;  /* 0x0000000412007c0c */ /* 0x000fd6000bf66270 */
[-C--:B0-----:R-:W-:Y:S02]  /*89b0*/  @!P2 LEA R12, P0, R22, R13.reuse, 0x1 ;  /* 0x0000000d160ca211 */ /* 0x081fe400078008ff */
[----:B------:R-:W-:Y:S02]  /*89c0*/  @!P3 LEA R14, P1, R18, R13, 0x1 ;  /* 0x0000000d120eb211 */ /* 0x000fe400078208ff */
[-C--:B------:R-:W-:Y:S02]  /*89d0*/  @!P2 LEA.HI.X R13, R22, R15.reuse, R189, 0x1, P0 ;  /* 0x0000000f160da211 */ /* 0x080fe400000f0cbd */
[----:B------:R-:W-:-:S03]  /*89e0*/  @!P3 LEA.HI.X R15, R18, R15, R188, 0x1, P1 ;  /* 0x0000000f120fb211 */ /* 0x000fc600008f0cbc */
[----:B------:R0:W-:Y:S04]  /*89f0*/  @!P2 ST.E.128 desc[UR50][R12.64], R8 ;  /* 0x000000080c00a985 */ /* 0x0001e8000c101d32 */
[----:B------:R0:W-:Y:S02]  /*8a00*/  @!P3 ST.E.128 desc[UR50][R14.64], R36 ;  /* 0x000000240e00b985 */ /* 0x0001e4000c101d32 */
.L_x_239:
[----:B------:R-:W-:Y:S05]  /*8a10*/  BSYNC B1 ;  /* 0x0000000000017941 */ /* 0x000fea0003800000 */
.L_x_238:
[----:B------:R-:W-:Y:S01]  /*8a20*/  VIADD R0, R48, 0x60 ;  /* 0x0000006030007836 */ /* 0x000fe20000000000 */
[----:B01-3--:R-:W0:Y:S04]  /*8a30*/  SHFL.IDX PT, R3, R3, 0x3, 0x181f ;  /* 0x00781f0003037f89 */ /* 0x00be2800000e0000 */
[----:B------:R-:W-:Y:S01]  /*8a40*/  ISETP.GE.AND P0, PT, R0, R53, PT ;  /* 0x000000350000720c */ /* 0x000fe20003f06270 */
[----:B------:R1:W3:-:S12]  /*8a50*/  SHFL.IDX PT, R11, R30, 0x3, 0x181f ;  /* 0x00781f001e0b7f89 */ /* 0x0002d800000e0000 */
[----:B-1----:R-:W-:Y:S05]  /*8a60*/  @P0 BRA `(.L_x_240) ;  /* 0x0000000c00140947 */ /* 0x002fea0003800000 */
[----:B------:R-:W-:Y:S02]  /*8a70*/  ULDC UR4, c[0x0][0xac8] ;  /* 0x0002b20000047ab9 */ /* 0x000fe40000000800 */
[----:B------:R-:W-:-:S13]  /*8a80*/  ISETP.GE.AND P1, PT, R22, UR4, PT ;  /* 0x0000000416007c0c */ /* 0x000fda000bf26270 */
[----:B---3--:R-:W-:-:S04]  /*8a90*/  @!P1 LEA R8, P0, R22, R11, 0x1 ;  /* 0x0000000b16089211 */ /* 0x008fc800078008ff */
[----:B0-----:R-:W-:Y:S02]  /*8aa0*/  @!P1 LEA.HI.X R9, R22, R3, R189, 0x1, P0 ;  /* 0x0000000316099211 */ /* 0x001fe400000f0cbd */
[----:B------:R-:W-:-:S03]  /*8ab0*/  ISETP.GE.AND P0, PT, R18, UR4, PT ;  /* 0x0000000412007c0c */ /* 0x000fc6000bf06270 */
[----:B------:R1:W-:Y:S10]  /*8ac0*/  @!P1 ST.E.128 desc[UR50][R8.64], R4 ;  /* 0x0000000408009985 */ /* 0x0003f4000c101d32 */
[----:B------:R-:W-:Y:S05]  /*8ad0*/  @P0 BRA `(.L_x_240) ;  /* 0x0000000800f80947 */ /* 0x000fea0003800000 */
[----:B-1----:R-:W-:-:S04]  /*8ae0*/  LEA R4, P0, R18, R11, 0x1 ;  /* 0x0000000b12047211 */ /* 0x002fc800078008ff */
[----:B------:R-:W-:-:S05]  /*8af0*/  LEA.HI.X R5, R18, R3, R188, 0x1, P0 ;  /* 0x0000000312057211 */ /* 0x000fca00000f0cbc */
[----:B------:R0:W-:Y:S01]  /*8b00*/  ST.E.128 desc[UR50][R4.64], R32 ;  /* 0x0000002004007985 */ /* 0x0001e2000c101d32 */
[----:B------:R-:W-:Y:S05]  /*8b10*/  BRA `(.L_x_240) ;  /* 0x0000000800e87947 */ /* 0x000fea0003800000 */
.L_x_232:
[----:B------:R-:W-:Y:S01]  /*8b20*/  ULDC.64 UR8, c[0x0][0xc00] ;  /* 0x0003000000087ab9 */ /* 0x000fe20000000a00 */
[----:B------:R-:W-:Y:S01]  /*8b30*/  ULDC UR4, c[0x0][0xa88] ;  /* 0x0002a20000047ab9 */ /* 0x000fe20000000800 */
[----:B------:R-:W-:Y:S01]  /*8b40*/  UISETP.NE.U32.AND UP0, UPT, UR8, URZ, UPT ;  /* 0x0000003f0800728c */ /* 0x000fe2000bf05070 */
[----:B------:R-:W0:Y:S03]  /*8b50*/  LDC R11, c[0x0][0xbe8] ;  /* 0x0002fa00ff0b7b82 */ /* 0x000e260000000800 */
[----:B------:R-:W-:-:S03]  /*8b60*/  UISETP.NE.AND.EX UP0, UPT, UR9, URZ, UPT, UP0 ;  /* 0x0000003f0900728c */ /* 0x000fc6000bf05300 */
[----:B------:R-:W-:Y:S02]  /*8b70*/  ULDC.64 UR8, c[0x0][0xc00] ;  /* 0x0003000000087ab9 */ /* 0x000fe40000000a00 */
[----:B------:R-:W-:Y:S01]  /*8b80*/  UIMAD.WIDE UR8, UR37, 0x4, UR8 ;  /* 0x00000004250878a5 */ /* 0x000fe2000f8e0208 */
[----:B------:R-:W-:-:S05]  /*8b90*/  PLOP3.LUT P2, PT, PT, PT, UP0, 0x80, 0x0 ;  /* 0x000000000000781c */ /* 0x000fca0003f4f008 */
[----:B------:R-:W-:Y:S01]  /*8ba0*/  MOV R4, UR8 ;  /* 0x0000000800047c02 */ /* 0x000fe20008000f00 */
[----:B------:R-:W-:Y:S01]  /*8bb0*/  IMAD.U32 R5, RZ, RZ, UR9 ;  /* 0x00000009ff057e24 */ /* 0x000fe2000f8e00ff */
[----:B------:R-:W-:Y:S02]  /*8bc0*/  ULDC.64 UR8, c[0x0][0xc08] ;  /* 0x0003020000087ab9 */ /* 0x000fe40000000a00 */
[----:B------:R-:W-:-:S04]  /*8bd0*/  UISETP.NE.U32.AND UP1, UPT, UR8, URZ, UPT ;  /* 0x0000003f0800728c */ /* 0x000fc8000bf25070 */
[----:B------:R-:W-:Y:S01]  /*8be0*/  UISETP.NE.AND.EX UP1, UPT, UR9, URZ, UPT, UP1 ;  /* 0x0000003f0900728c */ /* 0x000fe2000bf25310 */
[----:B------:R-:W2:Y:S01]  /*8bf0*/  @P2 LDG.E R3, desc[UR50][R4.64] ;  /* 0x0000003204032981 */ /* 0x000ea2000c1e1900 */
[----:B------:R-:W-:-:S04]  /*8c00*/  IMAD.U32 R0, RZ, RZ, UR4 ;  /* 0x00000004ff007e24 */ /* 0x000fc8000f8e00ff */
[----:B------:R-:W-:-:S05]  /*8c10*/  PLOP3.LUT P3, PT, PT, PT, UP1, 0x80, 0x0 ;  /* 0x000000000000781c */ /* 0x000fca0003f6f018 */
[----:B------:R-:W-:Y:S02]  /*8c20*/  @UP1 ULDC.64 UR8, c[0x0][0xc08] ;  /* 0x0003020000081ab9 */ /* 0x000fe40000000a00 */
[----:B------:R-:W-:-:S06]  /*8c30*/  @UP1 UIMAD.WIDE UR8, UR37, 0x4, UR8 ;  /* 0x00000004250818a5 */ /* 0x000fcc000f8e0208 */
[----:B------:R-:W-:Y:S02]  /*8c40*/  IMAD.U32 R6, RZ, RZ, UR8 ;  /* 0x00000008ff067e24 */ /* 0x000fe4000f8e00ff */
[----:B------:R-:W-:-:S05]  /*8c50*/  IMAD.U32 R7, RZ, RZ, UR9 ;  /* 0x00000009ff077e24 */ /* 0x000fca000f8e00ff */
[----:B------:R1:W5:Y:S01]  /*8c60*/  @P3 LDG.E R0, desc[UR50][R6.64] ;  /* 0x0000003206003981 */ /* 0x000362000c1e1900 */
[----:B0-----:R-:W-:Y:S01]  /*8c70*/  ISETP.NE.AND P0, PT, R11, 0x1, PT ;  /* 0x000000010b00780c */ /* 0x001fe20003f05270 */
[----:B------:R-:W-:Y:S01]  /*8c80*/  UMOV UR4, URZ ;  /* 0x0000003f00047c82 */ /* 0x000fe20008000000 */
[----:B------:R-:W-:Y:S01]  /*8c90*/  USHF.R.S32.HI UR11, URZ, 0x1f, UR40 ;  /* 0x0000001f3f0b7899 */ /* 0x000fe20008011428 */
[----:B------:R-:W-:-:S10]  /*8ca0*/  ISETP.GE.AND P1, PT, R190, 0x80, PT ;  /* 0x00000080be00780c */ /* 0x000fd40003f26270 */
[----:B------:R-:W0:Y:S01]  /*8cb0*/  @P0 LDC R9, c[0x0][0xbec] ;  /* 0x0002fb00ff090b82 */ /* 0x000e220000000800 */
[----:B--2---:R-:W-:-:S13]  /*8cc0*/  @P2 R2UR UR4, R3 ;  /* 0x00000000030422ca */ /* 0x004fda00000e0000 */
[----:B------:R-:W-:Y:S01]  /*8cd0*/  USHF.R.S32.HI UR10, URZ, 0x1f, UR4 ;  /* 0x0000001f3f0a7899 */ /* 0x000fe20008011404 */
[----:B01----:R-:W-:Y:S11]  /*8ce0*/  @P3 BRA `(.L_x_241) ;  /* 0x0000000000103947 */ /* 0x003ff60003800000 */
[----:B------:R-:W-:Y:S05]  /*8cf0*/  @!P2 BRA `(.L_x_241) ;  /* 0x00000000000ca947 */ /* 0x000fea0003800000 */
[----:B------:R-:W2:Y:S04]  /*8d00*/  LDG.E R3, desc[UR50][R4.64] ;  /* 0x0000003204037981 */ /* 0x000ea8000c1e1900 */
[----:B-----5:R-:W2:Y:S02]  /*8d10*/  LDG.E R0, desc[UR50][R4.64+0x4] ;  /* 0x0000043204007981 */ /* 0x020ea4000c1e1900 */
[----:B--2---:R-:W-:-:S07]  /*8d20*/  IADD3 R0, -R3, R0, RZ ;  /* 0x0000000003007210 */ /* 0x004fce0007ffe1ff */
.L_x_241:
[----:B------:R-:W-:Y:S01]  /*8d30*/  USEL UR37, UR37, URZ, !UP0 ;  /* 0x0000003f25257287 */ /* 0x000fe2000c000000 */
[----:B------:R-:W-:Y:S01]  /*8d40*/  BSSY B1, `(.L_x_242) ;  /* 0x000002d000017945 */ /* 0x000fe20003800000 */
[----:B------:R-:W-:-:S03]  /*8d50*/  USEL UR38, UR38, URZ, !UP0 ;  /* 0x0000003f26267287 */ /* 0x000fc6000c000000 */
[----:B------:R-:W-:Y:S09]  /*8d60*/  @P1 BRA `(.L_x_243) ;  /* 0x0000000000a81947 */ /* 0x000ff20003800000 */
[----:B------:R-:W0:Y:S01]  /*8d70*/  S2R R4, SR_TID.X ;  /* 0x0000000000047919 */ /* 0x000e220000002100 */
[----:B------:R-:W1:Y:S01]  /*8d80*/  LDC R6, c[0x0][0xbe8] ;  /* 0x0002fa00ff067b82 */ /* 0x000e620000000800 */
[----:B------:R-:W-:-:S04]  /*8d90*/  IMAD.U32 R3, RZ, RZ, UR39 ;  /* 0x00000027ff037e24 */ /* 0x000fc8000f8e00ff */
[----:B0-----:R-:W-:Y:S02]  /*8da0*/  IMAD R3, R3, 0x80, R4 ;  /* 0x0000008003037824 */ /* 0x001fe400078e0204 */
[----:B-1---5:R-:W-:Y:S02]  /*8db0*/  IMAD R4, R0, R6, RZ ;  /* 0x0000000600047224 */ /* 0x022fe400078e02ff */
[----:B------:R-:W-:-:S05]  /*8dc0*/  VIADD R5, R3, 0xffffff80 ;  /* 0xffffff8003057836 */ /* 0x000fca0000000000 */
[----:B------:R-:W-:-:S13]  /*8dd0*/  ISETP.GE.AND P1, PT, R5, R4, PT ;  /* 0x000000040500720c */ /* 0x000fda0003f26270 */
[----:B------:R-:W-:Y:S05]  /*8de0*/  @P1 BRA `(.L_x_243) ;  /* 0x0000000000881947 */ /* 0x000fea0003800000 */
[----:B------:R-:W-:Y:S01]  /*8df0*/  ISETP.NE.AND P1, PT, R6, 0x1, PT ;  /* 0x000000010600780c */ /* 0x000fe20003f25270 */
[----:B------:R-:W-:Y:S01]  /*8e00*/  ULDC.64 UR12, c[0x0][0xb90] ;  /* 0x0002e400000c7ab9 */ /* 0x000fe20000000a00 */
[----:B------:R-:W-:Y:S01]  /*8e10*/  UMOV UR8, UR4 ;  /* 0x0000000400087c82 */ /* 0x000fe20008000000 */
[----:B------:R-:W-:Y:S01]  /*8e20*/  UIMAD UR7, UR11, UR12, URZ ;  /* 0x0000000c0b0772a4 */ /* 0x000fe2000f8e023f */
[----:B------:R-:W-:Y:S02]  /*8e30*/  UMOV UR9, UR10 ;  /* 0x0000000a00097c82 */ /* 0x000fe40008000000 */
[----:B------:R-:W-:Y:S02]  /*8e40*/  UIMAD.WIDE.U32 UR8, UR40, UR12, UR8 ;  /* 0x0000000c280872a5 */ /* 0x000fe4000f8e0008 */
[----:B------:R-:W-:-:S03]  /*8e50*/  UIMAD UR7, UR40, UR13, UR7 ;  /* 0x0000000d280772a4 */ /* 0x000fc6000f8e0207 */
[----:B------:R-:W-:Y:S02]  /*8e60*/  ULDC.64 UR12, c[0x0][0xb98] ;  /* 0x0002e600000c7ab9 */ /* 0x000fe40000000a00 */
[----:B------:R-:W0:Y:S01]  /*8e70*/  @P1 LDC R4, c[0x0][0xbec] ;  /* 0x0002fb00ff041b82 */ /* 0x000e220000000800 */
[----:B------:R-:W-:Y:S02]  /*8e80*/  UIADD3 UR9, UR9, UR7, URZ ;  /* 0x0000000709097290 */ /* 0x000fe4000fffe03f */
[----:B------:R-:W-:Y:S02]  /*8e90*/  UIMAD UR7, UR38, UR12, URZ ;  /* 0x0000000c260772a4 */ /* 0x000fe4000f8e023f */
[----:B------:R-:W-:Y:S02]  /*8ea0*/  UIMAD.WIDE.U32 UR8, UR37, UR12, UR8 ;  /* 0x0000000c250872a5 */ /* 0x000fe4000f8e0008 */
[----:B------:R-:W-:Y:S01]  /*8eb0*/  UIMAD UR7, UR37, UR13, UR7 ;  /* 0x0000000d250772a4 */ /* 0x000fe2000f8e0207 */
[----:B------:R-:W1:Y:S02]  /*8ec0*/  @P1 LDC R8, c[0x0][0xbf0] ;  /* 0x0002fc00ff081b82 */ /* 0x000e640000000800 */
[----:B------:R-:W-:Y:S01]  /*8ed0*/  ULDC.64 UR12, c[0x0][0xb88] ;  /* 0x0002e200000c7ab9 */ /* 0x000fe20000000a00 */
[----:B0-----:R-:W-:-:S04]  /*8ee0*/  @P1 IMAD.HI.U32 R3, R5, R4, RZ ;  /* 0x0000000405031227 */ /* 0x001fc800078e00ff */
[----:B------:R-:W-:Y:S01]  /*8ef0*/  IMAD.MOV.U32 R4, RZ, RZ, R5 ;  /* 0x000000ffff047224 */ /* 0x000fe200078e0005 */
[----:B-1----:R-:W-:Y:S01]  /*8f00*/  @P1 SHF.R.U32.HI R4, RZ, R8, R3 ;  /* 0x00000008ff041219 */ /* 0x002fe20000011603 */
[----:B------:R-:W-:-:S03]  /*8f10*/  IMAD.U32 R8, RZ, RZ, UR7 ;  /* 0x00000007ff087e24 */ /* 0x000fc6000f8e00ff */
[----:B------:R-:W-:-:S05]  /*8f20*/  IADD3 R3, -R4, RZ, RZ ;  /* 0x000000ff04037210 */ /* 0x000fca0007ffe1ff */
[----:B------:R-:W-:Y:S01]  /*8f30*/  IMAD R3, R6, R3, R5 ;  /* 0x0000000306037224 */ /* 0x000fe200078e0205 */
[----:B------:R-:W-:Y:S02]  /*8f40*/  SHF.R.S32.HI R5, RZ, 0x1f, R4 ;  /* 0x0000001fff057819 */ /* 0x000fe40000011404 */
[----:B------:R-:W-:Y:S02]  /*8f50*/  IADD3 R4, P1, R4, UR8, RZ ;  /* 0x0000000804047c10 */ /* 0x000fe4000ff3e0ff */
[----:B------:R-:W-:Y:S02]  /*8f60*/  SHF.R.S32.HI R6, RZ, 0x1f, R3 ;  /* 0x0000001fff067819 */ /* 0x000fe40000011403 */
[----:B------:R-:W-:Y:S01]  /*8f70*/  IADD3.X R5, R5, UR9, R8, P1, !PT ;  /* 0x0000000905057c10 */ /* 0x000fe20008ffe408 */
[----:B------:R-:W-:Y:S02]  /*8f80*/  ULDC.64 UR8, c[0x0][0xb50] ;  /* 0x0002d40000087ab9 */ /* 0x000fe40000000a00 */
[----:B------:R-:W-:-:S02]  /*8f90*/  IMAD R6, R6, UR12, RZ ;  /* 0x0000000c06067c24 */ /* 0x000fc4000f8e02ff */
[----:B------:R-:W-:-:S04]  /*8fa0*/  IMAD.WIDE.U32 R4, R3, UR12, R4 ;  /* 0x0000000c03047c25 */ /* 0x000fc8000f8e0004 */
[----:B------:R-:W-:Y:S01]  /*8fb0*/  IMAD R7, R3, UR13, R6 ;  /* 0x0000000d03077c24 */ /* 0x000fe2000f8e0206 */
[----:B------:R-:W-:-:S03]  /*8fc0*/  LEA R6, P1, R4, UR8, 0x2 ;  /* 0x0000000804067c11 */ /* 0x000fc6000f8210ff */
[----:B------:R-:W-:-:S05]  /*8fd0*/  IMAD.IADD R3, R5, 0x1, R7 ;  /* 0x0000000105037824 */ /* 0x000fca00078e0207 */
[----:B------:R-:W-:Y:S01]  /*8fe0*/  LEA.HI.X R7, R4, UR9, R3, 0x2, P1 ;  /* 0x0000000904077c11 */ /* 0x000fe200088f1403 */
[----:B------:R-:W-:-:S05]  /*8ff0*/  IMAD.MOV.U32 R3, RZ, RZ, -0x800000 ;  /* 0xff800000ff037424 */ /* 0x000fca00078e00ff */
[----:B------:R0:W-:Y:S02]  /*9000*/  STG.E desc[UR50][R6.64], R3 ;  /* 0x0000000306007986 */ /* 0x0001e4000c101932 */
.L_x_243:
[----:B------:R-:W-:Y:S05]  /*9010*/  BSYNC B1 ;  /* 0x0000000000017941 */ /* 0x000fea0003800000 */
.L_x_242:
[----:B------:R-:W1:Y:S01]  /*9020*/  @P0 LDC R5, c[0x0][0xbf0] ;  /* 0x0002fc00ff050b82 */ /* 0x000e620000000800 */
[----:B------:R-:W-:Y:S01]  /*9030*/  ULDC.64 UR12, c[0x0][0xaa0] ;  /* 0x0002a800000c7ab9 */ /* 0x000fe20000000a00 */
[----:B------:R-:W-:Y:S01]  /*9040*/  MOV R8, UR39 ;  /* 0x0000002700087c02 */ /* 0x000fe20008000f00 */
[----:B------:R-:W-:Y:S01]  /*9050*/  UIMAD UR7, UR10, UR12, URZ ;  /* 0x0000000c0a0772a4 */ /* 0x000fe2000f8e023f */
[----:B0-----:R-:W-:Y:S01]  /*9060*/  IMAD R3, R152, 0x20, R17 ;  /* 0x0000002098037824 */ /* 0x001fe200078e0211 */
[----:B------:R-:W-:Y:S01]  /*9070*/  UIMAD.WIDE.U32 UR8, UR4, UR12, URZ ;  /* 0x0000000c040872a5 */ /* 0x000fe2000f8e003f */
[----:B------:R-:W-:Y:S01]  /*9080*/  BSSY B1, `(.L_x_244) ;  /* 0x0000039000017945 */ /* 0x000fe20003800000 */
[----:B------:R-:W-:Y:S01]  /*9090*/  UIMAD UR7, UR4, UR13, UR7 ;  /* 0x0000000d040772a4 */ /* 0x000fe2000f8e0207 */
[----:B------:R-:W-:Y:S02]  /*90a0*/  IMAD R8, R8, 0x80, R3 ;  /* 0x0000008008087824 */ /* 0x000fe400078e0203 */
[----:B------:R-:W-:Y:S01]  /*90b0*/  ULDC.64 UR12, c[0x0][0xae8] ;  /* 0x0002ba00000c7ab9 */ /* 0x000fe20000000a00 */
[----:B------:R-:W-:Y:S01]  /*90c0*/  UIADD3 UR9, UR9, UR7, URZ ;  /* 0x0000000709097290 */ /* 0x000fe2000fffe03f */
[----:B------:R-:W-:Y:S01]  /*90d0*/  @P0 IMAD.HI.U32 R4, R8, R9, RZ ;  /* 0x0000000908040227 */ /* 0x000fe200078e00ff */
[----:B------:R-:W-:-:S02]  /*90e0*/  UIMAD UR4, UR11, UR12, URZ ;  /* 0x0000000c0b0472a4 */ /* 0x000fc4000f8e023f */
[----:B------:R-:W-:Y:S01]  /*90f0*/  UIMAD.WIDE.U32 UR8, UR40, UR12, UR8 ;  /* 0x0000000c280872a5 */ /* 0x000fe2000f8e0008 */
[----:B------:R-:W-:Y:S01]  /*9100*/  IMAD.MOV.U32 R3, RZ, RZ, R8 ;  /* 0x000000ffff037224 */ /* 0x000fe200078e0008 */
[----:B------:R-:W-:Y:S01]  /*9110*/  UIMAD UR4, UR40, UR13, UR4 ;  /* 0x0000000d280472a4 */ /* 0x000fe2000f8e0204 */
[----:B------:R-:W-:-:S03]  /*9120*/  ULDC.64 UR10, c[0x0][0xaf0] ;  /* 0x0002bc00000a7ab9 */ /* 0x000fc60000000a00 */
[----:B------:R-:W-:Y:S02]  /*9130*/  UIADD3 UR9, UR9, UR4, URZ ;  /* 0x0000000409097290 */ /* 0x000fe4000fffe03f */
[----:B------:R-:W-:Y:S01]  /*9140*/  UIMAD UR4, UR38, UR10, URZ ;  /* 0x0000000a260472a4 */ /* 0x000fe2000f8e023f */
[----:B-1----:R-:W-:Y:S01]  /*9150*/  @P0 SHF.R.U32.HI R3, RZ, R5, R4 ;  /* 0x00000005ff030219 */ /* 0x002fe20000011604 */
[----:B------:R-:W-:Y:S02]  /*9160*/  UIMAD.WIDE.U32 UR8, UR37, UR10, UR8 ;  /* 0x0000000a250872a5 */ /* 0x000fe4000f8e0008 */
[----:B------:R-:W-:Y:S01]  /*9170*/  UIMAD UR4, UR37, UR11, UR4 ;  /* 0x0000000b250472a4 */ /* 0x000fe2000f8e0204 */
[--C-:B------:R-:W-:Y:S01]  /*9180*/  SHF.R.S32.HI R4, RZ, 0x1f, R3.reuse ;  /* 0x0000001fff047819 */ /* 0x100fe20000011403 */
[----:B------:R-:W-:Y:S01]  /*9190*/  IMAD.MOV R7, RZ, RZ, -R3 ;  /* 0x000000ffff077224 */ /* 0x000fe200078e0a03 */
[----:B------:R-:W-:Y:S01]  /*91a0*/  ULDC.64 UR10, c[0x0][0xae0] ;  /* 0x0002b800000a7ab9 */ /* 0x000fe20000000a00 */
[----:B------:R-:W-:-:S02]  /*91b0*/  UIADD3 UR4, UR9, UR4, URZ ;  /* 0x0000000409047290 */ /* 0x000fc4000fffe03f */
[----:B------:R-:W-:Y:S01]  /*91c0*/  MOV R5, UR9 ;  /* 0x0000000900057c02 */ /* 0x000fe20008000f00 */
[----:B------:R-:W-:Y:S02]  /*91d0*/  IMAD R6, R4, UR10, RZ ;  /* 0x0000000a04067c24 */ /* 0x000fe4000f8e02ff */
[----:B------:R-:W-:Y:S01]  /*91e0*/  IMAD.U32 R4, RZ, RZ, UR8 ;  /* 0x00000008ff047e24 */ /* 0x000fe2000f8e00ff */
[----:B------:R-:W-:Y:S01]  /*91f0*/  ULDC.64 UR8, c[0x0][0xad8] ;  /* 0x0002b60000087ab9 */ /* 0x000fe20000000a00 */
[----:B------:R-:W-:Y:S02]  /*9200*/  IMAD.U32 R5, RZ, RZ, UR4 ;  /* 0x00000004ff057e24 */ /* 0x000fe4000f8e00ff */
[----:B------:R-:W-:Y:S02]  /*9210*/  IMAD R7, R11, R7, R8 ;  /* 0x000000070b077224 */ /* 0x000fe400078e0208 */
[C---:B------:R-:W-:Y:S02]  /*9220*/  IMAD R9, R3.reuse, UR11, R6 ;  /* 0x0000000b03097c24 */ /* 0x040fe4000f8e0206 */
[----:B------:R-:W-:Y:S01]  /*9230*/  IMAD.WIDE.U32 R4, R3, UR10, R4 ;  /* 0x0000000a03047c25 */ /* 0x000fe2000f8e0004 */
[----:B------:R-:W-:-:S03]  /*9240*/  SHF.R.S32.HI R3, RZ, 0x1f, R7 ;  /* 0x0000001fff037819 */ /* 0x000fc60000011407 */
[----:B------:R-:W-:Y:S02]  /*9250*/  IMAD.U32 R8, RZ, RZ, UR39 ;  /* 0x00000027ff087e24 */ /* 0x000fe4000f8e00ff */
[----:B------:R-:W-:Y:S02]  /*9260*/  IMAD.IADD R5, R5, 0x1, R9 ;  /* 0x0000000105057824 */ /* 0x000fe400078e0209 */
[----:B------:R-:W-:Y:S02]  /*9270*/  IMAD R6, R3, UR8, RZ ;  /* 0x0000000803067c24 */ /* 0x000fe4000f8e02ff */
[----:B------:R-:W-:Y:S02]  /*9280*/  IMAD R8, R8, 0x80, R17 ;  /* 0x0000008008087824 */ /* 0x000fe400078e0211 */
[----:B-----5:R-:W-:Y:S02]  /*9290*/  IMAD R11, R0, R11, RZ ;  /* 0x0000000b000b7224 */ /* 0x020fe400078e02ff */
[C---:B------:R-:W-:Y:S01]  /*92a0*/  IMAD R3, R7.reuse, UR9, R6 ;  /* 0x0000000907037c24 */ /* 0x040fe2000f8e0206 */
[C---:B------:R-:W-:Y:S01]  /*92b0*/  IADD3 R0, R8.reuse, 0x20, RZ ;  /* 0x0000002008007810 */ /* 0x040fe20007ffe0ff */
[----:B------:R-:W-:Y:S01]  /*92c0*/  IMAD.WIDE.U32 R4, R7, UR8, R4 ;  /* 0x0000000807047c25 */ /* 0x000fe2000f8e0004 */
[-C--:B------:R-:W-:Y:S01]  /*92d0*/  ISETP.GE.AND P2, PT, R8, R11.reuse, PT ;  /* 0x0000000b0800720c */ /* 0x080fe20003f46270 */
[----:B------:R-:W-:Y:S01]  /*92e0*/  ULDC.64 UR8, c[0x0][0xa80] ;  /* 0x0002a00000087ab9 */ /* 0x000fe20000000a00 */
[----:B------:R-:W-:Y:S01]  /*92f0*/  ISETP.GE.AND P1, PT, R0, R11, PT ;  /* 0x0000000b0000720c */ /* 0x000fe20003f26270 */
[----:B------:R-:W-:Y:S01]  /*9300*/  IMAD.IADD R3, R5, 0x1, R3 ;  /* 0x0000000105037824 */ /* 0x000fe200078e0203 */
[----:B------:R-:W-:Y:S01]  /*9310*/  LEA R6, P3, R4, UR8, 0x1 ;  /* 0x0000000804067c11 */ /* 0x000fe2000f8608ff */
[----:B------:R-:W-:-:S03]  /*9320*/  VIADD R0, R8, 0x40 ;  /* 0x0000004008007836 */ /* 0x000fc60000000000 */
[----:B------:R-:W-:Y:S01]  /*9330*/  LEA.HI.X R3, R4, UR9, R3, 0x1, P3 ;  /* 0x0000000904037c11 */ /* 0x000fe200098f0c03 */
[----:B------:R0:W1:Y:S01]  /*9340*/  SHFL.IDX PT, R7, R6, RZ, 0x181f ;  /* 0x00181fff06077589 */ /* 0x00006200000e0000 */
[----:B------:R-:W-:-:S03]  /*9350*/  ISETP.GE.AND P0, PT, R0, R11, PT ;  /* 0x0000000b0000720c */ /* 0x000fc60003f06270 */
[----:B------:R0:W2:Y:S01]  /*9360*/  SHFL.IDX PT, R5, R3, RZ, 0x181f ;  /* 0x00181fff03057589 */ /* 0x0000a200000e0000 */
[----:B------:R-:W-:Y:S09]  /*9370*/  @P2 BRA `(.L_x_245) ;  /* 0x0000000000242947 */ /* 0x000ff20003800000 */
[----:B------:R-:W-:Y:S02]  /*9380*/  ULDC UR4, c[0x0][0xac8] ;  /* 0x0002b20000047ab9 */ /* 0x000fe40000000800 */
[----:B------:R-:W-:Y:S02]  /*9390*/  ISETP.GE.AND P4, PT, R22, UR4, PT ;  /* 0x0000000416007c0c */ /* 0x000fe4000bf86270 */
[----:B------:R-:W-:-:S11]  /*93a0*/  ISETP.GE.AND P5, PT, R18, UR4, PT ;  /* 0x0000000412007c0c */ /* 0x000fd6000bfa6270 */
[-C--:B-1----:R-:W-:Y:S02]  /*93b0*/  @!P4 LEA R12, P2, R22, R7.reuse, 0x1 ;  /* 0x00000007160cc211 */ /* 0x082fe400078408ff */
[----:B------:R-:W-:Y:S02]  /*93c0*/  @!P5 LEA R4, P3, R18, R7, 0x1 ;  /* 0x000000071204d211 */ /* 0x000fe400078608ff */
[-C--:B--2---:R-:W-:Y:S02]  /*93d0*/  @!P4 LEA.HI.X R13, R22, R5.reuse, R189, 0x1, P2 ;  /* 0x00000005160dc211 */ /* 0x084fe400010f0cbd */
[----:B------:R-:W-:-:S03]  /*93e0*/  @!P5 LEA.HI.X R5, R18, R5, R188, 0x1, P3 ;  /* 0x000000051205d211 */ /* 0x000fc600018f0cbc */
[----:B------:R3:W-:Y:S04]  /*93f0*/  @!P4 ST.E.128 desc[UR50][R12.64], RZ ;  /* 0x000000ff0c00c985 */ /* 0x0007e8000c101d32 */
[----:B------:R3:W-:Y:S02]  /*9400*/  @!P5 ST.E.128 desc[UR50][R4.64], RZ ;  /* 0x000000ff0400d985 */ /* 0x0007e4000c101d32 */
.L_x_245:
[----:B------:R-:W-:Y:S05]  /*9410*/  BSYNC B1 ;  /* 0x0000000000017941 */ /* 0x000fea0003800000 */
.L_x_244:
[----:B--23--:R2:W3:Y:S01]  /*9420*/  SHFL.IDX PT, R5, R3, 0x1, 0x181f ;  /* 0x00381f0003057f89 */ /* 0x00c4e200000e0000 */
        /* <DEDUP_REMOVED lines=8> */
[-C--:B---3--:R-:W-:Y:S02]  /*94b0*/  @!P3 LEA.HI.X R13, R22, R5.reuse, R189, 0x1, P1 ;  /* 0x00000005160db211 */ /* 0x088fe400008f0cbd */
[----:B------:R-:W-:-:S03]  /*94c0*/  @!P4 LEA.HI.X R5, R18, R5, R188, 0x1, P2 ;  /* 0x000000051205c211 */ /* 0x000fc600010f0cbc */
[----:B------:R4:W-:Y:S04]  /*94d0*/  @!P3 ST.E.128 desc[UR50][R12.64], RZ ;  /* 0x000000ff0c00b985 */ /* 0x0009e8000c101d32 */
[----:B------:R4:W-:Y:S02]  /*94e0*/  @!P4 ST.E.128 desc[UR50][R4.64], RZ ;  /* 0x000000ff0400c985 */ /* 0x0009e4000c101d32 */
.L_x_247:
[----:B------:R-:W-:Y:S05]  /*94f0*/  BSYNC B1 ;  /* 0x0000000000017941 */ /* 0x000fea0003800000 */
.L_x_246:
[----:B---34-:R3:W4:Y:S01]  /*9500*/  SHFL.IDX PT, R5, R3, 0x2, 0x181f ;  /* 0x00581f0003057f89 */ /* 0x01872200000e0000 */
        /* <DEDUP_REMOVED lines=10> */
[----:B------:R1:W-:Y:S04]  /*95b0*/  @!P2 ST.E.128 desc[UR50][R12.64], RZ ;  /* 0x000000ff0c00a985 */ /* 0x0003e8000c101d32 */
[----:B------:R1:W-:Y:S02]  /*95c0*/  @!P3 ST.E.128 desc[UR50][R4.64], RZ ;  /* 0x000000ff0400b985 */ /* 0x0003e4000c101d32 */
.L_x_249:
[----:B------:R-:W-:Y:S05]  /*95d0*/  BSYNC B1 ;  /* 0x0000000000017941 */ /* 0x000fea0003800000 */
.L_x_248:
[----:B------:R-:W-:Y:S01]  /*95e0*/  VIADD R0, R8, 0x60 ;  /* 0x0000006008007836 */ /* 0x000fe20000000000 */
[----:B0-23--:R-:W0:Y:S04]  /*95f0*/  SHFL.IDX PT, R3, R3, 0x3, 0x181f ;  /* 0x00781f0003037f89 */ /* 0x00de2800000e0000 */
[----:B------:R-:W-:Y:S01]  /*9600*/  ISETP.GE.AND P0, PT, R0, R11, PT ;  /* 0x0000000b0000720c */ /* 0x000fe20003f06270 */
[----:B-1--4-:R1:W2:-:S12]  /*9610*/  SHFL.IDX PT, R5, R6, 0x3, 0x181f ;  /* 0x00781f0006057f89 */ /* 0x01229800000e0000 */
[----:B-1----:R-:W-:Y:S05]  /*9620*/  @P0 BRA `(.L_x_240) ;  /* 0x0000000000240947 */ /* 0x002fea0003800000 */
[----:B------:R-:W-:Y:S02]  /*9630*/  ULDC UR4, c[0x0][0xac8] ;  /* 0x0002b20000047ab9 */ /* 0x000fe40000000800 */
[----:B------:R-:W-:Y:S02]  /*9640*/  ISETP.GE.AND P2, PT, R22, UR4, PT ;  /* 0x0000000416007c0c */ /* 0x000fe4000bf46270 */
[----:B------:R-:W-:-:S11]  /*9650*/  ISETP.GE.AND P3, PT, R18, UR4, PT ;  /* 0x0000000412007c0c */ /* 0x000fd6000bf66270 */
[-C--:B--2---:R-:W-:Y:S02]  /*9660*/  @!P2 LEA R6, P0, R22, R5.reuse, 0x1 ;  /* 0x000000051606a211 */ /* 0x084fe400078008ff */
[----:B------:R-:W-:Y:S02]  /*9670*/  @!P3 LEA R4, P1, R18, R5, 0x1 ;  /* 0x000000051204b211 */ /* 0x000fe400078208ff */
[-C--:B0-----:R-:W-:Y:S02]  /*9680*/  @!P2 LEA.HI.X R7, R22, R3.reuse, R189, 0x1, P0 ;  /* 0x000000031607a211 */ /* 0x081fe400000f0cbd */
[----:B------:R-:W-:-:S03]  /*9690*/  @!P3 LEA.HI.X R5, R18, R3, R188, 0x1, P1 ;  /* 0x000000031205b211 */ /* 0x000fc600008f0cbc */
[----:B------:R0:W-:Y:S04]  /*96a0*/  @!P2 ST.E.128 desc[UR50][R6.64], RZ ;  /* 0x000000ff0600a985 */ /* 0x0001e8000c101d32 */
[----:B------:R0:W-:Y:S02]  /*96b0*/  @!P3 ST.E.128 desc[UR50][R4.64], RZ ;  /* 0x000000ff0400b985 */ /* 0x0001e4000c101d32 */
.L_x_240:
[----:B------:R-:W-:Y:S05]  /*96c0*/  BSYNC B0 ;  /* 0x0000000000007941 */ /* 0x000fea0003800000 */
.L_x_231:
[----:B------:R-:W-:Y:S02]  /*96d0*/  ULDC UR4, c[0x0][0xc3c] ;  /* 0x00030f0000047ab9 */ /* 0x000fe40000000800 */
[----:B------:R-:W-:-:S13]  /*96e0*/  ISETP.GE.AND P0, PT, R51, UR4, PT ;  /* 0x0000000433007c0c */ /* 0x000fda000bf06270 */
[----:B------:R-:W-:Y:S05]  /*96f0*/  @!P0 BRA `(.L_x_250) ;  /* 0xffffff7400948947 */ /* 0x000fea000383ffff */
[----:B------:R-:W-:Y:S05]  /*9700*/  EXIT ;  /* 0x000000000000794d */ /* 0x000fea0003800000 */
.L_x_203:
[----:B------:R-:W-:-:S08]  /*9710*/  NOP ;  /* 0x0000000000007918 */ /* 0x000fd00000000000 */
[----:B------:R-:W0:-:S00]  /*9720*/  USETMAXREG.DEALLOC.CTAPOOL 0x28 ;  /* 0x00000028000079c8 */ /* 0x000e0000080e0500 */
[----:B0-----:R-:W-:Y:S02]  /*9730*/  LOP3.LUT R0, R0, 0x3, RZ, 0xc0, !PT ;  /* 0x0000000300007812 */ /* 0x001fe400078ec0ff */
[----:B------:R-:W-:-:S04]  /*9740*/  LOP3.LUT R27, R27, 0xffffffdf, RZ, 0xc0, !PT ;  /* 0xffffffdf1b1b7812 */ /* 0x000fc800078ec0ff */
[----:B------:R-:W0:Y:S02]  /*9750*/  SHFL.IDX PT, R0, R0, RZ, 0x1f ;  /* 0x00001fff00007589 */ /* 0x000e2400000e0000 */
[----:B0-----:R-:W-:Y:S01]  /*9760*/  ISETP.NE.AND P0, PT, R0, RZ, PT ;  /* 0x000000ff0000720c */ /* 0x001fe20003f05270 */
[----:B------:R-:W-:-:S12]  /*9770*/  IMAD.MOV.U32 R0, RZ, RZ, RZ ;  /* 0x000000ffff007224 */ /* 0x000fd800078e00ff */
[----:B------:R-:W-:Y:S01]  /*9780*/  @P0 LOP3.LUT R27, R27, 0x20, RZ, 0xfc, !PT ;  /* 0x000000201b1b0812 */ /* 0x000fe200078efcff */
[----:B------:R-:W-:Y:S06]  /*9790*/  @!P0 BRA `(.L_x_251) ;  /* 0x00000000001c8947 */ /* 0x000fec0003800000 */
[----:B------:R-:W0:Y:S08]  /*97a0*/  S2UR UR5, SR_CgaCtaId ;  /* 0x00000000000579c3 */ /* 0x000e300000008800 */
[----:B------:R-:W-:Y:S06]  /*97b0*/  BAR.SYNC.DEFER_BLOCKING 0x5, 0x180 ;  /* 0x0146000000007b1d */ /* 0x000fec0000010000 */
[----:B------:R-:W-:-:S02]  /*97c0*/  UMOV UR4, 0x400 ;  /* 0x0000040000047882 */ /* 0x000fc40000000000 */
[----:B0-----:R-:W-:-:S09]  /*97d0*/  ULEA UR4, UR5, UR4, 0x18 ;  /* 0x0000000405047291 */ /* 0x001fd2000f8ec03f */
[----:B------:R-:W0:Y:S01]  /*97e0*/  LDS.128 R16, [UR4+0x288d0] ;  /* 0x0288d004ff107984 */ /* 0x000e220008000c00 */
[----:B------:R-:W-:Y:S06]  /*97f0*/  BAR.ARV 0x4, 0x180 ;  /* 0x0106000000007b1d */ /* 0x000fec0000002000 */
[----:B------:R-:W-:Y:S05]  /*9800*/  BRA `(.L_x_252) ;  /* 0x0000000800007947 */ /* 0x000fea0003800000 */
.L_x_251:
[----:B------:R-:W0:Y:S01]  /*9810*/  S2R R2, SR_TID.X ;  /* 0x0000000000027919 */ /* 0x000e220000002100 */
[----:B------:R-:W-:Y:S01]  /*9820*/  ULDC UR4, c[0x0][0xc3c] ;  /* 0x00030f0000047ab9 */ /* 0x000fe20000000800 */
[----:B------:R-:W1:Y:S01]  /*9830*/  S2UR UR6, SR_CTAID.X ;  /* 0x00000000000679c3 */ /* 0x000e620000002500 */
[----:B------:R-:W-:Y:S01]  /*9840*/  ULDC UR5, c[0x0][0xc38] ;  /* 0x00030e0000057ab9 */ /* 0x000fe20000000800 */
[----:B0-----:R-:W-:-:S04]  /*9850*/  LOP3.LUT R5, R2, 0x1f, RZ, 0xc0, !PT ;  /* 0x0000001f02057812 */ /* 0x001fc800078ec0ff */
[----:B------:R-:W-:-:S04]  /*9860*/  ISETP.NE.AND P0, PT, R5, 0x1f, PT ;  /* 0x0000001f0500780c */ /* 0x000fc80003f05270 */
[----:B------:R-:W-:-:S13]  /*9870*/  ISETP.GE.OR P1, PT, R5, UR4, !P0 ;  /* 0x0000000405007c0c */ /* 0x000fda000c726670 */
[----:B------:R-:W0:Y:S02]  /*9880*/  @!P1 LDC.64 R2, c[0x0][0xc80] ;  /* 0x00032000ff029b82 */ /* 0x000e240000000a00 */
[----:B0-----:R-:W-:-:S05]  /*9890*/  @!P1 IMAD.WIDE.U32 R2, R5, 0x4, R2 ;  /* 0x0000000405029825 */ /* 0x001fca00078e0002 */
[----:B------:R-:W2:Y:S01]  /*98a0*/  @!P1 LDG.E R0, desc[UR50][R2.64] ;  /* 0x0000003202009981 */ /* 0x000ea2000c1e1900 */
[C---:B------:R-:W-:Y:S01]  /*98b0*/  ISETP.NE.AND P1, PT, R5.reuse, RZ, PT ;  /* 0x000000ff0500720c */ /* 0x040fe20003f25270 */
[----:B------:R-:W-:Y:S01]  /*98c0*/  UMOV UR4, URZ ;  /* 0x0000003f00047c82 */ /* 0x000fe20008000000 */
[C---:B------:R-:W-:Y:S02]  /*98d0*/  ISETP.GE.U32.AND P2, PT, R5.reuse, 0x2, PT ;  /* 0x000000020500780c */ /* 0x040fe40003f46070 */
[C---:B------:R-:W-:Y:S02]  /*98e0*/  ISETP.GE.U32.AND P3, PT, R5.reuse, 0x4, PT ;  /* 0x000000040500780c */ /* 0x040fe40003f66070 */
[C---:B------:R-:W-:Y:S02]  /*98f0*/  ISETP.GE.U32.AND P4, PT, R5.reuse, 0x8, PT ;  /* 0x000000080500780c */ /* 0x040fe40003f86070 */
[----:B------:R-:W-:Y:S02]  /*9900*/  ISETP.GE.U32.AND P5, PT, R5, 0x10, PT ;  /* 0x000000100500780c */ /* 0x000fe40003fa6070 */
[----:B------:R-:W-:Y:S01]  /*9910*/  MOV R16, RZ ;  /* 0x000000ff00107202 */ /* 0x000fe20000000f00 */
[----:B--2---:R-:W0:Y:S02]  /*9920*/  SHFL.UP PT, R4, R0, 0x1, RZ ;  /* 0x0420000000047989 */ /* 0x004e2400000e00ff */
[----:B0-----:R-:W-:-:S04]  /*9930*/  SEL R7, R4, RZ, P1 ;  /* 0x000000ff04077207 */ /* 0x001fc80000800000 */
[----:B------:R-:W-:-:S05]  /*9940*/  IADD3 R7, R0, R7, RZ ;  /* 0x0000000700077210 */ /* 0x000fca0007ffe0ff */
[----:B------:R-:W0:Y:S02]  /*9950*/  SHFL.UP PT, R4, R7, 0x2, RZ ;  /* 0x0440000007047989 */ /* 0x000e2400000e00ff */
[----:B0-----:R-:W-:-:S05]  /*9960*/  SEL R4, R4, RZ, P2 ;  /* 0x000000ff04047207 */ /* 0x001fca0001000000 */
[----:B------:R-:W-:-:S05]  /*9970*/  IMAD.IADD R4, R7, 0x1, R4 ;  /* 0x0000000107047824 */ /* 0x000fca00078e0204 */
        /* <DEDUP_REMOVED lines=9> */
[----:B------:R-:W0:Y:S02]  /*9a10*/  SHFL.IDX PT, R4, R7, 0x1f, 0x1f ;  /* 0x03e01f0007047f89 */ /* 0x000e2400000e0000 */
[----:B0-----:R-:W-:-:S04]  /*9a20*/  IMAD R4, R4, UR5, RZ ;  /* 0x0000000504047c24 */ /* 0x001fc8000f8e02ff */
[----:B------:R-:W-:Y:S01]  /*9a30*/  IMAD.MOV.U32 R3, RZ, RZ, R4 ;  /* 0x000000ffff037224 */ /* 0x000fe200078e0004 */
[----:B-1----:R-:W-:-:S13]  /*9a40*/  ISETP.GT.AND P6, PT, R4, UR6, PT ;  /* 0x0000000604007c0c */ /* 0x002fda000bfc4270 */
[----:B------:R-:W-:Y:S05]  /*9a50*/  @P6 BRA `(.L_x_253) ;  /* 0x0000000000946947 */ /* 0x000fea0003800000 */
[----:B------:R-:W-:Y:S01]  /*9a60*/  IMAD.MOV.U32 R4, RZ, RZ, R3 ;  /* 0x000000ffff047224 */ /* 0x000fe200078e0003 */
[----:B------:R-:W-:Y:S01]  /*9a70*/  UMOV UR4, URZ ;  /* 0x0000003f00047c82 */ /* 0x000fe20008000000 */
[----:B------:R-:W-:-:S05]  /*9a80*/  ULDC UR5, c[0x0][0xc38] ;  /* 0x00030e0000057ab9 */ /* 0x000fca0000000800 */
.L_x_257:
[----:B------:R-:W0:Y:S01]  /*9a90*/  LDC R2, c[0x0][0xc3c] ;  /* 0x00030f00ff027b82 */ /* 0x000e220000000800 */
[----:B------:R-:W-:-:S06]  /*9aa0*/  UIADD3 UR4, UR4, 0x1f, URZ ;  /* 0x0000001f04047890 */ /* 0x000fcc000fffe03f */
[----:B0-----:R-:W-:-:S13]  /*9ab0*/  ISETP.LE.AND P6, PT, R2, UR4, PT ;  /* 0x0000000402007c0c */ /* 0x001fda000bfc3270 */
[----:B------:R-:W-:Y:S05]  /*9ac0*/  @P6 BRA `(.L_x_254) ;  /* 0x0000000400246947 */ /* 0x000fea0003800000 */
[----:B------:R-:W-:Y:S01]  /*9ad0*/  VIADD R7, R5, UR4 ;  /* 0x0000000405077c36 */ /* 0x000fe20008000000 */
[----:B------:R-:W-:Y:S01]  /*9ae0*/  BSSY B0, `(.L_x_255) ;  /* 0x0000007000007945 */ /* 0x000fe20003800000 */
[----:B------:R-:W-:-:S03]  /*9af0*/  IMAD.MOV.U32 R0, RZ, RZ, RZ ;  /* 0x000000ffff007224 */ /* 0x000fc600078e00ff */
[----:B------:R-:W-:-:S13]  /*9b00*/  ISETP.GE.OR P6, PT, R7, R2, !P0 ;  /* 0x000000020700720c */ /* 0x000fda00047c6670 */
[----:B------:R-:W-:Y:S05]  /*9b10*/  @P6 BRA `(.L_x_256) ;  /* 0x00000000000c6947 */ /* 0x000fea0003800000 */
[----:B------:R-:W0:Y:S02]  /*9b20*/  LDC.64 R2, c[0x0][0xc80] ;  /* 0x00032000ff027b82 */ /* 0x000e240000000a00 */
[----:B0-----:R-:W-:-:S05]  /*9b30*/  IMAD.WIDE R2, R7, 0x4, R2 ;  /* 0x0000000407027825 */ /* 0x001fca00078e0202 */
[----:B------:R0:W5:Y:S02]  /*9b40*/  LDG.E R0, desc[UR50][R2.64] ;  /* 0x0000003202007981 */ /* 0x000164000c1e1900 */
.L_x_256:
[----:B------:R-:W-:Y:S05]  /*9b50*/  BSYNC B0 ;  /* 0x0000000000007941 */ /* 0x000fea0003800000 */
.L_x_255:
[----:B0----5:R-:W0:Y:S02]  /*9b60*/  SHFL.UP PT, R2, R0, 0x1, RZ ;  /* 0x0420000000027989 */ /* 0x021e2400000e00ff */
        /* <DEDUP_REMOVED lines=15> */
[----:B0-----:R-:W-:-:S05]  /*9c60*/  IMAD R3, R3, UR5, RZ ;  /* 0x0000000503037c24 */ /* 0x001fca000f8e02ff */
[----:B------:R-:W-:-:S04]  /*9c70*/  IADD3 R4, R3, R4, RZ ;  /* 0x0000000403047210 */ /* 0x000fc80007ffe0ff */
[----:B------:R-:W-:-:S13]  /*9c80*/  ISETP.GT.AND P6, PT, R4, UR6, PT ;  /* 0x0000000604007c0c */ /* 0x000fda000bfc4270 */
[----:B------:R-:W-:Y:S05]  /*9c90*/  @!P6 BRA `(.L_x_257) ;  /* 0xfffffffc007ce947 */ /* 0x000fea000383ffff */
[----:B------:R-:W-:-:S07]  /*9ca0*/  IMAD.MOV.U32 R7, RZ, RZ, R9 ;  /* 0x000000ffff077224 */ /* 0x000fce00078e0009 */
.L_x_253:
[----:B------:R-:W-:-:S04]  /*9cb0*/  IMAD.IADD R8, R4, 0x1, -R3 ;  /* 0x0000000104087824 */ /* 0x000fc800078e0a03 */
[----:B------:R-:W-:-:S05]  /*9cc0*/  IMAD R2, R7, UR5, R8 ;  /* 0x0000000507027c24 */ /* 0x000fca000f8e0208 */
[----:B------:R-:W-:-:S13]  /*9cd0*/  ISETP.GT.AND P0, PT, R2, UR6, PT ;  /* 0x0000000602007c0c */ /* 0x000fda000bf04270 */
[----:B------:R-:W-:-:S04]  /*9ce0*/  VOTE.ANY R4, PT, !P0 ;  /* 0x0000000000047806 */ /* 0x000fc800040e0100 */
[----:B------:R-:W0:Y:S01]  /*9cf0*/  POPC R19, R4 ;  /* 0x0000000400137309 */ /* 0x000e220000000000 */
[----:B------:R-:W-:Y:S01]  /*9d00*/  ISETP.NE.AND P0, PT, R4, RZ, PT ;  /* 0x000000ff0400720c */ /* 0x000fe20003f05270 */
[----:B0-----:R-:W0:Y:S02]  /*9d10*/  SHFL.IDX PT, R10, R0, R19, 0x1f ;  /* 0x00001f13000a7589 */ /* 0x001e2400000e0000 */
[----:B0-----:R-:W-:-:S04]  /*9d20*/  IABS R9, R10 ;  /* 0x0000000a00097213 */ /* 0x001fc80000000000 */
[----:B------:R-:W0:Y:S08]  /*9d30*/  I2F.RP R6, R9 ;  /* 0x0000000900067306 */ /* 0x000e300000209400 */
[----:B0-----:R-:W0:Y:S02]  /*9d40*/  MUFU.RCP R6, R6 ;  /* 0x0000000600067308 */ /* 0x001e240000001000 */
[----:B0-----:R-:W-:-:S06]  /*9d50*/  VIADD R2, R6, 0xffffffe ;  /* 0x0ffffffe06027836 */ /* 0x001fcc0000000000 */
[----:B------:R0:W1:Y:S01]  /*9d60*/  F2I.FTZ.U32.TRUNC.NTZ R3, R2 ;  /* 0x0000000200037305 */ /* 0x000062000021f000 */
[----:B------:R-:W-:Y:S05]  /*9d70*/  @!P0 BRA `(.L_x_258) ;  /* 0x0000000000088947 */ /* 0x000fea0003800000 */
[----:B------:R-:W-:-:S06]  /*9d80*/  VIADD R16, R19, 0xffffffff ;  /* 0xffffffff13107836 */ /* 0x000fcc0000000000 */
[----:B------:R2:W3:Y:S02]  /*9d90*/  SHFL.IDX PT, R16, R7, R16, 0x1f ;  /* 0x00001f1007107589 */ /* 0x0004e400000e0000 */
.L_x_258:
[----:B---3--:R-:W-:Y:S01]  /*9da0*/  IMAD R16, R16, UR5, R8 ;  /* 0x0000000510107c24 */ /* 0x008fe2000f8e0208 */
[----:B0-----:R-:W-:Y:S02]  /*9db0*/  IABS R2, R10 ;  /* 0x0000000a00027213 */ /* 0x001fe40000000000 */
[----:B-1----:R-:W-:Y:S02]  /*9dc0*/  IADD3 R0, RZ, -R3, RZ ;  /* 0x80000003ff007210 */ /* 0x002fe40007ffe0ff */
[----:B------:R-:W-:Y:S01]  /*9dd0*/  IADD3 R11, -R16, UR6, RZ ;  /* 0x00000006100b7c10 */ /* 0x000fe2000fffe1ff */
[----:B------:R-:W-:Y:S01]  /*9de0*/  IMAD.MOV R4, RZ, RZ, -R2 ;  /* 0x000000ffff047224 */ /* 0x000fe200078e0a02 */
[----:B------:R-:W-:Y:S01]  /*9df0*/  IADD3 R19, R19, UR4, RZ ;  /* 0x0000000413137c10 */ /* 0x000fe2000fffe0ff */
[----:B--2---:R-:W-:Y:S01]  /*9e00*/  IMAD R7, R0, R9, RZ ;  /* 0x0000000900077224 */ /* 0x004fe200078e02ff */
[----:B------:R-:W-:Y:S01]  /*9e10*/  IABS R0, R11 ;  /* 0x0000000b00007213 */ /* 0x000fe20000000000 */
[----:B------:R-:W-:-:S04]  /*9e20*/  IMAD.MOV.U32 R2, RZ, RZ, RZ ;  /* 0x000000ffff027224 */ /* 0x000fc800078e00ff */
[----:B------:R-:W-:-:S04]  /*9e30*/  IMAD.HI.U32 R2, R3, R7, R2 ;  /* 0x0000000703027227 */ /* 0x000fc800078e0002 */
[----:B------:R-:W-:Y:S02]  /*9e40*/  IMAD.MOV.U32 R3, RZ, RZ, R0 ;  /* 0x000000ffff037224 */ /* 0x000fe400078e0000 */
[----:B------:R-:W-:Y:S02]  /*9e50*/  IMAD.MOV.U32 R0, RZ, RZ, R4 ;  /* 0x000000ffff007224 */ /* 0x000fe400078e0004 */
[----:B------:R-:W-:-:S04]  /*9e60*/  IMAD.HI.U32 R2, R2, R3, RZ ;  /* 0x0000000302027227 */ /* 0x000fc800078e00ff */
[----:B------:R-:W-:-:S05]  /*9e70*/  IMAD R0, R2, R0, R3 ;  /* 0x0000000002007224 */ /* 0x000fca00078e0203 */
[----:B------:R-:W-:-:S13]  /*9e80*/  ISETP.GT.U32.AND P1, PT, R9, R0, PT ;  /* 0x000000000900720c */ /* 0x000fda0003f24070 */
[-C--:B------:R-:W-:Y:S01]  /*9e90*/  @!P1 IADD3 R0, R0, -R9.reuse, RZ ;  /* 0x8000000900009210 */ /* 0x080fe20007ffe0ff */
[----:B------:R-:W-:Y:S01]  /*9ea0*/  @!P1 VIADD R2, R2, 0x1 ;  /* 0x0000000102029836 */ /* 0x000fe20000000000 */
[----:B------:R-:W-:Y:S02]  /*9eb0*/  ISETP.NE.AND P1, PT, R10, RZ, PT ;  /* 0x000000ff0a00720c */ /* 0x000fe40003f25270 */
[----:B------:R-:W-:Y:S02]  /*9ec0*/  ISETP.GE.U32.AND P0, PT, R0, R9, PT ;  /* 0x000000090000720c */ /* 0x000fe40003f06070 */
[----:B------:R-:W-:-:S04]  /*9ed0*/  LOP3.LUT R0, R11, R10, RZ, 0x3c, !PT ;  /* 0x0000000a0b007212 */ /* 0x000fc800078e3cff */
[----:B------:R-:W-:-:S07]  /*9ee0*/  ISETP.GE.AND P2, PT, R0, RZ, PT ;  /* 0x000000ff0000720c */ /* 0x000fce0003f46270 */
[----:B------:R-:W-:-:S06]  /*9ef0*/  @P0 VIADD R2, R2, 0x1 ;  /* 0x0000000102020836 */ /* 0x000fcc0000000000 */
[----:B------:R-:W-:Y:S01]  /*9f00*/  @!P2 IMAD.MOV R2, RZ, RZ, -R2 ;  /* 0x000000ffff02a224 */ /* 0x000fe200078e0a02 */
[----:B------:R-:W-:-:S05]  /*9f10*/  @!P1 LOP3.LUT R2, RZ, R10, RZ, 0x33, !PT ;  /* 0x0000000aff029212 */ /* 0x000fca00078e33ff */
[--C-:B------:R-:W-:Y:S02]  /*9f20*/  IMAD.MOV R17, RZ, RZ, -R2.reuse ;  /* 0x000000ffff117224 */ /* 0x100fe400078e0a02 */
[----:B------:R-:W-:Y:S02]  /*9f30*/  IMAD.MOV.U32 R18, RZ, RZ, R2 ;  /* 0x000000ffff127224 */ /* 0x000fe400078e0002 */
[----:B------:R-:W-:Y:S01]  /*9f40*/  IMAD R17, R10, R17, R11 ;  /* 0x000000110a117224 */ /* 0x000fe200078e020b */
[----:B------:R-:W-:Y:S06]  /*9f50*/  BRA `(.L_x_259) ;  /* 0x0000000000147947 */ /* 0x000fec0003800000 */
.L_x_254:
[----:B------:R-:W-:Y:S01]  /*9f60*/  ULDC UR4, c[0x0][0xc3c] ;  /* 0x00030f0000047ab9 */ /* 0x000fe20000000800 */
[----:B------:R-:W-:Y:S01]  /*9f70*/  IMAD.MOV.U32 R17, RZ, RZ, RZ ;  /* 0x000000ffff117224 */ /* 0x000fe200078e00ff */
[----:B------:R-:W-:Y:S01]  /*9f80*/  MOV R19, UR4 ;  /* 0x0000000400137c02 */ /* 0x000fe20008000f00 */
[----:B------:R-:W-:Y:S02]  /*9f90*/  IMAD.U32 R16, RZ, RZ, UR6 ;  /* 0x00000006ff107e24 */ /* 0x000fe4000f8e00ff */
[----:B------:R-:W-:-:S07]  /*9fa0*/  IMAD.MOV.U32 R18, RZ, RZ, RZ ;  /* 0x000000ffff127224 */ /* 0x000fce00078e00ff */
.L_x_259:
[----:B------:R-:W-:-:S13]  /*9fb0*/  ISETP.NE.AND P0, PT, R5, RZ, PT ;  /* 0x000000ff0500720c */ /* 0x000fda0003f05270 */
[----:B------:R-:W0:Y:S01]  /*9fc0*/  @!P0 S2R R3, SR_CgaCtaId ;  /* 0x0000000000038919 */ /* 0x000e220000008800 */
[----:B------:R-:W-:-:S04]  /*9fd0*/  @!P0 MOV R0, 0x400 ;  /* 0x0000040000008802 */ /* 0x000fc80000000f00 */
[----:B0-----:R-:W-:-:S05]  /*9fe0*/  @!P0 LEA R0, R3, R0, 0x18 ;  /* 0x0000000003008211 */ /* 0x001fca00078ec0ff */
[----:B------:R1:W-:Y:S01]  /*9ff0*/  @!P0 STS.128 [R0+0x288d0], R16 ;  /* 0x0288d01000008388 */ /* 0x0003e20000000c00 */
[----:B------:R-:W-:Y:S06]  /*a000*/  BAR.ARV 0x5, 0x180 ;  /* 0x0146000000007b1d */ /* 0x000fec0000002000 */
.L_x_252:
[----:B------:R2:W-:Y:S01]  /*a010*/  STL [R1+0x1c], RZ ;  /* 0x00001cff01007387 */ /* 0x0005e20000100800 */
[----:B------:R-:W-:Y:S01]  /*a020*/  ULDC UR4, c[0x0][0xc3c] ;  /* 0x00030f0000047ab9 */ /* 0x000fe20000000800 */
[----:B------:R-:W-:Y:S01]  /*a030*/  IMAD.MOV.U32 R28, RZ, RZ, 0x1 ;  /* 0x00000001ff1c7424 */ /* 0x000fe200078e00ff */
[----:B0-----:R-:W-:Y:S01]  /*a040*/  ISETP.GE.AND P0, PT, R19, UR4, PT ;  /* 0x0000000413007c0c */ /* 0x001fe2000bf06270 */
[----:B------:R-:W-:-:S12]  /*a050*/  IMAD.MOV.U32 R25, RZ, RZ, RZ ;  /* 0x000000ffff197224 */ /* 0x000fd800078e00ff */
[----:B--2---:R-:W-:Y:S05]  /*a060*/  @P0 BRA `(.L_x_260) ;  /* 0x0000004400b80947 */ /* 0x004fea0003800000 */
[----:B------:R-:W0:Y:S01]  /*a070*/  S2R R3, SR_TID.X ;  /* 0x0000000000037919 */ /* 0x000e220000002100 */
[----:B------:R-:W2:Y:S01]  /*a080*/  S2UR UR5, SR_CgaCtaId ;  /* 0x00000000000579c3 */ /* 0x000ea20000008800 */
[----:B------:R-:W-:Y:S01]  /*a090*/  UMOV UR4, 0x400 ;  /* 0x0000040000047882 */ /* 0x000fe20000000000 */
[----:B------:R-:W-:Y:S01]  /*a0a0*/  BSSY B8, `(.L_x_260) ;  /* 0x000046a000087945 */ /* 0x000fe20003800000 */
[----:B------:R3:W-:Y:S01]  /*a0b0*/  STL [R1+0x1c], RZ ;  /* 0x00001cff01007387 */ /* 0x0007e20000100800 */
[----:B------:R-:W-:Y:S01]  /*a0c0*/  IMAD.MOV.U32 R28, RZ, RZ, 0x1 ;  /* 0x00000001ff1c7424 */ /* 0x000fe200078e00ff */
[----:B------:R-:W-:Y:S01]  /*a0d0*/  MOV R25, RZ ;  /* 0x000000ff00197202 */ /* 0x000fe20000000f00 */
[----:B------:R-:W-:Y:S01]  /*a0e0*/  ULOP3.LUT UR37, UR36, 0x2, URZ, 0xfc, !UPT ;  /* 0x0000000224257892 */ /* 0x000fe2000f8efc3f */
[----:B------:R-:W-:Y:S01]  /*a0f0*/  ULDC UR38, c[0x0][0xc] ;  /* 0x0000030000267ab9 */ /* 0x000fe20000000800 */
[----:B--2---:R-:W-:-:S06]  /*a100*/  ULEA UR4, UR5, UR4, 0x18 ;  /* 0x0000000405047291 */ /* 0x004fcc000f8ec03f */
[----:B------:R-:W-:Y:S02]  /*a110*/  IMAD.U32 R22, RZ, RZ, UR4 ;  /* 0x00000004ff167e24 */ /* 0x000fe4000f8e00ff */
[----:B0-----:R-:W-:-:S05]  /*a120*/  IMAD.SHL.U32 R30, R3, 0x8, RZ ;  /* 0x00000008031e7824 */ /* 0x001fca00078e00ff */
[----:B-1----:R-:W-:-:S04]  /*a130*/  LOP3.LUT R0, R30, 0x1f8, RZ, 0xc0, !PT ;  /* 0x000001f81e007812 */ /* 0x002fc800078ec0ff */
[----:B------:R-:W-:-:S04]  /*a140*/  LOP3.LUT R3, R0, 0x38, R3, 0x78, !PT ;  /* 0x0000003800037812 */ /* 0x000fc800078e7803 */
[----:B------:R-:W-:Y:S02]  /*a150*/  LOP3.LUT R34, R3, 0x200, R30, 0xf8, !PT ;  /* 0x0000020003227812 */ /* 0x000fe400078ef81e */
[----:B------:R-:W-:-:S03]  /*a160*/  LOP3.LUT R30, R30, 0x38, RZ, 0xc0, !PT ;  /* 0x000000381e1e7812 */ /* 0x000fc600078ec0ff */
[----:B------:R-:W-:Y:S01]  /*a170*/  IMAD R0, R34, 0x2, R22 ;  /* 0x0000000222007824 */ /* 0x000fe200078e0216 */
[----:B------:R-:W-:-:S04]  /*a180*/  LOP3.LUT R29, R30, 0x40, RZ, 0xfc, !PT ;  /* 0x000000401e1d7812 */ /* 0x000fc800078efcff */
[----:B------:R3:W-:Y:S03]  /*a190*/  STL [R1], R0 ;  /* 0x0000000001007387 */ /* 0x0007e60000100800 */
.L_x_323:
[----:B0-----:R-:W0:Y:S02]  /*a1a0*/  LDC.64 R2, c[0x0][0xc88] ;  /* 0x00032200ff027b82 */ /* 0x001e240000000a00 */
[----:B0-----:R-:W-:-:S05]  /*a1b0*/  IMAD.WIDE R2, R19, 0x4, R2 ;  /* 0x0000000413027825 */ /* 0x001fca00078e0202 */
[----:B---3--:R-:W3:Y:S01]  /*a1c0*/  LDG.E R31, desc[UR50][R2.64] ;  /* 0x00000032021f7981 */ /* 0x008ee2000c1e1900 */
[----:B------:R-:W-:Y:S05]  /*a1d0*/  YIELD ;  /* 0x0000000000007946 */ /* 0x000fea0003800000 */
[----:B------:R-:W-:Y:S01]  /*a1e0*/  ULDC.64 UR4, c[0x0][0xa28] ;  /* 0x00028a0000047ab9 */ /* 0x000fe20000000a00 */
[----:B------:R-:W-:Y:S01]  /*a1f0*/  IMAD.MOV.U32 R36, RZ, RZ, RZ ;  /* 0x000000ffff247224 */ /* 0x000fe200078e00ff */
[----:B------:R-:W-:Y:S01]  /*a200*/  ISETP.NE.U32.AND P0, PT, RZ, UR4, PT ;  /* 0x00000004ff007c0c */ /* 0x000fe2000bf05070 */
[----:B------:R-:W-:-:S03]  /*a210*/  ULDC.64 UR6, c[0x0][0xa18] ;  /* 0x0002860000067ab9 */ /* 0x000fc60000000a00 */
[----:B------:R-:W-:Y:S02]  /*a220*/  ISETP.NE.AND.EX P0, PT, RZ, UR5, PT, P0 ;  /* 0x00000005ff007c0c */ /* 0x000fe4000bf05300 */
[----:B---3--:R-:W-:-:S11]  /*a230*/  SHF.R.S32.HI R0, RZ, 0x1f, R31 ;  /* 0x0000001fff007819 */ /* 0x008fd6000001141f */
[C---:B------:R-:W-:Y:S01]  /*a240*/  @P0 LEA R2, P1, R31.reuse, UR4, 0x2 ;  /* 0x000000041f020c11 */ /* 0x040fe2000f8210ff */
[C---:B------:R-:W-:Y:S01]  /*a250*/  IMAD.SHL.U32 R23, R31.reuse, 0x4, RZ ;  /* 0x000000041f177824 */ /* 0x040fe200078e00ff */
[C-C-:B------:R-:W-:Y:S01]  /*a260*/  SHF.L.U64.HI R24, R31.reuse, 0x2, R0.reuse ;  /* 0x000000021f187819 */ /* 0x140fe20000010200 */
[----:B------:R0:W-:Y:S01]  /*a270*/  STL [R1+0x10], R0 ;  /* 0x0000100001007387 */ /* 0x0001e20000100800 */
[----:B------:R-:W-:Y:S01]  /*a280*/  @P0 LEA.HI.X R3, R31, UR5, R0, 0x2, P1 ;  /* 0x000000051f030c11 */ /* 0x000fe200088f1400 */
[----:B------:R-:W-:-:S04]  /*a290*/  ULDC.64 UR4, c[0x0][0xa00] ;  /* 0x0002800000047ab9 */ /* 0x000fc80000000a00 */
[----:B-1----:R1:W5:Y:S01]  /*a2a0*/  @P0 LDG.E R36, desc[UR50][R2.64] ;  /* 0x0000003202240981 */ /* 0x002362000c1e1900 */
[----:B------:R-:W-:Y:S02]  /*a2b0*/  ISETP.NE.U32.AND P0, PT, RZ, UR4, PT ;  /* 0x00000004ff007c0c */ /* 0x000fe4000bf05070 */
[----:B------:R-:W-:Y:S02]  /*a2c0*/  LOP3.LUT R27, R27, 0xffffffef, RZ, 0xc0, !PT ;  /* 0xffffffef1b1b7812 */ /* 0x000fe400078ec0ff */
[----:B------:R-:W-:Y:S02]  /*a2d0*/  ISETP.NE.AND.EX P2, PT, RZ, UR5, PT, P0 ;  /* 0x00000005ff007c0c */ /* 0x000fe4000bf45300 */
[----:B0-----:R-:W-:Y:S02]  /*a2e0*/  MOV R0, RZ ;  /* 0x000000ff00007202 */ /* 0x001fe40000000f00 */
[----:B------:R-:W-:Y:S02]  /*a2f0*/  ISETP.NE.U32.AND P0, PT, RZ, UR6, PT ;  /* 0x00000006ff007c0c */ /* 0x000fe4000bf05070 */
[----:B-1----:R-:W-:-:S02]  /*a300*/  IADD3 R2, P1, R23, UR4, RZ ;  /* 0x0000000417027c10 */ /* 0x002fc4000ff3e0ff */
[----:B------:R-:W-:Y:S02]  /*a310*/  ISETP.NE.AND.EX P0, PT, RZ, UR7, PT, P0 ;  /* 0x00000007ff007c0c */ /* 0x000fe4000bf05300 */
[----:B------:R-:W-:Y:S01]  /*a320*/  IADD3.X R3, R24, UR5, RZ, P1, !PT ;  /* 0x0000000518037c10 */ /* 0x000fe20008ffe4ff */
[----:B------:R-:W-:Y:S02]  /*a330*/  ULDC.64 UR4, c[0x0][0x418] ;  /* 0x0001060000047ab9 */ /* 0x000fe40000000a00 */
[----:B------:R-:W-:Y:S02]  /*a340*/  @P2 LOP3.LUT R27, R27, 0x10, RZ, 0xfc, !PT ;  /* 0x000000101b1b2812 */ /* 0x000fe400078efcff */
[----:B------:R-:W2:Y:S06]  /*a350*/  @P2 LDG.E R0, desc[UR50][R2.64] ;  /* 0x0000003202002981 */ /* 0x000eac000c1e1900 */
[----:B------:R-:W-:-:S04]  /*a360*/  @P0 IADD3 R4, P1, R23, UR6, RZ ;  /* 0x0000000617040c10 */ /* 0x000fc8000ff3e0ff */
[----:B------:R-:W-:Y:S01]  /*a370*/  @P0 IADD3.X R5, R24, UR7, RZ, P1, !PT ;  /* 0x0000000718050c10 */ /* 0x000fe20008ffe4ff */
[----:B--2---:R0:W-:Y:S04]  /*a380*/  STL [R1+0x4], R0 ;  /* 0x0000040001007387 */ /* 0x0041e80000100800 */
[----:B0-----:R-:W2:Y:S01]  /*a390*/  @P0 LDG.E R0, desc[UR50][R4.64] ;  /* 0x0000003204000981 */ /* 0x001ea2000c1e1900 */
[----:B------:R-:W-:-:S03]  /*a3a0*/  UISETP.NE.U32.AND UP0, UPT, UR4, URZ, UPT ;  /* 0x0000003f0400728c */ /* 0x000fc6000bf05070 */
[----:B------:R-:W-:Y:S01]  /*a3b0*/  ULDC UR4, c[0x0][0x424] ;  /* 0x0001090000047ab9 */ /* 0x000fe20000000800 */
[----:B------:R-:W-:-:S03]  /*a3c0*/  UISETP.NE.AND.EX UP0, UPT, UR5, URZ, UPT, UP0 ;  /* 0x0000003f0500728c */ /* 0x000fc6000bf05300 */
[----:B------:R-:W-:Y:S01]  /*a3d0*/  ULDC UR5, c[0x0][0x2f0] ;  /* 0x0000bc0000057ab9 */ /* 0x000fe20000000800 */
[----:B------:R-:W-:-:S04]  /*a3e0*/  USEL UR4, UR4, 0x1, UP0 ;  /* 0x0000000104047887 */ /* 0x000fc80008000000 */
[----:B------:R-:W-:-:S06]  /*a3f0*/  UIMAD UR4, UR4, UR5, URZ ;  /* 0x00000005040472a4 */ /* 0x000fcc000f8e023f */
[----:B------:R-:W-:Y:S01]  /*a400*/  IMAD.U32 R35, RZ, RZ, UR4 ;  /* 0x00000004ff237e24 */ /* 0x000fe2000f8e00ff */
[----:B--2---:R0:W-:Y:S01]  /*a410*/  @P0 STL [R1+0x14], R0 ;  /* 0x0000140001000387 */ /* 0x0041e20000100800 */
[----:B------:R-:W-:Y:S05]  /*a420*/  @P0 BRA `(.L_x_261) ;  /* 0x0000000000200947 */ /* 0x000fea0003800000 */
[----:B------:R-:W-:Y:S02]  /*a430*/  ULDC UR4, c[0x0][0x288] ;  /* 0x0000a20000047ab9 */ /* 0x000fe40000000800 */
[----:B0-----:R-:W-:-:S05]  /*a440*/  IMAD.U32 R0, RZ, RZ, UR4 ;  /* 0x00000004ff007e24 */ /* 0x001fca000f8e00ff */
[----:B------:R1:W-:Y:S01]  /*a450*/  STL [R1+0x14], R0 ;  /* 0x0000140001007387 */ /* 0x0003e20000100800 */
[----:B------:R-:W-:Y:S05]  /*a460*/  @!P2 BRA `(.L_x_261) ;  /* 0x000000000010a947 */ /* 0x000fea0003800000 */
[----:B------:R-:W2:Y:S04]  /*a470*/  LDG.E R5, desc[UR50][R2.64] ;  /* 0x0000003202057981 */ /* 0x000ea8000c1e1900 */
[----:B-1----:R-:W2:Y:S02]  /*a480*/  LDG.E R0, desc[UR50][R2.64+0x4] ;  /* 0x0000043202007981 */ /* 0x002ea4000c1e1900 */
[----:B--2---:R-:W-:-:S05]  /*a490*/  IMAD.IADD R0, R0, 0x1, -R5 ;  /* 0x0000000100007824 */ /* 0x004fca00078e0a05 */
[----:B------:R2:W-:Y:S02]  /*a4a0*/  STL [R1+0x14], R0 ;  /* 0x0000140001007387 */ /* 0x0005e40000100800 */
.L_x_261:
[----:B------:R-:W-:Y:S01]  /*a4b0*/  ULDC.64 UR4, c[0x0][0xa20] ;  /* 0x0002880000047ab9 */ /* 0x000fe20000000a00 */
[----:B------:R-:W-:Y:S01]  /*a4c0*/  IMAD.MOV.U32 R33, RZ, RZ, R31 ;  /* 0x000000ffff217224 */ /* 0x000fe200078e001f */
[----:B------:R-:W-:-:S04]  /*a4d0*/  ISETP.NE.U32.AND P0, PT, RZ, UR4, PT ;  /* 0x00000004ff007c0c */ /* 0x000fc8000bf05070 */
[----:B------:R-:W-:-:S13]  /*a4e0*/  ISETP.NE.AND.EX P0, PT, RZ, UR5, PT, P0 ;  /* 0x00000005ff007c0c */ /* 0x000fda000bf05300 */
[----:B------:R-:W-:Y:S05]  /*a4f0*/  @!P0 BRA `(.L_x_262) ;  /* 0x0000000000108947 */ /* 0x000fea0003800000 */
[----:B------:R-:W-:-:S04]  /*a500*/  IADD3 R2, P0, R23, UR4, RZ ;  /* 0x0000000417027c10 */ /* 0x000fc8000ff1e0ff */
[----:B------:R-:W-:-:S05]  /*a510*/  IADD3.X R3, R24, UR5, RZ, P0, !PT ;  /* 0x0000000518037c10 */ /* 0x000fca00087fe4ff */
[----:B------:R3:W5:Y:S01]  /*a520*/  LDG.E R35, desc[UR50][R2.64] ;  /* 0x0000003202237981 */ /* 0x000762000c1e1900 */
[----:B------:R-:W-:Y:S05]  /*a530*/  BRA `(.L_x_263) ;  /* 0x0000000000247947 */ /* 0x000fea0003800000 */
.L_x_262:
[----:B------:R-:W-:Y:S02]  /*a540*/  ULDC.64 UR4, c[0x0][0xa08] ;  /* 0x0002820000047ab9 */ /* 0x000fe40000000a00 */
[----:B------:R-:W-:-:S04]  /*a550*/  ISETP.NE.U32.AND P0, PT, RZ, UR4, PT ;  /* 0x00000004ff007c0c */ /* 0x000fc8000bf05070 */
[----:B------:R-:W-:-:S13]  /*a560*/  ISETP.NE.AND.EX P0, PT, RZ, UR5, PT, P0 ;  /* 0x00000005ff007c0c */ /* 0x000fda000bf05300 */
[----:B------:R-:W-:Y:S05]  /*a570*/  @!P0 BRA `(.L_x_263) ;  /* 0x0000000000148947 */ /* 0x000fea0003800000 */
[----:B------:R-:W3:Y:S02]  /*a580*/  LDC.64 R2, c[0x0][0xa08] ;  /* 0x00028200ff027b82 */ /* 0x000ee40000000a00 */
[----:B---3--:R-:W-:-:S05]  /*a590*/  IMAD.WIDE R2, R33, 0x4, R2 ;  /* 0x0000000421027825 */ /* 0x008fca00078e0202 */
[----:B------:R-:W3:Y:S04]  /*a5a0*/  LDG.E R35, desc[UR50][R2.64] ;  /* 0x0000003202237981 */ /* 0x000ee8000c1e1900 */
[----:B012---:R-:W3:Y:S02]  /*a5b0*/  LDG.E R0, desc[UR50][R2.64+0x4] ;  /* 0x0000043202007981 */ /* 0x007ee4000c1e1900 */
[----:B---3--:R-:W-:-:S07]  /*a5c0*/  IADD3 R35, -R35, R0, RZ ;  /* 0x0000000023237210 */ /* 0x008fce0007ffe1ff */
.L_x_263:
[----:B-----5:R-:W-:Y:S01]  /*a5d0*/  IMAD.IADD R35, R35, 0x1, -R36 ;  /* 0x0000000123237824 */ /* 0x020fe200078e0a24 */
[----:B------:R-:W-:Y:S03]  /*a5e0*/  BSSY B7, `(.L_x_264) ;  /* 0x0000377000077945 */ /* 0x000fe60003800000 */
[C---:B012---:R-:W-:Y:S01]  /*a5f0*/  VIADD R0, R35.reuse, 0x7f ;  /* 0x0000007f23007836 */ /* 0x047fe20000000000 */
[----:B------:R-:W-:-:S04]  /*a600*/  ISETP.GT.AND P0, PT, R35, RZ, PT ;  /* 0x000000ff2300720c */ /* 0x000fc80003f04270 */
[----:B---3--:R-:W-:-:S04]  /*a610*/  SHF.R.S32.HI R3, RZ, 0x1f, R0 ;  /* 0x0000001fff037819 */ /* 0x008fc80000011400 */
[----:B------:R-:W-:-:S05]  /*a620*/  LEA.HI R32, R3, R0, RZ, 0x7 ;  /* 0x0000000003207211 */ /* 0x000fca00078f38ff */
[----:B------:R0:W-:Y:S01]  /*a630*/  STL [R1+0x18], R32 ;  /* 0x0000182001007387 */ /* 0x0001e20000100800 */
[----:B------:R-:W-:Y:S05]  /*a640*/  @P0 BRA `(.L_x_265) ;  /* 0x0000000000440947 */ /* 0x000fea0003800000 */
[----:B------:R-:W1:Y:S02]  /*a650*/  S2R R2, SR_TID.X ;  /* 0x0000000000027919 */ /* 0x000e640000002100 */
[----:B-1----:R-:W-:-:S04]  /*a660*/  LOP3.LUT R2, R2, 0x7f, RZ, 0xc0, !PT ;  /* 0x0000007f02027812 */ /* 0x002fc800078ec0ff */
[----:B------:R-:W-:-:S13]  /*a670*/  ISETP.NE.AND P0, PT, R2, RZ, PT ;  /* 0x000000ff0200720c */ /* 0x000fda0003f05270 */
[----:B------:R-:W-:Y:S05]  /*a680*/  @P0 BRA `(.L_x_266) ;  /* 0x0000003400b00947 */ /* 0x000fea0003800000 */
[----:B------:R-:W1:Y:S01]  /*a690*/  S2R R7, SR_LANEID ;  /* 0x0000000000077919 */ /* 0x000e620000000000 */
[----:B------:R-:W-:Y:S01]  /*a6a0*/  VOTEU.ANY UR4, UPT, PT ;  /* 0x0000000000047886 */ /* 0x000fe200038e0100 */
[----:B------:R-:W2:Y:S01]  /*a6b0*/  LDC.64 R2, c[0x0][0xc60] ;  /* 0x00031800ff027b82 */ /* 0x000ea20000000a00 */
[----:B------:R-:W1:Y:S08]  /*a6c0*/  FLO.U32 R0, UR4 ;  /* 0x0000000400007d00 */ /* 0x000e7000080e0000 */
[----:B------:R-:W2:Y:S01]  /*a6d0*/  POPC R5, UR4 ;  /* 0x0000000400057d09 */ /* 0x000ea20008000000 */
[----:B-1----:R-:W-:-:S13]  /*a6e0*/  ISETP.EQ.U32.AND P0, PT, R0, R7, PT ;  /* 0x000000070000720c */ /* 0x002fda0003f02070 */
[----:B--2---:R-:W2:Y:S01]  /*a6f0*/  @P0 ATOMG.E.ADD.STRONG.GPU PT, R3, desc[UR50][R2.64], R5 ;  /* 0x00000005020309a8 */ /* 0x004ea200081ee1f2 */
[----:B------:R-:W1:Y:S02]  /*a700*/  S2R R4, SR_LTMASK ;  /* 0x0000000000047919 */ /* 0x000e640000003900 */
[----:B-1----:R-:W-:-:S04]  /*a710*/  LOP3.LUT R4, R4, UR4, RZ, 0xc0, !PT ;  /* 0x0000000404047c12 */ /* 0x002fc8000f8ec0ff */
[----:B------:R-:W1:Y:S01]  /*a720*/  POPC R7, R4 ;  /* 0x0000000400077309 */ /* 0x000e620000000000 */
[----:B--2---:R-:W1:Y:S02]  /*a730*/  SHFL.IDX PT, R0, R3, R0, 0x1f ;  /* 0x00001f0003007589 */ /* 0x004e6400000e0000 */
[----:B-1----:R-:W-:Y:S01]  /*a740*/  IADD3 R16, R0, UR38, R7 ;  /* 0x0000002600107c10 */ /* 0x002fe2000fffe007 */
[----:B------:R-:W-:Y:S06]  /*a750*/  BRA `(.L_x_266) ;  /* 0x00000034007c7947 */ /* 0x000fec0003800000 */
.L_x_265:
[----:B------:R-:W-:Y:S01]  /*a760*/  VIADD R0, R22, 0x18400 ;  /* 0x0001840016007836 */ /* 0x000fe20000000000 */
[----:B------:R-:W-:Y:S04]  /*a770*/  BSSY B6, `(.L_x_267) ;  /* 0x0000013000067945 */ /* 0x000fe80003800000 */
[----:B------:R-:W-:-:S13]  /*a780*/  LOP3.LUT P0, RZ, R0, 0x3ff, RZ, 0xc0, !PT ;  /* 0x000003ff00ff7812 */ /* 0x000fda000780c0ff */
        /* <DEDUP_REMOVED lines=9> */
[----:B------:R-:W-:Y:S01]  /*a820*/  MOV R8, 0x70 ;  /* 0x0000007000087802 */ /* 0x000fe20000000f00 */
[----:B------:R-:W-:Y:S02]  /*a830*/  IMAD.U32 R7, RZ, RZ, UR9 ;  /* 0x00000009ff077e24 */ /* 0x000fe4000f8e00ff */
[----:B------:R-:W-:-:S02]  /*a840*/  IMAD.U32 R10, RZ, RZ, UR4 ;  /* 0x00000004ff0a7e24 */ /* 0x000fc4000f8e00ff */
[----:B------:R-:W-:Y:S02]  /*a850*/  IMAD.U32 R11, RZ, RZ, UR5 ;  /* 0x00000005ff0b7e24 */ /* 0x000fe4000f8e00ff */
[----:B------:R-:W-:Y:S02]  /*a860*/  IMAD.MOV.U32 R12, RZ, RZ, 0x1 ;  /* 0x00000001ff0c7424 */ /* 0x000fe400078e00ff */
[----:B------:R-:W-:-:S07]  /*a870*/  IMAD.MOV.U32 R13, RZ, RZ, RZ ;  /* 0x000000ffff0d7224 */ /* 0x000fce00078e00ff */
[----:B------:R-:W-:-:S07]  /*a880*/  LEPC R20, `(.L_x_268) ;  /* 0x000000001014794e */ /* 0x000fce0000000000 */
[----:B01----:R-:W-:Y:S05]  /*a890*/  CALL.ABS.NOINC R2 ;  /* 0x0000000002007343 */ /* 0x003fea0003c00000 */
.L_x_268:
[----:B------:R-:W-:Y:S05]  /*a8a0*/  BSYNC B6 ;  /* 0x0000000000067941 */ /* 0x000fea0003800000 */
.L_x_267:
        /* <DEDUP_REMOVED lines=8> */
[----:B------:R1:W2:Y:S01]  /*a930*/  LDC.64 R2, c[0x4][R26] ;  /* 0x010000001a027b82 */ /* 0x0002a20000000a00 */
[----:B------:R-:W-:Y:S01]  /*a940*/  IMAD.U32 R4, RZ, RZ, UR6 ;  /* 0x00000006ff047e24 */ /* 0x000fe2000f8e00ff */
[----:B------:R-:W-:Y:S01]  /*a950*/  MOV R5, UR7 ;  /* 0x0000000700057c02 */ /* 0x000fe20008000f00 */
[----:B------:R-:W-:Y:S01]  /*a960*/  IMAD.U32 R6, RZ, RZ, UR8 ;  /* 0x00000008ff067e24 */ /* 0x000fe2000f8e00ff */
[----:B------:R-:W-:Y:S01]  /*a970*/  MOV R8, 0x70 ;  /* 0x0000007000087802 */ /* 0x000fe20000000f00 */
[----:B------:R-:W-:Y:S02]  /*a980*/  IMAD.U32 R7, RZ, RZ, UR9 ;  /* 0x00000009ff077e24 */ /* 0x000fe4000f8e00ff */
[----:B------:R-:W-:-:S02]  /*a990*/  IMAD.U32 R10, RZ, RZ, UR4 ;  /* 0x00000004ff0a7e24 */ /* 0x000fc4000f8e00ff */
[----:B------:R-:W-:Y:S02]  /*a9a0*/  IMAD.U32 R11, RZ, RZ, UR5 ;  /* 0x00000005ff0b7e24 */ /* 0x000fe4000f8e00ff */
[----:B------:R-:W-:Y:S02]  /*a9b0*/  IMAD.MOV.U32 R12, RZ, RZ, 0x1 ;  /* 0x00000001ff0c7424 */ /* 0x000fe400078e00ff */
[----:B-1----:R-:W-:-:S07]  /*a9c0*/  IMAD.MOV.U32 R13, RZ, RZ, RZ ;  /* 0x000000ffff0d7224 */ /* 0x002fce00078e00ff */
[----:B------:R-:W-:-:S07]  /*a9d0*/  LEPC R20, `(.L_x_271) ;  /* 0x000000001014794e */ /* 0x000fce0000000000 */
[----:B0-2---:R-:W-:Y:S05]  /*a9e0*/  CALL.ABS.NOINC R2 ;  /* 0x0000000002007343 */ /* 0x005fea0003c00000 */
.L_x_271:
[----:B------:R0:W1:Y:S01]  /*a9f0*/  LDC.64 R2, c[0x4][R26] ;  /* 0x010000001a027b82 */ /* 0x0000620000000a00 */
[----:B------:R-:W-:Y:S01]  /*aa00*/  ULDC.64 UR6, c[0x4][0x80] ;  /* 0x0100200000067ab9 */ /* 0x000fe20000000a00 */
[----:B------:R-:W-:Y:S01]  /*aa10*/  ULDC.64 UR8, c[0x4][0x88] ;  /* 0x0100220000087ab9 */ /* 0x000fe20000000a00 */
[----:B------:R-:W-:Y:S01]  /*aa20*/  ULDC.64 UR4, c[0x4][0x18] ;  /* 0x0100060000047ab9 */ /* 0x000fe20000000a00 */
        /* <DEDUP_REMOVED lines=8> */
[----:B0-----:R-:W-:-:S07]  /*aab0*/  IMAD.MOV.U32 R13, RZ, RZ, RZ ;  /* 0x000000ffff0d7224 */ /* 0x001fce00078e00ff */
[----:B------:R-:W-:-:S07]  /*aac0*/  LEPC R20, `(.L_x_270) ;  /* 0x000000001014794e */ /* 0x000fce0000000000 */
[----:B-1----:R-:W-:Y:S05]  /*aad0*/  CALL.ABS.NOINC R2 ;  /* 0x0000000002007343 */ /* 0x002fea0003c00000 */
.L_x_270:
[----:B------:R-:W-:Y:S05]  /*aae0*/  BSYNC B6 ;  /* 0x0000000000067941 */ /* 0x000fea0003800000 */
.L_x_269:
[----:B------:R-:W-:Y:S01]  /*aaf0*/  ULDC.64 UR4, c[0x0][0x9f8] ;  /* 0x00027e0000047ab9 */ /* 0x000fe20000000a00 */
[----:B------:R-:W1:Y:S01]  /*ab00*/  S2R R20, SR_TID.X ;  /* 0x0000000000147919 */ /* 0x000e620000002100 */
[----:B------:R-:W-:Y:S01]  /*ab10*/  ISETP.NE.U32.AND P0, PT, RZ, UR4, PT ;  /* 0x00000004ff007c0c */ /* 0x000fe2000bf05070 */
[----:B------:R-:W2:Y:S03]  /*ab20*/  LDC R6, c[0x0][0x430] ;  /* 0x00010c00ff067b82 */ /* 0x000ea60000000800 */
[----:B------:R-:W-:-:S13]  /*ab30*/  ISETP.NE.AND.EX P0, PT, RZ, UR5, PT, P0 ;  /* 0x00000005ff007c0c */ /* 0x000fda000bf05300 */
[----:B------:R-:W-:Y:S01]  /*ab40*/  @P0 IADD3 R2, P1, R23, UR4, RZ ;  /* 0x0000000417020c10 */ /* 0x000fe2000ff3e0ff */
[----:B------:R-:W3:Y:S01]  /*ab50*/  S2R R21, SR_TID.X ;  /* 0x0000000000157919 */ /* 0x000ee20000002100 */
[----:B------:R-:W-:Y:S01]  /*ab60*/  LEA.HI.SX32 R26, R32, 0xffffffff, 0x19 ;  /* 0xffffffff201a7811 */ /* 0x000fe200078fcaff */
[----:B------:R-:W-:Y:S01]  /*ab70*/  IMAD.U32 R10, RZ, RZ, UR37 ;  /* 0x00000025ff0a7e24 */ /* 0x000fe2000f8e00ff */
[----:B------:R-:W-:Y:S01]  /*ab80*/  @P0 IADD3.X R3, R24, UR5, RZ, P1, !PT ;  /* 0x0000000518030c10 */ /* 0x000fe20008ffe4ff */
[----:B------:R-:W-:-:S04]  /*ab90*/  ULDC UR4, c[0x0][0x2f4] ;  /* 0x0000bd0000047ab9 */ /* 0x000fc80000000800 */
[----:B------:R4:W4:Y:S01]  /*aba0*/  @P0 LDG.E R33, desc[UR50][R2.64] ;  /* 0x0000003202210981 */ /* 0x000922000c1e1900 */
[----:B--2---:R-:W-:Y:S01]  /*abb0*/  ISETP.NE.AND P2, PT, R6, 0x1, PT ;  /* 0x000000010600780c */ /* 0x004fe20003f45270 */
[----:B------:R-:W-:Y:S01]  /*abc0*/  IMAD.SHL.U32 R8, R26, 0x80, RZ ;  /* 0x000000801a087824 */ /* 0x000fe200078e00ff */
[----:B------:R-:W-:Y:S02]  /*abd0*/  LOP3.LUT R27, R27, 0xfffffff7, RZ, 0xc0, !PT ;  /* 0xfffffff71b1b7812 */ /* 0x000fe400078ec0ff */
[----:B-1----:R-:W-:-:S04]  /*abe0*/  LOP3.LUT R20, R20, 0x7f, RZ, 0xc0, !PT ;  /* 0x0000007f14147812 */ /* 0x002fc800078ec0ff */
[----:B------:R-:W-:-:S05]  /*abf0*/  SHF.R.U32.HI R20, RZ, 0x3, R20 ;  /* 0x00000003ff147819 */ /* 0x000fca0000011614 */
[----:B------:R-:W1:Y:S01]  /*ac00*/  @P2 LDC R0, c[0x0][0x434] ;  /* 0x00010d00ff002b82 */ /* 0x000e620000000800 */
[----:B------:R-:W-:-:S07]  /*ac10*/  @P2 LOP3.LUT R27, R27, 0x8, RZ, 0xfc, !PT ;  /* 0x000000081b1b2812 */ /* 0x000fce00078efcff */
[----:B------:R-:W2:Y:S01]  /*ac20*/  @P2 LDC R7, c[0x0][0x438] ;  /* 0x00010e00ff072b82 */ /* 0x000ea20000000800 */
[----:B---3--:R-:W-:-:S05]  /*ac30*/  IMAD.SHL.U32 R21, R21, 0x10, RZ ;  /* 0x0000001015157824 */ /* 0x008fca00078e00ff */
[----:B------:R-:W-:-:S04]  /*ac40*/  LOP3.LUT R21, R21, 0x70, RZ, 0xc0, !PT ;  /* 0x0000007015157812 */ /* 0x000fc800078ec0ff */
[----:B------:R-:W-:-:S04]  /*ac50*/  LOP3.LUT R4, R8, R20, R21, 0xfe, !PT ;  /* 0x0000001408047212 */ /* 0x000fc800078efe15 */
[C---:B------:R-:W-:Y:S01]  /*ac60*/  ISETP.GE.AND P0, PT, R4.reuse, R35, PT ;  /* 0x000000230400720c */ /* 0x040fe20003f06270 */
[----:B------:R-:W-:-:S04]  /*ac70*/  IMAD.IADD R9, R4, 0x1, R36 ;  /* 0x0000000104097824 */ /* 0x000fc800078e0224 */
[----:B-1----:R-:W-:Y:S01]  /*ac80*/  @P2 IMAD.HI.U32 R0, R9, R0, RZ ;  /* 0x0000000009002227 */ /* 0x002fe200078e00ff */
[----:B----4-:R-:W-:-:S04]  /*ac90*/  MOV R2, R9 ;  /* 0x0000000900027202 */ /* 0x010fc80000000f00 */
[----:B--2---:R-:W-:-:S03]  /*aca0*/  @P2 SHF.R.U32.HI R2, RZ, R7, R0 ;  /* 0x00000007ff022219 */ /* 0x004fc60000011600 */
[----:B------:R-:W1:Y:S01]  /*acb0*/  @!P0 LDC.64 R4, c[0x0][0x428] ;  /* 0x00010a00ff048b82 */ /* 0x000e620000000a00 */
[--C-:B------:R-:W-:Y:S01]  /*acc0*/  @!P0 SHF.R.S32.HI R3, RZ, 0x1f, R2.reuse ;  /* 0x0000001fff038819 */ /* 0x100fe20000011402 */
[----:B------:R-:W-:-:S04]  /*acd0*/  IMAD.MOV R0, RZ, RZ, -R2 ;  /* 0x000000ffff007224 */ /* 0x000fc800078e0a02 */
[----:B------:R-:W-:Y:S01]  /*ace0*/  IMAD R0, R6, R0, R9 ;  /* 0x0000000006007224 */ /* 0x000fe200078e0209 */
[----:B------:R-:W-:Y:S02]  /*acf0*/  ISETP.NE.AND P2, PT, R10, 0x3, PT ;  /* 0x000000030a00780c */ /* 0x000fe40003f45270 */
[----:B------:R-:W-:-:S11]  /*ad00*/  LOP3.LUT R27, R27, 0xfffffffb, RZ, 0xc0, !PT ;  /* 0xfffffffb1b1b7812 */ /* 0x000fd600078ec0ff */
[----:B------:R-:W-:-:S04]  /*ad10*/  @P2 LOP3.LUT R27, R27, 0x4, RZ, 0xfc, !PT ;  /* 0x000000041b1b2812 */ /* 0x000fc800078efcff */
[----:B------:R-:W-:Y:S01]  /*ad20*/  LOP3.LUT R27, R27, 0xfffffffd, RZ, 0xc0, !PT ;  /* 0xfffffffd1b1b7812 */ /* 0x000fe200078ec0ff */
[----:B------:R-:W-:Y:S01]  /*ad30*/  UMOV UR5, 0xffffffff ;  /* 0xffffffff00057882 */ /* 0x000fe20000000000 */
[-C--:B-1----:R-:W-:Y:S01]  /*ad40*/  @!P0 IMAD.WIDE.U32 R6, R33, R4.reuse, R2 ;  /* 0x0000000421068225 */ /* 0x082fe200078e0002 */
[----:B------:R-:W-:Y:S01]  /*ad50*/  SHF.R.S32.HI R37, RZ, 0x1f, R33 ;  /* 0x0000001fff257819 */ /* 0x000fe20000011421 */
[----:B------:R-:W1:Y:S04]  /*ad60*/  @!P0 LDC.64 R2, c[0x0][0x418] ;  /* 0x00010600ff028b82 */ /* 0x000e680000000a00 */
[----:B------:R-:W-:Y:S02]  /*ad70*/  @!P0 IMAD R9, R37, R4, RZ ;  /* 0x0000000425098224 */ /* 0x000fe400078e02ff */
[----:B------:R-:W-:-:S02]  /*ad80*/  IMAD.MOV.U32 R4, RZ, RZ, RZ ;  /* 0x000000ffff047224 */ /* 0x000fc400078e00ff */
[----:B------:R-:W-:-:S04]  /*ad90*/  @!P0 IMAD R5, R33, R5, R9 ;  /* 0x0000000521058224 */ /* 0x000fc800078e0209 */
[----:B------:R-:W-:Y:S01]  /*ada0*/  @!P0 IMAD.IADD R5, R7, 0x1, R5 ;  /* 0x0000000107058824 */ /* 0x000fe200078e0205 */
[----:B-1----:R-:W-:-:S04]  /*adb0*/  @!P0 LEA R2, P1, R6, R2, 0x2 ;  /* 0x0000000206028211 */ /* 0x002fc800078210ff */
[----:B------:R-:W-:-:S05]  /*adc0*/  @!P0 LEA.HI.X R3, R6, R3, R5, 0x2, P1 ;  /* 0x0000000306038211 */ /* 0x000fca00008f1405 */
[----:B------:R1:W5:Y:S01]  /*add0*/  @!P0 LDG.E R4, desc[UR50][R2.64] ;  /* 0x0000003202048981 */ /* 0x000362000c1e1900 */
[----:B------:R-:W-:-:S13]  /*ade0*/  ISETP.GE.AND P0, PT, R30, UR4, PT ;  /* 0x000000041e007c0c */ /* 0x000fda000bf06270 */
[----:B------:R-:W-:Y:S02]  /*adf0*/  @P0 LOP3.LUT R27, R27, 0x2, RZ, 0xfc, !PT ;  /* 0x000000021b1b0812 */ /* 0x000fe400078efcff */
[----:B------:R-:W-:Y:S02]  /*ae00*/  ISETP.GE.AND P0, PT, R29, UR4, PT ;  /* 0x000000041d007c0c */ /* 0x000fe4000bf06270 */
[----:B------:R-:W-:-:S11]  /*ae10*/  LOP3.LUT R27, R27, 0xfffffffe, RZ, 0xc0, !PT ;  /* 0xfffffffe1b1b7812 */ /* 0x000fd600078ec0ff */
[----:B------:R-:W-:Y:S01]  /*ae20*/  @P0 LOP3.LUT R27, R27, 0x1, RZ, 0xfc, !PT ;  /* 0x000000011b1b0812 */ /* 0x000fe200078efcff */
[----:B-1----:R-:W-:Y:S06]  /*ae30*/  BRA.DIV UR5, `(.L_x_272) ;  /* 0x0000003e05a07947 */ /* 0x002fec000b800000 */
.L_x_340:
[----:B0-----:R-:W-:Y:S01]  /*ae40*/  SHF.R.S32.HI R32, RZ, 0x1f, R18 ;  /* 0x0000001fff207819 */ /* 0x001fe20000011412 */
[----:B------:R-:W-:Y:S06]  /*ae50*/  @!P2 BRA `(.L_x_273) ;  /* 0x000000000004a947 */ /* 0x000fec0003800000 */
[----:B------:R-:W-:Y:S01]  /*ae60*/  BPT.TRAP 0x1 ;  /* 0x000000040000795c */ /* 0x000fe20000300000 */
.L_x_273:
[----:B------:R-:W-:Y:S01]  /*ae70*/  SHF.R.S32.HI R6, RZ, 0x1f, R0 ;  /* 0x0000001fff067819 */ /* 0x000fe20000011400 */
[----:B------:R-:W-:Y:S01]  /*ae80*/  ULDC.64 UR4, c[0x0][0x328] ;  /* 0x0000ca0000047ab9 */ /* 0x000fe20000000a00 */
[----:B------:R-:W-:Y:S01]  /*ae90*/  BSSY B0, `(.L_x_274) ;  /* 0x0000017000007945 */ /* 0x000fe20003800000 */
[----:B------:R-:W-:-:S04]  /*aea0*/  IMAD.WIDE.U32 R2, R0, UR4, RZ ;  /* 0x0000000400027c25 */ /* 0x000fc8000f8e00ff */
[----:B------:R-:W-:-:S04]  /*aeb0*/  IMAD R5, R6, UR4, RZ ;  /* 0x0000000406057c24 */ /* 0x000fc8000f8e02ff */
[----:B------:R-:W-:Y:S01]  /*aec0*/  IMAD R5, R0, UR5, R5 ;  /* 0x0000000500057c24 */ /* 0x000fe2000f8e0205 */
[----:B------:R-:W-:-:S04]  /*aed0*/  ULDC.64 UR4, c[0x0][0x338] ;  /* 0x0000ce0000047ab9 */ /* 0x000fc80000000a00 */
[----:B------:R-:W-:Y:S02]  /*aee0*/  IADD3 R3, R3, R5, RZ ;  /* 0x0000000503037210 */ /* 0x000fe40007ffe0ff */
[----:B-----5:R-:W-:Y:S01]  /*aef0*/  SHF.R.S32.HI R5, RZ, 0x1f, R4 ;  /* 0x0000001fff057819 */ /* 0x020fe20000011404 */
[----:B------:R-:W-:-:S04]  /*af00*/  IMAD.WIDE.U32 R2, R4, UR4, R2 ;  /* 0x0000000404027c25 */ /* 0x000fc8000f8e0002 */
[----:B------:R-:W-:-:S04]  /*af10*/  IMAD R7, R5, UR4, RZ ;  /* 0x0000000405077c24 */ /* 0x000fc8000f8e02ff */
[----:B------:R-:W-:Y:S01]  /*af20*/  IMAD R7, R4, UR5, R7 ;  /* 0x0000000504077c24 */ /* 0x000fe2000f8e0207 */
[----:B------:R-:W-:-:S03]  /*af30*/  ULDC.64 UR4, c[0x0][0x330] ;  /* 0x0000cc0000047ab9 */ /* 0x000fc60000000a00 */
[----:B------:R-:W-:Y:S02]  /*af40*/  IMAD.IADD R3, R3, 0x1, R7 ;  /* 0x0000000103037824 */ /* 0x000fe400078e0207 */
[----:B------:R-:W-:Y:S02]  /*af50*/  IMAD R7, R32, UR4, RZ ;  /* 0x0000000420077c24 */ /* 0x000fe4000f8e02ff */
[----:B------:R-:W-:-:S04]  /*af60*/  IMAD.WIDE.U32 R2, R18, UR4, R2 ;  /* 0x0000000412027c25 */ /* 0x000fc8000f8e0002 */
[----:B------:R-:W-:Y:S01]  /*af70*/  IMAD R7, R18, UR5, R7 ;  /* 0x0000000512077c24 */ /* 0x000fe2000f8e0207 */
[----:B------:R-:W-:Y:S02]  /*af80*/  ULDC.64 UR4, c[0x0][0x318] ;  /* 0x0000c60000047ab9 */ /* 0x000fe40000000a00 */
[----:B------:R-:W-:Y:S01]  /*af90*/  LEA R23, P0, R2, UR4, 0x1 ;  /* 0x0000000402177c11 */ /* 0x000fe2000f8008ff */
[----:B------:R-:W-:-:S05]  /*afa0*/  IMAD.IADD R7, R3, 0x1, R7 ;  /* 0x0000000103077824 */ /* 0x000fca00078e0207 */
[----:B------:R-:W-:Y:S01]  /*afb0*/  LEA.HI.X R24, R2, UR5, R7, 0x1, P0 ;  /* 0x0000000502187c11 */ /* 0x000fe200080f0c07 */
[----:B------:R-:W-:Y:S01]  /*afc0*/  IMAD R7, R25, 0x8, R22 ;  /* 0x0000000819077824 */ /* 0x000fe200078e0216 */
[----:B------:R-:W-:-:S04]  /*afd0*/  SHF.L.U32 R2, R28, 0x1f, RZ ;  /* 0x0000001f1c027819 */ /* 0x000fc800000006ff */
[----:B------:R-:W0:Y:S02]  /*afe0*/  SYNCS.PHASECHK.TRANS64.TRYWAIT P0, [R7+URZ+0x28840], R2 ;  /* 0x02884002070075a7 */ /* 0x000e24000800017f */
[----:B0-----:R-:W-:Y:S05]  /*aff0*/  @!P0 BRA `(.L_x_275) ;  /* 0x0000003c00648947 */ /* 0x001fea0003800000 */
.L_x_341:
[----:B------:R-:W-:Y:S05]  /*b000*/  BSYNC B0 ;  /* 0x0000000000007941 */ /* 0x000fea0003800000 */
.L_x_274:
[----:B------:R-:W1:Y:S01]  /*b010*/  S2R R9, SR_TID.X ;  /* 0x0000000000097919 */ /* 0x000e620000002100 */
        /* <DEDUP_REMOVED lines=12> */
[----:B------:R-:W-:Y:S01]  /*b0e0*/  IMAD R0, R32, UR4, RZ ;  /* 0x0000000420007c24 */ /* 0x000fe2000f8e02ff */
[----:B------:R-:W-:Y:S01]  /*b0f0*/  IADD3 R3, R3, R5, RZ ;  /* 0x0000000503037210 */ /* 0x000fe20007ffe0ff */
[----:B------:R-:W-:Y:S02]  /*b100*/  IMAD R5, R25, 0x4000, R34 ;  /* 0x0000400019057824 */ /* 0x000fe400078e0222 */
[C---:B------:R-:W-:Y:S02]  /*b110*/  IMAD R0, R18.reuse, UR5, R0 ;  /* 0x0000000512007c24 */ /* 0x040fe4000f8e0200 */
[----:B------:R-:W-:Y:S01]  /*b120*/  IMAD.WIDE.U32 R2, R18, UR4, R2 ;  /* 0x0000000412027c25 */ /* 0x000fe2000f8e0002 */
[----:B------:R-:W-:Y:S01]  /*b130*/  ULDC.64 UR4, c[0x0][0x2e8] ;  /* 0x0000ba0000047ab9 */ /* 0x000fe20000000a00 */
[----:B-1----:R-:W-:Y:S02]  /*b140*/  LOP3.LUT R9, R9, 0x7f, RZ, 0xc0, !PT ;  /* 0x0000007f09097812 */ /* 0x002fe400078ec0ff */
[----:B------:R-:W-:Y:S01]  /*b150*/  IMAD.IADD R0, R3, 0x1, R0 ;  /* 0x0000000103007824 */ /* 0x000fe200078e0200 */
[----:B------:R-:W-:Y:S01]  /*b160*/  LEA R4, P0, R2, UR4, 0x1 ;  /* 0x0000000402047c11 */ /* 0x000fe2000f8008ff */
[----:B------:R-:W-:Y:S01]  /*b170*/  UMOV UR4, 0xffffffff ;  /* 0xffffffff00047882 */ /* 0x000fe20000000000 */
[----:B------:R-:W-:-:S02]  /*b180*/  SHF.R.U32.HI R9, RZ, 0x3, R9 ;  /* 0x00000003ff097819 */ /* 0x000fc40000011609 */
[----:B------:R-:W-:Y:S02]  /*b190*/  LEA.HI.X R0, R2, UR5, R0, 0x1, P0 ;  /* 0x0000000502007c11 */ /* 0x000fe400080f0c00 */
[----:B------:R-:W-:-:S04]  /*b1a0*/  IADD3 R6, -R9, R35, -R8 ;  /* 0x0000002309067210 */ /* 0x000fc80007ffe908 */
[----:B------:R-:W-:Y:S01]  /*b1b0*/  ISETP.GE.AND P0, PT, R6, 0x1, PT ;  /* 0x000000010600780c */ /* 0x000fe20003f06270 */
[----:B------:R-:W-:-:S12]  /*b1c0*/  BRA.DIV UR4, `(.L_x_276) ;  /* 0x0000003e04047947 */ /* 0x000fd8000b800000 */
[----:B------:R-:W0:Y:S01]  /*b1d0*/  SHFL.IDX PT, R3, R4, RZ, 0x181f ;  /* 0x00181fff04037589 */ /* 0x000e2200000e0000 */
[----:B------:R-:W-:-:S03]  /*b1e0*/  @P0 IMAD R8, R5, 0x2, R22 ;  /* 0x0000000205080824 */ /* 0x000fc600078e0216 */
[----:B------:R-:W1:Y:S01]  /*b1f0*/  SHFL.IDX PT, R2, R0, RZ, 0x181f ;  /* 0x00181fff00027589 */ /* 0x000e6200000e0000 */
[----:B0-----:R-:W-:-:S05]  /*b200*/  @P0 LEA R3, P1, R30, R3, 0x1 ;  /* 0x000000031e030211 */ /* 0x001fca00078208ff */
[----:B-1----:R-:W-:Y:S01]  /*b210*/  @P0 IMAD.X R2, RZ, RZ, R2, P1 ;  /* 0x000000ffff020224 */ /* 0x002fe200008e0602 */
[----:B------:R-:W-:-:S04]  /*b220*/  ISETP.GE.AND P1, PT, R6, 0x11, PT ;  /* 0x000000110600780c */ /* 0x000fc80003f26270 */
[----:B------:R-:W-:-:S04]  /*b230*/  @P0 LOP3.LUT R3, R3, R2, RZ, 0x3c, !PT ;  /* 0x0000000203030212 */ /* 0x000fc800078e3cff */
[----:B------:R-:W-:-:S04]  /*b240*/  @P0 LOP3.LUT R2, R3, R2, RZ, 0x3c, !PT ;  /* 0x0000000203020212 */ /* 0x000fc800078e3cff */
[----:B------:R-:W-:-:S05]  /*b250*/  @P0 LOP3.LUT R3, R3, R2, RZ, 0x3c, !PT ;  /* 0x0000000203030212 */ /* 0x000fca00078e3cff */
[----:B------:R-:W-:Y:S01]  /*b260*/  @!PT LDS RZ, [RZ] ;  /* 0x00000000fffff984 */ /* 0x000fe20000000800 */
[----:B------:R-:W-:Y:S04]  /*b270*/  @P0 LDGSTS.E.BYPASS.LTC128B.128 [R8+0x18400], desc[UR50][R2.64], !P3 ;  /* 0x1840000002080fae */ /* 0x000fe8000d901d72 */
[----:B------:R0:W-:Y:S04]  /*b280*/  @P0 LDGSTS.E.BYPASS.LTC128B.128 [R8+0x1c400], desc[UR50][R2.64+0x80], !P2 ;  /* 0x1c40008002080fae */ /* 0x0001e8000d101d72 */
[----:B0-----:R-:W0:Y:S01]  /*b290*/  SHFL.IDX PT, R3, R4, 0x1, 0x181f ;  /* 0x00381f0004037f89 */ /* 0x001e2200000e0000 */
[----:B------:R-:W-:-:S03]  /*b2a0*/  @P1 IMAD R8, R5, 0x2, R22 ;  /* 0x0000000205081824 */ /* 0x000fc600078e0216 */
[----:B------:R-:W1:Y:S01]  /*b2b0*/  SHFL.IDX PT, R2, R0, 0x1, 0x181f ;  /* 0x00381f0000027f89 */ /* 0x000e6200000e0000 */
[----:B0-----:R-:W-:-:S04]  /*b2c0*/  @P1 LEA R3, P0, R30, R3, 0x1 ;  /* 0x000000031e031211 */ /* 0x001fc800078008ff */
[----:B-1----:R-:W-:-:S04]  /*b2d0*/  @P1 IADD3.X R2, RZ, R2, RZ, P0, !PT ;  /* 0x00000002ff021210 */ /* 0x002fc800007fe4ff */
[----:B------:R-:W-:-:S04]  /*b2e0*/  @P1 LOP3.LUT R3, R3, R2, RZ, 0x3c, !PT ;  /* 0x0000000203031212 */ /* 0x000fc800078e3cff */
[----:B------:R-:W-:-:S04]  /*b2f0*/  @P1 LOP3.LUT R2, R3, R2, RZ, 0x3c, !PT ;  /* 0x0000000203021212 */ /* 0x000fc800078e3cff */
[----:B------:R-:W-:-:S05]  /*b300*/  @P1 LOP3.LUT R3, R3, R2, RZ, 0x3c, !PT ;  /* 0x0000000203031212 */ /* 0x000fca00078e3cff */
[----:B------:R-:W-:Y:S04]  /*b310*/  @P1 LDGSTS.E.BYPASS.LTC128B.128 [R8+0x18c00], desc[UR50][R2.64], !P3 ;  /* 0x18c0000002081fae */ /* 0x000fe8000d901d72 */
[----:B------:R0:W-:Y:S01]  /*b320*/  @P1 LDGSTS.E.BYPASS.LTC128B.128 [R8+0x1cc00], desc[UR50][R2.64+0x80], !P2 ;  /* 0x1cc0008002081fae */ /* 0x0001e2000d101d72 */
[----:B------:R-:W-:-:S03]  /*b330*/  ISETP.GE.AND P1, PT, R6, 0x21, PT ;  /* 0x000000210600780c */ /* 0x000fc60003f26270 */
[----:B0-----:R-:W0:Y:S10]  /*b340*/  SHFL.IDX PT, R3, R4, 0x2, 0x181f ;  /* 0x00581f0004037f89 */ /* 0x001e3400000e0000 */
[----:B------:R-:W-:Y:S01]  /*b350*/  @P1 IMAD R8, R5, 0x2, R22 ;  /* 0x0000000205081824 */ /* 0x000fe200078e0216 */
[----:B------:R-:W1:Y:S01]  /*b360*/  SHFL.IDX PT, R2, R0, 0x2, 0x181f ;  /* 0x00581f0000027f89 */ /* 0x000e6200000e0000 */
[----:B0-----:R-:W-:-:S05]  /*b370*/  @P1 LEA R3, P0, R30, R3, 0x1 ;  /* 0x000000031e031211 */ /* 0x001fca00078008ff */
[----:B-1----:R-:W-:-:S05]  /*b380*/  @P1 IMAD.X R2, RZ, RZ, R2, P0 ;  /* 0x000000ffff021224 */ /* 0x002fca00000e0602 */
[----:B------:R-:W-:-:S04]  /*b390*/  @P1 LOP3.LUT R3, R3, R2, RZ, 0x3c, !PT ;  /* 0x0000000203031212 */ /* 0x000fc800078e3cff */
[----:B------:R-:W-:-:S04]  /*b3a0*/  @P1 LOP3.LUT R2, R3, R2, RZ, 0x3c, !PT ;  /* 0x0000000203021212 */ /* 0x000fc800078e3cff */
[----:B------:R-:W-:-:S05]  /*b3b0*/  @P1 LOP3.LUT R3, R3, R2, RZ, 0x3c, !PT ;  /* 0x0000000203031212 */ /* 0x000fca00078e3cff */
[----:B------:R-:W-:Y:S04]  /*b3c0*/  @P1 LDGSTS.E.BYPASS.LTC128B.128 [R8+0x19400], desc[UR50][R2.64], !P3 ;  /* 0x1940000002081fae */ /* 0x000fe8000d901d72 */
[----:B------:R0:W-:Y:S01]  /*b3d0*/  @P1 LDGSTS.E.BYPASS.LTC128B.128 [R8+0x1d400], desc[UR50][R2.64+0x80], !P2 ;  /* 0x1d40008002081fae */ /* 0x0001e2000d101d72 */
[----:B------:R-:W-:-:S03]  /*b3e0*/  ISETP.GE.AND P1, PT, R6, 0x31, PT ;  /* 0x000000310600780c */ /* 0x000fc60003f26270 */
[----:B0-----:R-:W0:Y:S10]  /*b3f0*/  SHFL.IDX PT, R3, R4, 0x3, 0x181f ;  /* 0x00781f0004037f89 */ /* 0x001e3400000e0000 */
[----:B------:R-:W-:Y:S01]  /*b400*/  @P1 LEA R8, R5, R22, 0x1 ;  /* 0x0000001605081211 */ /* 0x000fe200078e08ff */
        /* <DEDUP_REMOVED lines=33> */
[----:B------:R-:W1:Y:S04]  /*b620*/  SHFL.IDX PT, R2, R0, 0x6, 0x181f ;  /* 0x00d81f0000027f89 */ /* 0x000e6800000e0000 */
[----:B------:R-:W2:Y:S01]  /*b630*/  SHFL.IDX PT, R0, R0, 0x7, 0x181f ;  /* 0x00f81f0000007f89 */ /* 0x000ea200000e0000 */
[----:B0-----:R-:W-:-:S04]  /*b640*/  @P1 LEA R3, P0, R30, R3, 0x1 ;  /* 0x000000031e031211 */ /* 0x001fc800078008ff */
[----:B-1----:R-:W-:-:S04]  /*b650*/  @P1 IADD3.X R2, RZ, R2, RZ, P0, !PT ;  /* 0x00000002ff021210 */ /* 0x002fc800007fe4ff */
[----:B------:R-:W-:-:S04]  /*b660*/  @P1 LOP3.LUT R3, R3, R2, RZ, 0x3c, !PT ;  /* 0x0000000203031212 */ /* 0x000fc800078e3cff */
[----:B------:R-:W-:-:S04]  /*b670*/  @P1 LOP3.LUT R2, R3, R2, RZ, 0x3c, !PT ;  /* 0x0000000203021212 */ /* 0x000fc800078e3cff */
[----:B------:R-:W-:-:S05]  /*b680*/  @P1 LOP3.LUT R3, R3, R2, RZ, 0x3c, !PT ;  /* 0x0000000203031212 */ /* 0x000fca00078e3cff */
[----:B------:R-:W-:Y:S04]  /*b690*/  @P1 LDGSTS.E.BYPASS.LTC128B.128 [R8+0x1b400], desc[UR50][R2.64], !P3 ;  /* 0x1b40000002081fae */ /* 0x000fe8000d901d72 */
[----:B------:R0:W-:Y:S04]  /*b6a0*/  @P1 LDGSTS.E.BYPASS.LTC128B.128 [R8+0x1f400], desc[UR50][R2.64+0x80], !P2 ;  /* 0x1f40008002081fae */ /* 0x0001e8000d101d72 */
[----:B0-2---:R0:W1:Y:S02]  /*b6b0*/  SHFL.IDX PT, R2, R4, 0x7, 0x181f ;  /* 0x00f81f0004027f89 */ /* 0x00506400000e0000 */
.L_x_359:
[----:B------:R-:W-:-:S13]  /*b6c0*/  ISETP.GE.AND P0, PT, R6, 0x71, PT ;  /* 0x000000710600780c */ /* 0x000fda0003f06270 */
[----:B-1----:R-:W-:Y:S01]  /*b6d0*/  @P0 LEA R2, P1, R30, R2, 0x1 ;  /* 0x000000021e020211 */ /* 0x002fe200078208ff */
[----:B------:R-:W-:-:S04]  /*b6e0*/  @P0 IMAD R5, R5, 0x2, R22 ;  /* 0x0000000205050824 */ /* 0x000fc800078e0216 */
[----:B------:R-:W-:-:S05]  /*b6f0*/  @P0 IMAD.X R3, RZ, RZ, R0, P1 ;  /* 0x000000ffff030224 */ /* 0x000fca00008e0600 */
[----:B------:R-:W-:Y:S01]  /*b700*/  @!PT LDS RZ, [RZ] ;  /* 0x00000000fffff984 */ /* 0x000fe20000000800 */
[----:B------:R-:W-:Y:S01]  /*b710*/  @!PT LDS RZ, [RZ] ;  /* 0x00000000fffff984 */ /* 0x000fe20000000800 */
[----:B------:R-:W-:Y:S01]  /*b720*/  @!PT LDS RZ, [RZ] ;  /* 0x00000000fffff984 */ /* 0x000fe20000000800 */
[----:B------:R1:W-:Y:S04]  /*b730*/  @P0 LDGSTS.E.BYPASS.LTC128B.128 [R5+0x1bc00], desc[UR50][R2.64], !P3 ;  /* 0x1bc0000002050fae */ /* 0x0003e8000d901d72 */
[----:B------:R1:W-:Y:S01]  /*b740*/  @P0 LDGSTS.E.BYPASS.LTC128B.128 [R5+0x1fc00], desc[UR50][R2.64+0x80], !P2 ;  /* 0x1fc0008002050fae */ /* 0x0003e2000d101d72 */
[----:B------:R-:W-:Y:S01]  /*b750*/  PLOP3.LUT P0, PT, PT, PT, PT, 0x80, 0x0 ;  /* 0x000000000000781c */ /* 0x000fe20003f0f070 */
[----:B------:R-:W-:-:S12]  /*b760*/  NOP ;  /* 0x0000000000007918 */ /* 0x000fd80000000000 */
.L_x_277:
[----:B------:R-:W-:Y:S02]  /*b770*/  PLOP3.LUT P1, PT, P1, P0, PT, 0xa2, 0x0 ;  /* 0x000000000000781c */ /* 0x000fe40000f21472 */
[----:B------:R-:W-:-:S08]  /*b780*/  @P0 R2UR P1, UR4, R7 ;  /* 0x00000000070402ca */ /* 0x000fd00000020000 */
[----:B------:R-:W-:-:S05]  /*b790*/  @P0 PLOP3.LUT P0, PT, P1, PT, PT, 0x80, 0x0 ;  /* 0x000000000000081c */ /* 0x000fca0000f0f070 */
[----:B------:R-:W-:Y:S01]  /*b7a0*/  @!P1 SYNCS.ARRIVE.TRANS64.RED.A0T1 RZ, [UR4+0x28830], RZ ;  /* 0x028830ffffff99a7 */ /* 0x000fe20008200404 */
[----:B------:R-:W-:Y:S07]  /*b7b0*/  @!P1 ARRIVES.LDGSTSBAR.64.TRANSCNT [UR4+0x28830] ;  /* 0x02883000ff0099b0 */ /* 0x000fee0008000a84 */
[----:B------:R-:W-:Y:S05]  /*b7c0*/  @P0 BRA.U.ANY `(.L_x_277) ;  /* 0xfffffffd00e80947 */ /* 0x000fea000393ffff */
[----:B------:R-:W-:Y:S01]  /*b7d0*/  NOP ;  /* 0x0000000000007918 */ /* 0x000fe20000000000 */
[----:B------:R-:W-:-:S05]  /*b7e0*/  IMAD.U32 R0, RZ, RZ, UR37 ;  /* 0x00000025ff007e24 */ /* 0x000fca000f8e00ff */
[----:B------:R-:W-:-:S13]  /*b7f0*/  ISETP.NE.AND P2, PT, R0, 0x3, PT ;  /* 0x000000030000780c */ /* 0x000fda0003f45270 */
[----:B------:R-:W-:Y:S05]  /*b800*/  @!P2 BRA `(.L_x_278) ;  /* 0x000000000004a947 */ /* 0x000fea0003800000 */
[----:B------:R-:W-:Y:S01]  /*b810*/  BPT.TRAP 0x1 ;  /* 0x000000040000795c */ /* 0x000fe20000300000 */
.L_x_278:
[----:B-1----:R1:W5:Y:S01]  /*b820*/  LDL.LU R3, [R1+0x4] ;  /* 0x0000040001037983 */ /* 0x0023620000300800 */
[----:B------:R1:W-:Y:S03]  /*b830*/  SYNCS.ARRIVE.TRANS64.A1T0 RZ, [R7+URZ+0x28830], RZ ;  /* 0x028830ff07ff79a7 */ /* 0x0003e6000810003f */
[----:B0-----:R1:W5:Y:S02]  /*b840*/  LDL.LU R4, [R1+0x10] ;  /* 0x0000100001047983 */ /* 0x0013640000300800 */
[----:B------:R-:W-:Y:S05]  /*b850*/  WARPSYNC.ALL ;  /* 0x0000000000007948 */ /* 0x000fea0003800000 */
[----:B------:R-:W-:Y:S01]  /*b860*/  ULDC.64 UR4, c[0x0][0x298] ;  /* 0x0000a60000047ab9 */ /* 0x000fe20000000a00 */
[----:B------:R-:W-:Y:S01]  /*b870*/  IADD3 R2, R22, 0x10400, RZ ;  /* 0x0001040016027810 */ /* 0x000fe20007ffe0ff */
[----:B------:R-:W-:Y:S01]  /*b880*/  BSSY B6, `(.L_x_279) ;  /* 0x000001f000067945 */ /* 0x000fe20003800000 */
[----:B------:R-:W-:Y:S01]  /*b890*/  BAR.SYNC.DEFER_BLOCKING 0x8, 0x180 ;  /* 0x0206000000007b1d */ /* 0x000fe20000010000 */
[----:B------:R-:W-:Y:S02]  /*b8a0*/  LOP3.LUT P1, RZ, R27, 0x10, RZ, 0xc0, !PT ;  /* 0x000000101bff7812 */ /* 0x000fe4000782c0ff */
[----:B------:R-:W-:-:S02]  /*b8b0*/  LOP3.LUT P0, RZ, R2, 0x3ff, RZ, 0xc0, !PT ;  /* 0x000003ff02ff7812 */ /* 0x000fc4000780c0ff */
[----:B------:R-:W-:Y:S02]  /*b8c0*/  SEL R31, R31, RZ, !P1 ;  /* 0x000000ff1f1f7207 */ /* 0x000fe40004800000 */
[----:B-----5:R-:W-:Y:S02]  /*b8d0*/  SHF.R.S32.HI R0, RZ, 0x1f, R3 ;  /* 0x0000001fff007819 */ /* 0x020fe40000011403 */
[----:B------:R-:W-:-:S03]  /*b8e0*/  SEL R4, R4, RZ, !P1 ;  /* 0x000000ff04047207 */ /* 0x000fc60004800000 */
[----:B------:R-:W-:-:S04]  /*b8f0*/  IMAD R0, R0, UR4, RZ ;  /* 0x0000000400007c24 */ /* 0x000fc8000f8e02ff */
[C---:B------:R-:W-:Y:S02]  /*b900*/  IMAD R0, R3.reuse, UR5, R0 ;  /* 0x0000000503007c24 */ /* 0x040fe4000f8e0200 */
[----:B------:R-:W-:-:S04]  /*b910*/  IMAD.WIDE.U32 R2, R3, UR4, RZ ;  /* 0x0000000403027c25 */ /* 0x000fc8000f8e00ff */
[----:B------:R-:W-:Y:S01]  /*b920*/  IMAD.IADD R0, R3, 0x1, R0 ;  /* 0x0000000103007824 */ /* 0x000fe200078e0200 */
[----:B------:R0:W-:Y:S04]  /*b930*/  STL.64 [R1+0x8], R2 ;  /* 0x0000080201007387 */ /* 0x0001e80000100a00 */
[----:B------:R0:W-:Y:S04]  /*b940*/  STL [R1+0x10], R4 ;  /* 0x0000100401007387 */ /* 0x0001e80000100800 */
[----:B------:R0:W-:Y:S01]  /*b950*/  STL [R1+0x4], R0 ;  /* 0x0000040001007387 */ /* 0x0001e20000100800 */
[----:B------:R-:W-:Y:S05]  /*b960*/  @!P0 BRA `(.L_x_280) ;  /* 0x0000000000408947 */ /* 0x000fea0003800000 */
[----:B0-----:R-:W-:Y:S01]  /*b970*/  MOV R2, 0x0 ;  /* 0x0000000000027802 */ /* 0x001fe20000000f00 */
[----:B------:R-:W-:Y:S01]  /*b980*/  ULDC.64 UR4, c[0x4][0x80] ;  /* 0x0100200000047ab9 */ /* 0x000fe20000000a00 */
[----:B------:R-:W-:Y:S01]  /*b990*/  ULDC.64 UR6, c[0x4][0x88] ;  /* 0x0100220000067ab9 */ /* 0x000fe20000000a00 */
[----:B------:R-:W-:Y:S01]  /*b9a0*/  ULDC.64 UR8, c[0x4][0x20] ;  /* 0x0100080000087ab9 */ /* 0x000fe20000000a00 */
[----:B------:R-:W-:Y:S01]  /*b9b0*/  IMAD.U32 R4, RZ, RZ, UR4 ;  /* 0x00000004ff047e24 */ /* 0x000fe2000f8e00ff */
[----:B-1----:R-:W-:Y:S01]  /*b9c0*/  MOV R7, UR7 ;  /* 0x0000000700077c02 */ /* 0x002fe20008000f00 */
[----:B------:R-:W0:Y:S01]  /*b9d0*/  LDC.64 R2, c[0x4][R2] ;  /* 0x0100000002027b82 */ /* 0x000e220000000a00 */
[----:B------:R-:W-:Y:S01]  /*b9e0*/  IMAD.U32 R5, RZ, RZ, UR5 ;  /* 0x00000005ff057e24 */ /* 0x000fe2000f8e00ff */
[----:B------:R-:W-:Y:S01]  /*b9f0*/  MOV R13, RZ ;  /* 0x000000ff000d7202 */ /* 0x000fe20000000f00 */
[----:B------:R-:W-:Y:S02]  /*ba00*/  IMAD.U32 R6, RZ, RZ, UR6 ;  /* 0x00000006ff067e24 */ /* 0x000fe4000f8e00ff */
[----:B------:R-:W-:-:S02]  /*ba10*/  IMAD.U32 R10, RZ, RZ, UR8 ;  /* 0x00000008ff0a7e24 */ /* 0x000fc4000f8e00ff */
[----:B------:R-:W-:Y:S02]  /*ba20*/  IMAD.U32 R11, RZ, RZ, UR9 ;  /* 0x00000009ff0b7e24 */ /* 0x000fe4000f8e00ff */
[----:B------:R-:W-:Y:S02]  /*ba30*/  IMAD.MOV.U32 R8, RZ, RZ, 0x70 ;  /* 0x00000070ff087424 */ /* 0x000fe400078e00ff */
[----:B------:R-:W-:-:S07]  /*ba40*/  IMAD.MOV.U32 R12, RZ, RZ, 0x1 ;  /* 0x00000001ff0c7424 */ /* 0x000fce00078e00ff */
[----:B------:R-:W-:-:S07]  /*ba50*/  LEPC R20, `(.L_x_280) ;  /* 0x000000001014794e */ /* 0x000fce0000000000 */
[----:B0-----:R-:W-:Y:S05]  /*ba60*/  CALL.ABS.NOINC R2 ;  /* 0x0000000002007343 */ /* 0x001fea0003c00000 */
.L_x_280:
[----:B------:R-:W-:Y:S05]  /*ba70*/  BSYNC B6 ;  /* 0x0000000000067941 */ /* 0x000fea0003800000 */
.L_x_279:
[----:B------:R-:W2:Y:S01]  /*ba80*/  LDL.LU R21, [R1+0x4] ;  /* 0x0000040001157983 */ /* 0x000ea20000300800 */
[----:B------:R-:W3:Y:S01]  /*ba90*/  LDC R6, c[0x0][0x448] ;  /* 0x00011200ff067b82 */ /* 0x000ee20000000800 */
[----:B------:R-:W-:Y:S02]  /*baa0*/  ULDC.64 UR4, c[0x0][0x2d8] ;  /* 0x0000b60000047ab9 */ /* 0x000fe40000000a00 */
[----:B0-----:R-:W2:Y:S04]  /*bab0*/  LDL.LU.64 R2, [R1+0x8] ;  /* 0x0000080001027983 */ /* 0x001ea80000300a00 */
[----:B------:R-:W4:Y:S01]  /*bac0*/  LDL.LU R20, [R1+0x10] ;  /* 0x0000100001147983 */ /* 0x000f220000300800 */
[----:B------:R-:W-:-:S03]  /*bad0*/  IMAD R0, R32, UR4, RZ ;  /* 0x0000000420007c24 */ /* 0x000fc6000f8e02ff */
[----:B------:R0:W5:Y:S01]  /*bae0*/  LDL R10, [R1] ;  /* 0x00000000010a7983 */ /* 0x0001620000100800 */
[----:B------:R-:W-:Y:S01]  /*baf0*/  IMAD R5, R18, UR5, R0 ;  /* 0x0000000512057c24 */ /* 0x000fe2000f8e0200 */
[----:B------:R-:W0:Y:S01]  /*bb00*/  S2R R4, SR_TID.X ;  /* 0x0000000000047919 */ /* 0x000e220000002100 */
[----:B---3--:R-:W-:-:S13]  /*bb10*/  ISETP.NE.AND P0, PT, R6, 0x1, PT ;  /* 0x000000010600780c */ /* 0x008fda0003f05270 */
[----:B-1----:R-:W1:Y:S01]  /*bb20*/  @P0 LDC R7, c[0x0][0x450] ;  /* 0x00011400ff070b82 */ /* 0x002e620000000800 */
[----:B0-----:R-:W-:Y:S01]  /*bb30*/  IMAD.SHL.U32 R8, R4, 0x10, RZ ;  /* 0x0000001004087824 */ /* 0x001fe200078e00ff */
[----:B------:R-:W-:-:S04]  /*bb40*/  SHF.L.U32 R4, R17, 0x7, RZ ;  /* 0x0000000711047819 */ /* 0x000fc800000006ff */
[----:B------:R-:W-:Y:S01]  /*bb50*/  LOP3.LUT R8, R8, 0x70, RZ, 0xc0, !PT ;  /* 0x0000007008087812 */ /* 0x000fe200078ec0ff */
[----:B--2---:R-:W-:Y:S02]  /*bb60*/  IMAD.MOV.U32 R3, RZ, RZ, R21 ;  /* 0x000000ffff037224 */ /* 0x004fe400078e0015 */
[----:B------:R0:W5:Y:S01]  /*bb70*/  LDL R21, [R1+0x14] ;  /* 0x0000140001157983 */ /* 0x0001620000100800 */
[----:B------:R-:W-:Y:S01]  /*bb80*/  IMAD.WIDE.U32 R2, R18, UR4, R2 ;  /* 0x0000000412027c25 */ /* 0x000fe2000f8e0002 */
[----:B------:R-:W-:-:S03]  /*bb90*/  ULDC.64 UR4, c[0x0][0x2e0] ;  /* 0x0000b80000047ab9 */ /* 0x000fc60000000a00 */
[----:B----4-:R-:W-:Y:S02]  /*bba0*/  IMAD R0, R20, UR4, RZ ;  /* 0x0000000414007c24 */ /* 0x010fe4000f8e02ff */
[----:B------:R-:W2:Y:S01]  /*bbb0*/  S2R R20, SR_TID.X ;  /* 0x0000000000147919 */ /* 0x000ea20000002100 */
[----:B------:R-:W-:Y:S02]  /*bbc0*/  IMAD.IADD R3, R3, 0x1, R5 ;  /* 0x0000000103037824 */ /* 0x000fe400078e0205 */
[----:B------:R-:W3:Y:S01]  /*bbd0*/  @P0 LDC R5, c[0x0][0x44c] ;  /* 0x00011300ff050b82 */ /* 0x000ee20000000800 */
[C---:B------:R-:W-:Y:S02]  /*bbe0*/  IMAD R0, R31.reuse, UR5, R0 ;  /* 0x000000051f007c24 */ /* 0x040fe4000f8e0200 */
[----:B------:R-:W-:Y:S01]  /*bbf0*/  IMAD.WIDE.U32 R2, R31, UR4, R2 ;  /* 0x000000041f027c25 */ /* 0x000fe2000f8e0002 */
[----:B------:R-:W-:-:S03]  /*bc00*/  ULDC.64 UR4, c[0x0][0x2d0] ;  /* 0x0000b40000047ab9 */ /* 0x000fc60000000a00 */
[----:B------:R-:W-:Y:S01]  /*bc10*/  IMAD.IADD R3, R3, 0x1, R0 ;  /* 0x0000000103037824 */ /* 0x000fe200078e0200 */
[----:B--2---:R-:W-:-:S04]  /*bc20*/  LOP3.LUT R20, R20, 0x7f, RZ, 0xc0, !PT ;  /* 0x0000007f14147812 */ /* 0x004fc800078ec0ff */
[----:B------:R-:W-:-:S04]  /*bc30*/  SHF.R.U32.HI R20, RZ, 0x3, R20 ;  /* 0x00000003ff147819 */ /* 0x000fc80000011614 */
[----:B------:R-:W-:-:S05]  /*bc40*/  LOP3.LUT R0, R4, R20, R8, 0xfe, !PT ;  /* 0x0000001404007212 */ /* 0x000fca00078efe08 */
[----:B---3--:R-:W-:-:S04]  /*bc50*/  @P0 IMAD.HI.U32 R8, R0, R5, RZ ;  /* 0x0000000500080227 */ /* 0x008fc800078e00ff */
[----:B------:R-:W-:Y:S01]  /*bc60*/  IMAD.MOV.U32 R9, RZ, RZ, R0 ;  /* 0x000000ffff097224 */ /* 0x000fe200078e0000 */
[----:B-1----:R-:W-:-:S04]  /*bc70*/  @P0 SHF.R.U32.HI R9, RZ, R7, R8 ;  /* 0x00000007ff090219 */ /* 0x002fc80000011608 */
[--C-:B------:R-:W-:Y:S01]  /*bc80*/  SHF.R.S32.HI R8, RZ, 0x1f, R9.reuse ;  /* 0x0000001fff087819 */ /* 0x100fe20000011409 */
[----:B------:R-:W-:-:S04]  /*bc90*/  IMAD.MOV R5, RZ, RZ, -R9 ;  /* 0x000000ffff057224 */ /* 0x000fc800078e0a09 */
[----:B------:R-:W-:Y:S02]  /*bca0*/  IMAD R0, R6, R5, R0 ;  /* 0x0000000506007224 */ /* 0x000fe400078e0200 */
[----:B------:R-:W-:Y:S02]  /*bcb0*/  IMAD R8, R8, UR4, RZ ;  /* 0x0000000408087c24 */ /* 0x000fe4000f8e02ff */
[----:B------:R-:W-:Y:S01]  /*bcc0*/  IMAD.WIDE.U32 R2, R9, UR4, R2 ;  /* 0x0000000409027c25 */ /* 0x000fe2000f8e0002 */
[----:B------:R-:W-:-:S03]  /*bcd0*/  SHF.R.S32.HI R7, RZ, 0x1f, R0 ;  /* 0x0000001fff077819 */ /* 0x000fc60000011400 */
[----:B------:R-:W-:Y:S01]  /*bce0*/  IMAD R5, R9, UR5, R8 ;  /* 0x0000000509057c24 */ /* 0x000fe2000f8e0208 */
[----:B------:R-:W-:Y:S02]  /*bcf0*/  ULDC.64 UR4, c[0x0][0x2c8] ;  /* 0x0000b20000047ab9 */ /* 0x000fe40000000a00 */
[----:B------:R-:W-:Y:S02]  /*bd00*/  IMAD R7, R7, UR4, RZ ;  /* 0x0000000407077c24 */ /* 0x000fe4000f8e02ff */
[----:B------:R-:W-:Y:S02]  /*bd10*/  IMAD.IADD R3, R3, 0x1, R5 ;  /* 0x0000000103037824 */ /* 0x000fe400078e0205 */
[C---:B------:R-:W-:Y:S02]  /*bd20*/  IMAD R5, R0.reuse, UR5, R7 ;  /* 0x0000000500057c24 */ /* 0x040fe4000f8e0207 */
[----:B------:R-:W-:Y:S01]  /*bd30*/  IMAD.WIDE.U32 R2, R0, UR4, R2 ;  /* 0x0000000400027c25 */ /* 0x000fe2000f8e0002 */
[----:B------:R-:W-:-:S03]  /*bd40*/  ULDC.64 UR4, c[0x0][0x280] ;  /* 0x0000a00000047ab9 */ /* 0x000fc60000000a00 */
[----:B------:R-:W-:Y:S01]  /*bd50*/  IMAD.IADD R5, R3, 0x1, R5 ;  /* 0x0000000103057824 */ /* 0x000fe200078e0205 */
[C---:B------:R-:W-:Y:S01]  /*bd60*/  LEA R0, P0, R2.reuse, UR4, 0x1 ;  /* 0x0000000402007c11 */ /* 0x040fe2000f8008ff */
[----:B------:R-:W-:Y:S02]  /*bd70*/  ULDC UR4, c[0x0][0x2b8] ;  /* 0x0000ae0000047ab9 */ /* 0x000fe40000000800 */
[----:B------:R-:W-:Y:S02]  /*bd80*/  ISETP.GE.AND P1, PT, R29, UR4, PT ;  /* 0x000000041d007c0c */ /* 0x000fe4000bf26270 */
[----:B------:R-:W-:Y:S02]  /*bd90*/  LEA.HI.X R5, R2, UR5, R5, 0x1, P0 ;  /* 0x0000000502057c11 */ /* 0x000fe400080f0c05 */
[----:B------:R-:W-:Y:S01]  /*bda0*/  ISETP.GE.AND P0, PT, R30, UR4, PT ;  /* 0x000000041e007c0c */ /* 0x000fe2000bf06270 */
[----:B------:R-:W-:-:S03]  /*bdb0*/  UMOV UR4, 0xffffffff ;  /* 0xffffffff00047882 */ /* 0x000fc60000000000 */
[----:B0-----:R-:W-:Y:S09]  /*bdc0*/  BRA.DIV UR4, `(.L_x_281) ;  /* 0x0000003a04dc7947 */ /* 0x001ff2000b800000 */
[----:B------:R-:W0:Y:S01]  /*bdd0*/  SHFL.IDX PT, R14, R0, RZ, 0x181f ;  /* 0x00181fff000e7589 */ /* 0x000e2200000e0000 */
[----:B-----5:R-:W-:Y:S01]  /*bde0*/  IMAD R6, R21, R6, RZ ;  /* 0x0000000615067224 */ /* 0x020fe200078e02ff */
[----:B------:R-:W-:Y:S02]  /*bdf0*/  IADD3 R4, R20, R4, RZ ;  /* 0x0000000414047210 */ /* 0x000fe40007ffe0ff */
[----:B------:R-:W1:Y:S02]  /*be00*/  SHFL.IDX PT, R2, R5, RZ, 0x181f ;  /* 0x00181fff05027589 */ /* 0x000e6400000e0000 */
[C---:B------:R-:W-:Y:S01]  /*be10*/  ISETP.GE.AND P2, PT, R4.reuse, R6, PT ;  /* 0x000000060400720c */ /* 0x040fe20003f46270 */
[----:B------:R-:W-:-:S12]  /*be20*/  VIADD R7, R4, 0x10 ;  /* 0x0000001004077836 */ /* 0x000fd80000000000 */
[----:B0-----:R-:W-:-:S05]  /*be30*/  @!P2 LEA R14, P3, R30, R14, 0x1 ;  /* 0x0000000e1e0ea211 */ /* 0x001fca00078608ff */
[----:B-1----:R-:W-:Y:S02]  /*be40*/  @!P2 IMAD.X R3, RZ, RZ, R2, P3 ;  /* 0x000000ffff03a224 */ /* 0x002fe400018e0602 */
[----:B------:R-:W-:Y:S02]  /*be50*/  @!P2 IMAD.MOV.U32 R2, RZ, RZ, R14 ;  /* 0x000000ffff02a224 */ /* 0x000fe400078e000e */
[----:B------:R-:W0:Y:S04]  /*be60*/  SHFL.IDX PT, R14, R0, 0x1, 0x181f ;  /* 0x00381f00000e7f89 */ /* 0x000e2800000e0000 */
[----:B------:R-:W-:Y:S04]  /*be70*/  @!P2 LDGSTS.E.BYPASS.LTC128B.128 [R10+0x10400], desc[UR50][R2.64], !P0 ;  /* 0x10400000020aafae */ /* 0x000fe8000c101d72 */
[----:B------:R1:W-:Y:S01]  /*be80*/  @!P2 LDGSTS.E.BYPASS.LTC128B.128 [R10+0x14400], desc[UR50][R2.64+0x80], !P1 ;  /* 0x14400080020aafae */ /* 0x0003e2000c901d72 */
[----:B------:R-:W-:-:S03]  /*be90*/  ISETP.GE.AND P2, PT, R7, R6, PT ;  /* 0x000000060700720c */ /* 0x000fc60003f46270 */
[----:B-1----:R-:W1:Y:S10]  /*bea0*/  SHFL.IDX PT, R2, R5, 0x1, 0x181f ;  /* 0x00381f0005027f89 */ /* 0x002e7400000e0000 */
[----:B0-----:R-:W-:-:S05]  /*beb0*/  @!P2 LEA R14, P3, R30, R14, 0x1 ;  /* 0x0000000e1e0ea211 */ /* 0x001fca00078608ff */
[----:B-1----:R-:W-:Y:S01]  /*bec0*/  @!P2 IMAD.X R7, RZ, RZ, R2, P3 ;  /* 0x000000ffff07a224 */ /* 0x002fe200018e0602 */
[----:B------:R-:W-:Y:S02]  /*bed0*/  @!P2 MOV R2, R14 ;  /* 0x0000000e0002a202 */ /* 0x000fe40000000f00 */
[----:B------:R-:W0:Y:S01]  /*bee0*/  SHFL.IDX PT, R14, R0, 0x2, 0x181f ;  /* 0x00581f00000e7f89 */ /* 0x000e2200000e0000 */
[----:B------:R-:W-:Y:S02]  /*bef0*/  @!P2 IMAD.MOV.U32 R3, RZ, RZ, R7 ;  /* 0x000000ffff03a224 */ /* 0x000fe400078e0007 */
[----:B------:R-:W-:-:S03]  /*bf00*/  VIADD R7, R4, 0x20 ;  /* 0x0000002004077836 */ /* 0x000fc60000000000 */
[----:B------:R-:W-:Y:S04]  /*bf10*/  @!P2 LDGSTS.E.BYPASS.LTC128B.128 [R10+0x10c00], desc[UR50][R2.64], !P0 ;  /* 0x10c00000020aafae */ /* 0x000fe8000c101d72 */
[----:B------:R1:W-:Y:S01]  /*bf20*/  @!P2 LDGSTS.E.BYPASS.LTC128B.128 [R10+0x14c00], desc[UR50][R2.64+0x80], !P1 ;  /* 0x14c00080020aafae */ /* 0x0003e2000c901d72 */
[----:B------:R-:W-:-:S03]  /*bf30*/  ISETP.GE.AND P2, PT, R7, R6, PT ;  /* 0x000000060700720c */ /* 0x000fc60003f46270 */
[----:B-1----:R-:W1:Y:S10]  /*bf40*/  SHFL.IDX PT, R2, R5, 0x2, 0x181f ;  /* 0x00581f0005027f89 */ /* 0x002e7400000e0000 */
[----:B0-----:R-:W-:-:S05]  /*bf50*/  @!P2 LEA R14, P3, R30, R14, 0x1 ;  /* 0x0000000e1e0ea211 */ /* 0x001fca00078608ff */
[----:B-1----:R-:W-:Y:S02]  /*bf60*/  @!P2 IMAD.X R7, RZ, RZ, R2, P3 ;  /* 0x000000ffff07a224 */ /* 0x002fe400018e0602 */
[----:B------:R-:W-:Y:S02]  /*bf70*/  @!P2 IMAD.MOV.U32 R2, RZ, RZ, R14 ;  /* 0x000000ffff02a224 */ /* 0x000fe400078e000e */
[----:B------:R-:W0:Y:S01]  /*bf80*/  SHFL.IDX PT, R14, R0, 0x3, 0x181f ;  /* 0x00781f00000e7f89 */ /* 0x000e2200000e0000 */
[----:B------:R-:W-:Y:S01]  /*bf90*/  @!P2 MOV R3, R7 ;  /* 0x000000070003a202 */ /* 0x000fe20000000f00 */
[----:B------:R-:W-:-:S04]  /*bfa0*/  VIADD R7, R4, 0x30 ;  /* 0x0000003004077836 */ /* 0x000fc80000000000 */
[----:B------:R-:W-:Y:S04]  /*bfb0*/  @!P2 LDGSTS.E.BYPASS.LTC128B.128 [R10+0x11400], desc[UR50][R2.64], !P0 ;  /* 0x11400000020aafae */ /* 0x000fe8000c101d72 */
[----:B------:R1:W-:Y:S01]  /*bfc0*/  @!P2 LDGSTS.E.BYPASS.LTC128B.128 [R10+0x15400], desc[UR50][R2.64+0x80], !P1 ;  /* 0x15400080020aafae */ /* 0x0003e2000c901d72 */
[----:B------:R-:W-:-:S03]  /*bfd0*/  ISETP.GE.AND P2, PT, R7, R6, PT ;  /* 0x000000060700720c */ /* 0x000fc60003f46270 */
[----:B-1----:R-:W1:Y:S10]  /*bfe0*/  SHFL.IDX PT, R2, R5, 0x3, 0x181f ;  /* 0x00781f0005027f89 */ /* 0x002e7400000e0000 */
[----:B0-----:R-:W-:-:S05]  /*bff0*/  @!P2 LEA R14, P3, R30, R14, 0x1 ;  /* 0x0000000e1e0ea211 */ /* 0x001fca00078608ff */
[----:B-1----:R-:W-:Y:S02]  /*c000*/  @!P2 IMAD.X R7, RZ, RZ, R2, P3 ;  /* 0x000000ffff07a224 */ /* 0x002fe400018e0602 */
[----:B------:R-:W-:Y:S02]  /*c010*/  @!P2 IMAD.MOV.U32 R2, RZ, RZ, R14 ;  /* 0x000000ffff02a224 */ /* 0x000fe400078e000e */
[----:B------:R-:W-:Y:S01]  /*c020*/  @!P2 IMAD.MOV.U32 R3, RZ, RZ, R7 ;  /* 0x000000ffff03a224 */ /* 0x000fe200078e0007 */
[----:B------:R-:W0:Y:S01]  /*c030*/  SHFL.IDX PT, R14, R0, 0x4, 0x181f ;  /* 0x00981f00000e7f89 */ /* 0x000e2200000e0000 */
[----:B------:R-:W-:-:S03]  /*c040*/  IADD3 R7, R4, 0x40, RZ ;  /* 0x0000004004077810 */ /* 0x000fc60007ffe0ff */
        /* <DEDUP_REMOVED lines=9> */
[----:B------:R-:W-:-:S03]  /*c0e0*/  VIADD R7, R4, 0x50 ;  /* 0x0000005004077836 */ /* 0x000fc60000000000 */
[----:B------:R-:W-:Y:S04]  /*c0f0*/  @!P2 LDGSTS.E.BYPASS.LTC128B.128 [R10+0x12400], desc[UR50][R2.64], !P0 ;  /* 0x12400000020aafae */ /* 0x000fe8000c101d72 */
[----:B------:R1:W-:Y:S01]  /*c100*/  @!P2 LDGSTS.E.BYPASS.LTC128B.128 [R10+0x16400], desc[UR50][R2.64+0x80], !P1 ;  /* 0x16400080020aafae */ /* 0x0003e2000c901d72 */
[----:B------:R-:W-:-:S03]  /*c110*/  ISETP.GE.AND P2, PT, R7, R6, PT ;  /* 0x000000060700720c */ /* 0x000fc60003f46270 */
[----:B-1----:R-:W1:Y:S10]  /*c120*/  SHFL.IDX PT, R2, R5, 0x5, 0x181f ;  /* 0x00b81f0005027f89 */ /* 0x002e7400000e0000 */
[----:B0-----:R-:W-:-:S04]  /*c130*/  @!P2 LEA R14, P3, R30, R14, 0x1 ;  /* 0x0000000e1e0ea211 */ /* 0x001fc800078608ff */
[----:B-1----:R-:W-:Y:S01]  /*c140*/  @!P2 IADD3.X R7, RZ, R2, RZ, P3, !PT ;  /* 0x00000002ff07a210 */ /* 0x002fe20001ffe4ff */
[----:B------:R-:W-:Y:S02]  /*c150*/  @!P2 IMAD.MOV.U32 R2, RZ, RZ, R14 ;  /* 0x000000ffff02a224 */ /* 0x000fe400078e000e */
[----:B------:R-:W0:Y:S02]  /*c160*/  SHFL.IDX PT, R14, R0, 0x6, 0x181f ;  /* 0x00d81f00000e7f89 */ /* 0x000e2400000e0000 */
[----:B------:R-:W-:Y:S02]  /*c170*/  @!P2 IMAD.MOV.U32 R3, RZ, RZ, R7 ;  /* 0x000000ffff03a224 */ /* 0x000fe400078e0007 */
[----:B------:R-:W-:-:S03]  /*c180*/  VIADD R7, R4, 0x60 ;  /* 0x0000006004077836 */ /* 0x000fc60000000000 */
[----:B------:R-:W-:Y:S04]  /*c190*/  @!P2 LDGSTS.E.BYPASS.LTC128B.128 [R10+0x12c00], desc[UR50][R2.64], !P0 ;  /* 0x12c00000020aafae */ /* 0x000fe8000c101d72 */
[----:B------:R1:W-:Y:S01]  /*c1a0*/  @!P2 LDGSTS.E.BYPASS.LTC128B.128 [R10+0x16c00], desc[UR50][R2.64+0x80], !P1 ;  /* 0x16c00080020aafae */ /* 0x0003e2000c901d72 */
[----:B------:R-:W-:-:S03]  /*c1b0*/  ISETP.GE.AND P2, PT, R7, R6, PT ;  /* 0x000000060700720c */ /* 0x000fc60003f46270 */
[----:B-1----:R-:W1:Y:S10]  /*c1c0*/  SHFL.IDX PT, R2, R5, 0x6, 0x181f ;  /* 0x00d81f0005027f89 */ /* 0x002e7400000e0000 */
[----:B0-----:R-:W-:Y:S01]  /*c1d0*/  @!P2 LEA R14, P3, R30, R14, 0x1 ;  /* 0x0000000e1e0ea211 */ /* 0x001fe200078608ff */
[----:B------:R-:W0:Y:S04]  /*c1e0*/  SHFL.IDX PT, R5, R5, 0x7, 0x181f ;  /* 0x00f81f0005057f89 */ /* 0x000e2800000e0000 */
[----:B-1----:R-:W-:Y:S01]  /*c1f0*/  @!P2 IMAD.X R7, RZ, RZ, R2, P3 ;  /* 0x000000ffff07a224 */ /* 0x002fe200018e0602 */
[----:B------:R-:W-:-:S02]  /*c200*/  @!P2 MOV R2, R14 ;  /* 0x0000000e0002a202 */ /* 0x000fc40000000f00 */
[----:B------:R1:W2:Y:S01]  /*c210*/  SHFL.IDX PT, R14, R0, 0x7, 0x181f ;  /* 0x00f81f00000e7f89 */ /* 0x0002a200000e0000 */
[----:B------:R-:W-:-:S05]  /*c220*/  @!P2 IMAD.MOV.U32 R3, RZ, RZ, R7 ;  /* 0x000000ffff03a224 */ /* 0x000fca00078e0007 */
[----:B------:R1:W-:Y:S04]  /*c230*/  @!P2 LDGSTS.E.BYPASS.LTC128B.128 [R10+0x13400], desc[UR50][R2.64], !P0 ;  /* 0x13400000020aafae */ /* 0x0003e8000c101d72 */
[----:B0-----:R1:W-:Y:S02]  /*c240*/  @!P2 LDGSTS.E.BYPASS.LTC128B.128 [R10+0x17400], desc[UR50][R2.64+0x80], !P1 ;  /* 0x17400080020aafae */ /* 0x0013e4000c901d72 */
.L_x_376:
[----:B-1----:R-:W-:Y:S01]  /*c250*/  VIADD R3, R4, 0x70 ;  /* 0x0000007004037836 */ /* 0x002fe20000000000 */
[----:B------:R-:W-:Y:S04]  /*c260*/  BSSY B0, `(.L_x_282) ;  /* 0x000000a000007945 */ /* 0x000fe80003800000 */
[----:B------:R-:W-:-:S13]  /*c270*/  ISETP.GE.AND P2, PT, R3, R6, PT ;  /* 0x000000060300720c */ /* 0x000fda0003f46270 */
[----:B------:R-:W-:Y:S05]  /*c280*/  @P2 BRA `(.L_x_283) ;  /* 0x00000000001c2947 */ /* 0x000fea0003800000 */
[----:B--2---:R-:W-:-:S05]  /*c290*/  LEA R2, P2, R30, R14, 0x1 ;  /* 0x0000000e1e027211 */ /* 0x004fca00078408ff */
[----:B------:R-:W-:-:S05]  /*c2a0*/  IMAD.X R3, RZ, RZ, R5, P2 ;  /* 0x000000ffff037224 */ /* 0x000fca00010e0605 */
[----:B------:R-:W-:Y:S01]  /*c2b0*/  @!PT LDS RZ, [RZ] ;  /* 0x00000000fffff984 */ /* 0x000fe20000000800 */
[----:B------:R-:W-:Y:S01]  /*c2c0*/  @!PT LDS RZ, [RZ] ;  /* 0x00000000fffff984 */ /* 0x000fe20000000800 */
[----:B------:R-:W-:Y:S01]  /*c2d0*/  @!PT LDS RZ, [RZ] ;  /* 0x00000000fffff984 */ /* 0x000fe20000000800 */
[----:B------:R0:W-:Y:S04]  /*c2e0*/  LDGSTS.E.BYPASS.LTC128B.128 [R10+0x13c00], desc[UR50][R2.64], !P0 ;  /* 0x13c00000020a7fae */ /* 0x0001e8000c101d72 */
[----:B------:R0:W-:Y:S02]  /*c2f0*/  LDGSTS.E.BYPASS.LTC128B.128 [R10+0x17c00], desc[UR50][R2.64+0x80], !P1 ;  /* 0x17c00080020a7fae */ /* 0x0001e4000c901d72 */
.L_x_283:
[----:B------:R-:W-:Y:S05]  /*c300*/  BSYNC B0 ;  /* 0x0000000000007941 */ /* 0x000fea0003800000 */
.L_x_282:
[----:B------:R-:W-:Y:S01]  /*c310*/  NOP ;  /* 0x0000000000007918 */ /* 0x000fe20000000000 */
[----:B------:R-:W-:-:S13]  /*c320*/  PLOP3.LUT P0, PT, PT, PT, PT, 0x80, 0x0 ;  /* 0x000000000000781c */ /* 0x000fda0003f0f070 */
.L_x_284:
[----:B------:R-:W-:Y:S02]  /*c330*/  PLOP3.LUT P1, PT, P1, P0, PT, 0xa2, 0x0 ;  /* 0x000000000000781c */ /* 0x000fe40000f21472 */
[----:B------:R-:W-:-:S08]  /*c340*/  @P0 R2UR P1, UR4, R22 ;  /* 0x00000000160402ca */ /* 0x000fd00000020000 */
[----:B------:R-:W-:-:S05]  /*c350*/  @P0 PLOP3.LUT P0, PT, P1, PT, PT, 0x80, 0x0 ;  /* 0x000000000000081c */ /* 0x000fca0000f0f070 */
[----:B------:R-:W-:Y:S01]  /*c360*/  @!P1 SYNCS.ARRIVE.TRANS64.RED.A0T1 RZ, [UR4+0x28800], RZ ;  /* 0x028800ffffff99a7 */ /* 0x000fe20008200404 */
[----:B------:R-:W-:Y:S07]  /*c370*/  @!P1 ARRIVES.LDGSTSBAR.64.TRANSCNT [UR4+0x28800] ;  /* 0x02880000ff0099b0 */ /* 0x000fee0008000a84 */
[----:B------:R-:W-:Y:S05]  /*c380*/  @P0 BRA.U.ANY `(.L_x_284) ;  /* 0xfffffffd00e80947 */ /* 0x000fea000393ffff */
[----:B0-----:R-:W3:Y:S02]  /*c390*/  LDL.LU R2, [R1+0x1c] ;  /* 0x00001c0001027983 */ /* 0x001ee40000300800 */
[----:B---3--:R-:W-:-:S05]  /*c3a0*/  VIADD R2, R2, 0x1 ;  /* 0x0000000102027836 */ /* 0x008fca0000000000 */
[----:B------:R0:W-:Y:S01]  /*c3b0*/  STL [R1+0x1c], R2 ;  /* 0x00001c0201007387 */ /* 0x0001e20000100800 */
[----:B------:R-:W-:-:S04]  /*c3c0*/  LEA.HI R0, R2, R2, RZ, 0x1 ;  /* 0x0000000202007211 */ /* 0x000fc800078f08ff */
[----:B------:R-:W-:-:S04]  /*c3d0*/  LOP3.LUT R0, R0, 0xfffffffe, RZ, 0xc0, !PT ;  /* 0xfffffffe00007812 */ /* 0x000fc800078ec0ff */
[----:B------:R-:W-:-:S04]  /*c3e0*/  IADD3 R0, R2, -R0, RZ ;  /* 0x8000000002007210 */ /* 0x000fc80007ffe0ff */
[----:B------:R-:W-:Y:S01]  /*c3f0*/  SHF.L.U32 R3, R0, 0x1f, RZ ;  /* 0x0000001f00037819 */ /* 0x000fe200000006ff */
[----:B------:R-:W-:Y:S01]  /*c400*/  NOP ;  /* 0x0000000000007918 */ /* 0x000fe20000000000 */
[----:B------:R0:W-:Y:S01]  /*c410*/  SYNCS.ARRIVE.TRANS64.A1T0 RZ, [R22+URZ+0x28800], RZ ;  /* 0x028800ff16ff79a7 */ /* 0x0001e2000810003f */
[----:B------:R-:W-:Y:S01]  /*c420*/  BSSY B0, `(.L_x_285) ;  /* 0x0000004000007945 */ /* 0x000fe20003800000 */
[----:B------:R-:W-:Y:S01]  /*c430*/  ISETP.GE.AND P0, PT, R35, 0x81, PT ;  /* 0x000000812300780c */ /* 0x000fe20003f06270 */
[----:B------:R-:W1:Y:S02]  /*c440*/  SYNCS.PHASECHK.TRANS64.TRYWAIT P1, [R22+URZ+0x28820], R3 ;  /* 0x02882003160075a7 */ /* 0x000e64000802017f */
[----:B01----:R-:W-:Y:S10]  /*c450*/  @!P1 BRA `(.L_x_286) ;  /* 0x0000003c00b89947 */ /* 0x003ff40003800000 */
.L_x_377:
[----:B------:R-:W-:Y:S05]  /*c460*/  BSYNC B0 ;  /* 0x0000000000007941 */ /* 0x000fea0003800000 */
.L_x_285:
[----:B------:R-:W-:Y:S04]  /*c470*/  BSSY B0, `(.L_x_287) ;  /* 0x000010e000007945 */ /* 0x000fe80003800000 */
[----:B------:R-:W-:Y:S05]  /*c480*/  @!P0 BRA `(.L_x_288) ;  /* 0x0000001000308947 */ /* 0x000fea0003800000 */
[----:B------:R-:W3:Y:S01]  /*c490*/  LDL.LU R0, [R1+0x18] ;  /* 0x0000180001007983 */ /* 0x000ee20000300800 */
[----:B------:R-:W-:Y:S01]  /*c4a0*/  ULDC UR4, c[0x0][0x2f4] ;  /* 0x0000bd0000047ab9 */ /* 0x000fe20000000800 */
[----:B------:R-:W-:Y:S01]  /*c4b0*/  IMAD.MOV.U32 R17, RZ, RZ, R28 ;  /* 0x000000ffff117224 */ /* 0x000fe200078e001c */
[----:B------:R-:W-:Y:S01]  /*c4c0*/  ISETP.GE.AND P2, PT, R30, UR4, PT ;  /* 0x000000041e007c0c */ /* 0x000fe2000bf46270 */
[----:B------:R-:W-:Y:S01]  /*c4d0*/  IMAD.MOV.U32 R10, RZ, RZ, R25 ;  /* 0x000000ffff0a7224 */ /* 0x000fe200078e0019 */
[----:B------:R-:W-:Y:S01]  /*c4e0*/  ISETP.GE.AND P1, PT, R29, UR4, PT ;  /* 0x000000041d007c0c */ /* 0x000fe2000bf26270 */
[----:B------:R-:W-:Y:S01]  /*c4f0*/  IMAD.MOV.U32 R31, RZ, RZ, R26 ;  /* 0x000000ffff1f7224 */ /* 0x000fe200078e001a */
[----:B---3--:R-:W-:-:S11]  /*c500*/  LEA.HI.SX32 R6, R0, 0xfffffffe, 0x19 ;  /* 0xfffffffe00067811 */ /* 0x008fd600078fcaff */
.L_x_301:
[----:B0-----:R-:W0:Y:S01]  /*c510*/  S2R R3, SR_TID.X ;  /* 0x0000000000037919 */ /* 0x001e220000002100 */
[----:B------:R-:W1:Y:S01]  /*c520*/  LDC R4, c[0x0][0x430] ;  /* 0x00010c00ff047b82 */ /* 0x000e620000000800 */
[----:B------:R-:W-:Y:S05]  /*c530*/  YIELD ;  /* 0x0000000000007946 */ /* 0x000fea0003800000 */
[----:B------:R-:W-:Y:S01]  /*c540*/  ULDC.64 UR4, c[0x0][0x428] ;  /* 0x00010a0000047ab9 */ /* 0x000fe20000000a00 */
[----:B------:R-:W-:Y:S01]  /*c550*/  VIADD R25, R10, 0x1 ;  /* 0x000000010a197836 */ /* 0x000fe20000000000 */
[----:B-1----:R-:W-:Y:S02]  /*c560*/  ISETP.NE.AND P0, PT, R4, 0x1, PT ;  /* 0x000000010400780c */ /* 0x002fe40003f05270 */
[C---:B0-----:R-:W-:Y:S01]  /*c570*/  LOP3.LUT R0, R3.reuse, 0x7f, RZ, 0xc0, !PT ;  /* 0x0000007f03007812 */ /* 0x041fe200078ec0ff */
[----:B------:R-:W-:-:S03]  /*c580*/  IMAD.SHL.U32 R4, R3, 0x10, RZ ;  /* 0x0000001003047824 */ /* 0x000fc600078e00ff */
[----:B------:R-:W-:-:S07]  /*c590*/  SHF.R.U32.HI R5, RZ, 0x3, R0 ;  /* 0x00000003ff057819 */ /* 0x000fce0000011600 */
[----:B------:R-:W0:Y:S01]  /*c5a0*/  @P0 LDC R0, c[0x0][0x434] ;  /* 0x00010d00ff000b82 */ /* 0x000e220000000800 */
[----:B------:R-:W-:Y:S02]  /*c5b0*/  LOP3.LUT R4, R4, 0x70, RZ, 0xc0, !PT ;  /* 0x0000007004047812 */ /* 0x000fe400078ec0ff */
[----:B------:R-:W-:-:S04]  /*c5c0*/  LEA R7, R6, R5, 0x7 ;  /* 0x0000000506077211 */ /* 0x000fc800078e38ff */
[----:B------:R-:W-:Y:S01]  /*c5d0*/  IADD3 R7, R4, R7, R36 ;  /* 0x0000000704077210 */ /* 0x000fe20007ffe024 */
[----:B------:R-:W1:Y:S04]  /*c5e0*/  @P0 LDC R3, c[0x0][0x438] ;  /* 0x00010e00ff030b82 */ /* 0x000e680000000800 */
        /* <DEDUP_REMOVED lines=10> */
[----:B------:R-:W-:Y:S01]  /*c690*/  LEA R4, P0, R2, UR4, 0x2 ;  /* 0x0000000402047c11 */ /* 0x000fe2000f8010ff */
[----:B------:R-:W-:-:S03]  /*c6a0*/  ULDC UR4, c[0x0][0x430] ;  /* 0x00010c0000047ab9 */ /* 0x000fc60000000800 */
[----:B------:R-:W-:Y:S02]  /*c6b0*/  LEA.HI.X R5, R2, UR5, R3, 0x2, P0 ;  /* 0x0000000502057c11 */ /* 0x000fe400080f1403 */
[----:B------:R-:W-:Y:S01]  /*c6c0*/  MOV R9, UR37 ;  /* 0x0000002500097c02 */ /* 0x000fe20008000f00 */
[----:B------:R-:W-:Y:S01]  /*c6d0*/  IMAD.MOV R2, RZ, RZ, -R8 ;  /* 0x000000ffff027224 */ /* 0x000fe200078e0a08 */
[----:B------:R-:W-:Y:S01]  /*c6e0*/  ISETP.NE.AND P0, PT, R25, 0x2, PT ;  /* 0x000000021900780c */ /* 0x000fe20003f05270 */
[----:B------:R0:W3:Y:S01]  /*c6f0*/  LDG.E R0, desc[UR50][R4.64] ;  /* 0x0000003204007981 */ /* 0x0000e2000c1e1900 */
[----:B------:R-:W-:Y:S02]  /*c700*/  ISETP.NE.AND P3, PT, R9, 0x3, PT ;  /* 0x000000030900780c */ /* 0x000fe40003f65270 */
[----:B------:R-:W-:Y:S01]  /*c710*/  SEL R28, RZ, 0x1, P0 ;  /* 0x00000001ff1c7807 */ /* 0x000fe20000000000 */
[----:B------:R-:W-:Y:S01]  /*c720*/  IMAD.MOV.U32 R26, RZ, RZ, R6 ;  /* 0x000000ffff1a7224 */ /* 0x000fe200078e0006 */
[----:B------:R-:W-:-:S02]  /*c730*/  SEL R25, R25, RZ, P0 ;  /* 0x000000ff19197207 */ /* 0x000fc40000000000 */
[----:B------:R-:W-:Y:S01]  /*c740*/  LOP3.LUT R28, R17, R28, RZ, 0x3c, !PT ;  /* 0x0000001c111c7212 */ /* 0x000fe200078e3cff */
[----:B0-----:R-:W-:Y:S01]  /*c750*/  IMAD R4, R2, UR4, R7 ;  /* 0x0000000402047c24 */ /* 0x001fe2000f8e0207 */
[----:B---3--:R-:W-:-:S05]  /*c760*/  SHF.R.S32.HI R21, RZ, 0x1f, R0 ;  /* 0x0000001fff157819 */ /* 0x008fca0000011400 */
[----:B------:R-:W-:Y:S05]  /*c770*/  @!P3 BRA `(.L_x_289) ;  /* 0x000000000004b947 */ /* 0x000fea0003800000 */
[----:B------:R-:W-:Y:S01]  /*c780*/  BPT.TRAP 0x1 ;  /* 0x000000040000795c */ /* 0x000fe20000300000 */
.L_x_289:
[----:B------:R-:W-:Y:S01]  /*c790*/  IMAD R6, R25, 0x8, R22 ;  /* 0x0000000819067824 */ /* 0x000fe200078e0216 */
[----:B------:R-:W-:Y:S01]  /*c7a0*/  SHF.L.U32 R3, R28, 0x1f, RZ ;  /* 0x0000001f1c037819 */ /* 0x000fe200000006ff */
[----:B------:R-:W-:Y:S03]  /*c7b0*/  BSSY B1, `(.L_x_290) ;  /* 0x0000003000017945 */ /* 0x000fe60003800000 */
[----:B------:R-:W0:Y:S02]  /*c7c0*/  SYNCS.PHASECHK.TRANS64.TRYWAIT P0, [R6+URZ+0x28840], R3 ;  /* 0x02884003060075a7 */ /* 0x000e24000800017f */
[----:B0-----:R-:W-:Y:S05]  /*c7d0*/  @!P0 BRA `(.L_x_291) ;  /* 0x0000003800ec8947 */ /* 0x001fea0003800000 */
.L_x_378:
[----:B------:R-:W-:Y:S05]  /*c7e0*/  BSYNC B1 ;  /* 0x0000000000017941 */ /* 0x000fea0003800000 */
.L_x_290:
[----:B------:R-:W-:Y:S01]  /*c7f0*/  SHF.R.S32.HI R20, RZ, 0x1f, R4 ;  /* 0x0000001fff147819 */ /* 0x000fe20000011404 */
[----:B------:R-:W-:Y:S01]  /*c800*/  ULDC.64 UR4, c[0x0][0x300] ;  /* 0x0000c00000047ab9 */ /* 0x000fe20000000a00 */
[C---:B------:R-:W-:Y:S01]  /*c810*/  LOP3.LUT P4, RZ, R27.reuse, 0x2, RZ, 0xc0, !PT ;  /* 0x000000021bff7812 */ /* 0x040fe2000788c0ff */
[----:B0-----:R-:W-:Y:S01]  /*c820*/  IMAD.WIDE.U32 R2, R4, UR4, RZ ;  /* 0x0000000404027c25 */ /* 0x001fe2000f8e00ff */
[----:B------:R-:W-:-:S03]  /*c830*/  LOP3.LUT P3, RZ, R27, 0x1, RZ, 0xc0, !PT ;  /* 0x000000011bff7812 */ /* 0x000fc6000786c0ff */
[----:B------:R-:W-:Y:S02]  /*c840*/  IMAD R5, R20, UR4, RZ ;  /* 0x0000000414057c24 */ /* 0x000fe4000f8e02ff */
[----:B------:R-:W-:Y:S02]  /*c850*/  IMAD R8, R25, 0x4000, R34 ;  /* 0x0000400019087824 */ /* 0x000fe400078e0222 */
[----:B------:R-:W-:Y:S01]  /*c860*/  IMAD R5, R4, UR5, R5 ;  /* 0x0000000504057c24 */ /* 0x000fe2000f8e0205 */
[----:B------:R-:W-:-:S03]  /*c870*/  ULDC.64 UR4, c[0x0][0x310] ;  /* 0x0000c40000047ab9 */ /* 0x000fc60000000a00 */
[----:B------:R-:W-:Y:S02]  /*c880*/  IMAD.IADD R3, R3, 0x1, R5 ;  /* 0x0000000103037824 */ /* 0x000fe400078e0205 */
[----:B------:R-:W-:Y:S02]  /*c890*/  IMAD R5, R21, UR4, RZ ;  /* 0x0000000415057c24 */ /* 0x000fe4000f8e02ff */
[----:B------:R-:W-:-:S04]  /*c8a0*/  IMAD.WIDE.U32 R2, R0, UR4, R2 ;  /* 0x0000000400027c25 */ /* 0x000fc8000f8e0002 */
[----:B------:R-:W-:Y:S01]  /*c8b0*/  IMAD R5, R0, UR5, R5 ;  /* 0x0000000500057c24 */ /* 0x000fe2000f8e0205 */
[----:B------:R-:W-:-:S04]  /*c8c0*/  ULDC.64 UR4, c[0x0][0x308] ;  /* 0x0000c20000047ab9 */ /* 0x000fc80000000a00 */
[----:B------:R-:W-:Y:S01]  /*c8d0*/  IADD3 R3, R3, R5, RZ ;  /* 0x0000000503037210 */ /* 0x000fe20007ffe0ff */
[----:B------:R-:W-:-:S04]  /*c8e0*/  IMAD R5, R32, UR4, RZ ;  /* 0x0000000420057c24 */ /* 0x000fc8000f8e02ff */
[C---:B------:R-:W-:Y:S02]  /*c8f0*/  IMAD R5, R18.reuse, UR5, R5 ;  /* 0x0000000512057c24 */ /* 0x040fe4000f8e0205 */
[----:B------:R-:W-:Y:S01]  /*c900*/  IMAD.WIDE.U32 R2, R18, UR4, R2 ;  /* 0x0000000412027c25 */ /* 0x000fe2000f8e0002 */
[----:B------:R-:W-:-:S03]  /*c910*/  ULDC.64 UR4, c[0x0][0x2e8] ;  /* 0x0000ba0000047ab9 */ /* 0x000fc60000000a00 */
[----:B------:R-:W-:Y:S01]  /*c920*/  IMAD.IADD R5, R5, 0x1, R3 ;  /* 0x0000000105057824 */ /* 0x000fe200078e0203 */
[----:B------:R-:W-:Y:S01]  /*c930*/  LEA R7, P0, R2, UR4, 0x1 ;  /* 0x0000000402077c11 */ /* 0x000fe2000f8008ff */
[----:B------:R-:W-:-:S03]  /*c940*/  UMOV UR4, 0xffffffff ;  /* 0xffffffff00047882 */ /* 0x000fc60000000000 */
[----:B------:R-:W-:Y:S01]  /*c950*/  LEA.HI.X R9, R2, UR5, R5, 0x1, P0 ;  /* 0x0000000502097c11 */ /* 0x000fe200080f0c05 */
[----:B------:R-:W-:Y:S08]  /*c960*/  BRA.DIV UR4, `(.L_x_292) ;  /* 0x0000003a049c7947 */ /* 0x000ff0000b800000 */
[----:B------:R-:W0:Y:S01]  /*c970*/  SHFL.IDX PT, R2, R7, RZ, 0x181f ;  /* 0x00181fff07027589 */ /* 0x000e2200000e0000 */
[----:B------:R-:W-:Y:S01]  /*c980*/  IMAD.SHL.U32 R5, R30, 0x2, RZ ;  /* 0x000000021e057824 */ /* 0x000fe200078e00ff */
[----:B------:R-:W-:Y:S02]  /*c990*/  LEA R8, R8, R22, 0x1 ;  /* 0x0000001608087211 */ /* 0x000fe400078e08ff */
[----:B------:R-:W1:Y:S02]  /*c9a0*/  SHFL.IDX PT, R3, R9, RZ, 0x181f ;  /* 0x00181fff09037589 */ /* 0x000e6400000e0000 */
[----:B0-----:R-:W-:-:S05]  /*c9b0*/  IADD3 R2, P0, R2, R5, RZ ;  /* 0x0000000502027210 */ /* 0x001fca0007f1e0ff */
[----:B-1----:R-:W-:-:S05]  /*c9c0*/  IMAD.X R3, RZ, RZ, R3, P0 ;  /* 0x000000ffff037224 */ /* 0x002fca00000e0603 */
[----:B------:R-:W-:Y:S01]  /*c9d0*/  @!PT LDS RZ, [RZ] ;  /* 0x00000000fffff984 */ /* 0x000fe20000000800 */
[----:B------:R-:W-:Y:S04]  /*c9e0*/  LDGSTS.E.BYPASS.LTC128B.128 [R8+0x18400], desc[UR50][R2.64], !P4 ;  /* 0x1840000002087fae */ /* 0x000fe8000e101d72 */
[----:B------:R0:W-:Y:S04]  /*c9f0*/  LDGSTS.E.BYPASS.LTC128B.128 [R8+0x1c400], desc[UR50][R2.64+0x80], !P3 ;  /* 0x1c40008002087fae */ /* 0x0001e8000d901d72 */
[----:B0-----:R-:W0:Y:S04]  /*ca00*/  SHFL.IDX PT, R2, R7, 0x1, 0x181f ;  /* 0x00381f0007027f89 */ /* 0x001e2800000e0000 */
[----:B------:R-:W1:Y:S01]  /*ca10*/  SHFL.IDX PT, R3, R9, 0x1, 0x181f ;  /* 0x00381f0009037f89 */ /* 0x000e6200000e0000 */
[----:B0-----:R-:W-:-:S05]  /*ca20*/  IADD3 R2, P0, R2, R5, RZ ;  /* 0x0000000502027210 */ /* 0x001fca0007f1e0ff */
[----:B-1----:R-:W-:-:S05]  /*ca30*/  IMAD.X R3, RZ, RZ, R3, P0 ;  /* 0x000000ffff037224 */ /* 0x002fca00000e0603 */
        /* <DEDUP_REMOVED lines=22> */
[----:B0-----:R-:W-:-:S04]  /*cba0*/  IADD3 R2, P0, R2, R5, RZ ;  /* 0x0000000502027210 */ /* 0x001fc80007f1e0ff */
[----:B-1----:R-:W-:-:S05]  /*cbb0*/  IADD3.X R3, RZ, R3, RZ, P0, !PT ;  /* 0x00000003ff037210 */ /* 0x002fca00007fe4ff */
[----:B------:R-:W-:Y:S04]  /*cbc0*/  LDGSTS.E.BYPASS.LTC128B.128 [R8+0x1ac00], desc[UR50][R2.64], !P4 ;  /* 0x1ac0000002087fae */ /* 0x000fe8000e101d72 */
[----:B------:R0:W-:Y:S04]  /*cbd0*/  LDGSTS.E.BYPASS.LTC128B.128 [R8+0x1ec00], desc[UR50][R2.64+0x80], !P3 ;  /* 0x1ec0008002087fae */ /* 0x0001e8000d901d72 */
[----:B0-----:R-:W0:Y:S04]  /*cbe0*/  SHFL.IDX PT, R2, R7, 0x6, 0x181f ;  /* 0x00d81f0007027f89 */ /* 0x001e2800000e0000 */
[----:B------:R-:W1:Y:S04]  /*cbf0*/  SHFL.IDX PT, R3, R9, 0x6, 0x181f ;  /* 0x00d81f0009037f89 */ /* 0x000e6800000e0000 */
[----:B------:R-:W3:Y:S01]  /*cc00*/  SHFL.IDX PT, R9, R9, 0x7, 0x181f ;  /* 0x00f81f0009097f89 */ /* 0x000ee200000e0000 */
[----:B0-----:R-:W-:-:S05]  /*cc10*/  IADD3 R2, P0, R2, R5, RZ ;  /* 0x0000000502027210 */ /* 0x001fca0007f1e0ff */
[----:B-1----:R-:W-:-:S05]  /*cc20*/  IMAD.X R3, RZ, RZ, R3, P0 ;  /* 0x000000ffff037224 */ /* 0x002fca00000e0603 */
[----:B------:R-:W-:Y:S04]  /*cc30*/  LDGSTS.E.BYPASS.LTC128B.128 [R8+0x1b400], desc[UR50][R2.64], !P4 ;  /* 0x1b40000002087fae */ /* 0x000fe8000e101d72 */
[----:B------:R0:W-:Y:S04]  /*cc40*/  LDGSTS.E.BYPASS.LTC128B.128 [R8+0x1f400], desc[UR50][R2.64+0x80], !P3 ;  /* 0x1f40008002087fae */ /* 0x0001e8000d901d72 */
[----:B0--3--:R0:W1:Y:S02]  /*cc50*/  SHFL.IDX PT, R2, R7, 0x7, 0x181f ;  /* 0x00f81f0007027f89 */ /* 0x00906400000e0000 */
.L_x_396:
[----:B-1----:R-:W-:-:S05]  /*cc60*/  IADD3 R2, P0, R2, R5, RZ ;  /* 0x0000000502027210 */ /* 0x002fca0007f1e0ff */
[----:B------:R-:W-:Y:S01]  /*cc70*/  IMAD.X R3, RZ, RZ, R9, P0 ;  /* 0x000000ffff037224 */ /* 0x000fe200000e0609 */
[----:B------:R-:W-:-:S04]  /*cc80*/  PLOP3.LUT P0, PT, PT, PT, PT, 0x80, 0x0 ;  /* 0x000000000000781c */ /* 0x000fc80003f0f070 */
[----:B------:R-:W-:Y:S01]  /*cc90*/  @!PT LDS RZ, [RZ] ;  /* 0x00000000fffff984 */ /* 0x000fe20000000800 */
[----:B------:R-:W-:Y:S01]  /*cca0*/  @!PT LDS RZ, [RZ] ;  /* 0x00000000fffff984 */ /* 0x000fe20000000800 */
[----:B------:R-:W-:Y:S01]  /*ccb0*/  @!PT LDS RZ, [RZ] ;  /* 0x00000000fffff984 */ /* 0x000fe20000000800 */
[----:B------:R1:W-:Y:S04]  /*ccc0*/  LDGSTS.E.BYPASS.LTC128B.128 [R8+0x1bc00], desc[UR50][R2.64], !P4 ;  /* 0x1bc0000002087fae */ /* 0x0003e8000e101d72 */
[----:B------:R1:W-:Y:S01]  /*ccd0*/  LDGSTS.E.BYPASS.LTC128B.128 [R8+0x1fc00], desc[UR50][R2.64+0x80], !P3 ;  /* 0x1fc0008002087fae */ /* 0x0003e2000d901d72 */
[----:B------:R-:W-:-:S04]  /*cce0*/  NOP ;  /* 0x0000000000007918 */ /* 0x000fc80000000000 */
.L_x_293:
[----:B------:R-:W-:Y:S02]  /*ccf0*/  PLOP3.LUT P3, PT, P3, P0, PT, 0xa2, 0x0 ;  /* 0x000000000000781c */ /* 0x000fe40001f61472 */
[----:B------:R-:W-:-:S08]  /*cd00*/  @P0 R2UR P3, UR4, R6 ;  /* 0x00000000060402ca */ /* 0x000fd00000060000 */
[----:B------:R-:W-:-:S05]  /*cd10*/  @P0 PLOP3.LUT P0, PT, P3, PT, PT, 0x80, 0x0 ;  /* 0x000000000000081c */ /* 0x000fca0001f0f070 */
[----:B------:R-:W-:Y:S01]  /*cd20*/  @!P3 SYNCS.ARRIVE.TRANS64.RED.A0T1 RZ, [UR4+0x28830], RZ ;  /* 0x028830ffffffb9a7 */ /* 0x000fe20008200404 */
[----:B------:R-:W-:Y:S07]  /*cd30*/  @!P3 ARRIVES.LDGSTSBAR.64.TRANSCNT [UR4+0x28830] ;  /* 0x02883000ff00b9b0 */ /* 0x000fee0008000a84 */
[----:B------:R-:W-:Y:S05]  /*cd40*/  @P0 BRA.U.ANY `(.L_x_293) ;  /* 0xfffffffd00e80947 */ /* 0x000fea000393ffff */
[----:B------:R-:W-:Y:S01]  /*cd50*/  NOP ;  /* 0x0000000000007918 */ /* 0x000fe20000000000 */
[----:B-1----:R-:W-:-:S05]  /*cd60*/  IMAD.U32 R2, RZ, RZ, UR37 ;  /* 0x00000025ff027e24 */ /* 0x002fca000f8e00ff */
[----:B------:R-:W-:-:S13]  /*cd70*/  ISETP.NE.AND P4, PT, R2, 0x3, PT ;  /* 0x000000030200780c */ /* 0x000fda0003f85270 */
[----:B------:R-:W-:Y:S05]  /*cd80*/  @!P4 BRA `(.L_x_294) ;  /* 0x000000000004c947 */ /* 0x000fea0003800000 */
[----:B------:R-:W-:Y:S01]  /*cd90*/  BPT.TRAP 0x1 ;  /* 0x000000040000795c */ /* 0x000fe20000300000 */
.L_x_294:
[----:B------:R1:W-:Y:S01]  /*cda0*/  SYNCS.ARRIVE.TRANS64.A1T0 RZ, [R6+URZ+0x28830], RZ ;  /* 0x028830ff06ff79a7 */ /* 0x0003e2000810003f */
[----:B------:R-:W-:Y:S05]  /*cdb0*/  @!P4 BRA `(.L_x_295) ;  /* 0x000000000004c947 */ /* 0x000fea0003800000 */
[----:B------:R-:W-:Y:S01]  /*cdc0*/  BPT.TRAP 0x1 ;  /* 0x000000040000795c */ /* 0x000fe20000300000 */
.L_x_295:
[----:B------:R-:W-:Y:S01]  /*cdd0*/  SHF.L.U32 R3, R17, 0x1f, RZ ;  /* 0x0000001f11037819 */ /* 0x000fe200000006ff */
[----:B-1----:R-:W-:Y:S01]  /*cde0*/  IMAD R6, R10, 0x8, R22 ;  /* 0x000000080a067824 */ /* 0x002fe200078e0216 */
[----:B------:R-:W-:Y:S01]  /*cdf0*/  BSSY B1, `(.L_x_296) ;  /* 0x0000004000017945 */ /* 0x000fe20003800000 */
[----:B------:R-:W-:Y:S02]  /*ce00*/  IMAD R8, R31, -0x80, R35 ;  /* 0xffffff801f087824 */ /* 0x000fe400078e0223 */
[----:B------:R-:W1:Y:S02]  /*ce10*/  SYNCS.PHASECHK.TRANS64.TRYWAIT P0, [R6+URZ+0x28860], R3 ;  /* 0x02886003060075a7 */ /* 0x000e64000800017f */
[----:B-1----:R-:W-:Y:S05]  /*ce20*/  @!P0 BRA `(.L_x_297) ;  /* 0x0000003c00b88947 */ /* 0x002fea0003800000 */
.L_x_397:
[----:B------:R-:W-:Y:S05]  /*ce30*/  BSYNC B1 ;  /* 0x0000000000017941 */ /* 0x000fea0003800000 */
.L_x_296:
[----:B------:R-:W3:Y:S01]  /*ce40*/  S2R R2, SR_TID.X ;  /* 0x0000000000027919 */ /* 0x000ee20000002100 */
[----:B------:R-:W-:Y:S01]  /*ce50*/  UMOV UR4, 0xffffffff ;  /* 0xffffffff00047882 */ /* 0x000fe20000000000 */
[----:B0-----:R-:W-:Y:S02]  /*ce60*/  LEA R7, R10, R34, 0xe ;  /* 0x000000220a077211 */ /* 0x001fe400078e70ff */
[----:B---3--:R-:W-:-:S04]  /*ce70*/  LOP3.LUT R2, R2, 0x7f, RZ, 0xc0, !PT ;  /* 0x0000007f02027812 */ /* 0x008fc800078ec0ff */
[----:B------:R-:W-:-:S05]  /*ce80*/  SHF.R.U32.HI R2, RZ, 0x3, R2 ;  /* 0x00000003ff027819 */ /* 0x000fca0000011602 */
[----:B------:R-:W-:Y:S01]  /*ce90*/  IMAD.IADD R8, R8, 0x1, -R2 ;  /* 0x0000000108087824 */ /* 0x000fe200078e0a02 */
[----:B------:R-:W-:Y:S06]  /*cea0*/  BRA.DIV UR4, `(.L_x_298) ;  /* 0x0000003e04ac7947 */ /* 0x000fec000b800000 */
[----:B--2---:R-:W0:Y:S01]  /*ceb0*/  SHFL.IDX PT, R14, R23, RZ, 0x181f ;  /* 0x00181fff170e7589 */ /* 0x004e2200000e0000 */
[----:B------:R-:W-:-:S03]  /*cec0*/  IMAD R7, R7, 0x2, R22 ;  /* 0x0000000207077824 */ /* 0x000fc600078e0216 */
[----:B-1----:R-:W1:Y:S01]  /*ced0*/  SHFL.IDX PT, R3, R24, RZ, 0x181f ;  /* 0x00181fff18037589 */ /* 0x002e6200000e0000 */
[----:B0-----:R-:W-:-:S03]  /*cee0*/  IADD3 R2, P0, R14, R5, RZ ;  /* 0x000000050e027210 */ /* 0x001fc60007f1e0ff */
[----:B------:R-:W0:Y:S02]  /*cef0*/  SHFL.IDX PT, R14, R23, 0x1, 0x181f ;  /* 0x00381f00170e7f89 */ /* 0x000e2400000e0000 */
[----:B-1----:R-:W-:Y:S01]  /*cf00*/  IMAD.X R3, RZ, RZ, R3, P0 ;  /* 0x000000ffff037224 */ /* 0x002fe200000e0603 */
[----:B------:R-:W-:-:S13]  /*cf10*/  ISETP.LT.OR P0, PT, R8, 0x1, P2 ;  /* 0x000000010800780c */ /* 0x000fda0001701670 */
[----:B------:R-:W-:Y:S01]  /*cf20*/  LDGSTS.E.BYPASS.LTC128B.128 [R7+0x400], desc[UR50][R2.64], !P0 ;  /* 0x0040000002077fae */ /* 0x000fe2000c101d72 */
[----:B------:R-:W-:-:S13]  /*cf30*/  ISETP.LT.OR P0, PT, R8, 0x1, P1 ;  /* 0x000000010800780c */ /* 0x000fda0000f01670 */
[----:B------:R1:W-:Y:S04]  /*cf40*/  LDGSTS.E.BYPASS.LTC128B.128 [R7+0x4400], desc[UR50][R2.64+0x80], !P0 ;  /* 0x0440008002077fae */ /* 0x0003e8000c101d72 */
[----:B-1----:R-:W1:Y:S01]  /*cf50*/  SHFL.IDX PT, R3, R24, 0x1, 0x181f ;  /* 0x00381f0018037f89 */ /* 0x002e6200000e0000 */
        /* <DEDUP_REMOVED lines=9> */
[----:B------:R-:W0:Y:S01]  /*cff0*/  SHFL.IDX PT, R14, R23, 0x3, 0x181f ;  /* 0x00781f00170e7f89 */ /* 0x000e2200000e0000 */
[----:B-1----:R-:W-:Y:S02]  /*d000*/  IADD3.X R3, RZ, R3, RZ, P0, !PT ;  /* 0x00000003ff037210 */ /* 0x002fe400007fe4ff */
        /* <DEDUP_REMOVED lines=30> */
[----:B------:R-:W2:Y:S04]  /*d1f0*/  SHFL.IDX PT, R24, R24, 0x7, 0x181f ;  /* 0x00f81f0018187f89 */ /* 0x000ea800000e0000 */
[----:B------:R3:W4:Y:S01]  /*d200*/  SHFL.IDX PT, R14, R23, 0x7, 0x181f ;  /* 0x00f81f00170e7f89 */ /* 0x00072200000e0000 */
[----:B-1----:R-:W-:Y:S01]  /*d210*/  IMAD.X R3, RZ, RZ, R3, P0 ;  /* 0x000000ffff037224 */ /* 0x002fe200000e0603 */
[----:B------:R-:W-:-:S13]  /*d220*/  ISETP.LT.OR P0, PT, R8, 0x61, P2 ;  /* 0x000000610800780c */ /* 0x000fda0001701670 */
[----:B------:R3:W-:Y:S01]  /*d230*/  LDGSTS.E.BYPASS.LTC128B.128 [R7+0x3400], desc[UR50][R2.64], !P0 ;  /* 0x0340000002077fae */ /* 0x0007e2000c101d72 */
[----:B------:R-:W-:-:S13]  /*d240*/  ISETP.LT.OR P0, PT, R8, 0x61, P1 ;  /* 0x000000610800780c */ /* 0x000fda0000f01670 */
[----:B--2-4-:R3:W-:Y:S02]  /*d250*/  LDGSTS.E.BYPASS.LTC128B.128 [R7+0x7400], desc[UR50][R2.64+0x80], !P0 ;  /* 0x0740008002077fae */ /* 0x0147e4000c101d72 */
.L_x_415:
[----:B0--3--:R-:W-:Y:S01]  /*d260*/  IADD3 R2, P0, R14, R5, RZ ;  /* 0x000000050e027210 */ /* 0x009fe20007f1e0ff */
        /* <DEDUP_REMOVED lines=17> */
[----:B------:R-:W-:Y:S01]  /*d380*/  ULDC.64 UR4, c[0x0][0x330] ;  /* 0x0000cc0000047ab9 */ /* 0x000fe20000000a00 */
[----:B------:R-:W-:Y:S01]  /*d390*/  NOP ;  /* 0x0000000000007918 */ /* 0x000fe20000000000 */
[----:B------:R-:W-:Y:S02]  /*d3a0*/  IMAD R5, R32, UR4, RZ ;  /* 0x0000000420057c24 */ /* 0x000fe4000f8e02ff */
[----:B------:R-:W-:Y:S02]  /*d3b0*/  IMAD.IADD R3, R3, 0x1, R21 ;  /* 0x0000000103037824 */ /* 0x000fe400078e0215 */
[C---:B------:R-:W-:Y:S02]  /*d3c0*/  IMAD R5, R18.reuse, UR5, R5 ;  /* 0x0000000512057c24 */ /* 0x040fe4000f8e0205 */
[----:B------:R-:W-:Y:S01]  /*d3d0*/  IMAD.WIDE.U32 R2, R18, UR4, R2 ;  /* 0x0000000412027c25 */ /* 0x000fe2000f8e0002 */
[----:B------:R-:W-:-:S03]  /*d3e0*/  ULDC.64 UR4, c[0x0][0x318] ;  /* 0x0000c60000047ab9 */ /* 0x000fc60000000a00 */
[----:B------:R-:W-:Y:S01]  /*d3f0*/  IMAD.IADD R3, R5, 0x1, R3 ;  /* 0x0000000105037824 */ /* 0x000fe200078e0203 */
[----:B------:R-:W-:-:S04]  /*d400*/  LEA R23, P0, R2, UR4, 0x1 ;  /* 0x0000000402177c11 */ /* 0x000fc8000f8008ff */
[----:B------:R-:W-:Y:S02]  /*d410*/  LEA.HI.X R24, R2, UR5, R3, 0x1, P0 ;  /* 0x0000000502187c11 */ /* 0x000fe400080f0c03 */
[----:B------:R-:W-:-:S13]  /*d420*/  PLOP3.LUT P0, PT, PT, PT, PT, 0x80, 0x0 ;  /* 0x000000000000781c */ /* 0x000fda0003f0f070 */
.L_x_299:
        /* <DEDUP_REMOVED lines=11> */
.L_x_300:
[C---:B------:R-:W-:Y:S01]  /*d4e0*/  ISETP.GT.AND P0, PT, R26.reuse, RZ, PT ;  /* 0x000000ff1a00720c */ /* 0x040fe20003f04270 */
[----:B------:R0:W-:Y:S01]  /*d4f0*/  SYNCS.ARRIVE.TRANS64.A1T0 RZ, [R6+URZ+0x28850], RZ ;  /* 0x028850ff06ff79a7 */ /* 0x0001e2000810003f */
[----:B------:R-:W-:Y:S02]  /*d500*/  IMAD.MOV.U32 R17, RZ, RZ, R28 ;  /* 0x000000ffff117224 */ /* 0x000fe400078e001c */
[----:B------:R-:W-:Y:S02]  /*d510*/  IMAD.MOV.U32 R10, RZ, RZ, R25 ;  /* 0x000000ffff0a7224 */ /* 0x000fe400078e0019 */
[----:B------:R-:W-:Y:S01]  /*d520*/  IMAD.MOV.U32 R31, RZ, RZ, R26 ;  /* 0x000000ffff1f7224 */ /* 0x000fe200078e001a */
[----:B0-----:R-:W-:-:S06]  /*d530*/  IADD3 R6, R26, -0x1, RZ ;  /* 0xffffffff1a067810 */ /* 0x001fcc0007ffe0ff */
[----:B------:R-:W-:Y:S05]  /*d540*/  @P0 BRA `(.L_x_301) ;  /* 0xffffffec00f00947 */ /* 0x000fea000383ffff */
.L_x_288:
[----:B------:R-:W-:Y:S05]  /*d550*/  BSYNC B0 ;  /* 0x0000000000007941 */ /* 0x000fea0003800000 */
.L_x_287:
[----:B------:R-:W1:Y:S01]  /*d560*/  S2R R0, SR_TID.X ;  /* 0x0000000000007919 */ /* 0x000e620000002100 */
[----:B------:R-:W-:Y:S01]  /*d570*/  BSSY B0, `(.L_x_302) ;  /* 0x0000010000007945 */ /* 0x000fe20003800000 */
[----:B-1----:R-:W-:-:S04]  /*d580*/  LOP3.LUT R0, R0, 0x7f, RZ, 0xc0, !PT ;  /* 0x0000007f00007812 */ /* 0x002fc800078ec0ff */
[----:B------:R-:W-:-:S13]  /*d590*/  ISETP.NE.AND P0, PT, R0, RZ, PT ;  /* 0x000000ff0000720c */ /* 0x000fda0003f05270 */
[----:B------:R-:W-:Y:S05]  /*d5a0*/  @P0 BRA `(.L_x_303) ;  /* 0x0000000000300947 */ /* 0x000fea0003800000 */
[----:B------:R-:W1:Y:S01]  /*d5b0*/  S2R R5, SR_LANEID ;  /* 0x0000000000057919 */ /* 0x000e620000000000 */
[----:B------:R-:W-:Y:S01]  /*d5c0*/  VOTEU.ANY UR4, UPT, PT ;  /* 0x0000000000047886 */ /* 0x000fe200038e0100 */
[----:B0-----:R-:W0:Y:S01]  /*d5d0*/  LDC.64 R2, c[0x0][0xc60] ;  /* 0x00031800ff027b82 */ /* 0x001e220000000a00 */
[----:B------:R-:W1:Y:S02]  /*d5e0*/  FLO.U32 R0, UR4 ;  /* 0x0000000400007d00 */ /* 0x000e6400080e0000 */
[----:B-1----:R-:W-:-:S06]  /*d5f0*/  ISETP.EQ.U32.AND P0, PT, R0, R5, PT ;  /* 0x000000050000720c */ /* 0x002fcc0003f02070 */
[----:B------:R-:W0:Y:S07]  /*d600*/  POPC R5, UR4 ;  /* 0x0000000400057d09 */ /* 0x000e2e0008000000 */
[----:B0-----:R-:W3:Y:S01]  /*d610*/  @P0 ATOMG.E.ADD.STRONG.GPU PT, R3, desc[UR50][R2.64], R5 ;  /* 0x00000005020309a8 */ /* 0x001ee200081ee1f2 */
[----:B------:R-:W0:Y:S02]  /*d620*/  S2R R4, SR_LTMASK ;  /* 0x0000000000047919 */ /* 0x000e240000003900 */
[----:B0-----:R-:W-:-:S04]  /*d630*/  LOP3.LUT R4, R4, UR4, RZ, 0xc0, !PT ;  /* 0x0000000404047c12 */ /* 0x001fc8000f8ec0ff */
[----:B------:R-:W0:Y:S01]  /*d640*/  POPC R7, R4 ;  /* 0x0000000400077309 */ /* 0x000e220000000000 */
[----:B---3--:R-:W0:Y:S02]  /*d650*/  SHFL.IDX PT, R0, R3, R0, 0x1f ;  /* 0x00001f0003007589 */ /* 0x008e2400000e0000 */
[----:B0-----:R-:W-:-:S07]  /*d660*/  IADD3 R16, R0, UR38, R7 ;  /* 0x0000002600107c10 */ /* 0x001fce000fffe007 */
.L_x_303:
[----:B------:R-:W-:Y:S05]  /*d670*/  BSYNC B0 ;  /* 0x0000000000007941 */ /* 0x000fea0003800000 */
.L_x_302:
[----:B------:R-:W-:-:S05]  /*d680*/  IMAD.U32 R0, RZ, RZ, UR37 ;  /* 0x00000025ff007e24 */ /* 0x000fca000f8e00ff */
[----:B------:R-:W-:-:S13]  /*d690*/  ISETP.NE.AND P0, PT, R0, 0x3, PT ;  /* 0x000000030000780c */ /* 0x000fda0003f05270 */
[----:B------:R-:W-:Y:S05]  /*d6a0*/  @!P0 BRA `(.L_x_304) ;  /* 0x0000000000048947 */ /* 0x000fea0003800000 */
[----:B------:R-:W-:Y:S01]  /*d6b0*/  BPT.TRAP 0x1 ;  /* 0x000000040000795c */ /* 0x000fe20000300000 */
.L_x_304:
[----:B------:R-:W-:Y:S01]  /*d6c0*/  LEA R0, R25, R22, 0x3 ;  /* 0x0000001619007211 */ /* 0x000fe200078e18ff */
[----:B------:R-:W-:Y:S01]  /*d6d0*/  BSSY B0, `(.L_x_305) ;  /* 0x0000005000007945 */ /* 0x000fe20003800000 */
[----:B0-----:R-:W-:Y:S01]  /*d6e0*/  SHF.L.U32 R3, R28, 0x1f, RZ ;  /* 0x0000001f1c037819 */ /* 0x001fe200000006ff */
[----:B------:R-:W-:-:S03]  /*d6f0*/  IMAD R6, R26, -0x80, R35 ;  /* 0xffffff801a067824 */ /* 0x000fc600078e0223 */
[----:B------:R-:W0:Y:S02]  /*d700*/  SYNCS.PHASECHK.TRANS64.TRYWAIT P0, [R0+URZ+0x28860], R3 ;  /* 0x02886003000075a7 */ /* 0x000e24000800017f */
[----:B0-----:R-:W-:Y:S05]  /*d710*/  @!P0 BRA `(.L_x_306) ;  /* 0x0000003c00fc8947 */ /* 0x001fea0003800000 */
.L_x_416:
[----:B------:R-:W-:Y:S05]  /*d720*/  BSYNC B0 ;  /* 0x0000000000007941 */ /* 0x000fea0003800000 */
.L_x_305:
[----:B------:R-:W1:Y:S01]  /*d730*/  S2R R2, SR_TID.X ;  /* 0x0000000000027919 */ /* 0x000e620000002100 */
[----:B------:R-:W-:Y:S01]  /*d740*/  UMOV UR4, 0xffffffff ;  /* 0xffffffff00047882 */ /* 0x000fe20000000000 */
[----:B------:R-:W-:Y:S01]  /*d750*/  IMAD R9, R25, 0x4000, R34 ;  /* 0x0000400019097824 */ /* 0x000fe200078e0222 */
[----:B-1----:R-:W-:-:S04]  /*d760*/  LOP3.LUT R2, R2, 0x7f, RZ, 0xc0, !PT ;  /* 0x0000007f02027812 */ /* 0x002fc800078ec0ff */
[----:B------:R-:W-:-:S05]  /*d770*/  SHF.R.U32.HI R2, RZ, 0x3, R2 ;  /* 0x00000003ff027819 */ /* 0x000fca0000011602 */
[----:B------:R-:W-:Y:S01]  /*d780*/  IMAD.IADD R6, R6, 0x1, -R2 ;  /* 0x0000000106067824 */ /* 0x000fe200078e0a02 */
[----:B------:R-:W-:Y:S06]  /*d790*/  BRA.DIV UR4, `(.L_x_307) ;  /* 0x0000003e04f07947 */ /* 0x000fec000b800000 */
[----:B--2---:R-:W1:Y:S01]  /*d7a0*/  SHFL.IDX PT, R14, R23, RZ, 0x181f ;  /* 0x00181fff170e7589 */ /* 0x004e6200000e0000 */
[----:B------:R-:W-:Y:S01]  /*d7b0*/  ULDC UR4, c[0x0][0x2f4] ;  /* 0x0000bd0000047ab9 */ /* 0x000fe20000000800 */
[C---:B------:R-:W-:Y:S01]  /*d7c0*/  IMAD.SHL.U32 R5, R30.reuse, 0x2, RZ ;  /* 0x000000021e057824 */ /* 0x040fe200078e00ff */
[----:B------:R-:W-:Y:S01]  /*d7d0*/  ISETP.GE.AND P1, PT, R30, UR4, PT ;  /* 0x000000041e007c0c */ /* 0x000fe2000bf26270 */
[----:B0-----:R-:W0:Y:S01]  /*d7e0*/  SHFL.IDX PT, R3, R24, RZ, 0x181f ;  /* 0x00181fff18037589 */ /* 0x001e2200000e0000 */
[----:B------:R-:W-:Y:S01]  /*d7f0*/  ISETP.GE.AND P0, PT, R29, UR4, PT ;  /* 0x000000041d007c0c */ /* 0x000fe2000bf06270 */
[----:B------:R-:W-:Y:S01]  /*d800*/  IMAD R4, R9, 0x2, R22 ;  /* 0x0000000209047824 */ /* 0x000fe200078e0216 */
[C---:B------:R-:W-:Y:S01]  /*d810*/  ISETP.LT.OR P2, PT, R6.reuse, 0x1, P1 ;  /* 0x000000010600780c */ /* 0x040fe20000f41670 */
[----:B------:R-:W2:Y:S01]  /*d820*/  SHFL.IDX PT, R10, R23, 0x1, 0x181f ;  /* 0x00381f00170a7f89 */ /* 0x000ea200000e0000 */
[----:B------:R-:W-:-:S03]  /*d830*/  ISETP.LT.OR P3, PT, R6, 0x1, P0 ;  /* 0x000000010600780c */ /* 0x000fc60000761670 */
[----:B------:R-:W3:Y:S04]  /*d840*/  SHFL.IDX PT, R7, R24, 0x1, 0x181f ;  /* 0x00381f0018077f89 */ /* 0x000ee800000e0000 */
[----:B------:R-:W-:Y:S01]  /*d850*/  SHFL.IDX PT, R8, R24, 0x2, 0x181f ;  /* 0x00581f0018087f89 */ /* 0x000fe200000e0000 */
[----:B-1----:R-:W-:-:S03]  /*d860*/  IADD3 R2, P4, R14, R5, RZ ;  /* 0x000000050e027210 */ /* 0x002fc60007f9e0ff */
[----:B------:R-:W1:Y:S01]  /*d870*/  SHFL.IDX PT, R14, R23, 0x2, 0x181f ;  /* 0x00581f00170e7f89 */ /* 0x000e6200000e0000 */
[----:B0-----:R-:W-:-:S05]  /*d880*/  IADD3.X R3, RZ, R3, RZ, P4, !PT ;  /* 0x00000003ff037210 */ /* 0x001fca00027fe4ff */
[----:B------:R-:W-:Y:S01]  /*d890*/  LDGSTS.E.BYPASS.LTC128B.128 [R4+0x400], desc[UR50][R2.64], !P2 ;  /* 0x0040000002047fae */ /* 0x000fe2000d101d72 */
[----:B------:R-:W-:-:S03]  /*d8a0*/  ISETP.LT.OR P2, PT, R6, 0x11, P1 ;  /* 0x000000110600780c */ /* 0x000fc60000f41670 */
[----:B------:R2:W-:Y:S01]  /*d8b0*/  LDGSTS.E.BYPASS.LTC128B.128 [R4+0x4400], desc[UR50][R2.64+0x80], !P3 ;  /* 0x0440008002047fae */ /* 0x0005e2000d901d72 */
[----:B------:R-:W-:Y:S02]  /*d8c0*/  ISETP.LT.OR P3, PT, R6, 0x11, P0 ;  /* 0x000000110600780c */ /* 0x000fe40000761670 */
[----:B--2---:R-:W-:Y:S02]  /*d8d0*/  IADD3 R2, P4, R10, R5, RZ ;  /* 0x000000050a027210 */ /* 0x004fe40007f9e0ff */
[----:B------:R-:W-:Y:S03]  /*d8e0*/  SHFL.IDX PT, R10, R23, 0x4, 0x181f ;  /* 0x00981f00170a7f89 */ /* 0x000fe600000e0000 */
[----:B---3--:R-:W-:Y:S02]  /*d8f0*/  IMAD.X R3, RZ, RZ, R7, P4 ;  /* 0x000000ffff037224 */ /* 0x008fe400020e0607 */
[----:B------:R-:W-:Y:S04]  /*d900*/  SHFL.IDX PT, R7, R24, 0x3, 0x181f ;  /* 0x00781f0018077f89 */ /* 0x000fe800000e0000 */
[----:B------:R-:W-:Y:S01]  /*d910*/  LDGSTS.E.BYPASS.LTC128B.128 [R4+0xc00], desc[UR50][R2.64], !P2 ;  /* 0x00c0000002047fae */ /* 0x000fe2000d101d72 */
[----:B------:R-:W-:-:S03]  /*d920*/  ISETP.LT.OR P2, PT, R6, 0x21, P1 ;  /* 0x000000210600780c */ /* 0x000fc60000f41670 */
[----:B------:R1:W-:Y:S01]  /*d930*/  LDGSTS.E.BYPASS.LTC128B.128 [R4+0x4c00], desc[UR50][R2.64+0x80], !P3 ;  /* 0x04c0008002047fae */ /* 0x0003e2000d901d72 */
[----:B------:R-:W-:Y:S02]  /*d940*/  ISETP.LT.OR P3, PT, R6, 0x21, P0 ;  /* 0x000000210600780c */ /* 0x000fe40000761670 */
[----:B-1----:R-:W-:Y:S02]  /*d950*/  IADD3 R2, P4, R14, R5, RZ ;  /* 0x000000050e027210 */ /* 0x002fe40007f9e0ff */
[----:B------:R-:W0:Y:S03]  /*d960*/  SHFL.IDX PT, R14, R23, 0x3, 0x181f ;  /* 0x00781f00170e7f89 */ /* 0x000e2600000e0000 */
[----:B------:R-:W-:Y:S02]  /*d970*/  IMAD.X R3, RZ, RZ, R8, P4 ;  /* 0x000000ffff037224 */ /* 0x000fe400020e0608 */
[----:B------:R-:W1:Y:S04]  /*d980*/  SHFL.IDX PT, R8, R24, 0x4, 0x181f ;  /* 0x00981f0018087f89 */ /* 0x000e6800000e0000 */
[----:B------:R-:W-:Y:S01]  /*d990*/  LDGSTS.E.BYPASS.LTC128B.128 [R4+0x1400], desc[UR50][R2.64], !P2 ;  /* 0x0140000002047fae */ /* 0x000fe2000d101d72 */
[----:B------:R-:W-:-:S03]  /*d9a0*/  ISETP.LT.OR P2, PT, R6, 0x31, P1 ;  /* 0x000000310600780c */ /* 0x000fc60000f41670 */
[----:B------:R0:W-:Y:S01]  /*d9b0*/  LDGSTS.E.BYPASS.LTC128B.128 [R4+0x5400], desc[UR50][R2.64+0x80], !P3 ;  /* 0x0540008002047fae */ /* 0x0001e2000d901d72 */
[----:B------:R-:W-:Y:S02]  /*d9c0*/  ISETP.LT.OR P3, PT, R6, 0x31, P0 ;  /* 0x000000310600780c */ /* 0x000fe40000761670 */
[----:B0-----:R-:W-:Y:S02]  /*d9d0*/  IADD3 R2, P4, R14, R5, RZ ;  /* 0x000000050e027210 */ /* 0x001fe40007f9e0ff */
[----:B------:R-:W0:Y:S03]  /*d9e0*/  SHFL.IDX PT, R14, R23, 0x5, 0x181f ;  /* 0x00b81f00170e7f89 */ /* 0x000e2600000e0000 */
[----:B------:R-:W-:Y:S02]  /*d9f0*/  IMAD.X R3, RZ, RZ, R7, P4 ;  /* 0x000000ffff037224 */ /* 0x000fe400020e0607 */
[----:B------:R-:W2:Y:S04]  /*da00*/  SHFL.IDX PT, R7, R24, 0x5, 0x181f ;  /* 0x00b81f0018077f89 */ /* 0x000ea800000e0000 */
[----:B------:R-:W-:Y:S01]  /*da10*/  LDGSTS.E.BYPASS.LTC128B.128 [R4+0x1c00], desc[UR50][R2.64], !P2 ;  /* 0x01c0000002047fae */ /* 0x000fe2000d101d72 */
[----:B------:R-:W-:-:S03]  /*da20*/  ISETP.LT.OR P2, PT, R6, 0x41, P1 ;  /* 0x000000410600780c */ /* 0x000fc60000f41670 */
[----:B------:R3:W-:Y:S01]  /*da30*/  LDGSTS.E.BYPASS.LTC128B.128 [R4+0x5c00], desc[UR50][R2.64+0x80], !P3 ;  /* 0x05c0008002047fae */ /* 0x0007e2000d901d72 */
[----:B------:R-:W-:Y:S02]  /*da40*/  ISETP.LT.OR P3, PT, R6, 0x41, P0 ;  /* 0x000000410600780c */ /* 0x000fe40000761670 */
[----:B---3--:R-:W-:Y:S02]  /*da50*/  IADD3 R2, P4, R10, R5, RZ ;  /* 0x000000050a027210 */ /* 0x008fe40007f9e0ff */
[----:B------:R-:W3:Y:S03]  /*da60*/  SHFL.IDX PT, R10, R23, 0x6, 0x181f ;  /* 0x00d81f00170a7f89 */ /* 0x000ee600000e0000 */
[----:B-1----:R-:W-:Y:S02]  /*da70*/  IMAD.X R3, RZ, RZ, R8, P4 ;  /* 0x000000ffff037224 */ /* 0x002fe400020e0608 */
[----:B------:R-:W1:Y:S04]  /*da80*/  SHFL.IDX PT, R8, R24, 0x6, 0x181f ;  /* 0x00d81f0018087f89 */ /* 0x000e6800000e0000 */
[----:B------:R-:W-:Y:S01]  /*da90*/  LDGSTS.E.BYPASS.LTC128B.128 [R4+0x2400], desc[UR50][R2.64], !P2 ;  /* 0x0240000002047fae */ /* 0x000fe2000d101d72 */
[----:B------:R-:W-:-:S03]  /*daa0*/  ISETP.LT.OR P2, PT, R6, 0x51, P1 ;  /* 0x000000510600780c */ /* 0x000fc60000f41670 */
[----:B------:R0:W-:Y:S01]  /*dab0*/  LDGSTS.E.BYPASS.LTC128B.128 [R4+0x6400], desc[UR50][R2.64+0x80], !P3 ;  /* 0x0640008002047fae */ /* 0x0001e2000d901d72 */
[----:B------:R-:W-:-:S03]  /*dac0*/  ISETP.LT.OR P3, PT, R6, 0x51, P0 ;  /* 0x000000510600780c */ /* 0x000fc60000761670 */
[----:B------:R-:W4:Y:S01]  /*dad0*/  SHFL.IDX PT, R24, R24, 0x7, 0x181f ;  /* 0x00f81f0018187f89 */ /* 0x000f2200000e0000 */
[----:B0-----:R-:W-:-:S03]  /*dae0*/  IADD3 R2, P4, R14, R5, RZ ;  /* 0x000000050e027210 */ /* 0x001fc60007f9e0ff */
[----:B------:R0:W0:Y:S01]  /*daf0*/  SHFL.IDX PT, R14, R23, 0x7, 0x181f ;  /* 0x00f81f00170e7f89 */ /* 0x00002200000e0000 */
[----:B--2---:R-:W-:-:S05]  /*db00*/  IADD3.X R3, RZ, R7, RZ, P4, !PT ;  /* 0x00000007ff037210 */ /* 0x004fca00027fe4ff */
[----:B------:R-:W-:Y:S01]  /*db10*/  LDGSTS.E.BYPASS.LTC128B.128 [R4+0x2c00], desc[UR50][R2.64], !P2 ;  /* 0x02c0000002047fae */ /* 0x000fe2000d101d72 */
[----:B------:R-:W-:-:S03]  /*db20*/  ISETP.LT.OR P2, PT, R6, 0x61, P1 ;  /* 0x000000610600780c */ /* 0x000fc60000f41670 */
[----:B------:R3:W-:Y:S01]  /*db30*/  LDGSTS.E.BYPASS.LTC128B.128 [R4+0x6c00], desc[UR50][R2.64+0x80], !P3 ;  /* 0x06c0008002047fae */ /* 0x0007e2000d901d72 */
[----:B------:R-:W-:Y:S02]  /*db40*/  ISETP.LT.OR P3, PT, R6, 0x61, P0 ;  /* 0x000000610600780c */ /* 0x000fe40000761670 */
[----:B---3--:R-:W-:-:S05]  /*db50*/  IADD3 R2, P4, R10, R5, RZ ;  /* 0x000000050a027210 */ /* 0x008fca0007f9e0ff */
[----:B-1----:R-:W-:-:S05]  /*db60*/  IMAD.X R3, RZ, RZ, R8, P4 ;  /* 0x000000ffff037224 */ /* 0x002fca00020e0608 */
[----:B------:R1:W-:Y:S04]  /*db70*/  LDGSTS.E.BYPASS.LTC128B.128 [R4+0x3400], desc[UR50][R2.64], !P2 ;  /* 0x0340000002047fae */ /* 0x0003e8000d101d72 */
[----:B0---4-:R1:W-:Y:S02]  /*db80*/  LDGSTS.E.BYPASS.LTC128B.128 [R4+0x7400], desc[UR50][R2.64+0x80], !P3 ;  /* 0x0740008002047fae */ /* 0x0113e4000d901d72 */
.L_x_434:
[C---:B------:R-:W-:Y:S02]  /*db90*/  ISETP.LT.OR P1, PT, R6.reuse, 0x71, P1 ;  /* 0x000000710600780c */ /* 0x040fe40000f21670 */
[----:B------:R-:W-:Y:S02]  /*dba0*/  ISETP.LT.OR P0, PT, R6, 0x71, P0 ;  /* 0x000000710600780c */ /* 0x000fe40000701670 */
[----:B-1----:R-:W-:-:S05]  /*dbb0*/  IADD3 R2, P2, R14, R5, RZ ;  /* 0x000000050e027210 */ /* 0x002fca0007f5e0ff */
[----:B------:R-:W-:-:S05]  /*dbc0*/  IMAD.X R3, RZ, RZ, R24, P2 ;  /* 0x000000ffff037224 */ /* 0x000fca00010e0618 */
[----:B------:R-:W-:Y:S01]  /*dbd0*/  @!PT LDS RZ, [RZ] ;  /* 0x00000000fffff984 */ /* 0x000fe20000000800 */
[----:B------:R-:W-:Y:S01]  /*dbe0*/  @!PT LDS RZ, [RZ] ;  /* 0x00000000fffff984 */ /* 0x000fe20000000800 */
[----:B------:R-:W-:Y:S01]  /*dbf0*/  @!PT LDS RZ, [RZ] ;  /* 0x00000000fffff984 */ /* 0x000fe20000000800 */
[----:B------:R0:W-:Y:S04]  /*dc00*/  LDGSTS.E.BYPASS.LTC128B.128 [R4+0x3c00], desc[UR50][R2.64], !P1 ;  /* 0x03c0000002047fae */ /* 0x0001e8000c901d72 */
[----:B------:R0:W-:Y:S01]  /*dc10*/  LDGSTS.E.BYPASS.LTC128B.128 [R4+0x7c00], desc[UR50][R2.64+0x80], !P0 ;  /* 0x07c0008002047fae */ /* 0x0001e2000c101d72 */
[----:B------:R-:W-:Y:S01]  /*dc20*/  PLOP3.LUT P0, PT, PT, PT, PT, 0x80, 0x0 ;  /* 0x000000000000781c */ /* 0x000fe20003f0f070 */
[----:B------:R-:W-:-:S12]  /*dc30*/  NOP ;  /* 0x0000000000007918 */ /* 0x000fd80000000000 */
.L_x_308:
        /* <DEDUP_REMOVED lines=11> */
.L_x_309:
[----:B------:R1:W-:Y:S01]  /*dcf0*/  SYNCS.ARRIVE.TRANS64.A1T0 RZ, [R0+URZ+0x28850], RZ ;  /* 0x028850ff00ff79a7 */ /* 0x0003e2000810003f */
[----:B------:R-:W-:-:S05]  /*dd00*/  VIADD R25, R25, 0x1 ;  /* 0x0000000119197836 */ /* 0x000fca0000000000 */
[----:B------:R-:W-:-:S04]  /*dd10*/  ISETP.NE.AND P0, PT, R25, 0x2, PT ;  /* 0x000000021900780c */ /* 0x000fc80003f05270 */
[----:B------:R-:W-:Y:S02]  /*dd20*/  SEL R3, RZ, 0x1, P0 ;  /* 0x00000001ff037807 */ /* 0x000fe40000000000 */
[----:B------:R-:W-:Y:S02]  /*dd30*/  SEL R25, R25, RZ, P0 ;  /* 0x000000ff19197207 */ /* 0x000fe40000000000 */
[----:B-1----:R-:W-:-:S07]  /*dd40*/  LOP3.LUT R28, R28, R3, RZ, 0x3c, !PT ;  /* 0x000000031c1c7212 */ /* 0x002fce00078e3cff */
.L_x_266:
[----:B------:R-:W-:Y:S05]  /*dd50*/  BSYNC B7 ;  /* 0x0000000000077941 */ /* 0x000fea0003800000 */
.L_x_264:
[----:B------:R-:W-:-:S13]  /*dd60*/  LOP3.LUT P0, RZ, R27, 0x20, RZ, 0xc0, !PT ;  /* 0x000000201bff7812 */ /* 0x000fda000780c0ff */
[----:B------:R-:W-:Y:S05]  /*dd70*/  @!P0 BRA `(.L_x_310) ;  /* 0x0000000000248947 */ /* 0x000fea0003800000 */
[----:B------:R-:W-:Y:S05]  /*dd80*/  WARPSYNC.ALL ;  /* 0x0000000000007948 */ /* 0x000fea0003800000 */
[----:B------:R-:W1:Y:S08]  /*dd90*/  S2UR UR5, SR_CgaCtaId ;  /* 0x00000000000579c3 */ /* 0x000e700000008800 */
[----:B------:R-:W-:Y:S06]  /*dda0*/  BAR.SYNC.DEFER_BLOCKING 0x5, 0x180 ;  /* 0x0146000000007b1d */ /* 0x000fec0000010000 */
[----:B------:R-:W-:-:S02]  /*ddb0*/  UMOV UR4, 0x400 ;  /* 0x0000040000047882 */ /* 0x000fc40000000000 */
[----:B-1----:R-:W-:-:S06]  /*ddc0*/  ULEA UR4, UR5, UR4, 0x18 ;  /* 0x0000000405047291 */ /* 0x002fcc000f8ec03f */
[----:B------:R-:W-:-:S05]  /*ddd0*/  MOV R22, UR4 ;  /* 0x0000000400167c02 */ /* 0x000fca0008000f00 */
[----:B------:R1:W2:Y:S01]  /*dde0*/  LDS.128 R16, [R22+0x288d0] ;  /* 0x0288d00016107984 */ /* 0x0002a20000000c00 */
[----:B------:R-:W-:Y:S06]  /*ddf0*/  BAR.ARV 0x4, 0x180 ;  /* 0x0106000000007b1d */ /* 0x000fec0000002000 */
[----:B------:R-:W-:Y:S05]  /*de00*/  BRA `(.L_x_311) ;  /* 0x0000000800407947 */ /* 0x000fea0003800000 */
.L_x_310:
[----:B------:R-:W1:Y:S01]  /*de10*/  S2R R0, SR_TID.X ;  /* 0x0000000000007919 */ /* 0x000e620000002100 */
[----:B------:R-:W-:Y:S01]  /*de20*/  UMOV UR4, 0xffffffff ;  /* 0xffffffff00047882 */ /* 0x000fe20000000000 */
[----:B-1----:R-:W-:-:S04]  /*de30*/  LOP3.LUT R8, R0, 0x1f, RZ, 0xc0, !PT ;  /* 0x0000001f00087812 */ /* 0x002fc800078ec0ff */
[----:B------:R-:W-:Y:S01]  /*de40*/  ISETP.NE.AND P0, PT, R8, 0x1f, PT ;  /* 0x0000001f0800780c */ /* 0x000fe20003f05270 */
[----:B------:R-:W-:-:S12]  /*de50*/  BRA.DIV UR4, `(.L_x_312) ;  /* 0x0000004204bc7947 */ /* 0x000fd8000b800000 */
[----:B------:R-:W-:Y:S01]  /*de60*/  IMAD.IADD R5, R19, 0x1, R8 ;  /* 0x0000000113057824 */ /* 0x000fe200078e0208 */
[----:B------:R-:W-:-:S04]  /*de70*/  ULDC UR4, c[0x0][0xc3c] ;  /* 0x00030f0000047ab9 */ /* 0x000fc80000000800 */
[----:B------:R-:W-:-:S13]  /*de80*/  ISETP.GE.OR P1, PT, R5, UR4, !P0 ;  /* 0x0000000405007c0c */ /* 0x000fda000c726670 */
[----:B------:R-:W1:Y:S02]  /*de90*/  @!P1 LDC.64 R2, c[0x0][0xc80] ;  /* 0x00032000ff029b82 */ /* 0x000e640000000a00 */
[----:B-1----:R-:W-:-:S06]  /*dea0*/  @!P1 IMAD.WIDE R2, R5, 0x4, R2 ;  /* 0x0000000405029825 */ /* 0x002fcc00078e0202 */
[----:B------:R-:W2:Y:S01]  /*deb0*/  @!P1 LDG.E R2, desc[UR50][R2.64] ;  /* 0x0000003202029981 */ /* 0x000ea2000c1e1900 */
[----:B------:R-:W-:Y:S01]  /*dec0*/  IMAD.MOV.U32 R4, RZ, RZ, RZ ;  /* 0x000000ffff047224 */ /* 0x000fe200078e00ff */
[C---:B------:R-:W-:Y:S02]  /*ded0*/  ISETP.GE.U32.AND P2, PT, R8.reuse, 0x2, PT ;  /* 0x000000020800780c */ /* 0x040fe40003f46070 */
[C---:B------:R-:W-:Y:S01]  /*dee0*/  ISETP.GE.U32.AND P3, PT, R8.reuse, 0x4, PT ;  /* 0x000000040800780c */ /* 0x040fe20003f66070 */
[----:B------:R-:W-:Y:S01]  /*def0*/  SHFL.IDX PT, R0, R16, 0x1, 0x1f ;  /* 0x00201f0010007f89 */ /* 0x000fe200000e0000 */
[C---:B------:R-:W-:Y:S02]  /*df00*/  ISETP.GE.U32.AND P4, PT, R8.reuse, 0x8, PT ;  /* 0x000000080800780c */ /* 0x040fe40003f86070 */
[C---:B------:R-:W-:Y:S01]  /*df10*/  ISETP.GE.U32.AND P5, PT, R8.reuse, 0x10, PT ;  /* 0x000000100800780c */ /* 0x040fe20003fa6070 */
[----:B--2---:R-:W-:Y:S01]  /*df20*/  @!P1 IMAD.MOV.U32 R4, RZ, RZ, R2 ;  /* 0x000000ffff049224 */ /* 0x004fe200078e0002 */
[----:B------:R-:W-:-:S04]  /*df30*/  ISETP.NE.AND P1, PT, R8, RZ, PT ;  /* 0x000000ff0800720c */ /* 0x000fc80003f25270 */
[----:B------:R-:W1:Y:S02]  /*df40*/  SHFL.UP PT, R14, R4, 0x1, RZ ;  /* 0x04200000040e7989 */ /* 0x000e6400000e00ff */
[----:B-1----:R-:W-:-:S05]  /*df50*/  SEL R5, R14, RZ, P1 ;  /* 0x000000ff0e057207 */ /* 0x002fca0000800000 */
[----:B------:R-:W-:Y:S02]  /*df60*/  IMAD.IADD R6, R4, 0x1, R5 ;  /* 0x0000000104067824 */ /* 0x000fe400078e0205 */
[----:B------:R-:W-:Y:S04]  /*df70*/  SHFL.IDX PT, R5, R16, RZ, 0x1f ;  /* 0x00001fff10057589 */ /* 0x000fe800000e0000 */
[----:B------:R-:W1:Y:S02]  /*df80*/  SHFL.UP PT, R14, R6, 0x2, RZ ;  /* 0x04400000060e7989 */ /* 0x000e6400000e00ff */
[----:B-1----:R-:W-:-:S04]  /*df90*/  SEL R7, R14, RZ, P2 ;  /* 0x000000ff0e077207 */ /* 0x002fc80001000000 */
[----:B------:R-:W-:-:S05]  /*dfa0*/  IADD3 R7, R6, R7, RZ ;  /* 0x0000000706077210 */ /* 0x000fca0007ffe0ff */
[----:B------:R-:W1:Y:S02]  /*dfb0*/  SHFL.UP PT, R14, R7, 0x4, RZ ;  /* 0x04800000070e7989 */ /* 0x000e6400000e00ff */
[----:B-1----:R-:W-:-:S05]  /*dfc0*/  SEL R2, R14, RZ, P3 ;  /* 0x000000ff0e027207 */ /* 0x002fca0001800000 */
[----:B------:R-:W-:-:S05]  /*dfd0*/  IMAD.IADD R2, R7, 0x1, R2 ;  /* 0x0000000107027824 */ /* 0x000fca00078e0202 */
[----:B------:R-:W1:Y:S02]  /*dfe0*/  SHFL.UP PT, R14, R2, 0x8, RZ ;  /* 0x05000000020e7989 */ /* 0x000e6400000e00ff */
[----:B-1----:R-:W-:-:S05]  /*dff0*/  SEL R3, R14, RZ, P4 ;  /* 0x000000ff0e037207 */ /* 0x002fca0002000000 */
[----:B------:R-:W-:-:S05]  /*e000*/  IMAD.IADD R3, R2, 0x1, R3 ;  /* 0x0000000102037824 */ /* 0x000fca00078e0203 */
[----:B------:R-:W1:Y:S02]  /*e010*/  SHFL.UP PT, R14, R3, 0x10, RZ ;  /* 0x06000000030e7989 */ /* 0x000e6400000e00ff */
[----:B-1----:R-:W-:-:S05]  /*e020*/  SEL R6, R14, RZ, P5 ;  /* 0x000000ff0e067207 */ /* 0x002fca0002800000 */
[----:B------:R-:W-:-:S05]  /*e030*/  IMAD.IADD R6, R3, 0x1, R6 ;  /* 0x0000000103067824 */ /* 0x000fca00078e0206 */
[----:B------:R1:W2:Y:S02]  /*e040*/  SHFL.IDX PT, R14, R6, 0x1f, 0x1f ;  /* 0x03e01f00060e7f89 */ /* 0x0002a400000e0000 */
.L_x_444:
[----:B------:R-:W-:Y:S02]  /*e050*/  ULDC UR4, c[0x0][0xc38] ;  /* 0x00030e0000047ab9 */ /* 0x000fe40000000800 */
[----:B------:R-:W-:-:S04]  /*e060*/  IMAD.U32 R7, RZ, RZ, UR4 ;  /* 0x00000004ff077e24 */ /* 0x000fc8000f8e00ff */
[----:B--2---:R-:W-:-:S05]  /*e070*/  IMAD R3, R14, R7, RZ ;  /* 0x000000070e037224 */ /* 0x004fca00078e02ff */
[----:B------:R-:W-:-:S04]  /*e080*/  IADD3 R8, R0, R3, RZ ;  /* 0x0000000300087210 */ /* 0x000fc80007ffe0ff */
[----:B------:R-:W-:-:S13]  /*e090*/  ISETP.GT.AND P6, PT, R8, R5, PT ;  /* 0x000000050800720c */ /* 0x000fda0003fc4270 */
[----:B------:R-:W-:Y:S05]  /*e0a0*/  @P6 BRA `(.L_x_313) ;  /* 0x00000000009c6947 */ /* 0x000fea0003800000 */
.L_x_318:
[----:B------:R-:W2:Y:S01]  /*e0b0*/  LDC R0, c[0x0][0xc3c] ;  /* 0x00030f00ff007b82 */ /* 0x000ea20000000800 */
[----:B------:R-:W-:-:S05]  /*e0c0*/  VIADD R19, R19, 0x1f ;  /* 0x0000001f13137836 */ /* 0x000fca0000000000 */
[----:B--2---:R-:W-:-:S13]  /*e0d0*/  ISETP.GE.AND P6, PT, R19, R0, PT ;  /* 0x000000001300720c */ /* 0x004fda0003fc6270 */
[----:B------:R-:W-:Y:S05]  /*e0e0*/  @P6 BRA `(.L_x_314) ;  /* 0x0000000400446947 */ /* 0x000fea0003800000 */
[----:B------:R-:W2:Y:S01]  /*e0f0*/  S2R R2, SR_TID.X ;  /* 0x0000000000027919 */ /* 0x000ea20000002100 */
[----:B------:R-:W-:Y:S01]  /*e100*/  BSSY B0, `(.L_x_315) ;  /* 0x0000009000007945 */ /* 0x000fe20003800000 */
[----:B------:R-:W-:Y:S01]  /*e110*/  IMAD.MOV.U32 R4, RZ, RZ, RZ ;  /* 0x000000ffff047224 */ /* 0x000fe200078e00ff */
[----:B--2---:R-:W-:-:S05]  /*e120*/  LOP3.LUT R2, R2, 0x1f, RZ, 0xc0, !PT ;  /* 0x0000001f02027812 */ /* 0x004fca00078ec0ff */
[----:B------:R-:W-:-:S05]  /*e130*/  IMAD.IADD R7, R19, 0x1, R2 ;  /* 0x0000000113077824 */ /* 0x000fca00078e0202 */
[----:B------:R-:W-:-:S13]  /*e140*/  ISETP.GE.OR P6, PT, R7, R0, !P0 ;  /* 0x000000000700720c */ /* 0x000fda00047c6670 */
[----:B------:R-:W-:Y:S05]  /*e150*/  @P6 BRA `(.L_x_316) ;  /* 0x00000000000c6947 */ /* 0x000fea0003800000 */
[----:B------:R-:W2:Y:S02]  /*e160*/  LDC.64 R2, c[0x0][0xc80] ;  /* 0x00032000ff027b82 */ /* 0x000ea40000000a00 */
[----:B--2---:R-:W-:-:S05]  /*e170*/  IMAD.WIDE R2, R7, 0x4, R2 ;  /* 0x0000000407027825 */ /* 0x004fca00078e0202 */
[----:B------:R2:W5:Y:S02]  /*e180*/  LDG.E R4, desc[UR50][R2.64] ;  /* 0x0000003202047981 */ /* 0x000564000c1e1900 */
.L_x_316:
[----:B------:R-:W-:Y:S05]  /*e190*/  BSYNC B0 ;  /* 0x0000000000007941 */ /* 0x000fea0003800000 */
.L_x_315:
[----:B------:R-:W-:-:S03]  /*e1a0*/  UMOV UR4, 0xffffffff ;  /* 0xffffffff00047882 */ /* 0x000fc60000000000 */
[----:B------:R-:W-:Y:S05]  /*e1b0*/  BRA.DIV UR4, `(.L_x_317) ;  /* 0x0000004604087947 */ /* 0x000fea000b800000 */
[----:B-----5:R-:W3:Y:S02]  /*e1c0*/  SHFL.UP PT, R14, R4, 0x1, RZ ;  /* 0x04200000040e7989 */ /* 0x020ee400000e00ff */
[----:B---3--:R-:W-:-:S05]  /*e1d0*/  SEL R13, R14, RZ, P1 ;  /* 0x000000ff0e0d7207 */ /* 0x008fca0000800000 */
[----:B------:R-:W-:-:S05]  /*e1e0*/  IMAD.IADD R13, R4, 0x1, R13 ;  /* 0x00000001040d7824 */ /* 0x000fca00078e020d */
[----:B------:R-:W3:Y:S02]  /*e1f0*/  SHFL.UP PT, R14, R13, 0x2, RZ ;  /* 0x044000000d0e7989 */ /* 0x000ee400000e00ff */
[----:B---3--:R-:W-:-:S04]  /*e200*/  SEL R0, R14, RZ, P2 ;  /* 0x000000ff0e007207 */ /* 0x008fc80001000000 */
[----:B------:R-:W-:-:S05]  /*e210*/  IADD3 R0, R13, R0, RZ ;  /* 0x000000000d007210 */ /* 0x000fca0007ffe0ff */
[----:B------:R-:W2:Y:S02]  /*e220*/  SHFL.UP PT, R14, R0, 0x4, RZ ;  /* 0x04800000000e7989 */ /* 0x000ea400000e00ff */
[----:B--2---:R-:W-:-:S05]  /*e230*/  SEL R3, R14, RZ, P3 ;  /* 0x000000ff0e037207 */ /* 0x004fca0001800000 */
[----:B------:R-:W-:-:S05]  /*e240*/  IMAD.IADD R2, R0, 0x1, R3 ;  /* 0x0000000100027824 */ /* 0x000fca00078e0203 */
[----:B------:R-:W2:Y:S02]  /*e250*/  SHFL.UP PT, R14, R2, 0x8, RZ ;  /* 0x05000000020e7989 */ /* 0x000ea400000e00ff */
[----:B--2---:R-:W-:-:S05]  /*e260*/  SEL R3, R14, RZ, P4 ;  /* 0x000000ff0e037207 */ /* 0x004fca0002000000 */
[----:B------:R-:W-:-:S05]  /*e270*/  IMAD.IADD R3, R2, 0x1, R3 ;  /* 0x0000000102037824 */ /* 0x000fca00078e0203 */
[----:B------:R-:W1:Y:S02]  /*e280*/  SHFL.UP PT, R14, R3, 0x10, RZ ;  /* 0x06000000030e7989 */ /* 0x000e6400000e00ff */
[----:B-1----:R-:W-:-:S05]  /*e290*/  SEL R6, R14, RZ, P5 ;  /* 0x000000ff0e067207 */ /* 0x002fca0002800000 */
[----:B------:R-:W-:-:S05]  /*e2a0*/  IMAD.IADD R6, R3, 0x1, R6 ;  /* 0x0000000103067824 */ /* 0x000fca00078e0206 */
[----:B------:R1:W2:Y:S02]  /*e2b0*/  SHFL.IDX PT, R14, R6, 0x1f, 0x1f ;  /* 0x03e01f00060e7f89 */ /* 0x0002a400000e0000 */
.L_x_452:
[----:B------:R-:W-:Y:S02]  /*e2c0*/  ULDC UR4, c[0x0][0xc38] ;  /* 0x00030e0000047ab9 */ /* 0x000fe40000000800 */
[----:B------:R-:W-:-:S04]  /*e2d0*/  IMAD.U32 R7, RZ, RZ, UR4 ;  /* 0x00000004ff077e24 */ /* 0x000fc8000f8e00ff */
[----:B--2---:R-:W-:-:S05]  /*e2e0*/  IMAD R3, R14, R7, RZ ;  /* 0x000000070e037224 */ /* 0x004fca00078e02ff */
[----:B------:R-:W-:-:S04]  /*e2f0*/  IADD3 R8, R3, R8, RZ ;  /* 0x0000000803087210 */ /* 0x000fc80007ffe0ff */
[----:B------:R-:W-:-:S13]  /*e300*/  ISETP.GT.AND P6, PT, R8, R5, PT ;  /* 0x000000050800720c */ /* 0x000fda0003fc4270 */
[----:B------:R-:W-:Y:S05]  /*e310*/  @!P6 BRA `(.L_x_318) ;  /* 0xfffffffc0064e947 */ /* 0x000fea000383ffff */
.L_x_313:
[----:B------:R-:W-:Y:S01]  /*e320*/  IMAD.IADD R8, R8, 0x1, -R3 ;  /* 0x0000000108087824 */ /* 0x000fe200078e0a03 */
[----:B------:R-:W-:-:S03]  /*e330*/  UMOV UR4, 0xffffffff ;  /* 0xffffffff00047882 */ /* 0x000fc60000000000 */
[----:B------:R-:W-:-:S05]  /*e340*/  IMAD R0, R6, R7, R8 ;  /* 0x0000000706007224 */ /* 0x000fca00078e0208 */
[----:B------:R-:W-:Y:S01]  /*e350*/  ISETP.GT.AND P6, PT, R0, R5, PT ;  /* 0x000000050000720c */ /* 0x000fe20003fc4270 */
[----:B------:R-:W-:-:S12]  /*e360*/  BRA.DIV UR4, `(.L_x_319) ;  /* 0x0000004604587947 */ /* 0x000fd8000b800000 */
[----:B------:R-:W-:-:S04]  /*e370*/  VOTE.ANY R2, PT, !P6 ;  /* 0x0000000000027806 */ /* 0x000fc800070e0100 */
[----:B------:R-:W2:Y:S02]  /*e380*/  POPC R0, R2 ;  /* 0x0000000200007309 */ /* 0x000ea40000000000 */
[----:B--2---:R2:W3:Y:S02]  /*e390*/  SHFL.IDX PT, R4, R4, R0, 0x1f ;  /* 0x00001f0004047589 */ /* 0x0044e400000e0000 */
.L_x_456:
[----:B------:R-:W-:Y:S01]  /*e3a0*/  ISETP.NE.AND P0, PT, R2, RZ, PT ;  /* 0x000000ff0200720c */ /* 0x000fe20003f05270 */
[----:B------:R-:W-:-:S12]  /*e3b0*/  IMAD.MOV.U32 R14, RZ, RZ, RZ ;  /* 0x000000ffff0e7224 */ /* 0x000fd800078e00ff */
[----:B------:R-:W-:Y:S05]  /*e3c0*/  @!P0 BRA `(.L_x_320) ;  /* 0x0000000000108947 */ /* 0x000fea0003800000 */
[----:B------:R-:W-:Y:S01]  /*e3d0*/  UMOV UR4, 0xffffffff ;  /* 0xffffffff00047882 */ /* 0x000fe20000000000 */
[----:B------:R-:W-:Y:S02]  /*e3e0*/  VIADD R12, R0, 0xffffffff ;  /* 0xffffffff000c7836 */ /* 0x000fe40000000000 */
[----:B------:R-:W-:Y:S05]  /*e3f0*/  BRA.DIV UR4, `(.L_x_321) ;  /* 0x00000046047c7947 */ /* 0x000fea000b800000 */
[----:B------:R4:W0:Y:S02]  /*e400*/  SHFL.IDX PT, R14, R6, R12, 0x1f ;  /* 0x00001f0c060e7589 */ /* 0x00082400000e0000 */
.L_x_320:
[----:B-1-34-:R-:W-:Y:S01]  /*e410*/  IABS R6, R4 ;  /* 0x0000000400067213 */ /* 0x01afe20000000000 */
[----:B0-----:R-:W-:Y:S02]  /*e420*/  IMAD R16, R14, R7, R8 ;  /* 0x000000070e107224 */ /* 0x001fe400078e0208 */
[----:B------:R-:W-:Y:S01]  /*e430*/  IMAD.IADD R19, R0, 0x1, R19 ;  /* 0x0000000100137824 */ /* 0x000fe200078e0213 */
[----:B------:R-:W0:Y:S08]  /*e440*/  I2F.RP R9, R6 ;  /* 0x0000000600097306 */ /* 0x000e300000209400 */
[----:B0-----:R-:W0:Y:S02]  /*e450*/  MUFU.RCP R9, R9 ;  /* 0x0000000900097308 */ /* 0x001e240000001000 */
[----:B0-----:R-:W-:-:S06]  /*e460*/  VIADD R2, R9, 0xffffffe ;  /* 0x0ffffffe09027836 */ /* 0x001fcc0000000000 */
[----:B------:R0:W1:Y:S02]  /*e470*/  F2I.FTZ.U32.TRUNC.NTZ R3, R2 ;  /* 0x0000000200037305 */ /* 0x000064000021f000 */
[----:B0-----:R-:W-:Y:S01]  /*e480*/  IMAD.MOV.U32 R2, RZ, RZ, RZ ;  /* 0x000000ffff027224 */ /* 0x001fe200078e00ff */
[----:B-1----:R-:W-:-:S05]  /*e490*/  IADD3 R7, RZ, -R3, RZ ;  /* 0x80000003ff077210 */ /* 0x002fca0007ffe0ff */
[----:B------:R-:W-:-:S04]  /*e4a0*/  IMAD R7, R7, R6, RZ ;  /* 0x0000000607077224 */ /* 0x000fc800078e02ff */
[----:B------:R-:W-:-:S04]  /*e4b0*/  IMAD.HI.U32 R3, R3, R7, R2 ;  /* 0x0000000703037227 */ /* 0x000fc800078e0002 */
[----:B------:R-:W-:Y:S01]  /*e4c0*/  IMAD.IADD R7, R5, 0x1, -R16 ;  /* 0x0000000105077824 */ /* 0x000fe200078e0a10 */
[----:B------:R-:W-:-:S04]  /*e4d0*/  IABS R5, R4 ;  /* 0x0000000400057213 */ /* 0x000fc80000000000 */
[----:B------:R-:W-:Y:S01]  /*e4e0*/  IABS R2, R7 ;  /* 0x0000000700027213 */ /* 0x000fe20000000000 */
[----:B------:R-:W-:-:S04]  /*e4f0*/  IMAD.MOV R5, RZ, RZ, -R5 ;  /* 0x000000ffff057224 */ /* 0x000fc800078e0a05 */
[----:B------:R-:W-:-:S04]  /*e500*/  IMAD.HI.U32 R3, R3, R2, RZ ;  /* 0x0000000203037227 */ /* 0x000fc800078e00ff */
[----:B------:R-:W-:Y:S01]  /*e510*/  IMAD R5, R3, R5, R2 ;  /* 0x0000000503057224 */ /* 0x000fe200078e0202 */
[----:B------:R-:W-:-:S04]  /*e520*/  LOP3.LUT R2, R7, R4, RZ, 0x3c, !PT ;  /* 0x0000000407027212 */ /* 0x000fc800078e3cff */
[----:B------:R-:W-:Y:S02]  /*e530*/  ISETP.GT.U32.AND P1, PT, R6, R5, PT ;  /* 0x000000050600720c */ /* 0x000fe40003f24070 */
[----:B------:R-:W-:-:S11]  /*e540*/  ISETP.GE.AND P2, PT, R2, RZ, PT ;  /* 0x000000ff0200720c */ /* 0x000fd60003f46270 */
[----:B------:R-:W-:Y:S01]  /*e550*/  @!P1 IMAD.IADD R5, R5, 0x1, -R6 ;  /* 0x0000000105059824 */ /* 0x000fe200078e0a06 */
[----:B------:R-:W-:Y:S02]  /*e560*/  @!P1 IADD3 R3, R3, 0x1, RZ ;  /* 0x0000000103039810 */ /* 0x000fe40007ffe0ff */
[----:B------:R-:W-:Y:S02]  /*e570*/  ISETP.NE.AND P1, PT, R4, RZ, PT ;  /* 0x000000ff0400720c */ /* 0x000fe40003f25270 */
[----:B------:R-:W-:-:S13]  /*e580*/  ISETP.GE.U32.AND P0, PT, R5, R6, PT ;  /* 0x000000060500720c */ /* 0x000fda0003f06070 */
[----:B------:R-:W-:-:S04]  /*e590*/  @P0 VIADD R3, R3, 0x1 ;  /* 0x0000000103030836 */ /* 0x000fc80000000000 */
[----:B------:R-:W-:Y:S01]  /*e5a0*/  @!P2 IMAD.MOV R3, RZ, RZ, -R3 ;  /* 0x000000ffff03a224 */ /* 0x000fe200078e0a03 */
[----:B------:R-:W-:-:S04]  /*e5b0*/  @!P1 LOP3.LUT R3, RZ, R4, RZ, 0x33, !PT ;  /* 0x00000004ff039212 */ /* 0x000fc800078e33ff */
[----:B------:R-:W-:Y:S01]  /*e5c0*/  MOV R18, R3 ;  /* 0x0000000300127202 */ /* 0x000fe20000000f00 */
[----:B------:R-:W-:-:S04]  /*e5d0*/  IMAD.MOV R17, RZ, RZ, -R3 ;  /* 0x000000ffff117224 */ /* 0x000fc800078e0a03 */
[----:B------:R-:W-:Y:S01]  /*e5e0*/  IMAD R17, R4, R17, R7 ;  /* 0x0000001104117224 */ /* 0x000fe200078e0207 */
[----:B------:R-:W-:Y:S06]  /*e5f0*/  BRA `(.L_x_322) ;  /* 0x00000000001c7947 */ /* 0x000fec0003800000 */
.L_x_314:
[----:B------:R-:W-:Y:S01]  /*e600*/  UMOV UR4, URZ ;  /* 0x0000003f00047c82 */ /* 0x000fe20008000000 */
[----:B------:R-:W-:Y:S01]  /*e610*/  UMOV UR5, URZ ;  /* 0x0000003f00057c82 */ /* 0x000fe20008000000 */
[----:B------:R-:W-:Y:S01]  /*e620*/  ULDC UR6, c[0x0][0xc3c] ;  /* 0x00030f0000067ab9 */ /* 0x000fe20000000800 */
[----:B------:R-:W-:Y:S02]  /*e630*/  IMAD.MOV.U32 R16, RZ, RZ, R5 ;  /* 0x000000ffff107224 */ /* 0x000fe400078e0005 */
[----:B------:R-:W-:Y:S02]  /*e640*/  IMAD.U32 R17, RZ, RZ, UR4 ;  /* 0x00000004ff117e24 */ /* 0x000fe4000f8e00ff */
[----:B------:R-:W-:Y:S02]  /*e650*/  IMAD.U32 R18, RZ, RZ, UR5 ;  /* 0x00000005ff127e24 */ /* 0x000fe4000f8e00ff */
[----:B------:R-:W-:-:S07]  /*e660*/  IMAD.U32 R19, RZ, RZ, UR6 ;  /* 0x00000006ff137e24 */ /* 0x000fce000f8e00ff */
.L_x_322:
[----:B--2---:R-:W2:Y:S01]  /*e670*/  S2R R0, SR_TID.X ;  /* 0x0000000000007919 */ /* 0x004ea20000002100 */
[----:B------:R-:W-:Y:S05]  /*e680*/  WARPSYNC.ALL ;  /* 0x0000000000007948 */ /* 0x000fea0003800000 */
[----:B------:R-:W-:Y:S01]  /*e690*/  BAR.SYNC.DEFER_BLOCKING 0x4, 0x180 ;  /* 0x0106000000007b1d */ /* 0x000fe20000010000 */
[----:B--2---:R-:W-:-:S04]  /*e6a0*/  LOP3.LUT R0, R0, 0x1f, RZ, 0xc0, !PT ;  /* 0x0000001f00007812 */ /* 0x004fc800078ec0ff */
[----:B------:R-:W-:-:S13]  /*e6b0*/  ISETP.NE.AND P0, PT, R0, RZ, PT ;  /* 0x000000ff0000720c */ /* 0x000fda0003f05270 */
[----:B------:R-:W2:Y:S01]  /*e6c0*/  @!P0 S2R R3, SR_CgaCtaId ;  /* 0x0000000000038919 */ /* 0x000ea20000008800 */
[----:B------:R-:W-:-:S04]  /*e6d0*/  @!P0 MOV R0, 0x400 ;  /* 0x0000040000008802 */ /* 0x000fc80000000f00 */
[----:B--2---:R-:W-:-:S05]  /*e6e0*/  @!P0 LEA R22, R3, R0, 0x18 ;  /* 0x0000000003168211 */ /* 0x004fca00078ec0ff */
[----:B------:R3:W-:Y:S01]  /*e6f0*/  @!P0 STS.128 [R22+0x288d0], R16 ;  /* 0x0288d01016008388 */ /* 0x0007e20000000c00 */
[----:B------:R-:W-:Y:S06]  /*e700*/  BAR.ARV 0x5, 0x180 ;  /* 0x0146000000007b1d */ /* 0x000fec0000002000 */
.L_x_311:
[----:B------:R-:W-:Y:S02]  /*e710*/  ULDC UR4, c[0x0][0xc3c] ;  /* 0x00030f0000047ab9 */ /* 0x000fe40000000800 */
[----:B--2---:R-:W-:-:S13]  /*e720*/  ISETP.GE.AND P0, PT, R19, UR4, PT ;  /* 0x0000000413007c0c */ /* 0x004fda000bf06270 */
[----:B------:R-:W-:Y:S05]  /*e730*/  @!P0 BRA `(.L_x_323) ;  /* 0xffffffb800988947 */ /* 0x000fea000383ffff */
[----:B------:R-:W-:Y:S05]  /*e740*/  BSYNC B8 ;  /* 0x0000000000087941 */ /* 0x000fea0003800000 */
.L_x_260:
[----:B-1----:R-:W2:Y:S01]  /*e750*/  LDL.LU R0, [R1+0x1c] ;  /* 0x00001c0001007983 */ /* 0x002ea20000300800 */
[----:B------:R-:W-:Y:S01]  /*e760*/  BSSY B0, `(.L_x_324) ;  /* 0x000000b000007945 */ /* 0x000fe20003800000 */
[----:B------:R-:W1:Y:S01]  /*e770*/  S2R R5, SR_CgaCtaId ;  /* 0x0000000000057919 */ /* 0x000e620000008800 */
[----:B--2---:R-:W-:-:S04]  /*e780*/  IADD3 R0, R0, 0x1, RZ ;  /* 0x0000000100007810 */ /* 0x004fc80007ffe0ff */
[----:B------:R-:W-:-:S04]  /*e790*/  LEA.HI R2, R0, R0, RZ, 0x1 ;  /* 0x0000000000027211 */ /* 0x000fc800078f08ff */
[----:B------:R-:W-:Y:S02]  /*e7a0*/  LOP3.LUT R3, R2, 0xfffffffe, RZ, 0xc0, !PT ;  /* 0xfffffffe02037812 */ /* 0x000fe400078ec0ff */
[----:B------:R-:W-:-:S03]  /*e7b0*/  MOV R2, 0x400 ;  /* 0x0000040000027802 */ /* 0x000fc60000000f00 */
[----:B------:R-:W-:Y:S01]  /*e7c0*/  IMAD.IADD R0, R0, 0x1, -R3 ;  /* 0x0000000100007824 */ /* 0x000fe200078e0a03 */
[----:B-1----:R-:W-:-:S04]  /*e7d0*/  LEA R4, R5, R2, 0x18 ;  /* 0x0000000205047211 */ /* 0x002fc800078ec0ff */
[----:B------:R-:W-:-:S04]  /*e7e0*/  SHF.L.U32 R0, R0, 0x1f, RZ ;  /* 0x0000001f00007819 */ /* 0x000fc800000006ff */
[----:B------:R-:W1:Y:S02]  /*e7f0*/  SYNCS.PHASECHK.TRANS64.TRYWAIT P0, [R4+URZ+0x28820], R0 ;  /* 0x02882000040075a7 */ /* 0x000e64000800017f */
[----:B-1----:R-:W-:Y:S05]  /*e800*/  @!P0 BRA `(.L_x_325) ;  /* 0x00000040009c8947 */ /* 0x002fea0003800000 */
.L_x_459:
[----:B------:R-:W-:Y:S05]  /*e810*/  BSYNC B0 ;  /* 0x0000000000007941 */ /* 0x000fea0003800000 */
.L_x_324:
[----:B------:R-:W-:-:S03]  /*e820*/  UMOV UR4, 0xffffffff ;  /* 0xffffffff00047882 */ /* 0x000fc60000000000 */
[----:B------:R-:W-:Y:S05]  /*e830*/  BRA.DIV UR4, `(.L_x_326) ;  /* 0x0000004204a47947 */ /* 0x000fea000b800000 */
[----:B-1----:R-:W1:Y:S02]  /*e840*/  S2R R0, SR_TID.X ;  /* 0x0000000000007919 */ /* 0x002e640000002100 */
[----:B-1----:R-:W-:-:S04]  /*e850*/  SHF.R.U32.HI R0, RZ, 0x5, R0 ;  /* 0x00000005ff007819 */ /* 0x002fc80000011600 */
[----:B------:R-:W-:-:S05]  /*e860*/  LOP3.LUT R0, R0, 0x3, RZ, 0xc0, !PT ;  /* 0x0000000300007812 */ /* 0x000fca00078ec0ff */
[----:B------:R1:W2:Y:S02]  /*e870*/  SHFL.IDX PT, R14, R0, RZ, 0x1f ;  /* 0x00001fff000e7589 */ /* 0x0002a400000e0000 */
.L_x_462:
[----:B--2---:R-:W-:Y:S01]  /*e880*/  ISETP.NE.AND P0, PT, R14, RZ, PT ;  /* 0x000000ff0e00720c */ /* 0x004fe20003f05270 */
[----:B------:R-:W-:-:S12]  /*e890*/  BSSY B0, `(.L_x_327) ;  /* 0x0000024000007945 */ /* 0x000fd80003800000 */
[----:B------:R-:W-:Y:S05]  /*e8a0*/  @P0 BRA `(.L_x_328) ;  /* 0x0000000000880947 */ /* 0x000fea0003800000 */
[----:B------:R-:W-:-:S03]  /*e8b0*/  UMOV UR4, 0xffffffff ;  /* 0xffffffff00047882 */ /* 0x000fc60000000000 */
[----:B------:R-:W-:Y:S05]  /*e8c0*/  BRA.DIV UR4, `(.L_x_329) ;  /* 0x0000004204b47947 */ /* 0x000fea000b800000 */
[----:B------:R-:W-:-:S13]  /*e8d0*/  ELECT P6, URZ, PT ;  /* 0x00000000003f782f */ /* 0x000fda00038c0000 */
.L_x_465:
[----:B------:R-:W-:Y:S05]  /*e8e0*/  @!P6 BRA `(.L_x_328) ;  /* 0x000000000078e947 */ /* 0x000fea0003800000 */
[----:B------:R-:W-:-:S06]  /*e8f0*/  ULOP3.LUT UR4, UR36, 0x2, URZ, 0xfc, !UPT ;  /* 0x0000000224047892 */ /* 0x000fcc000f8efc3f */
[----:B-1----:R-:W-:-:S05]  /*e900*/  IMAD.U32 R0, RZ, RZ, UR4 ;  /* 0x00000004ff007e24 */ /* 0x002fca000f8e00ff */
[----:B------:R-:W-:-:S13]  /*e910*/  ISETP.NE.AND P0, PT, R0, 0x3, PT ;  /* 0x000000030000780c */ /* 0x000fda0003f05270 */
[----:B------:R-:W-:Y:S05]  /*e920*/  @!P0 BRA `(.L_x_330) ;  /* 0x0000000000048947 */ /* 0x000fea0003800000 */
[----:B------:R-:W-:Y:S01]  /*e930*/  BPT.TRAP 0x1 ;  /* 0x000000040000795c */ /* 0x000fe20000300000 */
.L_x_330:
[C---:B------:R-:W-:Y:S01]  /*e940*/  IMAD R5, R25.reuse, 0x8, R4 ;  /* 0x0000000819057824 */ /* 0x040fe200078e0204 */
[----:B------:R-:W-:Y:S01]  /*e950*/  SHF.L.U32 R0, R28, 0x1f, RZ ;  /* 0x0000001f1c007819 */ /* 0x000fe200000006ff */
[----:B------:R-:W-:-:S03]  /*e960*/  VIADD R25, R25, 0x1 ;  /* 0x0000000119197836 */ /* 0x000fc60000000000 */
[----:B------:R-:W1:Y:S02]  /*e970*/  SYNCS.PHASECHK.TRANS64.TRYWAIT P1, [R5+URZ+0x28840], R0 ;  /* 0x02884000050075a7 */ /* 0x000e64000802017f */
[----:B------:R-:W-:-:S04]  /*e980*/  ISETP.NE.AND P2, PT, R25, 0x2, PT ;  /* 0x000000021900780c */ /* 0x000fc80003f45270 */
[----:B------:R-:W-:Y:S01]  /*e990*/  SEL R3, RZ, 0x1, P2 ;  /* 0x00000001ff037807 */ /* 0x000fe20001000000 */
[----:B-1----:R-:W-:Y:S08]  /*e9a0*/  @!P1 BRA `(.L_x_331) ;  /* 0x00000040009c9947 */ /* 0x002ff00003800000 */
.L_x_466:
[----:B------:R-:W-:Y:S02]  /*e9b0*/  SEL R25, R25, RZ, P2 ;  /* 0x000000ff19197207 */ /* 0x000fe40001000000 */
[----:B------:R-:W-:Y:S01]  /*e9c0*/  LOP3.LUT R2, R28, R3, RZ, 0x3c, !PT ;  /* 0x000000031c027212 */ /* 0x000fe200078e3cff */
[----:B------:R-:W-:Y:S06]  /*e9d0*/  @!P0 BRA `(.L_x_332) ;  /* 0x0000000000048947 */ /* 0x000fec0003800000 */
[----:B------:R-:W-:Y:S01]  /*e9e0*/  BPT.TRAP 0x1 ;  /* 0x000000040000795c */ /* 0x000fe20000300000 */
.L_x_332:
[----:B------:R-:W-:Y:S02]  /*e9f0*/  LEA R25, R25, R4, 0x3 ;  /* 0x0000000419197211 */ /* 0x000fe400078e18ff */
[----:B------:R-:W-:-:S04]  /*ea00*/  SHF.L.U32 R2, R2, 0x1f, RZ ;  /* 0x0000001f02027819 */ /* 0x000fc800000006ff */
[----:B------:R-:W2:Y:S02]  /*ea10*/  SYNCS.PHASECHK.TRANS64.TRYWAIT P1, [R25+URZ+0x28840], R2 ;  /* 0x02884002190075a7 */ /* 0x000ea4000802017f */
[----:B--2---:R-:W-:Y:S05]  /*ea20*/  @!P1 BRA `(.L_x_333) ;  /* 0x0000004000909947 */ /* 0x004fea0003800000 */
.L_x_467:
[----:B------:R-:W-:Y:S05]  /*ea30*/  @!P0 BRA `(.L_x_334) ;  /* 0x0000000000048947 */ /* 0x000fea0003800000 */
[----:B------:R-:W-:Y:S01]  /*ea40*/  BPT.TRAP 0x1 ;  /* 0x000000040000795c */ /* 0x000fe20000300000 */
.L_x_334:
[----:B------:R-:W4:Y:S02]  /*ea50*/  SYNCS.PHASECHK.TRANS64.TRYWAIT P1, [R5+URZ+0x28860], R0 ;  /* 0x02886000050075a7 */ /* 0x000f24000802017f */
[----:B----4-:R-:W-:Y:S05]  /*ea60*/  @!P1 BRA `(.L_x_335) ;  /* 0x0000004000949947 */ /* 0x010fea0003800000 */
.L_x_468:
[----:B------:R-:W-:Y:S05]  /*ea70*/  @!P0 BRA `(.L_x_336) ;  /* 0x0000000000048947 */ /* 0x000fea0003800000 */
[----:B------:R-:W-:Y:S01]  /*ea80*/  BPT.TRAP 0x1 ;  /* 0x000000040000795c */ /* 0x000fe20000300000 */
.L_x_336:
[----:B------:R0:W0:Y:S02]  /*ea90*/  SYNCS.PHASECHK.TRANS64.TRYWAIT P0, [R25+URZ+0x28860], R2 ;  /* 0x02886002190075a7 */ /* 0x000024000800017f */
[----:B0-----:R-:W-:Y:S05]  /*eaa0*/  @!P0 NANOSLEEP.SYNCS 0x989680 ;  /* 0x009896800000895d */ /* 0x001fea0003900000 */
[----:B------:R-:W0:Y:S02]  /*eab0*/  @!P0 SYNCS.PHASECHK.TRANS64 P0, [R25+URZ+0x28860], R2 ;  /* 0x02886002190085a7 */ /* 0x000e24000800007f */
[----:B0-----:R-:W-:Y:S05]  /*eac0*/  @!P0 BRA `(.L_x_336) ;  /* 0xfffffffc00f08947 */ /* 0x001fea000383ffff */
.L_x_328:
[----:B------:R-:W-:Y:S05]  /*ead0*/  BSYNC B0 ;  /* 0x0000000000007941 */ /* 0x000fea0003800000 */
.L_x_327:
[----:B------:R-:W-:Y:S05]  /*eae0*/  EXIT ;  /* 0x000000000000794d */ /* 0x000fea0003800000 */
.L_x_208:
[----:B0-----:R-:W-:-:S04]  /*eaf0*/  IMAD.U32 R3, RZ, RZ, UR49 ;  /* 0x00000031ff037e24 */ /* 0x001fc8000f8e00ff */
[----:B------:R0:W1:Y:S03]  /*eb00*/  SYNCS.PHASECHK.TRANS64.TRYWAIT P1, [R3+URZ+0x28800], R0 ;  /* 0x02880000030075a7 */ /* 0x000066000802017f */
[----:B-1----:R-:W-:Y:S05]  /*eb10*/  @!P1 NANOSLEEP.SYNCS 0x989680 ;  /* 0x009896800000995d */ /* 0x002fea0003900000 */
[----:B------:R-:W1:Y:S02]  /*eb20*/  @!P1 SYNCS.PHASECHK.TRANS64 P1, [R3+URZ+0x28800], R0 ;  /* 0x02880000030095a7 */ /* 0x000e64000802007f */
[----:B-1----:R-:W-:Y:S05]  /*eb30*/  @!P1 BRA `(.L_x_208) ;  /* 0xfffffffc00ec9947 */ /* 0x002fea000383ffff */
[----:B------:R-:W-:Y:S05]  /*eb40*/  BRA `(.L_x_337) ;  /* 0xffffff2800a07947 */ /* 0x000fea000383ffff */
.L_x_212:
[----:B-1----:R1:W2:Y:S02]  /*eb50*/  SYNCS.PHASECHK.TRANS64.TRYWAIT P1, [R0+URZ+0x28830], R3 ;  /* 0x02883003000075a7 */ /* 0x0022a4000802017f */
[----:B--2---:R-:W-:Y:S05]  /*eb60*/  @!P1 NANOSLEEP.SYNCS 0x989680 ;  /* 0x009896800000995d */ /* 0x004fea0003900000 */
[----:B------:R-:W2:Y:S02]  /*eb70*/  @!P1 SYNCS.PHASECHK.TRANS64 P1, [R0+URZ+0x28830], R3 ;  /* 0x02883003000095a7 */ /* 0x000ea4000802007f */
[----:B--2---:R-:W-:Y:S05]  /*eb80*/  @!P1 BRA `(.L_x_212) ;  /* 0xfffffffc00f09947 */ /* 0x004fea000383ffff */
[----:B------:R-:W-:Y:S05]  /*eb90*/  BRA `(.L_x_211) ;  /* 0xffffff2800c07947 */ /* 0x000fea000383ffff */
.L_x_218:
[----:B-1----:R-:W-:-:S04]  /*eba0*/  IMAD.U32 R7, RZ, RZ, UR6 ;  /* 0x00000006ff077e24 */ /* 0x002fc8000f8e00ff */
[----:B------:R1:W2:Y:S03]  /*ebb0*/  SYNCS.PHASECHK.TRANS64.TRYWAIT P1, [R7+URZ+0x28830], R6 ;  /* 0x02883006070075a7 */ /* 0x0002a6000802017f */
[----:B--2---:R-:W-:Y:S05]  /*ebc0*/  @!P1 NANOSLEEP.SYNCS 0x989680 ;  /* 0x009896800000995d */ /* 0x004fea0003900000 */
[----:B------:R-:W2:Y:S02]  /*ebd0*/  @!P1 SYNCS.PHASECHK.TRANS64 P1, [R7+URZ+0x28830], R6 ;  /* 0x02883006070095a7 */ /* 0x000ea4000802007f */
[----:B--2---:R-:W-:Y:S05]  /*ebe0*/  @!P1 BRA `(.L_x_218) ;  /* 0xfffffffc00ec9947 */ /* 0x004fea000383ffff */
[----:B------:R-:W-:Y:S05]  /*ebf0*/  BRA `(.L_x_215) ;  /* 0xffffff5400f47947 */ /* 0x000fea000383ffff */
.L_x_222:
[----:B-1----:R-:W-:-:S04]  /*ec00*/  IMAD.U32 R7, RZ, RZ, UR6 ;  /* 0x00000006ff077e24 */ /* 0x002fc8000f8e00ff */
[----:B------:R1:W2:Y:S03]  /*ec10*/  SYNCS.PHASECHK.TRANS64.TRYWAIT P1, [R7+URZ+0x28850], R6 ;  /* 0x02885006070075a7 */ /* 0x0002a6000802017f */
[----:B--2---:R-:W-:Y:S05]  /*ec20*/  @!P1 NANOSLEEP.SYNCS 0x989680 ;  /* 0x009896800000995d */ /* 0x004fea0003900000 */
[----:B------:R-:W2:Y:S02]  /*ec30*/  @!P1 SYNCS.PHASECHK.TRANS64 P1, [R7+URZ+0x28850], R6 ;  /* 0x02885006070095a7 */ /* 0x000ea4000802007f */
[----:B--2---:R-:W-:Y:S05]  /*ec40*/  @!P1 BRA `(.L_x_222) ;  /* 0xfffffffc00ec9947 */ /* 0x004fea000383ffff */
[----:B------:R-:W-:Y:S05]  /*ec50*/  BRA `(.L_x_219) ;  /* 0xffffff5800cc7947 */ /* 0x000fea000383ffff */
.L_x_229:
[----:B-1----:R-:W-:-:S04]  /*ec60*/  IMAD.U32 R5, RZ, RZ, UR5 ;  /* 0x00000005ff057e24 */ /* 0x002fc8000f8e00ff */
[----:B------:R1:W2:Y:S03]  /*ec70*/  SYNCS.PHASECHK.TRANS64.TRYWAIT P1, [R5+URZ+0x28850], R4 ;  /* 0x02885004050075a7 */ /* 0x0002a6000802017f */
[----:B--2---:R-:W-:Y:S05]  /*ec80*/  @!P1 NANOSLEEP.SYNCS 0x989680 ;  /* 0x009896800000995d */ /* 0x004fea0003900000 */
[----:B------:R-:W2:Y:S02]  /*ec90*/  @!P1 SYNCS.PHASECHK.TRANS64 P1, [R5+URZ+0x28850], R4 ;  /* 0x02885004050095a7 */ /* 0x000ea4000802007f */
[----:B--2---:R-:W-:Y:S05]  /*eca0*/  @!P1 BRA `(.L_x_229) ;  /* 0xfffffffc00ec9947 */ /* 0x004fea000383ffff */
[----:B------:R-:W-:Y:S05]  /*ecb0*/  BRA `(.L_x_228) ;  /* 0xffffff7c00cc7947 */ /* 0x000fea000383ffff */
.L_x_272:
[----:B------:R-:W1:Y:S01]  /*ecc0*/  S2R R20, SR_TID.X ;  /* 0x0000000000147919 */ /* 0x000e620000002100 */
[----:B------:R-:W-:Y:S01]  /*ecd0*/  BSSY B0, `(.L_x_338) ;  /* 0x000000a000007945 */ /* 0x000fe20003800000 */
[----:B------:R-:W-:Y:S02]  /*ece0*/  IMAD.MOV.U32 R12, RZ, RZ, RZ ;  /* 0x000000ffff0c7224 */ /* 0x000fe400078e00ff */
[----:B------:R-:W-:Y:S02]  /*ecf0*/  IMAD.MOV.U32 R11, RZ, RZ, 0x1f ;  /* 0x0000001fff0b7424 */ /* 0x000fe400078e00ff */
[----:B------:R-:W-:Y:S01]  /*ed00*/  IMAD.MOV.U32 R15, RZ, RZ, -0x1 ;  /* 0xffffffffff0f7424 */ /* 0x000fe200078e00ff */
[----:B-1----:R-:W-:-:S04]  /*ed10*/  SHF.R.U32.HI R10, RZ, 0x5, R20 ;  /* 0x00000005ff0a7819 */ /* 0x002fc80000011614 */
[----:B------:R-:W-:-:S04]  /*ed20*/  LOP3.LUT R10, R10, 0x3, RZ, 0xc0, !PT ;  /* 0x000000030a0a7812 */ /* 0x000fc800078ec0ff */
[----:B------:R-:W-:-:S07]  /*ed30*/  MOV R13, R10 ;  /* 0x0000000a000d7202 */ /* 0x000fce0000000f00 */
[----:B0----5:R-:W-:Y:S05]  /*ed40*/  WARPSYNC.COLLECTIVE R15, `(.L_x_339) ;  /* 0x000000000f087348 */ /* 0x021fea0003c00000 */
[----:B------:R1:W2:Y:S02]  /*ed50*/  SHFL.IDX P6, R14, R13, R12, R11 ;  /* 0x0000000c0d0e7389 */ /* 0x0002a400000c000b */
[----:B012--5:R-:W-:Y:S01]  /*ed60*/  ENDCOLLECTIVE ;  /* 0x000000000000791b */ /* 0x027fe20003800000 */
.L_x_339:
[----:B------:R-:W-:Y:S05]  /*ed70*/  BSYNC B0 ;  /* 0x0000000000007941 */ /* 0x000fea0003800000 */
.L_x_338:
[----:B------:R-:W-:Y:S05]  /*ed80*/  BRA `(.L_x_340) ;  /* 0xffffffc0002c7947 */ /* 0x000fea000383ffff */
.L_x_275:
[----:B0-----:R0:W1:Y:S02]  /*ed90*/  SYNCS.PHASECHK.TRANS64.TRYWAIT P0, [R7+URZ+0x28840], R2 ;  /* 0x02884002070075a7 */ /* 0x001064000800017f */
[----:B-1----:R-:W-:Y:S05]  /*eda0*/  @!P0 NANOSLEEP.SYNCS 0x989680 ;  /* 0x009896800000895d */ /* 0x002fea0003900000 */
[----:B------:R-:W1:Y:S02]  /*edb0*/  @!P0 SYNCS.PHASECHK.TRANS64 P0, [R7+URZ+0x28840], R2 ;  /* 0x02884002070085a7 */ /* 0x000e64000800007f */
[----:B-1----:R-:W-:Y:S05]  /*edc0*/  @!P0 BRA `(.L_x_275) ;  /* 0xfffffffc00f08947 */ /* 0x002fea000383ffff */
[----:B------:R-:W-:Y:S05]  /*edd0*/  BRA `(.L_x_341) ;  /* 0xffffffc000887947 */ /* 0x000fea000383ffff */
.L_x_276:
        /* <DEDUP_REMOVED lines=8> */
.L_x_343:
[----:B------:R-:W-:Y:S05]  /*ee60*/  BSYNC B0 ;  /* 0x0000000000007941 */ /* 0x000fea0003800000 */
.L_x_342:
[----:B------:R-:W-:Y:S01]  /*ee70*/  IMAD.MOV.U32 R13, RZ, RZ, R4 ;  /* 0x000000ffff0d7224 */ /* 0x000fe200078e0004 */
[----:B------:R-:W-:Y:S01]  /*ee80*/  MOV R12, RZ ;  /* 0x000000ff000c7202 */ /* 0x000fe20000000f00 */
[----:B------:R-:W-:Y:S01]  /*ee90*/  IMAD.MOV.U32 R11, RZ, RZ, 0x181f ;  /* 0x0000181fff0b7424 */ /* 0x000fe200078e00ff */
[----:B------:R-:W-:Y:S01]  /*eea0*/  @P0 LEA R8, R5, R22, 0x1 ;  /* 0x0000001605080211 */ /* 0x000fe200078e08ff */
[----:B------:R-:W-:Y:S02]  /*eeb0*/  IMAD.MOV.U32 R15, RZ, RZ, -0x1 ;  /* 0xffffffffff0f7424 */ /* 0x000fe400078e00ff */
[----:B------:R-:W-:-:S07]  /*eec0*/  IMAD.MOV.U32 R2, RZ, RZ, R14 ;  /* 0x000000ffff027224 */ /* 0x000fce00078e000e */
[----:B------:R-:W-:Y:S05]  /*eed0*/  WARPSYNC.COLLECTIVE R15, `(.L_x_344) ;  /* 0x000000000f087348 */ /* 0x000fea0003c00000 */
[----:B------:R0:W1:Y:S02]  /*eee0*/  SHFL.IDX P6, R14, R13, R12, R11 ;  /* 0x0000000c0d0e7389 */ /* 0x00006400000c000b */
[----:B01----:R-:W-:Y:S01]  /*eef0*/  ENDCOLLECTIVE ;  /* 0x000000000000791b */ /* 0x003fe20003800000 */
.L_x_344:
[----:B------:R-:W-:Y:S02]  /*ef00*/  IMAD.MOV.U32 R13, RZ, RZ, R0 ;  /* 0x000000ffff0d7224 */ /* 0x000fe400078e0000 */
[----:B------:R-:W-:Y:S02]  /*ef10*/  IMAD.MOV.U32 R12, RZ, RZ, 0x1 ;  /* 0x00000001ff0c7424 */ /* 0x000fe400078e00ff */
[----:B------:R-:W-:-:S07]  /*ef20*/  IMAD.MOV.U32 R3, RZ, RZ, R14 ;  /* 0x000000ffff037224 */ /* 0x000fce00078e000e */
[----:B------:R-:W-:Y:S05]  /*ef30*/  WARPSYNC.COLLECTIVE R15, `(.L_x_345) ;  /* 0x000000000f087348 */ /* 0x000fea0003c00000 */
[----:B------:R0:W1:Y:S02]  /*ef40*/  SHFL.IDX P6, R14, R13, R12, R11 ;  /* 0x0000000c0d0e7389 */ /* 0x00006400000c000b */
[----:B01----:R-:W-:Y:S01]  /*ef50*/  ENDCOLLECTIVE ;  /* 0x000000000000791b */ /* 0x003fe20003800000 */
.L_x_345:
[----:B------:R-:W-:-:S05]  /*ef60*/  @P0 LEA R3, P1, R30, R3, 0x1 ;  /* 0x000000031e030211 */ /* 0x000fca00078208ff */
[----:B------:R-:W-:Y:S01]  /*ef70*/  @P0 IMAD.X R2, RZ, RZ, R2, P1 ;  /* 0x000000ffff020224 */ /* 0x000fe200008e0602 */
[----:B------:R-:W-:-:S04]  /*ef80*/  ISETP.GE.AND P1, PT, R6, 0x11, PT ;  /* 0x000000110600780c */ /* 0x000fc80003f26270 */
[----:B------:R-:W-:Y:S01]  /*ef90*/  @P0 LOP3.LUT R3, R3, R2, RZ, 0x3c, !PT ;  /* 0x0000000203030212 */ /* 0x000fe200078e3cff */
[----:B------:R-:W-:-:S03]  /*efa0*/  IMAD.MOV.U32 R13, RZ, RZ, R4 ;  /* 0x000000ffff0d7224 */ /* 0x000fc600078e0004 */
[----:B------:R-:W-:-:S04]  /*efb0*/  @P0 LOP3.LUT R2, R3, R2, RZ, 0x3c, !PT ;  /* 0x0000000203020212 */ /* 0x000fc800078e3cff */
[----:B------:R-:W-:-:S05]  /*efc0*/  @P0 LOP3.LUT R3, R3, R2, RZ, 0x3c, !PT ;  /* 0x0000000203030212 */ /* 0x000fca00078e3cff */
[----:B------:R-:W-:Y:S01]  /*efd0*/  @!PT LDS RZ, [RZ] ;  /* 0x00000000fffff984 */ /* 0x000fe20000000800 */
[----:B------:R-:W-:Y:S01]  /*efe0*/  @!PT LDS RZ, [RZ] ;  /* 0x00000000fffff984 */ /* 0x000fe20000000800 */
[----:B------:R-:W-:Y:S01]  /*eff0*/  @!PT LDS RZ, [RZ] ;  /* 0x00000000fffff984 */ /* 0x000fe20000000800 */
[----:B------:R-:W-:Y:S04]  /*f000*/  @P0 LDGSTS.E.BYPASS.LTC128B.128 [R8+0x18400], desc[UR50][R2.64], !P3 ;  /* 0x1840000002080fae */ /* 0x000fe8000d901d72 */
[----:B------:R0:W-:Y:S02]  /*f010*/  @P0 LDGSTS.E.BYPASS.LTC128B.128 [R8+0x1c400], desc[UR50][R2.64+0x80], !P2 ;  /* 0x1c40008002080fae */ /* 0x0001e4000d101d72 */
[----:B0-----:R-:W-:-:S07]  /*f020*/  IMAD.MOV.U32 R2, RZ, RZ, R14 ;  /* 0x000000ffff027224 */ /* 0x001fce00078e000e */
[----:B------:R-:W-:Y:S05]  /*f030*/  WARPSYNC.COLLECTIVE R15, `(.L_x_346) ;  /* 0x000000000f087348 */ /* 0x000fea0003c00000 */
[----:B------:R0:W1:Y:S02]  /*f040*/  SHFL.IDX P6, R14, R13, R12, R11 ;  /* 0x0000000c0d0e7389 */ /* 0x00006400000c000b */
[----:B01----:R-:W-:Y:S01]  /*f050*/  ENDCOLLECTIVE ;  /* 0x000000000000791b */ /* 0x003fe20003800000 */
.L_x_346:
[----:B------:R-:W-:Y:S02]  /*f060*/  @P1 IMAD R8, R5, 0x2, R22 ;  /* 0x0000000205081824 */ /* 0x000fe400078e0216 */
[----:B------:R-:W-:Y:S02]  /*f070*/  IMAD.MOV.U32 R13, RZ, RZ, R0 ;  /* 0x000000ffff0d7224 */ /* 0x000fe400078e0000 */
[----:B------:R-:W-:Y:S01]  /*f080*/  IMAD.MOV.U32 R12, RZ, RZ, 0x2 ;  /* 0x00000002ff0c7424 */ /* 0x000fe200078e00ff */
[----:B------:R-:W-:-:S07]  /*f090*/  MOV R3, R14 ;  /* 0x0000000e00037202 */ /* 0x000fce0000000f00 */
[----:B------:R-:W-:Y:S05]  /*f0a0*/  WARPSYNC.COLLECTIVE R15, `(.L_x_347) ;  /* 0x000000000f087348 */ /* 0x000fea0003c00000 */
[----:B------:R0:W1:Y:S02]  /*f0b0*/  SHFL.IDX P6, R14, R13, R12, R11 ;  /* 0x0000000c0d0e7389 */ /* 0x00006400000c000b */
[----:B01----:R-:W-:Y:S01]  /*f0c0*/  ENDCOLLECTIVE ;  /* 0x000000000000791b */ /* 0x003fe20003800000 */
.L_x_347:
[----:B------:R-:W-:-:S05]  /*f0d0*/  @P1 LEA R3, P0, R30, R3, 0x1 ;  /* 0x000000031e031211 */ /* 0x000fca00078008ff */
[----:B------:R-:W-:-:S05]  /*f0e0*/  @P1 IMAD.X R2, RZ, RZ, R2, P0 ;  /* 0x000000ffff021224 */ /* 0x000fca00000e0602 */
        /* <DEDUP_REMOVED lines=8> */
[----:B------:R0:W-:Y:S01]  /*f170*/  @P1 LDGSTS.E.BYPASS.LTC128B.128 [R8+0x1cc00], desc[UR50][R2.64+0x80], !P2 ;  /* 0x1cc0008002081fae */ /* 0x0001e2000d101d72 */
[----:B------:R-:W-:Y:S02]  /*f180*/  ISETP.GE.AND P1, PT, R6, 0x21, PT ;  /* 0x000000210600780c */ /* 0x000fe40003f26270 */
[----:B0-----:R-:W-:-:S11]  /*f190*/  MOV R2, R14 ;  /* 0x0000000e00027202 */ /* 0x001fd60000000f00 */
[----:B------:R-:W-:Y:S05]  /*f1a0*/  WARPSYNC.COLLECTIVE R15, `(.L_x_348) ;  /* 0x000000000f087348 */ /* 0x000fea0003c00000 */
[----:B------:R0:W1:Y:S02]  /*f1b0*/  SHFL.IDX P6, R14, R13, R12, R11 ;  /* 0x0000000c0d0e7389 */ /* 0x00006400000c000b */
[----:B01----:R-:W-:Y:S01]  /*f1c0*/  ENDCOLLECTIVE ;  /* 0x000000000000791b */ /* 0x003fe20003800000 */
.L_x_348:
[----:B------:R-:W-:Y:S01]  /*f1d0*/  @P1 IMAD R8, R5, 0x2, R22 ;  /* 0x0000000205081824 */ /* 0x000fe200078e0216 */
[----:B------:R-:W-:Y:S01]  /*f1e0*/  MOV R13, R0 ;  /* 0x00000000000d7202 */ /* 0x000fe20000000f00 */
[----:B------:R-:W-:Y:S02]  /*f1f0*/  IMAD.MOV.U32 R12, RZ, RZ, 0x3 ;  /* 0x00000003ff0c7424 */ /* 0x000fe400078e00ff */
[----:B------:R-:W-:-:S07]  /*f200*/  IMAD.MOV.U32 R3, RZ, RZ, R14 ;  /* 0x000000ffff037224 */ /* 0x000fce00078e000e */
[----:B------:R-:W-:Y:S05]  /*f210*/  WARPSYNC.COLLECTIVE R15, `(.L_x_349) ;  /* 0x000000000f087348 */ /* 0x000fea0003c00000 */
[----:B------:R0:W1:Y:S02]  /*f220*/  SHFL.IDX P6, R14, R13, R12, R11 ;  /* 0x0000000c0d0e7389 */ /* 0x00006400000c000b */
[----:B01----:R-:W-:Y:S01]  /*f230*/  ENDCOLLECTIVE ;  /* 0x000000000000791b */ /* 0x003fe20003800000 */
.L_x_349:
        /* <DEDUP_REMOVED lines=11> */
[----:B------:R-:W-:Y:S01]  /*f2f0*/  ISETP.GE.AND P1, PT, R6, 0x31, PT ;  /* 0x000000310600780c */ /* 0x000fe20003f26270 */
[----:B0-----:R-:W-:-:S12]  /*f300*/  IMAD.MOV.U32 R2, RZ, RZ, R14 ;  /* 0x000000ffff027224 */ /* 0x001fd800078e000e */
[----:B------:R-:W-:Y:S05]  /*f310*/  WARPSYNC.COLLECTIVE R15, `(.L_x_350) ;  /* 0x000000000f087348 */ /* 0x000fea0003c00000 */
[----:B------:R0:W1:Y:S02]  /*f320*/  SHFL.IDX P6, R14, R13, R12, R11 ;  /* 0x0000000c0d0e7389 */ /* 0x00006400000c000b */
[----:B01----:R-:W-:Y:S01]  /*f330*/  ENDCOLLECTIVE ;  /* 0x000000000000791b */ /* 0x003fe20003800000 */
.L_x_350:
[----:B------:R-:W-:Y:S02]  /*f340*/  @P1 IMAD R8, R5, 0x2, R22 ;  /* 0x0000000205081824 */ /* 0x000fe400078e0216 */
[----:B------:R-:W-:Y:S02]  /*f350*/  IMAD.MOV.U32 R13, RZ, RZ, R0 ;  /* 0x000000ffff0d7224 */ /* 0x000fe400078e0000 */
[----:B------:R-:W-:Y:S02]  /*f360*/  IMAD.MOV.U32 R12, RZ, RZ, 0x4 ;  /* 0x00000004ff0c7424 */ /* 0x000fe400078e00ff */
[----:B------:R-:W-:-:S07]  /*f370*/  IMAD.MOV.U32 R3, RZ, RZ, R14 ;  /* 0x000000ffff037224 */ /* 0x000fce00078e000e */
[----:B------:R-:W-:Y:S05]  /*f380*/  WARPSYNC.COLLECTIVE R15, `(.L_x_351) ;  /* 0x000000000f087348 */ /* 0x000fea0003c00000 */
[----:B------:R0:W1:Y:S02]  /*f390*/  SHFL.IDX P6, R14, R13, R12, R11 ;  /* 0x0000000c0d0e7389 */ /* 0x00006400000c000b */
[----:B01----:R-:W-:Y:S01]  /*f3a0*/  ENDCOLLECTIVE ;  /* 0x000000000000791b */ /* 0x003fe20003800000 */
.L_x_351:
[----:B------:R-:W-:-:S04]  /*f3b0*/  @P1 LEA R3, P0, R30, R3, 0x1 ;  /* 0x000000031e031211 */ /* 0x000fc800078008ff */
[----:B------:R-:W-:-:S04]  /*f3c0*/  @P1 IADD3.X R2, RZ, R2, RZ, P0, !PT ;  /* 0x00000002ff021210 */ /* 0x000fc800007fe4ff */
[----:B------:R-:W-:Y:S02]  /*f3d0*/  @P1 LOP3.LUT R3, R3, R2, RZ, 0x3c, !PT ;  /* 0x0000000203031212 */ /* 0x000fe400078e3cff */
[----:B------:R-:W-:Y:S02]  /*f3e0*/  MOV R13, R4 ;  /* 0x00000004000d7202 */ /* 0x000fe40000000f00 */
        /* <DEDUP_REMOVED lines=12> */
.L_x_352:
[----:B------:R-:W-:Y:S02]  /*f4b0*/  @P1 IMAD R8, R5, 0x2, R22 ;  /* 0x0000000205081824 */ /* 0x000fe400078e0216 */
[----:B------:R-:W-:Y:S01]  /*f4c0*/  IMAD.MOV.U32 R13, RZ, RZ, R0 ;  /* 0x000000ffff0d7224 */ /* 0x000fe200078e0000 */
[----:B------:R-:W-:Y:S01]  /*f4d0*/  MOV R12, 0x5 ;  /* 0x00000005000c7802 */ /* 0x000fe20000000f00 */
[----:B------:R-:W-:-:S07]  /*f4e0*/  IMAD.MOV.U32 R3, RZ, RZ, R14 ;  /* 0x000000ffff037224 */ /* 0x000fce00078e000e */
[----:B------:R-:W-:Y:S05]  /*f4f0*/  WARPSYNC.COLLECTIVE R15, `(.L_x_353) ;  /* 0x000000000f087348 */ /* 0x000fea0003c00000 */
[----:B------:R0:W1:Y:S02]  /*f500*/  SHFL.IDX P6, R14, R13, R12, R11 ;  /* 0x0000000c0d0e7389 */ /* 0x00006400000c000b */
[----:B01----:R-:W-:Y:S01]  /*f510*/  ENDCOLLECTIVE ;  /* 0x000000000000791b */ /* 0x003fe20003800000 */
.L_x_353:
        /* <DEDUP_REMOVED lines=16> */
.L_x_354:
[----:B------:R-:W-:Y:S01]  /*f620*/  @P1 LEA R8, R5, R22, 0x1 ;  /* 0x0000001605081211 */ /* 0x000fe200078e08ff */
[----:B------:R-:W-:Y:S02]  /*f630*/  IMAD.MOV.U32 R13, RZ, RZ, R0 ;  /* 0x000000ffff0d7224 */ /* 0x000fe400078e0000 */
[----:B------:R-:W-:Y:S02]  /*f640*/  IMAD.MOV.U32 R12, RZ, RZ, 0x6 ;  /* 0x00000006ff0c7424 */ /* 0x000fe400078e00ff */
[----:B------:R-:W-:-:S07]  /*f650*/  IMAD.MOV.U32 R3, RZ, RZ, R14 ;  /* 0x000000ffff037224 */ /* 0x000fce00078e000e */
[----:B------:R-:W-:Y:S05]  /*f660*/  WARPSYNC.COLLECTIVE R15, `(.L_x_355) ;  /* 0x000000000f087348 */ /* 0x000fea0003c00000 */
[----:B------:R0:W1:Y:S02]  /*f670*/  SHFL.IDX P6, R14, R13, R12, R11 ;  /* 0x0000000c0d0e7389 */ /* 0x00006400000c000b */
[----:B01----:R-:W-:Y:S01]  /*f680*/  ENDCOLLECTIVE ;  /* 0x000000000000791b */ /* 0x003fe20003800000 */
.L_x_355:
        /* <DEDUP_REMOVED lines=16> */
.L_x_356:
[----:B------:R-:W-:Y:S02]  /*f790*/  @P1 IMAD R8, R5, 0x2, R22 ;  /* 0x0000000205081824 */ /* 0x000fe400078e0216 */
[----:B------:R-:W-:Y:S02]  /*f7a0*/  IMAD.MOV.U32 R13, RZ, RZ, R0 ;  /* 0x000000ffff0d7224 */ /* 0x000fe400078e0000 */
[----:B------:R-:W-:Y:S01]  /*f7b0*/  IMAD.MOV.U32 R12, RZ, RZ, 0x7 ;  /* 0x00000007ff0c7424 */ /* 0x000fe200078e00ff */
[----:B------:R-:W-:-:S07]  /*f7c0*/  MOV R3, R14 ;  /* 0x0000000e00037202 */ /* 0x000fce0000000f00 */
[----:B------:R-:W-:Y:S05]  /*f7d0*/  WARPSYNC.COLLECTIVE R15, `(.L_x_357) ;  /* 0x000000000f087348 */ /* 0x000fea0003c00000 */
[----:B------:R0:W1:Y:S02]  /*f7e0*/  SHFL.IDX P6, R14, R13, R12, R11 ;  /* 0x0000000c0d0e7389 */ /* 0x00006400000c000b */
[----:B01----:R-:W-:Y:S01]  /*f7f0*/  ENDCOLLECTIVE ;  /* 0x000000000000791b */ /* 0x003fe20003800000 */
.L_x_357:
[----:B------:R-:W-:-:S05]  /*f800*/  @P1 LEA R3, P0, R30, R3, 0x1 ;  /* 0x000000031e031211 */ /* 0x000fca00078008ff */
[----:B------:R-:W-:-:S05]  /*f810*/  @P1 IMAD.X R2, RZ, RZ, R2, P0 ;  /* 0x000000ffff021224 */ /* 0x000fca00000e0602 */
[----:B------:R-:W-:Y:S01]  /*f820*/  @P1 LOP3.LUT R3, R3, R2, RZ, 0x3c, !PT ;  /* 0x0000000203031212 */ /* 0x000fe200078e3cff */
[----:B------:R-:W-:-:S03]  /*f830*/  IMAD.MOV.U32 R13, RZ, RZ, R4 ;  /* 0x000000ffff0d7224 */ /* 0x000fc600078e0004 */
[----:B------:R-:W-:-:S04]  /*f840*/  @P1 LOP3.LUT R2, R3, R2, RZ, 0x3c, !PT ;  /* 0x0000000203021212 */ /* 0x000fc800078e3cff */
[----:B------:R-:W-:Y:S02]  /*f850*/  @P1 LOP3.LUT R3, R3, R2, RZ, 0x3c, !PT ;  /* 0x0000000203031212 */ /* 0x000fe400078e3cff */
[----:B------:R-:W-:-:S03]  /*f860*/  MOV R0, R14 ;  /* 0x0000000e00007202 */ /* 0x000fc60000000f00 */
[----:B------:R-:W-:Y:S01]  /*f870*/  @!PT LDS RZ, [RZ] ;  /* 0x00000000fffff984 */ /* 0x000fe20000000800 */
[----:B------:R-:W-:Y:S01]  /*f880*/  @!PT LDS RZ, [RZ] ;  /* 0x00000000fffff984 */ /* 0x000fe20000000800 */
[----:B------:R-:W-:Y:S01]  /*f890*/  @!PT LDS RZ, [RZ] ;  /* 0x00000000fffff984 */ /* 0x000fe20000000800 */
[----:B------:R0:W-:Y:S04]  /*f8a0*/  @P1 LDGSTS.E.BYPASS.LTC128B.128 [R8+0x1b400], desc[UR50][R2.64], !P3 ;  /* 0x1b40000002081fae */ /* 0x0001e8000d901d72 */
[----:B0-----:R-:W-:Y:S05]  /*f8b0*/  WARPSYNC.COLLECTIVE R15, `(.L_x_358) ;  /* 0x000000000f087348 */ /* 0x001fea0003c00000 */
[----:B------:R1:W2:Y:S02]  /*f8c0*/  SHFL.IDX P6, R14, R13, R12, R11 ;  /* 0x0000000c0d0e7389 */ /* 0x0002a400000c000b */
[----:B012---:R-:W-:Y:S01]  /*f8d0*/  ENDCOLLECTIVE ;  /* 0x000000000000791b */ /* 0x007fe20003800000 */
.L_x_358:
[----:B------:R-:W-:Y:S01]  /*f8e0*/  @!PT LDS RZ, [RZ] ;  /* 0x00000000fffff984 */ /* 0x000fe20000000800 */
[----:B------:R-:W-:Y:S01]  /*f8f0*/  @!PT LDS RZ, [RZ] ;  /* 0x00000000fffff984 */ /* 0x000fe20000000800 */
[----:B------:R-:W-:Y:S01]  /*f900*/  @!PT LDS RZ, [RZ] ;  /* 0x00000000fffff984 */ /* 0x000fe20000000800 */
[----:B------:R0:W-:Y:S02]  /*f910*/  @P1 LDGSTS.E.BYPASS.LTC128B.128 [R8+0x1f400], desc[UR50][R2.64+0x80], !P2 ;  /* 0x1f40008002081fae */ /* 0x0001e4000d101d72 */
[----:B0-----:R-:W-:Y:S01]  /*f920*/  IMAD.MOV.U32 R2, RZ, RZ, R14 ;  /* 0x000000ffff027224 */ /* 0x001fe200078e000e */
[----:B------:R-:W-:Y:S06]  /*f930*/  BRA `(.L_x_359) ;  /* 0xffffffbc00607947 */ /* 0x000fec000383ffff */
.L_x_281:
[----:B------:R-:W-:Y:S01]  /*f940*/  IMAD.MOV.U32 R13, RZ, RZ, R5 ;  /* 0x000000ffff0d7224 */ /* 0x000fe200078e0005 */
[----:B------:R-:W-:Y:S01]  /*f950*/  MOV R11, 0x181f ;  /* 0x0000181f000b7802 */ /* 0x000fe20000000f00 */
[----:B------:R-:W-:Y:S02]  /*f960*/  IMAD.MOV.U32 R12, RZ, RZ, RZ ;  /* 0x000000ffff0c7224 */ /* 0x000fe400078e00ff */
[----:B------:R-:W-:Y:S02]  /*f970*/  IMAD.MOV.U32 R15, RZ, RZ, -0x1 ;  /* 0xffffffffff0f7424 */ /* 0x000fe400078e00ff */
[----:B-----5:R-:W-:Y:S02]  /*f980*/  IMAD R6, R21, R6, RZ ;  /* 0x0000000615067224 */ /* 0x020fe400078e02ff */
[----:B------:R-:W-:-:S07]  /*f990*/  IMAD.IADD R4, R20, 0x1, R4 ;  /* 0x0000000114047824 */ /* 0x000fce00078e0204 */
[----:B------:R-:W-:Y:S05]  /*f9a0*/  WARPSYNC.COLLECTIVE R15, `(.L_x_360) ;  /* 0x000000000f087348 */ /* 0x000fea0003c00000 */
[----:B------:R0:W1:Y:S02]  /*f9b0*/  SHFL.IDX P6, R14, R13, R12, R11 ;  /* 0x0000000c0d0e7389 */ /* 0x00006400000c000b */
[----:B01----:R-:W-:Y:S01]  /*f9c0*/  ENDCOLLECTIVE ;  /* 0x000000000000791b */ /* 0x003fe20003800000 */
.L_x_360:
[C---:B------:R-:W-:Y:S01]  /*f9d0*/  VIADD R7, R4.reuse, 0x10 ;  /* 0x0000001004077836 */ /* 0x040fe20000000000 */
[----:B------:R-:W-:Y:S01]  /*f9e0*/  ISETP.GE.AND P2, PT, R4, R6, PT ;  /* 0x000000060400720c */ /* 0x000fe20003f46270 */
[----:B------:R-:W-:Y:S02]  /*f9f0*/  IMAD.MOV.U32 R13, RZ, RZ, R0 ;  /* 0x000000ffff0d7224 */ /* 0x000fe400078e0000 */
[----:B------:R-:W-:-:S10]  /*fa00*/  IMAD.MOV.U32 R2, RZ, RZ, R14 ;  /* 0x000000ffff027224 */ /* 0x000fd400078e000e */
[----:B------:R-:W-:Y:S05]  /*fa10*/  WARPSYNC.COLLECTIVE R15, `(.L_x_361) ;  /* 0x000000000f087348 */ /* 0x000fea0003c00000 */
[----:B------:R0:W1:Y:S02]  /*fa20*/  SHFL.IDX P6, R14, R13, R12, R11 ;  /* 0x0000000c0d0e7389 */ /* 0x00006400000c000b */
[----:B01----:R-:W-:Y:S01]  /*fa30*/  ENDCOLLECTIVE ;  /* 0x000000000000791b */ /* 0x003fe20003800000 */
.L_x_361:
[----:B------:R-:W-:Y:S02]  /*fa40*/  IMAD.MOV.U32 R13, RZ, RZ, R5 ;  /* 0x000000ffff0d7224 */ /* 0x000fe400078e0005 */
[----:B------:R-:W-:Y:S01]  /*fa50*/  IMAD.MOV.U32 R12, RZ, RZ, 0x1 ;  /* 0x00000001ff0c7424 */ /* 0x000fe200078e00ff */
[----:B------:R-:W-:-:S04]  /*fa60*/  @!P2 LEA R14, P3, R30, R14, 0x1 ;  /* 0x0000000e1e0ea211 */ /* 0x000fc800078608ff */
[----:B------:R-:W-:Y:S01]  /*fa70*/  @!P2 IADD3.X R3, RZ, R2, RZ, P3, !PT ;  /* 0x00000002ff03a210 */ /* 0x000fe20001ffe4ff */
[----:B------:R-:W-:-:S08]  /*fa80*/  @!P2 IMAD.MOV.U32 R2, RZ, RZ, R14 ;  /* 0x000000ffff02a224 */ /* 0x000fd000078e000e */
[----:B------:R-:W-:Y:S05]  /*fa90*/  WARPSYNC.COLLECTIVE R15, `(.L_x_362) ;  /* 0x000000000f087348 */ /* 0x000fea0003c00000 */
[----:B------:R0:W1:Y:S02]  /*faa0*/  SHFL.IDX P6, R14, R13, R12, R11 ;  /* 0x0000000c0d0e7389 */ /* 0x00006400000c000b */
[----:B01----:R-:W-:Y:S01]  /*fab0*/  ENDCOLLECTIVE ;  /* 0x000000000000791b */ /* 0x003fe20003800000 */
.L_x_362:
[----:B------:R-:W-:Y:S01]  /*fac0*/  @!PT LDS RZ, [RZ] ;  /* 0x00000000fffff984 */ /* 0x000fe20000000800 */
[----:B------:R-:W-:Y:S01]  /*fad0*/  @!PT LDS RZ, [RZ] ;  /* 0x00000000fffff984 */ /* 0x000fe20000000800 */
[----:B------:R-:W-:Y:S01]  /*fae0*/  @!PT LDS RZ, [RZ] ;  /* 0x00000000fffff984 */ /* 0x000fe20000000800 */
[----:B------:R-:W-:Y:S04]  /*faf0*/  @!P2 LDGSTS.E.BYPASS.LTC128B.128 [R10+0x10400], desc[UR50][R2.64], !P0 ;  /* 0x10400000020aafae */ /* 0x000fe8000c101d72 */
[----:B------:R0:W-:Y:S01]  /*fb00*/  @!P2 LDGSTS.E.BYPASS.LTC128B.128 [R10+0x14400], desc[UR50][R2.64+0x80], !P1 ;  /* 0x14400080020aafae */ /* 0x0001e2000c901d72 */
[----:B------:R-:W-:Y:S01]  /*fb10*/  ISETP.GE.AND P2, PT, R7, R6, PT ;  /* 0x000000060700720c */ /* 0x000fe20003f46270 */
[----:B------:R-:W-:Y:S01]  /*fb20*/  IMAD.MOV.U32 R13, RZ, RZ, R0 ;  /* 0x000000ffff0d7224 */ /* 0x000fe200078e0000 */
[----:B0-----:R-:W-:-:S11]  /*fb30*/  MOV R2, R14 ;  /* 0x0000000e00027202 */ /* 0x001fd60000000f00 */
[----:B------:R-:W-:Y:S05]  /*fb40*/  WARPSYNC.COLLECTIVE R15, `(.L_x_363) ;  /* 0x000000000f087348 */ /* 0x000fea0003c00000 */
[----:B------:R0:W1:Y:S02]  /*fb50*/  SHFL.IDX P6, R14, R13, R12, R11 ;  /* 0x0000000c0d0e7389 */ /* 0x00006400000c000b */
[----:B01----:R-:W-:Y:S01]  /*fb60*/  ENDCOLLECTIVE ;  /* 0x000000000000791b */ /* 0x003fe20003800000 */
.L_x_363:
[----:B------:R-:W-:Y:S02]  /*fb70*/  IMAD.MOV.U32 R13, RZ, RZ, R5 ;  /* 0x000000ffff0d7224 */ /* 0x000fe400078e0005 */
[----:B------:R-:W-:Y:S01]  /*fb80*/  IMAD.MOV.U32 R12, RZ, RZ, 0x2 ;  /* 0x00000002ff0c7424 */ /* 0x000fe200078e00ff */
[----:B------:R-:W-:-:S05]  /*fb90*/  @!P2 LEA R14, P3, R30, R14, 0x1 ;  /* 0x0000000e1e0ea211 */ /* 0x000fca00078608ff */
[----:B------:R-:W-:Y:S02]  /*fba0*/  @!P2 IMAD.X R7, RZ, RZ, R2, P3 ;  /* 0x000000ffff07a224 */ /* 0x000fe400018e0602 */
[----:B------:R-:W-:-:S07]  /*fbb0*/  @!P2 IMAD.MOV.U32 R2, RZ, RZ, R14 ;  /* 0x000000ffff02a224 */ /* 0x000fce00078e000e */
[----:B------:R-:W-:Y:S05]  /*fbc0*/  WARPSYNC.COLLECTIVE R15, `(.L_x_364) ;  /* 0x000000000f087348 */ /* 0x000fea0003c00000 */
[----:B------:R0:W1:Y:S02]  /*fbd0*/  SHFL.IDX P6, R14, R13, R12, R11 ;  /* 0x0000000c0d0e7389 */ /* 0x00006400000c000b */
[----:B01----:R-:W-:Y:S01]  /*fbe0*/  ENDCOLLECTIVE ;  /* 0x000000000000791b */ /* 0x003fe20003800000 */
.L_x_364:
[----:B------:R-:W-:Y:S01]  /*fbf0*/  @!P2 IMAD.MOV.U32 R3, RZ, RZ, R7 ;  /* 0x000000ffff03a224 */ /* 0x000fe200078e0007 */
[----:B------:R-:W-:-:S04]  /*fc00*/  IADD3 R7, R4, 0x20, RZ ;  /* 0x0000002004077810 */ /* 0x000fc80007ffe0ff */
[----:B------:R-:W-:Y:S01]  /*fc10*/  @!PT LDS RZ, [RZ] ;  /* 0x00000000fffff984 */ /* 0x000fe20000000800 */
[----:B------:R-:W-:Y:S01]  /*fc20*/  @!PT LDS RZ, [RZ] ;  /* 0x00000000fffff984 */ /* 0x000fe20000000800 */
[----:B------:R-:W-:Y:S01]  /*fc30*/  @!PT LDS RZ, [RZ] ;  /* 0x00000000fffff984 */ /* 0x000fe20000000800 */
[----:B------:R-:W-:Y:S04]  /*fc40*/  @!P2 LDGSTS.E.BYPASS.LTC128B.128 [R10+0x10c00], desc[UR50][R2.64], !P0 ;  /* 0x10c00000020aafae */ /* 0x000fe8000c101d72 */
[----:B------:R0:W-:Y:S01]  /*fc50*/  @!P2 LDGSTS.E.BYPASS.LTC128B.128 [R10+0x14c00], desc[UR50][R2.64+0x80], !P1 ;  /* 0x14c00080020aafae */ /* 0x0001e2000c901d72 */
[----:B------:R-:W-:Y:S01]  /*fc60*/  ISETP.GE.AND P2, PT, R7, R6, PT ;  /* 0x000000060700720c */ /* 0x000fe20003f46270 */
[----:B------:R-:W-:Y:S02]  /*fc70*/  IMAD.MOV.U32 R13, RZ, RZ, R0 ;  /* 0x000000ffff0d7224 */ /* 0x000fe400078e0000 */
[----:B0-----:R-:W-:-:S10]  /*fc80*/  IMAD.MOV.U32 R2, RZ, RZ, R14 ;  /* 0x000000ffff027224 */ /* 0x001fd400078e000e */
[----:B------:R-:W-:Y:S05]  /*fc90*/  WARPSYNC.COLLECTIVE R15, `(.L_x_365) ;  /* 0x000000000f087348 */ /* 0x000fea0003c00000 */
[----:B------:R0:W1:Y:S02]  /*fca0*/  SHFL.IDX P6, R14, R13, R12, R11 ;  /* 0x0000000c0d0e7389 */ /* 0x00006400000c000b */
[----:B01----:R-:W-:Y:S01]  /*fcb0*/  ENDCOLLECTIVE ;  /* 0x000000000000791b */ /* 0x003fe20003800000 */
.L_x_365:
[----:B------:R-:W-:Y:S01]  /*fcc0*/  IMAD.MOV.U32 R13, RZ, RZ, R5 ;  /* 0x000000ffff0d7224 */ /* 0x000fe200078e0005 */
[----:B------:R-:W-:Y:S02]  /*fcd0*/  MOV R12, 0x3 ;  /* 0x00000003000c7802 */ /* 0x000fe40000000f00 */
[----:B------:R-:W-:-:S04]  /*fce0*/  @!P2 LEA R14, P3, R30, R14, 0x1 ;  /* 0x0000000e1e0ea211 */ /* 0x000fc800078608ff */
[----:B------:R-:W-:Y:S01]  /*fcf0*/  @!P2 IADD3.X R7, RZ, R2, RZ, P3, !PT ;  /* 0x00000002ff07a210 */ /* 0x000fe20001ffe4ff */
[----:B------:R-:W-:-:S08]  /*fd00*/  @!P2 IMAD.MOV.U32 R2, RZ, RZ, R14 ;  /* 0x000000ffff02a224 */ /* 0x000fd000078e000e */
[----:B------:R-:W-:Y:S05]  /*fd10*/  WARPSYNC.COLLECTIVE R15, `(.L_x_366) ;  /* 0x000000000f087348 */ /* 0x000fea0003c00000 */
[----:B------:R0:W1:Y:S02]  /*fd20*/  SHFL.IDX P6, R14, R13, R12, R11 ;  /* 0x0000000c0d0e7389 */ /* 0x00006400000c000b */
[----:B01----:R-:W-:Y:S01]  /*fd30*/  ENDCOLLECTIVE ;  /* 0x000000000000791b */ /* 0x003fe20003800000 */
.L_x_366:
[----:B------:R-:W-:Y:S02]  /*fd40*/  @!P2 IMAD.MOV.U32 R3, RZ, RZ, R7 ;  /* 0x000000ffff03a224 */ /* 0x000fe400078e0007 */
[----:B------:R-:W-:-:S03]  /*fd50*/  VIADD R7, R4, 0x30 ;  /* 0x0000003004077836 */ /* 0x000fc60000000000 */
        /* <DEDUP_REMOVED lines=11> */
.L_x_367:
        /* <DEDUP_REMOVED lines=8> */
.L_x_368:
[----:B------:R-:W-:Y:S01]  /*fe90*/  @!P2 MOV R3, R7 ;  /* 0x000000070003a202 */ /* 0x000fe20000000f00 */
[----:B------:R-:W-:-:S04]  /*fea0*/  VIADD R7, R4, 0x40 ;  /* 0x0000004004077836 */ /* 0x000fc80000000000 */
[----:B------:R-:W-:Y:S01]  /*feb0*/  @!PT LDS RZ, [RZ] ;  /* 0x00000000fffff984 */ /* 0x000fe20000000800 */
[----:B------:R-:W-:Y:S01]  /*fec0*/  @!PT LDS RZ, [RZ] ;  /* 0x00000000fffff984 */ /* 0x000fe20000000800 */
[----:B------:R-:W-:Y:S01]  /*fed0*/  @!PT LDS RZ, [RZ] ;  /* 0x00000000fffff984 */ /* 0x000fe20000000800 */
[----:B------:R-:W-:Y:S04]  /*fee0*/  @!P2 LDGSTS.E.BYPASS.LTC128B.128 [R10+0x11c00], desc[UR50][R2.64], !P0 ;  /* 0x11c00000020aafae */ /* 0x000fe8000c101d72 */
[----:B------:R0:W-:Y:S01]  /*fef0*/  @!P2 LDGSTS.E.BYPASS.LTC128B.128 [R10+0x15c00], desc[UR50][R2.64+0x80], !P1 ;  /* 0x15c00080020aafae */ /* 0x0001e2000c901d72 */
[----:B------:R-:W-:Y:S02]  /*ff00*/  ISETP.GE.AND P2, PT, R7, R6, PT ;  /* 0x000000060700720c */ /* 0x000fe40003f46270 */
[----:B------:R-:W-:Y:S01]  /*ff10*/  MOV R13, R0 ;  /* 0x00000000000d7202 */ /* 0x000fe20000000f00 */
[----:B0-----:R-:W-:-:S10]  /*ff20*/  IMAD.MOV.U32 R2, RZ, RZ, R14 ;  /* 0x000000ffff027224 */ /* 0x001fd400078e000e */
[----:B------:R-:W-:Y:S05]  /*ff30*/  WARPSYNC.COLLECTIVE R15, `(.L_x_369) ;  /* 0x000000000f087348 */ /* 0x000fea0003c00000 */
[----:B------:R0:W1:Y:S02]  /*ff40*/  SHFL.IDX P6, R14, R13, R12, R11 ;  /* 0x0000000c0d0e7389 */ /* 0x00006400000c000b */
[----:B01----:R-:W-:Y:S01]  /*ff50*/  ENDCOLLECTIVE ;  /* 0x000000000000791b */ /* 0x003fe20003800000 */
.L_x_369:
[----:B------:R-:W-:Y:S01]  /*ff60*/  MOV R13, R5 ;  /* 0x00000005000d7202 */ /* 0x000fe20000000f00 */
[----:B------:R-:W-:Y:S01]  /*ff70*/  IMAD.MOV.U32 R12, RZ, RZ, 0x5 ;  /* 0x00000005ff0c7424 */ /* 0x000fe200078e00ff */
[----:B------:R-:W-:-:S05]  /*ff80*/  @!P2 LEA R14, P3, R30, R14, 0x1 ;  /* 0x0000000e1e0ea211 */ /* 0x000fca00078608ff */
[----:B------:R-:W-:Y:S02]  /*ff90*/  @!P2 IMAD.X R7, RZ, RZ, R2, P3 ;  /* 0x000000ffff07a224 */ /* 0x000fe400018e0602 */
[----:B------:R-:W-:-:S07]  /*ffa0*/  @!P2 IMAD.MOV.U32 R2, RZ, RZ, R14 ;  /* 0x000000ffff02a224 */ /* 0x000fce00078e000e */
[----:B------:R-:W-:Y:S05]  /*ffb0*/  WARPSYNC.COLLECTIVE R15, `(.L_x_370) ;  /* 0x000000000f087348 */ /* 0x000fea0003c00000 */
[----:B------:R0:W1:Y:S02]  /*ffc0*/  SHFL.IDX P6, R14, R13, R12, R11 ;  /* 0x0000000c0d0e7389 */ /* 0x00006400000c000b */
[----:B01----:R-:W-:Y:S01]  /*ffd0*/  ENDCOLLECTIVE ;  /* 0x000000000000791b */ /* 0x003fe20003800000 */
.L_x_370:
        /* <DEDUP_REMOVED lines=13> */
.L_x_371:
[----:B------:R-:W-:Y:S02]  /*100b0*/  IMAD.MOV.U32 R13, RZ, RZ, R5 ;  /* 0x000000ffff0d7224 */ /* 0x000fe400078e0005 */
[----:B------:R-:W-:Y:S01]  /*100c0*/  IMAD.MOV.U32 R12, RZ, RZ, 0x6 ;  /* 0x00000006ff0c7424 */ /* 0x000fe200078e00ff */
[----:B------:R-:W-:-:S05]  /*100d0*/  @!P2 LEA R14, P3, R30, R14, 0x1 ;  /* 0x0000000e1e0ea211 */ /* 0x000fca00078608ff */
[----:B------:R-:W-:Y:S01]  /*100e0*/  @!P2 IMAD.X R7, RZ, RZ, R2, P3 ;  /* 0x000000ffff07a224 */ /* 0x000fe200018e0602 */
[----:B------:R-:W-:-:S07]  /*100f0*/  @!P2 MOV R2, R14 ;  /* 0x0000000e0002a202 */ /* 0x000fce0000000f00 */
[----:B------:R-:W-:Y:S05]  /*10100*/  WARPSYNC.COLLECTIVE R15, `(.L_x_372) ;  /* 0x000000000f087348 */ /* 0x000fea0003c00000 */
[----:B------:R0:W1:Y:S02]  /*10110*/  SHFL.IDX P6, R14, R13, R12, R11 ;  /* 0x0000000c0d0e7389 */ /* 0x00006400000c000b */
[----:B01----:R-:W-:Y:S01]  /*10120*/  ENDCOLLECTIVE ;  /* 0x000000000000791b */ /* 0x003fe20003800000 */
.L_x_372:
        /* <DEDUP_REMOVED lines=13> */
.L_x_373:
        /* <DEDUP_REMOVED lines=8> */
.L_x_374:
        /* <DEDUP_REMOVED lines=11> */
.L_x_375:
[----:B------:R-:W-:Y:S05]  /*10330*/  BRA `(.L_x_376) ;  /* 0xffffffbc00c47947 */ /* 0x000fea000383ffff */
.L_x_286:
[----:B0-----:R0:W1:Y:S02]  /*10340*/  SYNCS.PHASECHK.TRANS64.TRYWAIT P1, [R22+URZ+0x28820], R3 ;  /* 0x02882003160075a7 */ /* 0x001064000802017f */
[----:B-1----:R-:W-:Y:S05]  /*10350*/  @!P1 NANOSLEEP.SYNCS 0x989680 ;  /* 0x009896800000995d */ /* 0x002fea0003900000 */
[----:B------:R-:W1:Y:S02]  /*10360*/  @!P1 SYNCS.PHASECHK.TRANS64 P1, [R22+URZ+0x28820], R3 ;  /* 0x02882003160095a7 */ /* 0x000e64000802007f */
[----:B-1----:R-:W-:Y:S05]  /*10370*/  @!P1 BRA `(.L_x_286) ;  /* 0xfffffffc00f09947 */ /* 0x002fea000383ffff */
[----:B------:R-:W-:Y:S05]  /*10380*/  BRA `(.L_x_377) ;  /* 0xffffffc000347947 */ /* 0x000fea000383ffff */
.L_x_291:
[----:B0-----:R0:W1:Y:S02]  /*10390*/  SYNCS.PHASECHK.TRANS64.TRYWAIT P0, [R6+URZ+0x28840], R3 ;  /* 0x02884003060075a7 */ /* 0x001064000800017f */
[----:B-1----:R-:W-:Y:S05]  /*103a0*/  @!P0 NANOSLEEP.SYNCS 0x989680 ;  /* 0x009896800000895d */ /* 0x002fea0003900000 */
[----:B------:R-:W1:Y:S02]  /*103b0*/  @!P0 SYNCS.PHASECHK.TRANS64 P0, [R6+URZ+0x28840], R3 ;  /* 0x02884003060085a7 */ /* 0x000e64000800007f */
[----:B-1----:R-:W-:Y:S05]  /*103c0*/  @!P0 BRA `(.L_x_291) ;  /* 0xfffffffc00f08947 */ /* 0x002fea000383ffff */
[----:B------:R-:W-:Y:S05]  /*103d0*/  BRA `(.L_x_378) ;  /* 0xffffffc400007947 */ /* 0x000fea000383ffff */
.L_x_292:
[----:B------:R-:W-:Y:S01]  /*103e0*/  BSSY B1, `(.L_x_379) ;  /* 0x0000008000017945 */ /* 0x000fe20003800000 */
[----:B------:R-:W-:Y:S01]  /*103f0*/  IMAD.MOV.U32 R13, RZ, RZ, R9 ;  /* 0x000000ffff0d7224 */ /* 0x000fe200078e0009 */
[----:B------:R-:W-:Y:S01]  /*10400*/  MOV R12, RZ ;  /* 0x000000ff000c7202 */ /* 0x000fe20000000f00 */
[----:B------:R-:W-:Y:S02]  /*10410*/  IMAD.MOV.U32 R11, RZ, RZ, 0x181f ;  /* 0x0000181fff0b7424 */ /* 0x000fe400078e00ff */
[----:B------:R-:W-:-:S07]  /*10420*/  IMAD.MOV.U32 R15, RZ, RZ, -0x1 ;  /* 0xffffffffff0f7424 */ /* 0x000fce00078e00ff */
[----:B--2---:R-:W-:Y:S05]  /*10430*/  WARPSYNC.COLLECTIVE R15, `(.L_x_380) ;  /* 0x000000000f087348 */ /* 0x004fea0003c00000 */
[----:B--2---:R0:W1:Y:S02]  /*10440*/  SHFL.IDX P6, R14, R13, R12, R11 ;  /* 0x0000000c0d0e7389 */ /* 0x00406400000c000b */
[----:B01----:R-:W-:Y:S01]  /*10450*/  ENDCOLLECTIVE ;  /* 0x000000000000791b */ /* 0x003fe20003800000 */
.L_x_380:
[----:B------:R-:W-:Y:S05]  /*10460*/  BSYNC B1 ;  /* 0x0000000000017941 */ /* 0x000fea0003800000 */
.L_x_379:
[----:B------:R-:W-:Y:S01]  /*10470*/  IMAD.MOV.U32 R13, RZ, RZ, R7 ;  /* 0x000000ffff0d7224 */ /* 0x000fe200078e0007 */
[----:B------:R-:W-:Y:S01]  /*10480*/  MOV R12, RZ ;  /* 0x000000ff000c7202 */ /* 0x000fe20000000f00 */
[----:B------:R-:W-:Y:S02]  /*10490*/  IMAD.MOV.U32 R11, RZ, RZ, 0x181f ;  /* 0x0000181fff0b7424 */ /* 0x000fe400078e00ff */
[----:B------:R-:W-:Y:S02]  /*104a0*/  IMAD.MOV.U32 R15, RZ, RZ, -0x1 ;  /* 0xffffffffff0f7424 */ /* 0x000fe400078e00ff */
[----:B------:R-:W-:Y:S02]  /*104b0*/  IMAD.MOV.U32 R3, RZ, RZ, R14 ;  /* 0x000000ffff037224 */ /* 0x000fe400078e000e */
[----:B------:R-:W-:-:S07]  /*104c0*/  IMAD.SHL.U32 R5, R30, 0x2, RZ ;  /* 0x000000021e057824 */ /* 0x000fce00078e00ff */
[----:B------:R-:W-:Y:S05]  /*104d0*/  WARPSYNC.COLLECTIVE R15, `(.L_x_381) ;  /* 0x000000000f087348 */ /* 0x000fea0003c00000 */
[----:B------:R0:W1:Y:S02]  /*104e0*/  SHFL.IDX P6, R14, R13, R12, R11 ;  /* 0x0000000c0d0e7389 */ /* 0x00006400000c000b */
[----:B01----:R-:W-:Y:S01]  /*104f0*/  ENDCOLLECTIVE ;  /* 0x000000000000791b */ /* 0x003fe20003800000 */
.L_x_381:
[----:B------:R-:W-:Y:S02]  /*10500*/  IMAD R8, R8, 0x2, R22 ;  /* 0x0000000208087824 */ /* 0x000fe400078e0216 */
[----:B------:R-:W-:Y:S02]  /*10510*/  IMAD.MOV.U32 R13, RZ, RZ, R9 ;  /* 0x000000ffff0d7224 */ /* 0x000fe400078e0009 */
[----:B------:R-:W-:Y:S02]  /*10520*/  IMAD.MOV.U32 R12, RZ, RZ, 0x1 ;  /* 0x00000001ff0c7424 */ /* 0x000fe400078e00ff */
[----:B------:R-:W-:-:S07]  /*10530*/  IMAD.MOV.U32 R2, RZ, RZ, R14 ;  /* 0x000000ffff027224 */ /* 0x000fce00078e000e */
[----:B------:R-:W-:Y:S05]  /*10540*/  WARPSYNC.COLLECTIVE R15, `(.L_x_382) ;  /* 0x000000000f087348 */ /* 0x000fea0003c00000 */
[----:B------:R0:W1:Y:S02]  /*10550*/  SHFL.IDX P6, R14, R13, R12, R11 ;  /* 0x0000000c0d0e7389 */ /* 0x00006400000c000b */
[----:B01----:R-:W-:Y:S01]  /*10560*/  ENDCOLLECTIVE ;  /* 0x000000000000791b */ /* 0x003fe20003800000 */
.L_x_382:
[----:B------:R-:W-:-:S04]  /*10570*/  IADD3 R2, P0, R2, R5, RZ ;  /* 0x0000000502027210 */ /* 0x000fc80007f1e0ff */
[----:B------:R-:W-:-:S05]  /*10580*/  IADD3.X R3, RZ, R3, RZ, P0, !PT ;  /* 0x00000003ff037210 */ /* 0x000fca00007fe4ff */
[----:B------:R-:W-:Y:S01]  /*10590*/  @!PT LDS RZ, [RZ] ;  /* 0x00000000fffff984 */ /* 0x000fe20000000800 */
[----:B------:R-:W-:Y:S01]  /*105a0*/  @!PT LDS RZ, [RZ] ;  /* 0x00000000fffff984 */ /* 0x000fe20000000800 */
[----:B------:R-:W-:Y:S01]  /*105b0*/  @!PT LDS RZ, [RZ] ;  /* 0x00000000fffff984 */ /* 0x000fe20000000800 */
[----:B------:R-:W-:Y:S01]  /*105c0*/  LDGSTS.E.BYPASS.LTC128B.128 [R8+0x18400], desc[UR50][R2.64], !P4 ;  /* 0x1840000002087fae */ /* 0x000fe2000e101d72 */
[----:B------:R-:W-:-:S03]  /*105d0*/  MOV R13, R7 ;  /* 0x00000007000d7202 */ /* 0x000fc60000000f00 */
[----:B------:R0:W-:Y:S02]  /*105e0*/  LDGSTS.E.BYPASS.LTC128B.128 [R8+0x1c400], desc[UR50][R2.64+0x80], !P3 ;  /* 0x1c40008002087fae */ /* 0x0001e4000d901d72 */
[----:B0-----:R-:W-:-:S07]  /*105f0*/  IMAD.MOV.U32 R3, RZ, RZ, R14 ;  /* 0x000000ffff037224 */ /* 0x001fce00078e000e */
[----:B------:R-:W-:Y:S05]  /*10600*/  WARPSYNC.COLLECTIVE R15, `(.L_x_383) ;  /* 0x000000000f087348 */ /* 0x000fea0003c00000 */
[----:B------:R0:W1:Y:S02]  /*10610*/  SHFL.IDX P6, R14, R13, R12, R11 ;  /* 0x0000000c0d0e7389 */ /* 0x00006400000c000b */
[----:B01----:R-:W-:Y:S01]  /*10620*/  ENDCOLLECTIVE ;  /* 0x000000000000791b */ /* 0x003fe20003800000 */
.L_x_383:
[----:B------:R-:W-:Y:S02]  /*10630*/  IMAD.MOV.U32 R13, RZ, RZ, R9 ;  /* 0x000000ffff0d7224 */ /* 0x000fe400078e0009 */
[----:B------:R-:W-:Y:S02]  /*10640*/  IMAD.MOV.U32 R12, RZ, RZ, 0x2 ;  /* 0x00000002ff0c7424 */ /* 0x000fe400078e00ff */
[----:B------:R-:W-:-:S07]  /*10650*/  IMAD.MOV.U32 R2, RZ, RZ, R14 ;  /* 0x000000ffff027224 */ /* 0x000fce00078e000e */
[----:B------:R-:W-:Y:S05]  /*10660*/  WARPSYNC.COLLECTIVE R15, `(.L_x_384) ;  /* 0x000000000f087348 */ /* 0x000fea0003c00000 */
[----:B------:R0:W1:Y:S02]  /*10670*/  SHFL.IDX P6, R14, R13, R12, R11 ;  /* 0x0000000c0d0e7389 */ /* 0x00006400000c000b */
[----:B01----:R-:W-:Y:S01]  /*10680*/  ENDCOLLECTIVE ;  /* 0x000000000000791b */ /* 0x003fe20003800000 */
.L_x_384:
[----:B------:R-:W-:-:S05]  /*10690*/  IADD3 R2, P0, R2, R5, RZ ;  /* 0x0000000502027210 */ /* 0x000fca0007f1e0ff */
[----:B------:R-:W-:-:S05]  /*106a0*/  IMAD.X R3, RZ, RZ, R3, P0 ;  /* 0x000000ffff037224 */ /* 0x000fca00000e0603 */
[----:B------:R-:W-:Y:S01]  /*106b0*/  @!PT LDS RZ, [RZ] ;  /* 0x00000000fffff984 */ /* 0x000fe20000000800 */
[----:B------:R-:W-:Y:S01]  /*106c0*/  @!PT LDS RZ, [RZ] ;  /* 0x00000000fffff984 */ /* 0x000fe20000000800 */
[----:B------:R-:W-:Y:S01]  /*106d0*/  @!PT LDS RZ, [RZ] ;  /* 0x00000000fffff984 */ /* 0x000fe20000000800 */
[----:B------:R-:W-:Y:S01]  /*106e0*/  LDGSTS.E.BYPASS.LTC128B.128 [R8+0x18c00], desc[UR50][R2.64], !P4 ;  /* 0x18c0000002087fae */ /* 0x000fe2000e101d72 */
[----:B------:R-:W-:-:S03]  /*106f0*/  IMAD.MOV.U32 R13, RZ, RZ, R7 ;  /* 0x000000ffff0d7224 */ /* 0x000fc600078e0007 */
[----:B------:R0:W-:Y:S02]  /*10700*/  LDGSTS.E.BYPASS.LTC128B.128 [R8+0x1cc00], desc[UR50][R2.64+0x80], !P3 ;  /* 0x1cc0008002087fae */ /* 0x0001e4000d901d72 */
[----:B0-----:R-:W-:-:S07]  /*10710*/  MOV R3, R14 ;  /* 0x0000000e00037202 */ /* 0x001fce0000000f00 */
[----:B------:R-:W-:Y:S05]  /*10720*/  WARPSYNC.COLLECTIVE R15, `(.L_x_385) ;  /* 0x000000000f087348 */ /* 0x000fea0003c00000 */
[----:B------:R0:W1:Y:S02]  /*10730*/  SHFL.IDX P6, R14, R13, R12, R11 ;  /* 0x0000000c0d0e7389 */ /* 0x00006400000c000b */
[----:B01----:R-:W-:Y:S01]  /*10740*/  ENDCOLLECTIVE ;  /* 0x000000000000791b */ /* 0x003fe20003800000 */
.L_x_385:
[----:B------:R-:W-:Y:S01]  /*10750*/  IMAD.MOV.U32 R13, RZ, RZ, R9 ;  /* 0x000000ffff0d7224 */ /* 0x000fe200078e0009 */
[----:B------:R-:W-:Y:S01]  /*10760*/  MOV R12, 0x3 ;  /* 0x00000003000c7802 */ /* 0x000fe20000000f00 */
[----:B------:R-:W-:-:S07]  /*10770*/  IMAD.MOV.U32 R2, RZ, RZ, R14 ;  /* 0x000000ffff027224 */ /* 0x000fce00078e000e */
[----:B------:R-:W-:Y:S05]  /*10780*/  WARPSYNC.COLLECTIVE R15, `(.L_x_386) ;  /* 0x000000000f087348 */ /* 0x000fea0003c00000 */
[----:B------:R0:W1:Y:S02]  /*10790*/  SHFL.IDX P6, R14, R13, R12, R11 ;  /* 0x0000000c0d0e7389 */ /* 0x00006400000c000b */
[----:B01----:R-:W-:Y:S01]  /*107a0*/  ENDCOLLECTIVE ;  /* 0x000000000000791b */ /* 0x003fe20003800000 */
.L_x_386:
        /* <DEDUP_REMOVED lines=8> */
[----:B0-----:R-:W-:-:S07]  /*10830*/  IMAD.MOV.U32 R3, RZ, RZ, R14 ;  /* 0x000000ffff037224 */ /* 0x001fce00078e000e */
[----:B------:R-:W-:Y:S05]  /*10840*/  WARPSYNC.COLLECTIVE R15, `(.L_x_387) ;  /* 0x000000000f087348 */ /* 0x000fea0003c00000 */
[----:B------:R0:W1:Y:S02]  /*10850*/  SHFL.IDX P6, R14, R13, R12, R11 ;  /* 0x0000000c0d0e7389 */ /* 0x00006400000c000b */
[----:B01----:R-:W-:Y:S01]  /*10860*/  ENDCOLLECTIVE ;  /* 0x000000000000791b */ /* 0x003fe20003800000 */
.L_x_387:
[----:B------:R-:W-:Y:S01]  /*10870*/  MOV R13, R9 ;  /* 0x00000009000d7202 */ /* 0x000fe20000000f00 */
[----:B------:R-:W-:Y:S02]  /*10880*/  IMAD.MOV.U32 R12, RZ, RZ, 0x4 ;  /* 0x00000004ff0c7424 */ /* 0x000fe400078e00ff */
[----:B------:R-:W-:-:S07]  /*10890*/  IMAD.MOV.U32 R2, RZ, RZ, R14 ;  /* 0x000000ffff027224 */ /* 0x000fce00078e000e */
[----:B------:R-:W-:Y:S05]  /*108a0*/  WARPSYNC.COLLECTIVE R15, `(.L_x_388) ;  /* 0x000000000f087348 */ /* 0x000fea0003c00000 */
[----:B------:R0:W1:Y:S02]  /*108b0*/  SHFL.IDX P6, R14, R13, R12, R11 ;  /* 0x0000000c0d0e7389 */ /* 0x00006400000c000b */
[----:B01----:R-:W-:Y:S01]  /*108c0*/  ENDCOLLECTIVE ;  /* 0x000000000000791b */ /* 0x003fe20003800000 */
.L_x_388:
        /* <DEDUP_REMOVED lines=12> */
.L_x_389:
[----:B------:R-:W-:Y:S02]  /*10990*/  IMAD.MOV.U32 R13, RZ, RZ, R9 ;  /* 0x000000ffff0d7224 */ /* 0x000fe400078e0009 */
[----:B------:R-:W-:Y:S02]  /*109a0*/  IMAD.MOV.U32 R12, RZ, RZ, 0x5 ;  /* 0x00000005ff0c7424 */ /* 0x000fe400078e00ff */
[----:B------:R-:W-:-:S07]  /*109b0*/  IMAD.MOV.U32 R2, RZ, RZ, R14 ;  /* 0x000000ffff027224 */ /* 0x000fce00078e000e */
[----:B------:R-:W-:Y:S05]  /*109c0*/  WARPSYNC.COLLECTIVE R15, `(.L_x_390) ;  /* 0x000000000f087348 */ /* 0x000fea0003c00000 */
[----:B------:R0:W1:Y:S02]  /*109d0*/  SHFL.IDX P6, R14, R13, R12, R11 ;  /* 0x0000000c0d0e7389 */ /* 0x00006400000c000b */
[----:B01----:R-:W-:Y:S01]  /*109e0*/  ENDCOLLECTIVE ;  /* 0x000000000000791b */ /* 0x003fe20003800000 */
.L_x_390:
[----:B------:R-:W-:-:S04]  /*109f0*/  IADD3 R2, P0, R2, R5, RZ ;  /* 0x0000000502027210 */ /* 0x000fc80007f1e0ff */
[----:B------:R-:W-:-:S05]  /*10a00*/  IADD3.X R3, RZ, R3, RZ, P0, !PT ;  /* 0x00000003ff037210 */ /* 0x000fca00007fe4ff */
        /* <DEDUP_REMOVED lines=10> */
.L_x_391:
[----:B------:R-:W-:Y:S02]  /*10ab0*/  IMAD.MOV.U32 R13, RZ, RZ, R9 ;  /* 0x000000ffff0d7224 */ /* 0x000fe400078e0009 */
[----:B------:R-:W-:Y:S01]  /*10ac0*/  IMAD.MOV.U32 R12, RZ, RZ, 0x6 ;  /* 0x00000006ff0c7424 */ /* 0x000fe200078e00ff */
[----:B------:R-:W-:-:S07]  /*10ad0*/  MOV R2, R14 ;  /* 0x0000000e00027202 */ /* 0x000fce0000000f00 */
[----:B------:R-:W-:Y:S05]  /*10ae0*/  WARPSYNC.COLLECTIVE R15, `(.L_x_392) ;  /* 0x000000000f087348 */ /* 0x000fea0003c00000 */
[----:B------:R0:W1:Y:S02]  /*10af0*/  SHFL.IDX P6, R14, R13, R12, R11 ;  /* 0x0000000c0d0e7389 */ /* 0x00006400000c000b */
[----:B01----:R-:W-:Y:S01]  /*10b00*/  ENDCOLLECTIVE ;  /* 0x000000000000791b */ /* 0x003fe20003800000 */
.L_x_392:
[----:B------:R-:W-:-:S05]  /*10b10*/  IADD3 R2, P0, R2, R5, RZ ;  /* 0x0000000502027210 */ /* 0x000fca0007f1e0ff */
[----:B------:R-:W-:-:S05]  /*10b20*/  IMAD.X R3, RZ, RZ, R3, P0 ;  /* 0x000000ffff037224 */ /* 0x000fca00000e0603 */
        /* <DEDUP_REMOVED lines=10> */
.L_x_393:
[----:B------:R-:W-:Y:S02]  /*10bd0*/  IMAD.MOV.U32 R13, RZ, RZ, R9 ;  /* 0x000000ffff0d7224 */ /* 0x000fe400078e0009 */
[----:B------:R-:W-:Y:S02]  /*10be0*/  IMAD.MOV.U32 R12, RZ, RZ, 0x7 ;  /* 0x00000007ff0c7424 */ /* 0x000fe400078e00ff */
[----:B------:R-:W-:-:S07]  /*10bf0*/  IMAD.MOV.U32 R2, RZ, RZ, R14 ;  /* 0x000000ffff027224 */ /* 0x000fce00078e000e */
[----:B------:R-:W-:Y:S05]  /*10c00*/  WARPSYNC.COLLECTIVE R15, `(.L_x_394) ;  /* 0x000000000f087348 */ /* 0x000fea0003c00000 */
[----:B------:R0:W1:Y:S02]  /*10c10*/  SHFL.IDX P6, R14, R13, R12, R11 ;  /* 0x0000000c0d0e7389 */ /* 0x00006400000c000b */
[----:B01----:R-:W-:Y:S01]  /*10c20*/  ENDCOLLECTIVE ;  /* 0x000000000000791b */ /* 0x003fe20003800000 */
.L_x_394:
[----:B------:R-:W-:-:S05]  /*10c30*/  IADD3 R2, P0, R2, R5, RZ ;  /* 0x0000000502027210 */ /* 0x000fca0007f1e0ff */
[----:B------:R-:W-:-:S05]  /*10c40*/  IMAD.X R3, RZ, RZ, R3, P0 ;  /* 0x000000ffff037224 */ /* 0x000fca00000e0603 */
[----:B------:R-:W-:Y:S01]  /*10c50*/  @!PT LDS RZ, [RZ] ;  /* 0x00000000fffff984 */ /* 0x000fe20000000800 */
[----:B------:R-:W-:Y:S01]  /*10c60*/  @!PT LDS RZ, [RZ] ;  /* 0x00000000fffff984 */ /* 0x000fe20000000800 */
[----:B------:R-:W-:Y:S01]  /*10c70*/  @!PT LDS RZ, [RZ] ;  /* 0x00000000fffff984 */ /* 0x000fe20000000800 */
[----:B------:R0:W-:Y:S01]  /*10c80*/  LDGSTS.E.BYPASS.LTC128B.128 [R8+0x1b400], desc[UR50][R2.64], !P4 ;  /* 0x1b40000002087fae */ /* 0x0001e2000e101d72 */
[----:B------:R-:W-:-:S03]  /*10c90*/  IMAD.MOV.U32 R13, RZ, RZ, R7 ;  /* 0x000000ffff0d7224 */ /* 0x000fc600078e0007 */
[----:B------:R0:W-:Y:S01]  /*10ca0*/  LDGSTS.E.BYPASS.LTC128B.128 [R8+0x1f400], desc[UR50][R2.64+0x80], !P3 ;  /* 0x1f40008002087fae */ /* 0x0001e2000d901d72 */
[----:B------:R-:W-:-:S07]  /*10cb0*/  MOV R9, R14 ;  /* 0x0000000e00097202 */ /* 0x000fce0000000f00 */
[----:B0-----:R-:W-:Y:S05]  /*10cc0*/  WARPSYNC.COLLECTIVE R15, `(.L_x_395) ;  /* 0x000000000f087348 */ /* 0x001fea0003c00000 */
[----:B------:R1:W2:Y:S02]  /*10cd0*/  SHFL.IDX P6, R14, R13, R12, R11 ;  /* 0x0000000c0d0e7389 */ /* 0x0002a400000c000b */
[----:B012---:R-:W-:Y:S01]  /*10ce0*/  ENDCOLLECTIVE ;  /* 0x000000000000791b */ /* 0x007fe20003800000 */
.L_x_395:
[----:B------:R-:W-:Y:S01]  /*10cf0*/  IMAD.MOV.U32 R2, RZ, RZ, R14 ;  /* 0x000000ffff027224 */ /* 0x000fe200078e000e */
[----:B------:R-:W-:Y:S06]  /*10d00*/  BRA `(.L_x_396) ;  /* 0xffffffbc00d47947 */ /* 0x000fec000383ffff */
.L_x_297:
[----:B-1----:R1:W3:Y:S02]  /*10d10*/  SYNCS.PHASECHK.TRANS64.TRYWAIT P0, [R6+URZ+0x28860], R3 ;  /* 0x02886003060075a7 */ /* 0x0022e4000800017f */
[----:B---3--:R-:W-:Y:S05]  /*10d20*/  @!P0 NANOSLEEP.SYNCS 0x989680 ;  /* 0x009896800000895d */ /* 0x008fea0003900000 */
[----:B------:R-:W3:Y:S02]  /*10d30*/  @!P0 SYNCS.PHASECHK.TRANS64 P0, [R6+URZ+0x28860], R3 ;  /* 0x02886003060085a7 */ /* 0x000ee4000800007f */
[----:B---3--:R-:W-:Y:S05]  /*10d40*/  @!P0 BRA `(.L_x_297) ;  /* 0xfffffffc00f08947 */ /* 0x008fea000383ffff */
[----:B------:R-:W-:Y:S05]  /*10d50*/  BRA `(.L_x_397) ;  /* 0xffffffc000347947 */ /* 0x000fea000383ffff */
.L_x_298:
[----:B------:R-:W-:Y:S01]  /*10d60*/  BSSY B1, `(.L_x_398) ;  /* 0x0000008000017945 */ /* 0x000fe20003800000 */
[----:B------:R-:W-:Y:S01]  /*10d70*/  IMAD.MOV.U32 R13, RZ, RZ, R24 ;  /* 0x000000ffff0d7224 */ /* 0x000fe200078e0018 */
[----:B------:R-:W-:Y:S01]  /*10d80*/  MOV R11, 0x181f ;  /* 0x0000181f000b7802 */ /* 0x000fe20000000f00 */
[----:B------:R-:W-:Y:S02]  /*10d90*/  IMAD.MOV.U32 R12, RZ, RZ, RZ ;  /* 0x000000ffff0c7224 */ /* 0x000fe400078e00ff */
[----:B------:R-:W-:-:S07]  /*10da0*/  IMAD.MOV.U32 R15, RZ, RZ, -0x1 ;  /* 0xffffffffff0f7424 */ /* 0x000fce00078e00ff */
[----:B-12---:R-:W-:Y:S05]  /*10db0*/  WARPSYNC.COLLECTIVE R15, `(.L_x_399) ;  /* 0x000000000f087348 */ /* 0x006fea0003c00000 */
[----:B--2---:R0:W2:Y:S02]  /*10dc0*/  SHFL.IDX P6, R14, R13, R12, R11 ;  /* 0x0000000c0d0e7389 */ /* 0x0040a400000c000b */
[----:B012---:R-:W-:Y:S01]  /*10dd0*/  ENDCOLLECTIVE ;  /* 0x000000000000791b */ /* 0x007fe20003800000 */
.L_x_399:
[----:B------:R-:W-:Y:S05]  /*10de0*/  BSYNC B1 ;  /* 0x0000000000017941 */ /* 0x000fea0003800000 */
.L_x_398:
[----:B------:R-:W-:Y:S01]  /*10df0*/  IMAD.MOV.U32 R13, RZ, RZ, R23 ;  /* 0x000000ffff0d7224 */ /* 0x000fe200078e0017 */
[----:B------:R-:W-:Y:S01]  /*10e00*/  MOV R11, 0x181f ;  /* 0x0000181f000b7802 */ /* 0x000fe20000000f00 */
[----:B------:R-:W-:Y:S02]  /*10e10*/  IMAD.MOV.U32 R12, RZ, RZ, RZ ;  /* 0x000000ffff0c7224 */ /* 0x000fe400078e00ff */
[----:B------:R-:W-:Y:S02]  /*10e20*/  IMAD.MOV.U32 R15, RZ, RZ, -0x1 ;  /* 0xffffffffff0f7424 */ /* 0x000fe400078e00ff */
[----:B------:R-:W-:Y:S02]  /*10e30*/  IMAD.MOV.U32 R3, RZ, RZ, R14 ;  /* 0x000000ffff037224 */ /* 0x000fe400078e000e */
[----:B------:R-:W-:-:S07]  /*10e40*/  IMAD R7, R7, 0x2, R22 ;  /* 0x0000000207077824 */ /* 0x000fce00078e0216 */
[----:B------:R-:W-:Y:S05]  /*10e50*/  WARPSYNC.COLLECTIVE R15, `(.L_x_400) ;  /* 0x000000000f087348 */ /* 0x000fea0003c00000 */
[----:B------:R0:W1:Y:S02]  /*10e60*/  SHFL.IDX P6, R14, R13, R12, R11 ;  /* 0x0000000c0d0e7389 */ /* 0x00006400000c000b */
[----:B01----:R-:W-:Y:S01]  /*10e70*/  ENDCOLLECTIVE ;  /* 0x000000000000791b */ /* 0x003fe20003800000 */
.L_x_400:
[----:B------:R-:W-:Y:S01]  /*10e80*/  IMAD.MOV.U32 R13, RZ, RZ, R24 ;  /* 0x000000ffff0d7224 */ /* 0x000fe200078e0018 */
[----:B------:R-:W-:Y:S02]  /*10e90*/  MOV R12, 0x1 ;  /* 0x00000001000c7802 */ /* 0x000fe40000000f00 */
[----:B------:R-:W-:-:S13]  /*10ea0*/  IADD3 R2, P0, R14, R5, RZ ;  /* 0x000000050e027210 */ /* 0x000fda0007f1e0ff */
[----:B------:R-:W-:Y:S05]  /*10eb0*/  WARPSYNC.COLLECTIVE R15, `(.L_x_401) ;  /* 0x000000000f087348 */ /* 0x000fea0003c00000 */
[----:B------:R0:W1:Y:S02]  /*10ec0*/  SHFL.IDX P6, R14, R13, R12, R11 ;  /* 0x0000000c0d0e7389 */ /* 0x00006400000c000b */
[----:B01----:R-:W-:Y:S01]  /*10ed0*/  ENDCOLLECTIVE ;  /* 0x000000000000791b */ /* 0x003fe20003800000 */
.L_x_401:
        /* <DEDUP_REMOVED lines=13> */
.L_x_402:
[----:B------:R-:W-:Y:S01]  /*10fb0*/  IMAD.MOV.U32 R13, RZ, RZ, R24 ;  /* 0x000000ffff0d7224 */ /* 0x000fe200078e0018 */
[----:B------:R-:W-:Y:S02]  /*10fc0*/  MOV R12, 0x2 ;  /* 0x00000002000c7802 */ /* 0x000fe40000000f00 */
[----:B------:R-:W-:-:S13]  /*10fd0*/  IADD3 R2, P0, R14, R5, RZ ;  /* 0x000000050e027210 */ /* 0x000fda0007f1e0ff */
[----:B------:R-:W-:Y:S05]  /*10fe0*/  WARPSYNC.COLLECTIVE R15, `(.L_x_403) ;  /* 0x000000000f087348 */ /* 0x000fea0003c00000 */
[----:B------:R0:W1:Y:S02]  /*10ff0*/  SHFL.IDX P6, R14, R13, R12, R11 ;  /* 0x0000000c0d0e7389 */ /* 0x00006400000c000b */
[----:B01----:R-:W-:Y:S01]  /*11000*/  ENDCOLLECTIVE ;  /* 0x000000000000791b */ /* 0x003fe20003800000 */
.L_x_403:
        /* <DEDUP_REMOVED lines=13> */
.L_x_404:
[----:B------:R-:W-:Y:S01]  /*110e0*/  IMAD.MOV.U32 R13, RZ, RZ, R24 ;  /* 0x000000ffff0d7224 */ /* 0x000fe200078e0018 */
[----:B------:R-:W-:Y:S02]  /*110f0*/  MOV R12, 0x3 ;  /* 0x00000003000c7802 */ /* 0x000fe40000000f00 */
[----:B------:R-:W-:-:S13]  /*11100*/  IADD3 R2, P0, R14, R5, RZ ;  /* 0x000000050e027210 */ /* 0x000fda0007f1e0ff */
[----:B------:R-:W-:Y:S05]  /*11110*/  WARPSYNC.COLLECTIVE R15, `(.L_x_405) ;  /* 0x000000000f087348 */ /* 0x000fea0003c00000 */
[----:B------:R0:W1:Y:S02]  /*11120*/  SHFL.IDX P6, R14, R13, R12, R11 ;  /* 0x0000000c0d0e7389 */ /* 0x00006400000c000b */
[----:B01----:R-:W-:Y:S01]  /*11130*/  ENDCOLLECTIVE ;  /* 0x000000000000791b */ /* 0x003fe20003800000 */
.L_x_405:
        /* <DEDUP_REMOVED lines=13> */
.L_x_406:
[----:B------:R-:W-:Y:S01]  /*11210*/  IMAD.MOV.U32 R13, RZ, RZ, R24 ;  /* 0x000000ffff0d7224 */ /* 0x000fe200078e0018 */
[----:B------:R-:W-:Y:S02]  /*11220*/  MOV R12, 0x4 ;  /* 0x00000004000c7802 */ /* 0x000fe40000000f00 */
[----:B------:R-:W-:-:S13]  /*11230*/  IADD3 R2, P0, R14, R5, RZ ;  /* 0x000000050e027210 */ /* 0x000fda0007f1e0ff */
[----:B------:R-:W-:Y:S05]  /*11240*/  WARPSYNC.COLLECTIVE R15, `(.L_x_407) ;  /* 0x000000000f087348 */ /* 0x000fea0003c00000 */
[----:B------:R0:W1:Y:S02]  /*11250*/  SHFL.IDX P6, R14, R13, R12, R11 ;  /* 0x0000000c0d0e7389 */ /* 0x00006400000c000b */
[----:B01----:R-:W-:Y:S01]  /*11260*/  ENDCOLLECTIVE ;  /* 0x000000000000791b */ /* 0x003fe20003800000 */
.L_x_407:
        /* <DEDUP_REMOVED lines=13> */
.L_x_408:
[----:B------:R-:W-:Y:S01]  /*11340*/  IMAD.MOV.U32 R13, RZ, RZ, R24 ;  /* 0x000000ffff0d7224 */ /* 0x000fe200078e0018 */
[----:B------:R-:W-:Y:S02]  /*11350*/  MOV R12, 0x5 ;  /* 0x00000005000c7802 */ /* 0x000fe40000000f00 */
[----:B------:R-:W-:-:S13]  /*11360*/  IADD3 R2, P0, R14, R5, RZ ;  /* 0x000000050e027210 */ /* 0x000fda0007f1e0ff */
[----:B------:R-:W-:Y:S05]  /*11370*/  WARPSYNC.COLLECTIVE R15, `(.L_x_409) ;  /* 0x000000000f087348 */ /* 0x000fea0003c00000 */
[----:B------:R0:W1:Y:S02]  /*11380*/  SHFL.IDX P6, R14, R13, R12, R11 ;  /* 0x0000000c0d0e7389 */ /* 0x00006400000c000b */
[----:B01----:R-:W-:Y:S01]  /*11390*/  ENDCOLLECTIVE ;  /* 0x000000000000791b */ /* 0x003fe20003800000 */
.L_x_409:
        /* <DEDUP_REMOVED lines=13> */
.L_x_410:
[----:B------:R-:W-:Y:S01]  /*11470*/  IMAD.MOV.U32 R13, RZ, RZ, R24 ;  /* 0x000000ffff0d7224 */ /* 0x000fe200078e0018 */
[----:B------:R-:W-:Y:S02]  /*11480*/  MOV R12, 0x6 ;  /* 0x00000006000c7802 */ /* 0x000fe40000000f00 */
[----:B------:R-:W-:-:S13]  /*11490*/  IADD3 R2, P0, R14, R5, RZ ;  /* 0x000000050e027210 */ /* 0x000fda0007f1e0ff */
[----:B------:R-:W-:Y:S05]  /*114a0*/  WARPSYNC.COLLECTIVE R15, `(.L_x_411) ;  /* 0x000000000f087348 */ /* 0x000fea0003c00000 */
[----:B------:R0:W1:Y:S02]  /*114b0*/  SHFL.IDX P6, R14, R13, R12, R11 ;  /* 0x0000000c0d0e7389 */ /* 0x00006400000c000b */
[----:B01----:R-:W-:Y:S01]  /*114c0*/  ENDCOLLECTIVE ;  /* 0x000000000000791b */ /* 0x003fe20003800000 */
.L_x_411:
        /* <DEDUP_REMOVED lines=13> */
.L_x_412:
[----:B------:R-:W-:Y:S01]  /*115a0*/  IMAD.MOV.U32 R13, RZ, RZ, R24 ;  /* 0x000000ffff0d7224 */ /* 0x000fe200078e0018 */
[----:B------:R-:W-:Y:S02]  /*115b0*/  MOV R12, 0x7 ;  /* 0x00000007000c7802 */ /* 0x000fe40000000f00 */
[----:B------:R-:W-:-:S13]  /*115c0*/  IADD3 R2, P0, R14, R5, RZ ;  /* 0x000000050e027210 */ /* 0x000fda0007f1e0ff */
[----:B------:R-:W-:Y:S05]  /*115d0*/  WARPSYNC.COLLECTIVE R15, `(.L_x_413) ;  /* 0x000000000f087348 */ /* 0x000fea0003c00000 */
[----:B------:R0:W1:Y:S02]  /*115e0*/  SHFL.IDX P6, R14, R13, R12, R11 ;  /* 0x0000000c0d0e7389 */ /* 0x00006400000c000b */
[----:B01----:R-:W-:Y:S01]  /*115f0*/  ENDCOLLECTIVE ;  /* 0x000000000000791b */ /* 0x003fe20003800000 */
.L_x_413:
        /* <DEDUP_REMOVED lines=12> */
.L_x_414:
[----:B------:R-:W-:Y:S01]  /*116c0*/  @!PT LDS RZ, [RZ] ;  /* 0x00000000fffff984 */ /* 0x000fe20000000800 */
[----:B------:R-:W-:Y:S01]  /*116d0*/  @!PT LDS RZ, [RZ] ;  /* 0x00000000fffff984 */ /* 0x000fe20000000800 */
[----:B------:R-:W-:Y:S01]  /*116e0*/  @!PT LDS RZ, [RZ] ;  /* 0x00000000fffff984 */ /* 0x000fe20000000800 */
[----:B------:R0:W-:Y:S01]  /*116f0*/  LDGSTS.E.BYPASS.LTC128B.128 [R7+0x7400], desc[UR50][R2.64+0x80], !P0 ;  /* 0x0740008002077fae */ /* 0x0001e2000c101d72 */
[----:B------:R-:W-:Y:S05]  /*11700*/  BRA `(.L_x_415) ;  /* 0xffffffb800d47947 */ /* 0x000fea000383ffff */
.L_x_306:
[----:B0-----:R0:W1:Y:S02]  /*11710*/  SYNCS.PHASECHK.TRANS64.TRYWAIT P0, [R0+URZ+0x28860], R3 ;  /* 0x02886003000075a7 */ /* 0x001064000800017f */
[----:B-1----:R-:W-:Y:S05]  /*11720*/  @!P0 NANOSLEEP.SYNCS 0x989680 ;  /* 0x009896800000895d */ /* 0x002fea0003900000 */
[----:B------:R-:W1:Y:S02]  /*11730*/  @!P0 SYNCS.PHASECHK.TRANS64 P0, [R0+URZ+0x28860], R3 ;  /* 0x02886003000085a7 */ /* 0x000e64000800007f */
[----:B-1----:R-:W-:Y:S05]  /*11740*/  @!P0 BRA `(.L_x_306) ;  /* 0xfffffffc00f08947 */ /* 0x002fea000383ffff */
[----:B------:R-:W-:Y:S05]  /*11750*/  BRA `(.L_x_416) ;  /* 0xffffffbc00f07947 */ /* 0x000fea000383ffff */
.L_x_307:
[----:B------:R-:W-:Y:S01]  /*11760*/  BSSY B0, `(.L_x_417) ;  /* 0x0000008000007945 */ /* 0x000fe20003800000 */
[----:B------:R-:W-:Y:S01]  /*11770*/  IMAD.MOV.U32 R13, RZ, RZ, R24 ;  /* 0x000000ffff0d7224 */ /* 0x000fe200078e0018 */
[----:B------:R-:W-:Y:S01]  /*11780*/  MOV R11, 0x181f ;  /* 0x0000181f000b7802 */ /* 0x000fe20000000f00 */
[----:B------:R-:W-:Y:S02]  /*11790*/  IMAD.MOV.U32 R12, RZ, RZ, RZ ;  /* 0x000000ffff0c7224 */ /* 0x000fe400078e00ff */
[----:B------:R-:W-:-:S07]  /*117a0*/  IMAD.MOV.U32 R15, RZ, RZ, -0x1 ;  /* 0xffffffffff0f7424 */ /* 0x000fce00078e00ff */
[----:B0-2---:R-:W-:Y:S05]  /*117b0*/  WARPSYNC.COLLECTIVE R15, `(.L_x_418) ;  /* 0x000000000f087348 */ /* 0x005fea0003c00000 */
[----:B--2---:R1:W2:Y:S02]  /*117c0*/  SHFL.IDX P6, R14, R13, R12, R11 ;  /* 0x0000000c0d0e7389 */ /* 0x0042a400000c000b */
[----:B012---:R-:W-:Y:S01]  /*117d0*/  ENDCOLLECTIVE ;  /* 0x000000000000791b */ /* 0x007fe20003800000 */
.L_x_418:
[----:B------:R-:W-:Y:S05]  /*117e0*/  BSYNC B0 ;  /* 0x0000000000007941 */ /* 0x000fea0003800000 */
.L_x_417:
[----:B------:R-:W-:Y:S01]  /*117f0*/  IMAD.MOV.U32 R13, RZ, RZ, R23 ;  /* 0x000000ffff0d7224 */ /* 0x000fe200078e0017 */
[----:B------:R-:W-:Y:S01]  /*11800*/  MOV R11, 0x181f ;  /* 0x0000181f000b7802 */ /* 0x000fe20000000f00 */
[----:B------:R-:W-:Y:S02]  /*11810*/  IMAD.MOV.U32 R12, RZ, RZ, RZ ;  /* 0x000000ffff0c7224 */ /* 0x000fe400078e00ff */
[----:B------:R-:W-:Y:S02]  /*11820*/  IMAD.MOV.U32 R15, RZ, RZ, -0x1 ;  /* 0xffffffffff0f7424 */ /* 0x000fe400078e00ff */
[----:B------:R-:W-:Y:S02]  /*11830*/  IMAD.MOV.U32 R3, RZ, RZ, R14 ;  /* 0x000000ffff037224 */ /* 0x000fe400078e000e */
[----:B------:R-:W-:-:S07]  /*11840*/  IMAD.SHL.U32 R5, R30, 0x2, RZ ;  /* 0x000000021e057824 */ /* 0x000fce00078e00ff */
[----:B------:R-:W-:Y:S05]  /*11850*/  WARPSYNC.COLLECTIVE R15, `(.L_x_419) ;  /* 0x000000000f087348 */ /* 0x000fea0003c00000 */
[----:B------:R0:W1:Y:S02]  /*11860*/  SHFL.IDX P6, R14, R13, R12, R11 ;  /* 0x0000000c0d0e7389 */ /* 0x00006400000c000b */
[----:B01----:R-:W-:Y:S01]  /*11870*/  ENDCOLLECTIVE ;  /* 0x000000000000791b */ /* 0x003fe20003800000 */
.L_x_419:
[----:B------:R-:W-:Y:S01]  /*11880*/  ULDC UR4, c[0x0][0x2f4] ;  /* 0x0000bd0000047ab9 */ /* 0x000fe20000000800 */
[----:B------:R-:W-:Y:S01]  /*11890*/  IMAD R4, R9, 0x2, R22 ;  /* 0x0000000209047824 */ /* 0x000fe200078e0216 */
[----:B------:R-:W-:Y:S02]  /*118a0*/  ISETP.GE.AND P1, PT, R30, UR4, PT ;  /* 0x000000041e007c0c */ /* 0x000fe4000bf26270 */
[----:B------:R-:W-:Y:S02]  /*118b0*/  ISETP.GE.AND P0, PT, R29, UR4, PT ;  /* 0x000000041d007c0c */ /* 0x000fe4000bf06270 */
[C---:B------:R-:W-:Y:S02]  /*118c0*/  ISETP.LT.OR P3, PT, R6.reuse, 0x1, P1 ;  /* 0x000000010600780c */ /* 0x040fe40000f61670 */
[----:B------:R-:W-:Y:S02]  /*118d0*/  ISETP.LT.OR P4, PT, R6, 0x1, P0 ;  /* 0x000000010600780c */ /* 0x000fe40000781670 */
[----:B------:R-:W-:Y:S01]  /*118e0*/  MOV R13, R24 ;  /* 0x00000018000d7202 */ /* 0x000fe20000000f00 */
[----:B------:R-:W-:Y:S01]  /*118f0*/  IMAD.MOV.U32 R12, RZ, RZ, 0x1 ;  /* 0x00000001ff0c7424 */ /* 0x000fe200078e00ff */
[----:B------:R-:W-:-:S13]  /*11900*/  IADD3 R2, P2, R14, R5, RZ ;  /* 0x000000050e027210 */ /* 0x000fda0007f5e0ff */
[----:B------:R-:W-:Y:S05]  /*11910*/  WARPSYNC.COLLECTIVE R15, `(.L_x_420) ;  /* 0x000000000f087348 */ /* 0x000fea0003c00000 */
[----:B------:R0:W1:Y:S02]  /*11920*/  SHFL.IDX P6, R14, R13, R12, R11 ;  /* 0x0000000c0d0e7389 */ /* 0x00006400000c000b */
[----:B01----:R-:W-:Y:S01]  /*11930*/  ENDCOLLECTIVE ;  /* 0x000000000000791b */ /* 0x003fe20003800000 */
.L_x_420:
[----:B------:R-:W-:-:S05]  /*11940*/  IMAD.X R3, RZ, RZ, R3, P2 ;  /* 0x000000ffff037224 */ /* 0x000fca00010e0603 */
[----:B------:R-:W-:Y:S01]  /*11950*/  @!PT LDS RZ, [RZ] ;  /* 0x00000000fffff984 */ /* 0x000fe20000000800 */
[----:B------:R-:W-:Y:S01]  /*11960*/  @!PT LDS RZ, [RZ] ;  /* 0x00000000fffff984 */ /* 0x000fe20000000800 */
[----:B------:R-:W-:Y:S01]  /*11970*/  @!PT LDS RZ, [RZ] ;  /* 0x00000000fffff984 */ /* 0x000fe20000000800 */
[----:B------:R0:W-:Y:S01]  /*11980*/  LDGSTS.E.BYPASS.LTC128B.128 [R4+0x400], desc[UR50][R2.64], !P3 ;  /* 0x0040000002047fae */ /* 0x0001e2000d901d72 */
[----:B------:R-:W-:-:S03]  /*11990*/  ISETP.LT.OR P3, PT, R6, 0x11, P1 ;  /* 0x000000110600780c */ /* 0x000fc60000f61670 */
[----:B------:R0:W-:Y:S01]  /*119a0*/  LDGSTS.E.BYPASS.LTC128B.128 [R4+0x4400], desc[UR50][R2.64+0x80], !P4 ;  /* 0x0440008002047fae */ /* 0x0001e2000e101d72 */
[----:B------:R-:W-:Y:S01]  /*119b0*/  ISETP.LT.OR P4, PT, R6, 0x11, P0 ;  /* 0x000000110600780c */ /* 0x000fe20000781670 */
[----:B------:R-:W-:Y:S02]  /*119c0*/  IMAD.MOV.U32 R13, RZ, RZ, R23 ;  /* 0x000000ffff0d7224 */ /* 0x000fe400078e0017 */
[----:B------:R-:W-:-:S10]  /*119d0*/  IMAD.MOV.U32 R7, RZ, RZ, R14 ;  /* 0x000000ffff077224 */ /* 0x000fd400078e000e */
[----:B0-----:R-:W-:Y:S05]  /*119e0*/  WARPSYNC.COLLECTIVE R15, `(.L_x_421) ;  /* 0x000000000f087348 */ /* 0x001fea0003c00000 */
[----:B------:R1:W2:Y:S02]  /*119f0*/  SHFL.IDX P6, R14, R13, R12, R11 ;  /* 0x0000000c0d0e7389 */ /* 0x0002a400000c000b */
[----:B012---:R-:W-:Y:S01]  /*11a00*/  ENDCOLLECTIVE ;  /* 0x000000000000791b */ /* 0x007fe20003800000 */
.L_x_421:
[----:B------:R-:W-:Y:S02]  /*11a10*/  IMAD.MOV.U32 R13, RZ, RZ, R24 ;  /* 0x000000ffff0d7224 */ /* 0x000fe400078e0018 */
[----:B------:R-:W-:Y:S02]  /*11a20*/  IMAD.MOV.U32 R12, RZ, RZ, 0x2 ;  /* 0x00000002ff0c7424 */ /* 0x000fe400078e00ff */
[----:B------:R-:W-:-:S07]  /*11a30*/  IMAD.MOV.U32 R10, RZ, RZ, R14 ;  /* 0x000000ffff0a7224 */ /* 0x000fce00078e000e */
[----:B------:R-:W-:Y:S05]  /*11a40*/  WARPSYNC.COLLECTIVE R15, `(.L_x_422) ;  /* 0x000000000f087348 */ /* 0x000fea0003c00000 */
[----:B------:R0:W1:Y:S02]  /*11a50*/  SHFL.IDX P6, R14, R13, R12, R11 ;  /* 0x0000000c0d0e7389 */ /* 0x00006400000c000b */
[----:B01----:R-:W-:Y:S01]  /*11a60*/  ENDCOLLECTIVE ;  /* 0x000000000000791b */ /* 0x003fe20003800000 */
.L_x_422:
[----:B------:R-:W-:-:S04]  /*11a70*/  IADD3 R2, P2, R10, R5, RZ ;  /* 0x000000050a027210 */ /* 0x000fc80007f5e0ff */
[----:B------:R-:W-:-:S05]  /*11a80*/  IADD3.X R3, RZ, R7, RZ, P2, !PT ;  /* 0x00000007ff037210 */ /* 0x000fca00017fe4ff */
[----:B------:R-:W-:Y:S01]  /*11a90*/  @!PT LDS RZ, [RZ] ;  /* 0x00000000fffff984 */ /* 0x000fe20000000800 */
[----:B------:R-:W-:Y:S01]  /*11aa0*/  @!PT LDS RZ, [RZ] ;  /* 0x00000000fffff984 */ /* 0x000fe20000000800 */
[----:B------:R-:W-:Y:S01]  /*11ab0*/  @!PT LDS RZ, [RZ] ;  /* 0x00000000fffff984 */ /* 0x000fe20000000800 */
[----:B------:R0:W-:Y:S01]  /*11ac0*/  LDGSTS.E.BYPASS.LTC128B.128 [R4+0xc00], desc[UR50][R2.64], !P3 ;  /* 0x00c0000002047fae */ /* 0x0001e2000d901d72 */
[C---:B------:R-:W-:Y:S01]  /*11ad0*/  ISETP.LT.OR P3, PT, R6.reuse, 0x21, P1 ;  /* 0x000000210600780c */ /* 0x040fe20000f61670 */
[----:B------:R-:W-:Y:S02]  /*11ae0*/  IMAD.MOV.U32 R13, RZ, RZ, R23 ;  /* 0x000000ffff0d7224 */ /* 0x000fe400078e0017 */
[----:B------:R0:W-:Y:S01]  /*11af0*/  LDGSTS.E.BYPASS.LTC128B.128 [R4+0x4c00], desc[UR50][R2.64+0x80], !P4 ;  /* 0x04c0008002047fae */ /* 0x0001e2000e101d72 */
[----:B------:R-:W-:Y:S01]  /*11b00*/  ISETP.LT.OR P4, PT, R6, 0x21, P0 ;  /* 0x000000210600780c */ /* 0x000fe20000781670 */
[----:B------:R-:W-:-:S12]  /*11b10*/  IMAD.MOV.U32 R8, RZ, RZ, R14 ;  /* 0x000000ffff087224 */ /* 0x000fd800078e000e */
[----:B0-----:R-:W-:Y:S05]  /*11b20*/  WARPSYNC.COLLECTIVE R15, `(.L_x_423) ;  /* 0x000000000f087348 */ /* 0x001fea0003c00000 */
[----:B------:R1:W2:Y:S02]  /*11b30*/  SHFL.IDX P6, R14, R13, R12, R11 ;  /* 0x0000000c0d0e7389 */ /* 0x0002a400000c000b */
[----:B012---:R-:W-:Y:S01]  /*11b40*/  ENDCOLLECTIVE ;  /* 0x000000000000791b */ /* 0x007fe20003800000 */
.L_x_423:
[----:B------:R-:W-:Y:S02]  /*11b50*/  IMAD.MOV.U32 R13, RZ, RZ, R24 ;  /* 0x000000ffff0d7224 */ /* 0x000fe400078e0018 */
[----:B------:R-:W-:Y:S01]  /*11b60*/  IMAD.MOV.U32 R12, RZ, RZ, 0x3 ;  /* 0x00000003ff0c7424 */ /* 0x000fe200078e00ff */
[----:B------:R-:W-:-:S13]  /*11b70*/  IADD3 R2, P2, R14, R5, RZ ;  /* 0x000000050e027210 */ /* 0x000fda0007f5e0ff */
[----:B------:R-:W-:Y:S05]  /*11b80*/  WARPSYNC.COLLECTIVE R15, `(.L_x_424) ;  /* 0x000000000f087348 */ /* 0x000fea0003c00000 */
[----:B------:R0:W1:Y:S02]  /*11b90*/  SHFL.IDX P6, R14, R13, R12, R11 ;  /* 0x0000000c0d0e7389 */ /* 0x00006400000c000b */
[----:B01----:R-:W-:Y:S01]  /*11ba0*/  ENDCOLLECTIVE ;  /* 0x000000000000791b */ /* 0x003fe20003800000 */
.L_x_424:
[----:B------:R-:W-:-:S05]  /*11bb0*/  IADD3.X R3, RZ, R8, RZ, P2, !PT ;  /* 0x00000008ff037210 */ /* 0x000fca00017fe4ff */
        /* <DEDUP_REMOVED lines=12> */
.L_x_425:
[----:B------:R-:W-:Y:S02]  /*11c80*/  IMAD.MOV.U32 R13, RZ, RZ, R24 ;  /* 0x000000ffff0d7224 */ /* 0x000fe400078e0018 */
[----:B------:R-:W-:Y:S01]  /*11c90*/  IMAD.MOV.U32 R12, RZ, RZ, 0x4 ;  /* 0x00000004ff0c7424 */ /* 0x000fe200078e00ff */
[----:B------:R-:W-:-:S13]  /*11ca0*/  IADD3 R2, P2, R14, R5, RZ ;  /* 0x000000050e027210 */ /* 0x000fda0007f5e0ff */
[----:B------:R-:W-:Y:S05]  /*11cb0*/  WARPSYNC.COLLECTIVE R15, `(.L_x_426) ;  /* 0x000000000f087348 */ /* 0x000fea0003c00000 */
[----:B------:R0:W1:Y:S02]  /*11cc0*/  SHFL.IDX P6, R14, R13, R12, R11 ;  /* 0x0000000c0d0e7389 */ /* 0x00006400000c000b */
[----:B01----:R-:W-:Y:S01]  /*11cd0*/  ENDCOLLECTIVE ;  /* 0x000000000000791b */ /* 0x003fe20003800000 */
.L_x_426:
        /* <DEDUP_REMOVED lines=13> */
.L_x_427:
[----:B------:R-:W-:Y:S02]  /*11db0*/  IMAD.MOV.U32 R13, RZ, RZ, R24 ;  /* 0x000000ffff0d7224 */ /* 0x000fe400078e0018 */
[----:B------:R-:W-:Y:S01]  /*11dc0*/  IMAD.MOV.U32 R12, RZ, RZ, 0x5 ;  /* 0x00000005ff0c7424 */ /* 0x000fe200078e00ff */
[----:B------:R-:W-:-:S07]  /*11dd0*/  MOV R10, R14 ;  /* 0x0000000e000a7202 */ /* 0x000fce0000000f00 */
[----:B------:R-:W-:Y:S05]  /*11de0*/  WARPSYNC.COLLECTIVE R15, `(.L_x_428) ;  /* 0x000000000f087348 */ /* 0x000fea0003c00000 */
[----:B------:R0:W1:Y:S02]  /*11df0*/  SHFL.IDX P6, R14, R13, R12, R11 ;  /* 0x0000000c0d0e7389 */ /* 0x00006400000c000b */
[----:B01----:R-:W-:Y:S01]  /*11e00*/  ENDCOLLECTIVE ;  /* 0x000000000000791b */ /* 0x003fe20003800000 */
.L_x_428:
[----:B------:R-:W-:-:S05]  /*11e10*/  IADD3 R2, P2, R10, R5, RZ ;  /* 0x000000050a027210 */ /* 0x000fca0007f5e0ff */
[----:B------:R-:W-:-:S05]  /*11e20*/  IMAD.X R3, RZ, RZ, R8, P2 ;  /* 0x000000ffff037224 */ /* 0x000fca00010e0608 */
[----:B------:R-:W-:Y:S01]  /*11e30*/  @!PT LDS RZ, [RZ] ;  /* 0x00000000fffff984 */ /* 0x000fe20000000800 */
[----:B------:R-:W-:Y:S01]  /*11e40*/  @!PT LDS RZ, [RZ] ;  /* 0x00000000fffff984 */ /* 0x000fe20000000800 */
[----:B------:R-:W-:Y:S01]  /*11e50*/  @!PT LDS RZ, [RZ] ;  /* 0x00000000fffff984 */ /* 0x000fe20000000800 */
[----:B------:R0:W-:Y:S01]  /*11e60*/  LDGSTS.E.BYPASS.LTC128B.128 [R4+0x2400], desc[UR50][R2.64], !P3 ;  /* 0x0240000002047fae */ /* 0x0001e2000d901d72 */
[C---:B------:R-:W-:Y:S02]  /*11e70*/  ISETP.LT.OR P3, PT, R6.reuse, 0x51, P1 ;  /* 0x000000510600780c */ /* 0x040fe40000f61670 */
[----:B------:R-:W-:Y:S01]  /*11e80*/  MOV R13, R23 ;  /* 0x00000017000d7202 */ /* 0x000fe20000000f00 */
[----:B------:R0:W-:Y:S01]  /*11e90*/  LDGSTS.E.BYPASS.LTC128B.128 [R4+0x6400], desc[UR50][R2.64+0x80], !P4 ;  /* 0x0640008002047fae */ /* 0x0001e2000e101d72 */
[----:B------:R-:W-:Y:S01]  /*11ea0*/  ISETP.LT.OR P4, PT, R6, 0x51, P0 ;  /* 0x000000510600780c */ /* 0x000fe20000781670 */
[----:B------:R-:W-:-:S12]  /*11eb0*/  IMAD.MOV.U32 R7, RZ, RZ, R14 ;  /* 0x000000ffff077224 */ /* 0x000fd800078e000e */
[----:B0-----:R-:W-:Y:S05]  /*11ec0*/  WARPSYNC.COLLECTIVE R15, `(.L_x_429) ;  /* 0x000000000f087348 */ /* 0x001fea0003c00000 */
[----:B------:R1:W2:Y:S02]  /*11ed0*/  SHFL.IDX P6, R14, R13, R12, R11 ;  /* 0x0000000c0d0e7389 */ /* 0x0002a400000c000b */
[----:B012---:R-:W-:Y:S01]  /*11ee0*/  ENDCOLLECTIVE ;  /* 0x000000000000791b */ /* 0x007fe20003800000 */
.L_x_429:
[----:B------:R-:W-:Y:S02]  /*11ef0*/  IMAD.MOV.U32 R13, RZ, RZ, R24 ;  /* 0x000000ffff0d7224 */ /* 0x000fe400078e0018 */
[----:B------:R-:W-:Y:S01]  /*11f00*/  IMAD.MOV.U32 R12, RZ, RZ, 0x6 ;  /* 0x00000006ff0c7424 */ /* 0x000fe200078e00ff */
[----:B------:R-:W-:-:S13]  /*11f10*/  IADD3 R2, P2, R14, R5, RZ ;  /* 0x000000050e027210 */ /* 0x000fda0007f5e0ff */
[----:B------:R-:W-:Y:S05]  /*11f20*/  WARPSYNC.COLLECTIVE R15, `(.L_x_430) ;  /* 0x000000000f087348 */ /* 0x000fea0003c00000 */
[----:B------:R0:W1:Y:S02]  /*11f30*/  SHFL.IDX P6, R14, R13, R12, R11 ;  /* 0x0000000c0d0e7389 */ /* 0x00006400000c000b */
[----:B01----:R-:W-:Y:S01]  /*11f40*/  ENDCOLLECTIVE ;  /* 0x000000000000791b */ /* 0x003fe20003800000 */
.L_x_430:
[----:B------:R-:W-:-:S05]  /*11f50*/  IMAD.X R3, RZ, RZ, R7, P2 ;  /* 0x000000ffff037224 */ /* 0x000fca00010e0607 */
[----:B------:R-:W-:Y:S01]  /*11f60*/  @!PT LDS RZ, [RZ] ;  /* 0x00000000fffff984 */ /* 0x000fe20000000800 */
[----:B------:R-:W-:Y:S01]  /*11f70*/  @!PT LDS RZ, [RZ] ;  /* 0x00000000fffff984 */ /* 0x000fe20000000800 */
[----:B------:R-:W-:Y:S01]  /*11f80*/  @!PT LDS RZ, [RZ] ;  /* 0x00000000fffff984 */ /* 0x000fe20000000800 */
[----:B------:R0:W-:Y:S01]  /*11f90*/  LDGSTS.E.BYPASS.LTC128B.128 [R4+0x2c00], desc[UR50][R2.64], !P3 ;  /* 0x02c0000002047fae */ /* 0x0001e2000d901d72 */
[----:B------:R-:W-:-:S03]  /*11fa0*/  ISETP.LT.OR P3, PT, R6, 0x61, P1 ;  /* 0x000000610600780c */ /* 0x000fc60000f61670 */
[----:B------:R0:W-:Y:S01]  /*11fb0*/  LDGSTS.E.BYPASS.LTC128B.128 [R4+0x6c00], desc[UR50][R2.64+0x80], !P4 ;  /* 0x06c0008002047fae */ /* 0x0001e2000e101d72 */
[----:B------:R-:W-:Y:S02]  /*11fc0*/  ISETP.LT.OR P4, PT, R6, 0x61, P0 ;  /* 0x000000610600780c */ /* 0x000fe40000781670 */
[----:B------:R-:W-:Y:S01]  /*11fd0*/  MOV R13, R23 ;  /* 0x00000017000d7202 */ /* 0x000fe20000000f00 */
[----:B------:R-:W-:-:S10]  /*11fe0*/  IMAD.MOV.U32 R8, RZ, RZ, R14 ;  /* 0x000000ffff087224 */ /* 0x000fd400078e000e */
[----:B0-----:R-:W-:Y:S05]  /*11ff0*/  WARPSYNC.COLLECTIVE R15, `(.L_x_431) ;  /* 0x000000000f087348 */ /* 0x001fea0003c00000 */
[----:B------:R1:W2:Y:S02]  /*12000*/  SHFL.IDX P6, R14, R13, R12, R11 ;  /* 0x0000000c0d0e7389 */ /* 0x0002a400000c000b */
[----:B012---:R-:W-:Y:S01]  /*12010*/  ENDCOLLECTIVE ;  /* 0x000000000000791b */ /* 0x007fe20003800000 */
.L_x_431:
[----:B------:R-:W-:Y:S02]  /*12020*/  IMAD.MOV.U32 R13, RZ, RZ, R24 ;  /* 0x000000ffff0d7224 */ /* 0x000fe400078e0018 */
[----:B------:R-:W-:Y:S02]  /*12030*/  IMAD.MOV.U32 R12, RZ, RZ, 0x7 ;  /* 0x00000007ff0c7424 */ /* 0x000fe400078e00ff */
[----:B------:R-:W-:-:S07]  /*12040*/  IMAD.MOV.U32 R10, RZ, RZ, R14 ;  /* 0x000000ffff0a7224 */ /* 0x000fce00078e000e */
[----:B------:R-:W-:Y:S05]  /*12050*/  WARPSYNC.COLLECTIVE R15, `(.L_x_432) ;  /* 0x000000000f087348 */ /* 0x000fea0003c00000 */
[----:B------:R0:W1:Y:S02]  /*12060*/  SHFL.IDX P6, R14, R13, R12, R11 ;  /* 0x0000000c0d0e7389 */ /* 0x00006400000c000b */
[----:B01----:R-:W-:Y:S01]  /*12070*/  ENDCOLLECTIVE ;  /* 0x000000000000791b */ /* 0x003fe20003800000 */
.L_x_432:
        /* <DEDUP_REMOVED lines=12> */
.L_x_433:
[----:B------:R-:W-:Y:S05]  /*12140*/  BRA `(.L_x_434) ;  /* 0xffffffb800907947 */ /* 0x000fea000383ffff */
.L_x_312:
[----:B------:R-:W-:Y:S01]  /*12150*/  BSSY B0, `(.L_x_435) ;  /* 0x0000008000007945 */ /* 0x000fe20003800000 */
[----:B------:R-:W-:Y:S01]  /*12160*/  IMAD.MOV.U32 R13, RZ, RZ, R16 ;  /* 0x000000ffff0d7224 */ /* 0x000fe200078e0010 */
[----:B------:R-:W-:Y:S01]  /*12170*/  MOV R15, 0xffffffff ;  /* 0xffffffff000f7802 */ /* 0x000fe20000000f00 */
[----:B------:R-:W-:Y:S02]  /*12180*/  IMAD.MOV.U32 R12, RZ, RZ, RZ ;  /* 0x000000ffff0c7224 */ /* 0x000fe400078e00ff */
[----:B------:R-:W-:-:S07]  /*12190*/  IMAD.MOV.U32 R11, RZ, RZ, 0x1f ;  /* 0x0000001fff0b7424 */ /* 0x000fce00078e00ff */
[----:B0-----:R-:W-:Y:S05]  /*121a0*/  WARPSYNC.COLLECTIVE R15, `(.L_x_436) ;  /* 0x000000000f087348 */ /* 0x001fea0003c00000 */
[----:B------:R1:W2:Y:S02]  /*121b0*/  SHFL.IDX P6, R14, R13, R12, R11 ;  /* 0x0000000c0d0e7389 */ /* 0x0002a400000c000b */
[----:B012---:R-:W-:Y:S01]  /*121c0*/  ENDCOLLECTIVE ;  /* 0x000000000000791b */ /* 0x007fe20003800000 */
.L_x_436:
[----:B------:R-:W-:Y:S05]  /*121d0*/  BSYNC B0 ;  /* 0x0000000000007941 */ /* 0x000fea0003800000 */
.L_x_435:
[----:B------:R-:W-:Y:S01]  /*121e0*/  IMAD.MOV.U32 R13, RZ, RZ, R16 ;  /* 0x000000ffff0d7224 */ /* 0x000fe200078e0010 */
[----:B------:R-:W-:Y:S01]  /*121f0*/  MOV R15, 0xffffffff ;  /* 0xffffffff000f7802 */ /* 0x000fe20000000f00 */
[----:B------:R-:W-:Y:S02]  /*12200*/  IMAD.MOV.U32 R12, RZ, RZ, 0x1 ;  /* 0x00000001ff0c7424 */ /* 0x000fe400078e00ff */
[----:B------:R-:W-:Y:S02]  /*12210*/  IMAD.MOV.U32 R11, RZ, RZ, 0x1f ;  /* 0x0000001fff0b7424 */ /* 0x000fe400078e00ff */
[----:B------:R-:W-:Y:S02]  /*12220*/  IMAD.IADD R7, R19, 0x1, R8 ;  /* 0x0000000113077824 */ /* 0x000fe400078e0208 */
[----:B------:R-:W-:-:S07]  /*12230*/  IMAD.MOV.U32 R5, RZ, RZ, R14 ;  /* 0x000000ffff057224 */ /* 0x000fce00078e000e */
[----:B------:R-:W-:Y:S05]  /*12240*/  WARPSYNC.COLLECTIVE R15, `(.L_x_437) ;  /* 0x000000000f087348 */ /* 0x000fea0003c00000 */
[----:B------:R0:W1:Y:S02]  /*12250*/  SHFL.IDX P6, R14, R13, R12, R11 ;  /* 0x0000000c0d0e7389 */ /* 0x00006400000c000b */
[----:B01----:R-:W-:Y:S01]  /*12260*/  ENDCOLLECTIVE ;  /* 0x000000000000791b */ /* 0x003fe20003800000 */
.L_x_437:
[----:B------:R-:W-:Y:S02]  /*12270*/  ULDC UR4, c[0x0][0xc3c] ;  /* 0x00030f0000047ab9 */ /* 0x000fe40000000800 */
[----:B------:R-:W-:-:S13]  /*12280*/  ISETP.GE.OR P1, PT, R7, UR4, !P0 ;  /* 0x0000000407007c0c */ /* 0x000fda000c726670 */
[----:B------:R-:W0:Y:S01]  /*12290*/  @!P1 LDC.64 R2, c[0x0][0xc80] ;  /* 0x00032000ff029b82 */ /* 0x000e220000000a00 */
[----:B------:R-:W-:Y:S02]  /*122a0*/  IMAD.MOV.U32 R4, RZ, RZ, RZ ;  /* 0x000000ffff047224 */ /* 0x000fe400078e00ff */
[----:B------:R-:W-:Y:S02]  /*122b0*/  IMAD.MOV.U32 R11, RZ, RZ, RZ ;  /* 0x000000ffff0b7224 */ /* 0x000fe400078e00ff */
[----:B------:R-:W-:Y:S02]  /*122c0*/  IMAD.MOV.U32 R0, RZ, RZ, R14 ;  /* 0x000000ffff007224 */ /* 0x000fe400078e000e */
[----:B0-----:R-:W-:-:S06]  /*122d0*/  @!P1 IMAD.WIDE R2, R7, 0x4, R2 ;  /* 0x0000000407029825 */ /* 0x001fcc00078e0202 */
[----:B------:R-:W2:Y:S01]  /*122e0*/  @!P1 LDG.E R2, desc[UR50][R2.64] ;  /* 0x0000003202029981 */ /* 0x000ea2000c1e1900 */
[C---:B------:R-:W-:Y:S02]  /*122f0*/  ISETP.GE.U32.AND P2, PT, R8.reuse, 0x2, PT ;  /* 0x000000020800780c */ /* 0x040fe40003f46070 */
[C---:B------:R-:W-:Y:S02]  /*12300*/  ISETP.GE.U32.AND P3, PT, R8.reuse, 0x4, PT ;  /* 0x000000040800780c */ /* 0x040fe40003f66070 */
[C---:B------:R-:W-:Y:S02]  /*12310*/  ISETP.GE.U32.AND P4, PT, R8.reuse, 0x8, PT ;  /* 0x000000080800780c */ /* 0x040fe40003f86070 */
[C---:B------:R-:W-:Y:S02]  /*12320*/  ISETP.GE.U32.AND P5, PT, R8.reuse, 0x10, PT ;  /* 0x000000100800780c */ /* 0x040fe40003fa6070 */
[----:B--2---:R-:W-:Y:S02]  /*12330*/  @!P1 MOV R4, R2 ;  /* 0x0000000200049202 */ /* 0x004fe40000000f00 */
[----:B------:R-:W-:-:S03]  /*12340*/  ISETP.NE.AND P1, PT, R8, RZ, PT ;  /* 0x000000ff0800720c */ /* 0x000fc60003f25270 */
[----:B------:R-:W-:-:S10]  /*12350*/  IMAD.MOV.U32 R13, RZ, RZ, R4 ;  /* 0x000000ffff0d7224 */ /* 0x000fd400078e0004 */
[----:B------:R-:W-:Y:S05]  /*12360*/  WARPSYNC.COLLECTIVE R15, `(.L_x_438) ;  /* 0x000000000f087348 */ /* 0x000fea0003c00000 */
[----:B------:R0:W1:Y:S02]  /*12370*/  SHFL.UP P6, R14, R13, R12, R11 ;  /* 0x0400000c0d0e7389 */ /* 0x00006400000c000b */
[----:B01----:R-:W-:Y:S01]  /*12380*/  ENDCOLLECTIVE ;  /* 0x000000000000791b */ /* 0x003fe20003800000 */
.L_x_438:
[----:B------:R-:W-:Y:S01]  /*12390*/  IMAD.MOV.U32 R12, RZ, RZ, 0x2 ;  /* 0x00000002ff0c7424 */ /* 0x000fe200078e00ff */
[----:B------:R-:W-:-:S05]  /*123a0*/  SEL R7, R14, RZ, P1 ;  /* 0x000000ff0e077207 */ /* 0x000fca0000800000 */
[----:B------:R-:W-:-:S05]  /*123b0*/  IMAD.IADD R6, R4, 0x1, R7 ;  /* 0x0000000104067824 */ /* 0x000fca00078e0207 */
[----:B------:R-:W-:-:S07]  /*123c0*/  MOV R13, R6 ;  /* 0x00000006000d7202 */ /* 0x000fce0000000f00 */
[----:B------:R-:W-:Y:S05]  /*123d0*/  WARPSYNC.COLLECTIVE R15, `(.L_x_439) ;  /* 0x000000000f087348 */ /* 0x000fea0003c00000 */
[----:B------:R0:W1:Y:S02]  /*123e0*/  SHFL.UP P6, R14, R13, R12, R11 ;  /* 0x0400000c0d0e7389 */ /* 0x00006400000c000b */
[----:B01----:R-:W-:Y:S01]  /*123f0*/  ENDCOLLECTIVE ;  /* 0x000000000000791b */ /* 0x003fe20003800000 */
.L_x_439:
[----:B------:R-:W-:Y:S02]  /*12400*/  MOV R12, 0x4 ;  /* 0x00000004000c7802 */ /* 0x000fe40000000f00 */
[----:B------:R-:W-:-:S05]  /*12410*/  SEL R7, R14, RZ, P2 ;  /* 0x000000ff0e077207 */ /* 0x000fca0001000000 */
[----:B------:R-:W-:-:S04]  /*12420*/  IMAD.IADD R7, R6, 0x1, R7 ;  /* 0x0000000106077824 */ /* 0x000fc800078e0207 */
[----:B------:R-:W-:-:S07]  /*12430*/  IMAD.MOV.U32 R13, RZ, RZ, R7 ;  /* 0x000000ffff0d7224 */ /* 0x000fce00078e0007 */
[----:B------:R-:W-:Y:S05]  /*12440*/  WARPSYNC.COLLECTIVE R15, `(.L_x_440) ;  /* 0x000000000f087348 */ /* 0x000fea0003c00000 */
[----:B------:R0:W1:Y:S02]  /*12450*/  SHFL.UP P6, R14, R13, R12, R11 ;  /* 0x0400000c0d0e7389 */ /* 0x00006400000c000b */
[----:B01----:R-:W-:Y:S01]  /*12460*/  ENDCOLLECTIVE ;  /* 0x000000000000791b */ /* 0x003fe20003800000 */
.L_x_440:
[----:B------:R-:W-:Y:S01]  /*12470*/  IMAD.MOV.U32 R12, RZ, RZ, 0x8 ;  /* 0x00000008ff0c7424 */ /* 0x000fe200078e00ff */
[----:B------:R-:W-:-:S05]  /*12480*/  SEL R2, R14, RZ, P3 ;  /* 0x000000ff0e027207 */ /* 0x000fca0001800000 */
[----:B------:R-:W-:-:S04]  /*12490*/  IMAD.IADD R2, R7, 0x1, R2 ;  /* 0x0000000107027824 */ /* 0x000fc800078e0202 */
[----:B------:R-:W-:-:S07]  /*124a0*/  IMAD.MOV.U32 R13, RZ, RZ, R2 ;  /* 0x000000ffff0d7224 */ /* 0x000fce00078e0002 */
[----:B------:R-:W-:Y:S05]  /*124b0*/  WARPSYNC.COLLECTIVE R15, `(.L_x_441) ;  /* 0x000000000f087348 */ /* 0x000fea0003c00000 */
[----:B------:R0:W1:Y:S02]  /*124c0*/  SHFL.UP P6, R14, R13, R12, R11 ;  /* 0x0400000c0d0e7389 */ /* 0x00006400000c000b */
[----:B01----:R-:W-:Y:S01]  /*124d0*/  ENDCOLLECTIVE ;  /* 0x000000000000791b */ /* 0x003fe20003800000 */
.L_x_441:
[----:B------:R-:W-:Y:S01]  /*124e0*/  IMAD.MOV.U32 R12, RZ, RZ, 0x10 ;  /* 0x00000010ff0c7424 */ /* 0x000fe200078e00ff */
[----:B------:R-:W-:-:S04]  /*124f0*/  SEL R3, R14, RZ, P4 ;  /* 0x000000ff0e037207 */ /* 0x000fc80002000000 */
[----:B------:R-:W-:-:S05]  /*12500*/  IADD3 R3, R2, R3, RZ ;  /* 0x0000000302037210 */ /* 0x000fca0007ffe0ff */
[----:B------:R-:W-:-:S07]  /*12510*/  IMAD.MOV.U32 R13, RZ, RZ, R3 ;  /* 0x000000ffff0d7224 */ /* 0x000fce00078e0003 */
[----:B------:R-:W-:Y:S05]  /*12520*/  WARPSYNC.COLLECTIVE R15, `(.L_x_442) ;  /* 0x000000000f087348 */ /* 0x000fea0003c00000 */
[----:B------:R0:W1:Y:S02]  /*12530*/  SHFL.UP P6, R14, R13, R12, R11 ;  /* 0x0400000c0d0e7389 */ /* 0x00006400000c000b */
[----:B01----:R-:W-:Y:S01]  /*12540*/  ENDCOLLECTIVE ;  /* 0x000000000000791b */ /* 0x003fe20003800000 */
.L_x_442:
[----:B------:R-:W-:Y:S02]  /*12550*/  IMAD.MOV.U32 R12, RZ, RZ, 0x1f ;  /* 0x0000001fff0c7424 */ /* 0x000fe400078e00ff */
[----:B------:R-:W-:Y:S01]  /*12560*/  IMAD.MOV.U32 R11, RZ, RZ, 0x1f ;  /* 0x0000001fff0b7424 */ /* 0x000fe200078e00ff */
[----:B------:R-:W-:-:S05]  /*12570*/  SEL R6, R14, RZ, P5 ;  /* 0x000000ff0e067207 */ /* 0x000fca0002800000 */
[----:B------:R-:W-:-:S05]  /*12580*/  IMAD.IADD R6, R3, 0x1, R6 ;  /* 0x0000000103067824 */ /* 0x000fca00078e0206 */
[----:B------:R-:W-:-:S07]  /*12590*/  MOV R13, R6 ;  /* 0x00000006000d7202 */ /* 0x000fce0000000f00 */
[----:B------:R-:W-:Y:S05]  /*125a0*/  WARPSYNC.COLLECTIVE R15, `(.L_x_443) ;  /* 0x000000000f087348 */ /* 0x000fea0003c00000 */
[----:B------:R0:W1:Y:S02]  /*125b0*/  SHFL.IDX P6, R14, R13, R12, R11 ;  /* 0x0000000c0d0e7389 */ /* 0x00006400000c000b */
[----:B01----:R-:W-:Y:S01]  /*125c0*/  ENDCOLLECTIVE ;  /* 0x000000000000791b */ /* 0x003fe20003800000 */
.L_x_443:
[----:B------:R-:W-:Y:S05]  /*125d0*/  BRA `(.L_x_444) ;  /* 0xffffffb8009c7947 */ /* 0x000fea000383ffff */
.L_x_317:
[----:B------:R-:W-:Y:S01]  /*125e0*/  BSSY B0, `(.L_x_445) ;  /* 0x0000008000007945 */ /* 0x000fe20003800000 */
[----:B-----5:R-:W-:Y:S01]  /*125f0*/  IMAD.MOV.U32 R13, RZ, RZ, R4 ;  /* 0x000000ffff0d7224 */ /* 0x020fe200078e0004 */
[----:B------:R-:W-:Y:S01]  /*12600*/  MOV R12, 0x1 ;  /* 0x00000001000c7802 */ /* 0x000fe20000000f00 */
[----:B------:R-:W-:Y:S02]  /*12610*/  IMAD.MOV.U32 R11, RZ, RZ, RZ ;  /* 0x000000ffff0b7224 */ /* 0x000fe400078e00ff */
[----:B------:R-:W-:-:S07]  /*12620*/  IMAD.MOV.U32 R15, RZ, RZ, -0x1 ;  /* 0xffffffffff0f7424 */ /* 0x000fce00078e00ff */
[----:B012---:R-:W-:Y:S05]  /*12630*/  WARPSYNC.COLLECTIVE R15, `(.L_x_446) ;  /* 0x000000000f087348 */ /* 0x007fea0003c00000 */
[----:B------:R3:W4:Y:S02]  /*12640*/  SHFL.UP P6, R14, R13, R12, R11 ;  /* 0x0400000c0d0e7389 */ /* 0x00072400000c000b */
[----:B01234-:R-:W-:Y:S01]  /*12650*/  ENDCOLLECTIVE ;  /* 0x000000000000791b */ /* 0x01ffe20003800000 */
.L_x_446:
[----:B------:R-:W-:Y:S05]  /*12660*/  BSYNC B0 ;  /* 0x0000000000007941 */ /* 0x000fea0003800000 */
.L_x_445:
[----:B------:R-:W-:Y:S01]  /*12670*/  SEL R13, R14, RZ, P1 ;  /* 0x000000ff0e0d7207 */ /* 0x000fe20000800000 */
[----:B------:R-:W-:Y:S01]  /*12680*/  IMAD.MOV.U32 R11, RZ, RZ, RZ ;  /* 0x000000ffff0b7224 */ /* 0x000fe200078e00ff */
[----:B------:R-:W-:Y:S01]  /*12690*/  MOV R12, 0x2 ;  /* 0x00000002000c7802 */ /* 0x000fe20000000f00 */
[----:B------:R-:W-:Y:S02]  /*126a0*/  IMAD.MOV.U32 R15, RZ, RZ, -0x1 ;  /* 0xffffffffff0f7424 */ /* 0x000fe400078e00ff */
[----:B------:R-:W-:-:S07]  /*126b0*/  IMAD.IADD R13, R4, 0x1, R13 ;  /* 0x00000001040d7824 */ /* 0x000fce00078e020d */
[----:B------:R-:W-:Y:S05]  /*126c0*/  WARPSYNC.COLLECTIVE R15, `(.L_x_447) ;  /* 0x000000000f087348 */ /* 0x000fea0003c00000 */
[----:B------:R0:W1:Y:S02]  /*126d0*/  SHFL.UP P6, R14, R13, R12, R11 ;  /* 0x0400000c0d0e7389 */ /* 0x00006400000c000b */
[----:B01----:R-:W-:Y:S01]  /*126e0*/  ENDCOLLECTIVE ;  /* 0x000000000000791b */ /* 0x003fe20003800000 */
.L_x_447:
[----:B------:R-:W-:Y:S01]  /*126f0*/  IMAD.MOV.U32 R12, RZ, RZ, 0x4 ;  /* 0x00000004ff0c7424 */ /* 0x000fe200078e00ff */
[----:B------:R-:W-:-:S05]  /*12700*/  SEL R0, R14, RZ, P2 ;  /* 0x000000ff0e007207 */ /* 0x000fca0001000000 */
[----:B------:R-:W-:-:S05]  /*12710*/  IMAD.IADD R0, R13, 0x1, R0 ;  /* 0x000000010d007824 */ /* 0x000fca00078e0200 */
[----:B------:R-:W-:-:S07]  /*12720*/  MOV R13, R0 ;  /* 0x00000000000d7202 */ /* 0x000fce0000000f00 */
[----:B------:R-:W-:Y:S05]  /*12730*/  WARPSYNC.COLLECTIVE R15, `(.L_x_448) ;  /* 0x000000000f087348 */ /* 0x000fea0003c00000 */
[----:B------:R0:W1:Y:S02]  /*12740*/  SHFL.UP P6, R14, R13, R12, R11 ;  /* 0x0400000c0d0e7389 */ /* 0x00006400000c000b */
[----:B01----:R-:W-:Y:S01]  /*12750*/  ENDCOLLECTIVE ;  /* 0x000000000000791b */ /* 0x003fe20003800000 */
.L_x_448:
[----:B------:R-:W-:Y:S02]  /*12760*/  MOV R12, 0x8 ;  /* 0x00000008000c7802 */ /* 0x000fe40000000f00 */
[----:B------:R-:W-:-:S05]  /*12770*/  SEL R3, R14, RZ, P3 ;  /* 0x000000ff0e037207 */ /* 0x000fca0001800000 */
[----:B------:R-:W-:-:S04]  /*12780*/  IMAD.IADD R2, R0, 0x1, R3 ;  /* 0x0000000100027824 */ /* 0x000fc800078e0203 */
[----:B------:R-:W-:-:S07]  /*12790*/  IMAD.MOV.U32 R13, RZ, RZ, R2 ;  /* 0x000000ffff0d7224 */ /* 0x000fce00078e0002 */
[----:B------:R-:W-:Y:S05]  /*127a0*/  WARPSYNC.COLLECTIVE R15, `(.L_x_449) ;  /* 0x000000000f087348 */ /* 0x000fea0003c00000 */
[----:B------:R0:W1:Y:S02]  /*127b0*/  SHFL.UP P6, R14, R13, R12, R11 ;  /* 0x0400000c0d0e7389 */ /* 0x00006400000c000b */
[----:B01----:R-:W-:Y:S01]  /*127c0*/  ENDCOLLECTIVE ;  /* 0x000000000000791b */ /* 0x003fe20003800000 */
.L_x_449:
[----:B------:R-:W-:Y:S01]  /*127d0*/  IMAD.MOV.U32 R12, RZ, RZ, 0x10 ;  /* 0x00000010ff0c7424 */ /* 0x000fe200078e00ff */
[----:B------:R-:W-:-:S05]  /*127e0*/  SEL R3, R14, RZ, P4 ;  /* 0x000000ff0e037207 */ /* 0x000fca0002000000 */
[----:B------:R-:W-:-:S04]  /*127f0*/  IMAD.IADD R3, R2, 0x1, R3 ;  /* 0x0000000102037824 */ /* 0x000fc800078e0203 */
[----:B------:R-:W-:-:S07]  /*12800*/  IMAD.MOV.U32 R13, RZ, RZ, R3 ;  /* 0x000000ffff0d7224 */ /* 0x000fce00078e0003 */
[----:B------:R-:W-:Y:S05]  /*12810*/  WARPSYNC.COLLECTIVE R15, `(.L_x_450) ;  /* 0x000000000f087348 */ /* 0x000fea0003c00000 */
[----:B------:R0:W1:Y:S02]  /*12820*/  SHFL.UP P6, R14, R13, R12, R11 ;  /* 0x0400000c0d0e7389 */ /* 0x00006400000c000b */
[----:B01----:R-:W-:Y:S01]  /*12830*/  ENDCOLLECTIVE ;  /* 0x000000000000791b */ /* 0x003fe20003800000 */
.L_x_450:
[----:B------:R-:W-:Y:S02]  /*12840*/  IMAD.MOV.U32 R12, RZ, RZ, 0x1f ;  /* 0x0000001fff0c7424 */ /* 0x000fe400078e00ff */
[----:B------:R-:W-:Y:S01]  /*12850*/  IMAD.MOV.U32 R11, RZ, RZ, 0x1f ;  /* 0x0000001fff0b7424 */ /* 0x000fe200078e00ff */
[----:B------:R-:W-:-:S04]  /*12860*/  SEL R6, R14, RZ, P5 ;  /* 0x000000ff0e067207 */ /* 0x000fc80002800000 */
[----:B------:R-:W-:-:S05]  /*12870*/  IADD3 R6, R3, R6, RZ ;  /* 0x0000000603067210 */ /* 0x000fca0007ffe0ff */
[----:B------:R-:W-:-:S07]  /*12880*/  IMAD.MOV.U32 R13, RZ, RZ, R6 ;  /* 0x000000ffff0d7224 */ /* 0x000fce00078e0006 */
[----:B------:R-:W-:Y:S05]  /*12890*/  WARPSYNC.COLLECTIVE R15, `(.L_x_451) ;  /* 0x000000000f087348 */ /* 0x000fea0003c00000 */
[----:B------:R0:W1:Y:S02]  /*128a0*/  SHFL.IDX P6, R14, R13, R12, R11 ;  /* 0x0000000c0d0e7389 */ /* 0x00006400000c000b */
[----:B01----:R-:W-:Y:S01]  /*128b0*/  ENDCOLLECTIVE ;  /* 0x000000000000791b */ /* 0x003fe20003800000 */
.L_x_451:
[----:B------:R-:W-:Y:S05]  /*128c0*/  BRA `(.L_x_452) ;  /* 0xffffffb8007c7947 */ /* 0x000fea000383ffff */
.L_x_319:
[----:B------:R-:W-:Y:S01]  /*128d0*/  BSSY B0, `(.L_x_453) ;  /* 0x0000006000007945 */ /* 0x000fe20003800000 */
[----:B------:R-:W-:Y:S02]  /*128e0*/  PLOP3.LUT P6, PT, P6, PT, PT, 0x8, 0x0 ;  /* 0x000000000000781c */ /* 0x000fe400037ce170 */
[----:B------:R-:W-:-:S11]  /*128f0*/  MOV R15, 0xffffffff ;  /* 0xffffffff000f7802 */ /* 0x000fd60000000f00 */
[----:B01----:R-:W-:Y:S05]  /*12900*/  WARPSYNC.COLLECTIVE R15, `(.L_x_454) ;  /* 0x000000000f087348 */ /* 0x003fea0003c00000 */
[----:B------:R-:W-:Y:S01]  /*12910*/  VOTE.ANY R14, PT, P6 ;  /* 0x00000000000e7806 */ /* 0x000fe200030e0100 */
[----:B01----:R-:W-:Y:S06]  /*12920*/  ENDCOLLECTIVE ;  /* 0x000000000000791b */ /* 0x003fec0003800000 */
.L_x_454:
[----:B------:R-:W-:Y:S05]  /*12930*/  BSYNC B0 ;  /* 0x0000000000007941 */ /* 0x000fea0003800000 */
.L_x_453:
[----:B------:R-:W-:Y:S01]  /*12940*/  IMAD.MOV.U32 R2, RZ, RZ, R14 ;  /* 0x000000ffff027224 */ /* 0x000fe200078e000e */
[----:B------:R-:W-:Y:S01]  /*12950*/  MOV R11, 0x1f ;  /* 0x0000001f000b7802 */ /* 0x000fe20000000f00 */
[----:B------:R-:W-:Y:S02]  /*12960*/  IMAD.MOV.U32 R13, RZ, RZ, R4 ;  /* 0x000000ffff0d7224 */ /* 0x000fe400078e0004 */
[----:B------:R-:W0:Y:S01]  /*12970*/  POPC R0, R2 ;  /* 0x0000000200007309 */ /* 0x000e220000000000 */
[----:B------:R-:W-:Y:S02]  /*12980*/  IMAD.MOV.U32 R15, RZ, RZ, -0x1 ;  /* 0xffffffffff0f7424 */ /* 0x000fe400078e00ff */
[----:B0-----:R-:W-:-:S07]  /*12990*/  IMAD.MOV.U32 R12, RZ, RZ, R0 ;  /* 0x000000ffff0c7224 */ /* 0x001fce00078e0000 */
[----:B------:R-:W-:Y:S05]  /*129a0*/  WARPSYNC.COLLECTIVE R15, `(.L_x_455) ;  /* 0x000000000f087348 */ /* 0x000fea0003c00000 */
[----:B------:R0:W1:Y:S02]  /*129b0*/  SHFL.IDX P6, R14, R13, R12, R11 ;  /* 0x0000000c0d0e7389 */ /* 0x00006400000c000b */
[----:B01----:R-:W-:Y:S01]  /*129c0*/  ENDCOLLECTIVE ;  /* 0x000000000000791b */ /* 0x003fe20003800000 */
.L_x_455:
[----:B------:R-:W-:Y:S01]  /*129d0*/  IMAD.MOV.U32 R4, RZ, RZ, R14 ;  /* 0x000000ffff047224 */ /* 0x000fe200078e000e */
[----:B------:R-:W-:Y:S06]  /*129e0*/  BRA `(.L_x_456) ;  /* 0xffffffb8006c7947 */ /* 0x000fec000383ffff */
.L_x_321:
[----:B------:R-:W-:Y:S01]  /*129f0*/  BSSY B0, `(.L_x_457) ;  /* 0x0000007000007945 */ /* 0x000fe20003800000 */
[----:B------:R-:W-:Y:S01]  /*12a00*/  IMAD.MOV.U32 R13, RZ, RZ, R6 ;  /* 0x000000ffff0d7224 */ /* 0x000fe200078e0006 */
[----:B------:R-:W-:Y:S01]  /*12a10*/  MOV R11, 0x1f ;  /* 0x0000001f000b7802 */ /* 0x000fe20000000f00 */
[----:B------:R-:W-:-:S07]  /*12a20*/  IMAD.MOV.U32 R15, RZ, RZ, -0x1 ;  /* 0xffffffffff0f7424 */ /* 0x000fce00078e00ff */
[----:B0123--:R-:W-:Y:S05]  /*12a30*/  WARPSYNC.COLLECTIVE R15, `(.L_x_458) ;  /* 0x000000000f087348 */ /* 0x00ffea0003c00000 */
[----:B------:R4:W0:Y:S02]  /*12a40*/  SHFL.IDX P6, R14, R13, R12, R11 ;  /* 0x0000000c0d0e7389 */ /* 0x00082400000c000b */
[----:B01234-:R-:W-:Y:S01]  /*12a50*/  ENDCOLLECTIVE ;  /* 0x000000000000791b */ /* 0x01ffe20003800000 */
.L_x_458:
[----:B------:R-:W-:Y:S05]  /*12a60*/  BSYNC B0 ;  /* 0x0000000000007941 */ /* 0x000fea0003800000 */
.L_x_457:
[----:B------:R-:W-:Y:S05]  /*12a70*/  BRA `(.L_x_320) ;  /* 0xffffffb800647947 */ /* 0x000fea000383ffff */
.L_x_325:
[----:B-1----:R1:W2:Y:S02]  /*12a80*/  SYNCS.PHASECHK.TRANS64.TRYWAIT P0, [R4+URZ+0x28820], R0 ;  /* 0x02882000040075a7 */ /* 0x0022a4000800017f */
[----:B--2---:R-:W-:Y:S05]  /*12a90*/  @!P0 NANOSLEEP.SYNCS 0x989680 ;  /* 0x009896800000895d */ /* 0x004fea0003900000 */
[----:B------:R-:W2:Y:S02]  /*12aa0*/  @!P0 SYNCS.PHASECHK.TRANS64 P0, [R4+URZ+0x28820], R0 ;  /* 0x02882000040085a7 */ /* 0x000ea4000800007f */
[----:B--2---:R-:W-:Y:S05]  /*12ab0*/  @!P0 BRA `(.L_x_325) ;  /* 0xfffffffc00f08947 */ /* 0x004fea000383ffff */
[----:B------:R-:W-:Y:S05]  /*12ac0*/  BRA `(.L_x_459) ;  /* 0xffffffbc00507947 */ /* 0x000fea000383ffff */
.L_x_326:
[----:B------:R-:W2:Y:S01]  /*12ad0*/  S2R R2, SR_TID.X ;  /* 0x0000000000027919 */ /* 0x000ea20000002100 */
[----:B------:R-:W-:Y:S01]  /*12ae0*/  BSSY B0, `(.L_x_460) ;  /* 0x000000a000007945 */ /* 0x000fe20003800000 */
[----:B------:R-:W-:Y:S01]  /*12af0*/  IMAD.MOV.U32 R12, RZ, RZ, RZ ;  /* 0x000000ffff0c7224 */ /* 0x000fe200078e00ff */
[----:B------:R-:W-:Y:S01]  /*12b00*/  MOV R11, 0x1f ;  /* 0x0000001f000b7802 */ /* 0x000fe20000000f00 */
[----:B------:R-:W-:Y:S01]  /*12b10*/  IMAD.MOV.U32 R15, RZ, RZ, -0x1 ;  /* 0xffffffffff0f7424 */ /* 0x000fe200078e00ff */
[----:B--2---:R-:W-:-:S04]  /*12b20*/  SHF.R.U32.HI R2, RZ, 0x5, R2 ;  /* 0x00000005ff027819 */ /* 0x004fc80000011602 */
[----:B------:R-:W-:-:S05]  /*12b30*/  LOP3.LUT R2, R2, 0x3, RZ, 0xc0, !PT ;  /* 0x0000000302027812 */ /* 0x000fca00078ec0ff */
[----:B------:R-:W-:-:S07]  /*12b40*/  IMAD.MOV.U32 R13, RZ, RZ, R2 ;  /* 0x000000ffff0d7224 */ /* 0x000fce00078e0002 */
[----:B01-3--:R-:W-:Y:S05]  /*12b50*/  WARPSYNC.COLLECTIVE R15, `(.L_x_461) ;  /* 0x000000000f087348 */ /* 0x00bfea0003c00000 */
[----:B------:R2:W4:Y:S02]  /*12b60*/  SHFL.IDX P6, R14, R13, R12, R11 ;  /* 0x0000000c0d0e7389 */ /* 0x00052400000c000b */
[----:B01234-:R-:W-:Y:S01]  /*12b70*/  ENDCOLLECTIVE ;  /* 0x000000000000791b */ /* 0x01ffe20003800000 */
.L_x_461:
[----:B------:R-:W-:Y:S05]  /*12b80*/  BSYNC B0 ;  /* 0x0000000000007941 */ /* 0x000fea0003800000 */
.L_x_460:
[----:B------:R-:W-:Y:S05]  /*12b90*/  BRA `(.L_x_462) ;  /* 0xffffffbc00387947 */ /* 0x000fea000383ffff */
.L_x_329:
[----:B------:R-:W-:Y:S01]  /*12ba0*/  BSSY B1, `(.L_x_463) ;  /* 0x0000006000017945 */ /* 0x000fe20003800000 */
[----:B------:R-:W-:-:S07]  /*12bb0*/  IMAD.MOV.U32 R15, RZ, RZ, -0x1 ;  /* 0xffffffffff0f7424 */ /* 0x000fce00078e00ff */
[----:B01-3--:R-:W-:Y:S05]  /*12bc0*/  WARPSYNC.COLLECTIVE R15, `(.L_x_464) ;  /* 0x000000000f0c7348 */ /* 0x00bfea0003c00000 */
[----:B------:R-:W-:Y:S02]  /*12bd0*/  ELECT P6, UR62, PT ;  /* 0x00000000003e782f */ /* 0x000fe400038c0000 */
[----:B------:R-:W-:Y:S01]  /*12be0*/  MOV R14, UR62 ;  /* 0x0000003e000e7c02 */ /* 0x000fe20008000f00 */
[----:B01-3--:R-:W-:Y:S10]  /*12bf0*/  ENDCOLLECTIVE ;  /* 0x000000000000791b */ /* 0x00bff40003800000 */
.L_x_464:
[----:B------:R-:W-:Y:S05]  /*12c00*/  BSYNC B1 ;  /* 0x0000000000017941 */ /* 0x000fea0003800000 */
.L_x_463:
[----:B------:R-:W-:Y:S05]  /*12c10*/  BRA `(.L_x_465) ;  /* 0xffffffbc00307947 */ /* 0x000fea000383ffff */
.L_x_331:
[----:B-1----:R1:W2:Y:S02]  /*12c20*/  SYNCS.PHASECHK.TRANS64.TRYWAIT P1, [R5+URZ+0x28840], R0 ;  /* 0x02884000050075a7 */ /* 0x0022a4000802017f */
[----:B--2---:R-:W-:Y:S05]  /*12c30*/  @!P1 NANOSLEEP.SYNCS 0x989680 ;  /* 0x009896800000995d */ /* 0x004fea0003900000 */
[----:B------:R-:W2:Y:S02]  /*12c40*/  @!P1 SYNCS.PHASECHK.TRANS64 P1, [R5+URZ+0x28840], R0 ;  /* 0x02884000050095a7 */ /* 0x000ea4000802007f */
[----:B--2---:R-:W-:Y:S05]  /*12c50*/  @!P1 BRA `(.L_x_331) ;  /* 0xfffffffc00f09947 */ /* 0x004fea000383ffff */
[----:B------:R-:W-:Y:S05]  /*12c60*/  BRA `(.L_x_466) ;  /* 0xffffffbc00507947 */ /* 0x000fea000383ffff */
.L_x_333:
[----:B--2---:R2:W4:Y:S02]  /*12c70*/  SYNCS.PHASECHK.TRANS64.TRYWAIT P1, [R25+URZ+0x28840], R2 ;  /* 0x02884002190075a7 */ /* 0x004524000802017f */
[----:B----4-:R-:W-:Y:S05]  /*12c80*/  @!P1 NANOSLEEP.SYNCS 0x989680 ;  /* 0x009896800000995d */ /* 0x010fea0003900000 */
[----:B------:R-:W4:Y:S02]  /*12c90*/  @!P1 SYNCS.PHASECHK.TRANS64 P1, [R25+URZ+0x28840], R2 ;  /* 0x02884002190095a7 */ /* 0x000f24000802007f */
[----:B----4-:R-:W-:Y:S05]  /*12ca0*/  @!P1 BRA `(.L_x_333) ;  /* 0xfffffffc00f09947 */ /* 0x010fea000383ffff */
[----:B------:R-:W-:Y:S05]  /*12cb0*/  BRA `(.L_x_467) ;  /* 0xffffffbc005c7947 */ /* 0x000fea000383ffff */
.L_x_335:
[----:B----4-:R4:W0:Y:S02]  /*12cc0*/  SYNCS.PHASECHK.TRANS64.TRYWAIT P1, [R5+URZ+0x28860], R0 ;  /* 0x02886000050075a7 */ /* 0x010824000802017f */
[----:B0-----:R-:W-:Y:S05]  /*12cd0*/  @!P1 NANOSLEEP.SYNCS 0x989680 ;  /* 0x009896800000995d */ /* 0x001fea0003900000 */
[----:B------:R-:W0:Y:S02]  /*12ce0*/  @!P1 SYNCS.PHASECHK.TRANS64 P1, [R5+URZ+0x28860], R0 ;  /* 0x02886000050095a7 */ /* 0x000e24000802007f */
[----:B0-----:R-:W-:Y:S05]  /*12cf0*/  @!P1 BRA `(.L_x_335) ;  /* 0xfffffffc00f09947 */ /* 0x001fea000383ffff */
[----:B------:R-:W-:Y:S05]  /*12d00*/  BRA `(.L_x_468) ;  /* 0xffffffbc00587947 */ /* 0x000fea000383ffff */
.L_x_469:
        /* <DEDUP_REMOVED lines=15> */
.L_x_3479:


//--------------------- .text._ZN7cutlass13device_kernelIN5flash11enable_sm90INS1_16FlashAttnFwdSm90INS1_25CollectiveMainloopFwdSm90ILi2EN4cute5tupleIJNS5_1CILi1EEES8_S8_EEENS6_IJNS7_ILi128EEESA_SA_EEELi128ENS_10bfloat16_tEfNS_4arch4Sm90ELb0ELb0ELb1ELb1ELb1ELb1ELb0ELb1ELb1ELb1ELb0ELb0EEENS1_21CollectiveEpilogueFwdISB_S9_SC_SE_Li256ELb1ELb1ELb0ELb0EEENS1_36VarlenDynamicPersistentTileSchedulerILi128ELi128ELi256ELi128ELb0ELb1ELb1ELb0ELb1ELb1EEEEEEEEEvNT_6ParamsE --------------------------
	.section	.text._ZN7cutlass13device_kernelIN5flash11enable_sm90INS1_16FlashAttnFwdSm90INS1_25CollectiveMainloopFwdSm90ILi2EN4cute5tupleIJNS5_1CILi1EEES8_S8_EEENS6_IJNS7_ILi128EEESA_SA_EEELi128ENS_10bfloat16_tEfNS_4arch4Sm90ELb0ELb0ELb1ELb1ELb1ELb1ELb0ELb1ELb1ELb1ELb0ELb0EEENS1_21CollectiveEpilogueFwdISB_S9_SC_SE_Li256ELb1ELb1ELb0ELb0EEENS1_36VarlenDynamicPersistentTileSchedulerILi128ELi128ELi256ELi128ELb0ELb1ELb1ELb0ELb1ELb1EEEEEEEEEvNT_6ParamsE,"ax",@progbits
	.align	128
.text._ZN7cutlass13device_kernelIN5flash11enable_sm90INS1_16FlashAttnFwdSm90INS1_25CollectiveMainloopFwdSm90ILi2EN4cute5tupleIJNS5_1CILi1EEES8_S8_EEENS6_IJNS7_ILi128EEESA_SA_EEELi128ENS_10bfloat16_tEfNS_4arch4Sm90ELb0ELb0ELb1ELb1ELb1ELb1ELb0ELb1ELb1ELb1ELb0ELb0EEENS1_21CollectiveEpilogueFwdISB_S9_SC_SE_Li256ELb1ELb1ELb0ELb0EEENS1_36VarlenDynamicPersistentTileSchedulerILi128ELi128ELi256ELi128ELb0ELb1ELb1ELb0ELb1ELb1EEEEEEEEEvNT_6ParamsE:
        .type           _ZN7cutlass13device_kernelIN5flash11enable_sm90INS1_16FlashAttnFwdSm90INS1_25CollectiveMainloopFwdSm90ILi2EN4cute5tupleIJNS5_1CILi1EEES8_S8_EEENS6_IJNS7_ILi128EEESA_SA_EEELi128ENS_10bfloat16_tEfNS_4arch4Sm90ELb0ELb0ELb1ELb1ELb1ELb1ELb0ELb1ELb1ELb1ELb0ELb0EEENS1_21CollectiveEpilogueFwdISB_S9_SC_SE_Li256ELb1ELb1ELb0ELb0EEENS1_36VarlenDynamicPersistentTileSchedulerILi128ELi128ELi256ELi128ELb0ELb1ELb1ELb0ELb1ELb1EEEEEEEEEvNT_6ParamsE,@function
        .size           _ZN7cutlass13device_kernelIN5flash11enable_sm90INS1_16FlashAttnFwdSm90INS1_25CollectiveMainloopFwdSm90ILi2EN4cute5tupleIJNS5_1CILi1EEES8_S8_EEENS6_IJNS7_ILi128EEESA_SA_EEELi128ENS_10bfloat16_tEfNS_4arch4Sm90ELb0ELb0ELb1ELb1ELb1ELb1ELb0ELb1ELb1ELb1ELb0ELb0EEENS1_21CollectiveEpilogueFwdISB_S9_SC_SE_Li256ELb1ELb1ELb0ELb0EEENS1_36VarlenDynamicPersistentTileSchedulerILi128ELi128ELi256ELi128ELb0ELb1ELb1ELb0ELb1ELb1EEEEEEEEEvNT_6ParamsE,(.L_x_3480 - _ZN7cutlass13device_kernelIN5flash11enable_sm90INS1_16FlashAttnFwdSm90INS1_25CollectiveMainloopFwdSm90ILi2EN4cute5tupleIJNS5_1CILi1EEES8_S8_EEENS6_IJNS7_ILi128EEESA_SA_EEELi128ENS_10bfloat16_tEfNS_4arch4Sm90ELb0ELb0ELb1ELb1ELb1ELb1ELb0ELb1ELb1ELb1ELb0ELb0EEENS1_21CollectiveEpilogueFwdISB_S9_SC_SE_Li256ELb1ELb1ELb0ELb0EEENS1_36VarlenDynamicPersistentTileSchedulerILi128ELi128ELi256ELi128ELb0ELb1ELb1ELb0ELb1ELb1EEEEEEEEEvNT_6ParamsE)
        .other          _ZN7cutlass13device_kernelIN5flash11enable_sm90INS1_16FlashAttnFwdSm90INS1_25CollectiveMainloopFwdSm90ILi2EN4cute5tupleIJNS5_1CILi1EEES8_S8_EEENS6_IJNS7_ILi128EEESA_SA_EEELi128ENS_10bfloat16_tEfNS_4arch4Sm90ELb0ELb0ELb1ELb1ELb1ELb1ELb0ELb1ELb1ELb1ELb0ELb0EEENS1_21CollectiveEpilogueFwdISB_S9_SC_SE_Li256ELb1ELb1ELb0ELb0EEENS1_36VarlenDynamicPersistentTileSchedulerILi128ELi128ELi256ELi128ELb0ELb1ELb1ELb0ELb1ELb1EEEEEEEEEvNT_6ParamsE,@"STO_CUDA_ENTRY STV_DEFAULT"
_ZN7cutlass13device_kernelIN5flash11enable_sm90INS1_16FlashAttnFwdSm90INS1_25CollectiveMainloopFwdSm90ILi2EN4cute5tupleIJNS5_1CILi1EEES8_S8_EEENS6_IJNS7_ILi128EEESA_SA_EEELi128ENS_10bfloat16_tEfNS_4arch4Sm90ELb0ELb0ELb1ELb1ELb1ELb1ELb0ELb1ELb1ELb1ELb0ELb0EEENS1_21CollectiveEpilogueFwdISB_S9_SC_SE_Li256ELb1ELb1ELb0ELb0EEENS1_36VarlenDynamicPersistentTileSchedulerILi128ELi128ELi256ELi128ELb0ELb1ELb1ELb0ELb1ELb1EEEEEEEEEvNT_6ParamsE:
[----:B------:R-:W0:Y:S02]  /*0000*/  LDC R1, c[0x0][0x28] ;  /* 0x00000a00ff017b82 */ /* 0x000e240000000800 */
[----:B0-----:R-:W-:Y:S01]  /*0010*/  VIADD R1, R1, 0xffffffd0 ;  /* 0xffffffd001017836 */ /* 0x001fe20000000000 */
[----:B------:R-:W0:Y:S01]  /*0020*/  S2R R0, SR_TID.X ;  /* 0x0000000000007919 */ /* 0x000e220000002100 */
[----:B------:R-:W-:Y:S01]  /*0030*/  ELECT P0, URZ, PT ;  /* 0x00000000003f782f */ /* 0x000fe20003800000 */
[----:B------:R-:W-:Y:S01]  /*0040*/  BSSY B0, `(.L_x_470) ;  /* 0x000000d000007945 */ /* 0x000fe20003800000 */
[----:B0-----:R-:W-:-:S05]  /*0050*/  SHF.R.U32.HI R2, RZ, 0x5, R0 ;  /* 0x00000005ff027819 */ /* 0x001fca0000011600 */
[----:B------:R-:W0:Y:S02]  /*0060*/  SHFL.IDX PT, R3, R2, RZ, 0x1f ;  /* 0x00001fff02037589 */ /* 0x000e2400000e0000 */
[----:B0-----:R-:W-:-:S13]  /*0070*/  ISETP.EQ.AND P0, PT, R3, RZ, P0 ;  /* 0x000000ff0300720c */ /* 0x001fda0000702270 */
[----:B------:R-:W-:Y:S05]  /*0080*/  @!P0 BRA `(.L_x_471) ;  /* 0x0000000000208947 */ /* 0x000fea0003800000 */
[----:B------:R-:W-:Y:S02]  /*0090*/  ULDC.64 UR4, c[0x0][0x198] ;  /* 0x0000660000047ab9 */ /* 0x000fe40000000a00 */
[----:B------:R-:W-:Y:S02]  /*00a0*/  UIADD3 UR6, UP0, UR4, 0x570, URZ ;  /* 0x0000057004067890 */ /* 0x000fe4000ff1e03f */
[----:B------:R-:W-:Y:S02]  /*00b0*/  UIADD3 UR4, UP1, UR4, 0x670, URZ ;  /* 0x0000067004047890 */ /* 0x000fe4000ff3e03f */
[----:B------:R-:W-:Y:S02]  /*00c0*/  UIADD3.X UR7, URZ, UR5, URZ, UP0, !UPT ;  /* 0x000000053f077290 */ /* 0x000fe400087fe43f */
[----:B------:R-:W-:-:S07]  /*00d0*/  UIADD3.X UR5, URZ, UR5, URZ, UP1, !UPT ;  /* 0x000000053f057290 */ /* 0x000fce0008ffe43f */
[----:B------:R0:W-:Y:S02]  /*00e0*/  UTMACCTL.PF [UR6] ;  /* 0x00000000060079b9 */ /* 0x0001e40008040000 */
[----:B------:R0:W-:Y:S02]  /*00f0*/  UTMACCTL.PF [UR4] ;  /* 0x00000000040079b9 */ /* 0x0001e40008040000 */
[----:B0-----:R-:W-:Y:S01]  /*0100*/  NOP ;  /* 0x0000000000007918 */ /* 0x001fe20000000000 */
.L_x_471:
[----:B------:R-:W-:Y:S05]  /*0110*/  BSYNC B0 ;  /* 0x0000000000007941 */ /* 0x000fea0003800000 */
.L_x_470:
[----:B------:R-:W-:Y:S01]  /*0120*/  VOTEU.ANY UP0, P0 ;  /* 0x00000000003f7886 */ /* 0x000fe20000000100 */
[----:B------:R-:W0:Y:S01]  /*0130*/  SHFL.IDX PT, R3, R2, RZ, 0x1f ;  /* 0x00001fff02037589 */ /* 0x000e2200000e0000 */
[----:B------:R-:W-:Y:S01]  /*0140*/  UMOV UR4, 0x80 ;  /* 0x0000008000047882 */ /* 0x000fe20000000000 */
[----:B------:R-:W-:Y:S01]  /*0150*/  UMOV UR7, 0x100 ;  /* 0x0000010000077882 */ /* 0x000fe20000000000 */
[----:B------:R-:W-:Y:S01]  /*0160*/  SHF.R.U32.HI R4, RZ, 0x7, R0 ;  /* 0x00000007ff047819 */ /* 0x000fe20000011600 */
[----:B------:R-:W1:Y:S01]  /*0170*/  @UP0 S2UR UR8, SR_CgaCtaId ;  /* 0x00000000000809c3 */ /* 0x000e620000008800 */
[----:B------:R-:W-:Y:S01]  /*0180*/  @UP0 UMOV UR6, 0x400 ;  /* 0x0000040000060882 */ /* 0x000fe20000000000 */
[----:B------:R-:W-:-:S04]  /*0190*/  @UP0 UIADD3 UR4, -UR4, 0x100000, URZ ;  /* 0x0010000004040890 */ /* 0x000fc8000fffe13f */
[----:B------:R-:W-:Y:S02]  /*01a0*/  @UP0 USHF.L.U32 UR5, UR4, 0xb, URZ ;  /* 0x0000000b04050899 */ /* 0x000fe4000800063f */
[----:B------:R-:W-:Y:S01]  /*01b0*/  @UP0 USHF.L.U32 UR4, UR4, 0x1, URZ ;  /* 0x0000000104040899 */ /* 0x000fe2000800063f */
[----:B------:R-:W-:Y:S01]  /*01c0*/  VOTEU.ANY UP1, P0 ;  /* 0x00000000003f7886 */ /* 0x000fe20000020100 */
[----:B0-----:R-:W-:Y:S02]  /*01d0*/  ISETP.NE.AND P1, PT, R3, RZ, PT ;  /* 0x000000ff0300720c */ /* 0x001fe40003f25270 */
[----:B------:R0:W2:Y:S01]  /*01e0*/  SHFL.IDX PT, R3, R4, RZ, 0x1f ;  /* 0x00001fff04037589 */ /* 0x0000a200000e0000 */
[----:B-1----:R-:W-:Y:S02]  /*01f0*/  @UP0 ULEA UR8, UR8, UR6, 0x18 ;  /* 0x0000000608080291 */ /* 0x002fe4000f8ec03f */
[----:B------:R-:W-:-:S04]  /*0200*/  @UP0 UIADD3 UR6, -UR7, 0x100000, URZ ;  /* 0x0010000007060890 */ /* 0x000fc8000fffe13f */
[----:B------:R-:W-:Y:S02]  /*0210*/  @UP0 USHF.L.U32 UR7, UR6, 0xb, URZ ;  /* 0x0000000b06070899 */ /* 0x000fe4000800063f */
[----:B------:R-:W-:Y:S01]  /*0220*/  @UP0 USHF.L.U32 UR6, UR6, 0x1, URZ ;  /* 0x0000000106060899 */ /* 0x000fe2000800063f */
[----:B------:R-:W-:Y:S01]  /*0230*/  VOTEU.ANY UP0, P0 ;  /* 0x00000000003f7886 */ /* 0x000fe20000000100 */
[----:B------:R-:W1:Y:S04]  /*0240*/  FENCE.VIEW.ASYNC.S ;  /* 0x00000000000073c6 */ /* 0x000e680000000000 */
[----:B-1----:R0:W1:Y:S06]  /*0250*/  @UP0 SYNCS.EXCH.64 URZ, [UR8+0x28800], UR4 ;  /* 0x02880004083f05b2 */ /* 0x00206c0008000100 */
[----:B------:R0:W3:Y:S02]  /*0260*/  @UP1 SYNCS.EXCH.64 URZ, [UR8+0x28820], UR6 ;  /* 0x02882006083f15b2 */ /* 0x0000e40008000100 */
[----:B0-----:R-:W-:Y:S05]  /*0270*/  @P1 BRA `(.L_x_472) ;  /* 0x0000000000481947 */ /* 0x001fea0003800000 */
        /* <DEDUP_REMOVED lines=13> */
[----:B0-----:R0:W4:Y:S08]  /*0350*/  SYNCS.EXCH.64 URZ, [UR8+0x28830], UR4 ;  /* 0x02883004083f75b2 */ /* 0x0011300008000100 */
[----:B------:R0:W0:Y:S01]  /*0360*/  SYNCS.EXCH.64 URZ, [UR8+0x28840], UR6 ;  /* 0x02884006083f75b2 */ /* 0x0000220008000100 */
[----:B------:R0:W0:Y:S01]  /*0370*/  SYNCS.EXCH.64 URZ, [UR8+0x28838], UR4 ;  /* 0x02883804083f75b2 */ /* 0x0000220008000100 */
[----:B------:R0:W0:Y:S01]  /*0380*/  SYNCS.EXCH.64 URZ, [UR8+0x28848], UR6 ;  /* 0x02884806083f75b2 */ /* 0x0000220008000100 */
[----:B------:R-:W-:Y:S01]  /*0390*/  NOP ;  /* 0x0000000000007918 */ /* 0x000fe20000000000 */
.L_x_472:
        /* <DEDUP_REMOVED lines=22> */
.L_x_473:
        /* <DEDUP_REMOVED lines=18> */
.L_x_474:
        /* <DEDUP_REMOVED lines=22> */
.L_x_475:
        /* <DEDUP_REMOVED lines=22> */
.L_x_476:
[----:B--2---:R-:W-:Y:S01]  /*08e0*/  ISETP.NE.AND P0, PT, R3, RZ, PT ;  /* 0x000000ff0300720c */ /* 0x004fe20003f05270 */
[----:B------:R-:W-:Y:S01]  /*08f0*/  IMAD.MOV.U32 R3, RZ, RZ, 0x1 ;  /* 0x00000001ff037424 */ /* 0x000fe200078e00ff */
[----:B------:R-:W-:Y:S01]  /*0900*/  NOP ;  /* 0x0000000000007918 */ /* 0x000fe20000000000 */
[----:B------:R-:W-:Y:S01]  /*0910*/  ULDC.64 UR38, c[0x0][0x208] ;  /* 0x0000820000267ab9 */ /* 0x000fe20000000a00 */
[----:B------:R-:W-:Y:S02]  /*0920*/  BSSY B9, `(.L_x_477) ;  /* 0x0001a32000097945 */ /* 0x000fe40003800000 */
[----:B------:R-:W-:-:S05]  /*0930*/  SEL R3, R3, 0x2, !P0 ;  /* 0x0000000203037807 */ /* 0x000fca0004000000 */
[----:B------:R2:W-:Y:S01]  /*0940*/  STL [R1+0xc], R3 ;  /* 0x00000c0301007387 */ /* 0x0005e20000100800 */
[----:B01-34-:R-:W-:Y:S06]  /*0950*/  BAR.SYNC.DEFER_BLOCKING 0x0 ;  /* 0x0000000000007b1d */ /* 0x01bfec0000010000 */
[----:B------:R-:W-:Y:S05]  /*0960*/  @!P0 BRA `(.L_x_478) ;  /* 0x0000013c00208947 */ /* 0x000fea0003800000 */
.L_x_479:
[----:B------:R-:W-:-:S08]  /*0970*/  NOP ;  /* 0x0000000000007918 */ /* 0x000fd00000000000 */
[----:B------:R-:W0:Y:S02]  /*0980*/  USETMAXREG.TRY_ALLOC.CTAPOOL UP0, 0xe8 ;  /* 0x000000e8000079c8 */ /* 0x000e240008000600 */
[----:B0-----:R-:W-:-:S13]  /*0990*/  PLOP3.LUT P0, PT, PT, PT, UP0, 0x80, 0x0 ;  /* 0x000000000000781c */ /* 0x001fda0003f0f008 */
[----:B------:R-:W-:Y:S05]  /*09a0*/  @!P0 BRA `(.L_x_479) ;  /* 0xfffffffc00f08947 */ /* 0x000fea000383ffff */
[----:B------:R-:W-:Y:S01]  /*09b0*/  SHF.R.U32.HI R2, RZ, 0x7, R0 ;  /* 0x00000007ff027819 */ /* 0x000fe20000011600 */
[----:B------:R-:W0:Y:S01]  /*09c0*/  S2R R222, SR_CgaCtaId ;  /* 0x0000000000de7919 */ /* 0x000e220000008800 */
[----:B--2---:R-:W-:Y:S01]  /*09d0*/  MOV R3, 0x400 ;  /* 0x0000040000037802 */ /* 0x004fe20000000f00 */
[----:B------:R-:W-:Y:S01]  /*09e0*/  ULDC UR4, c[0x0][0xc3c] ;  /* 0x00030f0000047ab9 */ /* 0x000fe20000000800 */
[----:B------:R-:W-:Y:S06]  /*09f0*/  BAR.ARV 0x8, 0x180 ;  /* 0x0206000000007b1d */ /* 0x000fec0000002000 */
[----:B------:R-:W-:-:S13]  /*0a00*/  ISETP.NE.AND P0, PT, R2, 0x1, PT ;  /* 0x000000010200780c */ /* 0x000fda0003f05270 */
[----:B------:R-:W-:Y:S08]  /*0a10*/  @!P0 BAR.ARV 0x9, 0x100 ;  /* 0x0244000000008b1d */ /* 0x000ff00000002000 */
[----:B------:R-:W-:Y:S01]  /*0a20*/  BAR.SYNC.DEFER_BLOCKING 0x5, 0x180 ;  /* 0x0146000000007b1d */ /* 0x000fe20000010000 */
[----:B0-----:R-:W-:-:S05]  /*0a30*/  LEA R156, R222, R3, 0x18 ;  /* 0x00000003de9c7211 */ /* 0x001fca00078ec0ff */
[----:B------:R-:W0:Y:S02]  /*0a40*/  LDS.128 R40, [R156+0x288d0] ;  /* 0x0288d0009c287984 */ /* 0x000e240000000c00 */
[----:B------:R-:W-:Y:S06]  /*0a50*/  BAR.ARV 0x4, 0x180 ;  /* 0x0106000000007b1d */ /* 0x000fec0000002000 */
[----:B0-----:R-:W-:-:S13]  /*0a60*/  ISETP.GE.AND P0, PT, R43, UR4, PT ;  /* 0x000000042b007c0c */ /* 0x001fda000bf06270 */
[----:B------:R-:W-:Y:S05]  /*0a70*/  @P0 BRA `(.L_x_480) ;  /* 0x000001a000700947 */ /* 0x000fea0003800000 */
[----:B------:R-:W2:Y:S01]  /*0a80*/  LDL.LU R14, [R1+0xc] ;  /* 0x00000c00010e7983 */ /* 0x000ea20000300800 */
[----:B------:R-:W-:Y:S01]  /*0a90*/  VIADD R13, R0, 0xffffff80 ;  /* 0xffffff80000d7836 */ /* 0x000fe20000000000 */
[----:B------:R-:W-:Y:S01]  /*0aa0*/  IADD3 R211, R156, 0x10400, RZ ;  /* 0x000104009cd37810 */ /* 0x000fe20007ffe0ff */
[----:B------:R-:W-:Y:S01]  /*0ab0*/  IMAD.MOV.U32 R12, RZ, RZ, -0x2 ;  /* 0xfffffffeff0c7424 */ /* 0x000fe200078e00ff */
[----:B------:R-:W-:Y:S01]  /*0ac0*/  CS2R R154, SRZ ;  /* 0x00000000009a7805 */ /* 0x000fe2000001ff00 */
[----:B------:R-:W-:Y:S01]  /*0ad0*/  IMAD.MOV.U32 R207, RZ, RZ, RZ ;  /* 0x000000ffffcf7224 */ /* 0x000fe200078e00ff */
[----:B------:R-:W-:Y:S01]  /*0ae0*/  SHF.R.S32.HI R0, RZ, 0x1f, R13 ;  /* 0x0000001fff007819 */ /* 0x000fe2000001140d */
[----:B------:R-:W-:Y:S02]  /*0af0*/  IMAD.MOV.U32 R158, RZ, RZ, RZ ;  /* 0x000000ffff9e7224 */ /* 0x000fe400078e00ff */
[----:B------:R-:W-:Y:S01]  /*0b00*/  IMAD.MOV.U32 R152, RZ, RZ, RZ ;  /* 0x000000ffff987224 */ /* 0x000fe200078e00ff */
[----:B------:R-:W-:-:S02]  /*0b10*/  LEA.HI R2, R0, R13, RZ, 0x7 ;  /* 0x0000000d00027211 */ /* 0x000fc400078f38ff */
[-C--:B------:R-:W-:Y:S02]  /*0b20*/  LEA.HI R4, R0, R13.reuse, RZ, 0x5 ;  /* 0x0000000d00047211 */ /* 0x080fe400078f28ff */
[----:B------:R-:W-:Y:S02]  /*0b30*/  LOP3.LUT R212, R2, 0xffffff80, RZ, 0xc0, !PT ;  /* 0xffffff8002d47812 */ /* 0x000fe400078ec0ff */
[----:B------:R-:W-:Y:S01]  /*0b40*/  SHF.R.S32.HI R221, RZ, 0x7, R2 ;  /* 0x00000007ffdd7819 */ /* 0x000fe20000011402 */
[----:B------:R-:W-:Y:S01]  /*0b50*/  IMAD.SHL.U32 R5, R4, 0x20, RZ ;  /* 0x0000002004057824 */ /* 0x000fe200078e00ff */
[----:B------:R-:W-:Y:S01]  /*0b60*/  LEA.HI R3, R0, R13, RZ, 0x4 ;  /* 0x0000000d00037211 */ /* 0x000fe200078f20ff */
[----:B------:R-:W-:Y:S01]  /*0b70*/  IMAD.IADD R212, R13, 0x1, -R212 ;  /* 0x000000010dd47824 */ /* 0x000fe200078e0ad4 */
[----:B------:R-:W-:Y:S02]  /*0b80*/  LEA.HI R2, R2, R221, RZ, 0x1 ;  /* 0x000000dd02027211 */ /* 0x000fe400078f08ff */
[----:B------:R-:W-:-:S02]  /*0b90*/  LEA.HI R11, R0, R13, RZ, 0x2 ;  /* 0x0000000d000b7211 */ /* 0x000fc400078f10ff */
[----:B------:R-:W-:Y:S02]  /*0ba0*/  SHF.R.S32.HI R7, RZ, 0x1f, R212 ;  /* 0x0000001fff077819 */ /* 0x000fe400000114d4 */
[----:B------:R-:W-:Y:S02]  /*0bb0*/  LOP3.LUT R2, R2, 0x3fffffe, RZ, 0xc0, !PT ;  /* 0x03fffffe02027812 */ /* 0x000fe400078ec0ff */
[CC--:B------:R-:W-:Y:S02]  /*0bc0*/  LEA.HI R8, R7.reuse, R212.reuse, RZ, 0x2 ;  /* 0x000000d407087211 */ /* 0x0c0fe400078f10ff */
[----:B------:R-:W-:Y:S01]  /*0bd0*/  LEA.HI R7, R7, R212, RZ, 0x5 ;  /* 0x000000d407077211 */ /* 0x000fe200078f28ff */
[----:B------:R-:W-:Y:S01]  /*0be0*/  IMAD.IADD R2, R221, 0x1, -R2 ;  /* 0x00000001dd027824 */ /* 0x000fe200078e0a02 */
[--C-:B------:R-:W-:Y:S02]  /*0bf0*/  SHF.R.S32.HI R9, RZ, 0x2, R8.reuse ;  /* 0x00000002ff097819 */ /* 0x100fe40000011408 */
[----:B------:R-:W-:-:S02]  /*0c00*/  SHF.R.S32.HI R10, RZ, 0x1f, R8 ;  /* 0x0000001fff0a7819 */ /* 0x000fc40000011408 */
[----:B------:R-:W-:Y:S02]  /*0c10*/  SHF.R.S32.HI R7, RZ, 0x5, R7 ;  /* 0x00000005ff077819 */ /* 0x000fe40000011407 */
[----:B------:R-:W-:Y:S02]  /*0c20*/  LEA.HI R10, R10, R9, RZ, 0x3 ;  /* 0x000000090a0a7211 */ /* 0x000fe400078f18ff */
[----:B------:R-:W-:Y:S02]  /*0c30*/  SHF.R.S32.HI R6, RZ, 0x4, R3 ;  /* 0x00000004ff067819 */ /* 0x000fe40000011403 */
[----:B------:R-:W-:Y:S02]  /*0c40*/  LOP3.LUT R10, R10, 0xfffffff8, RZ, 0xc0, !PT ;  /* 0xfffffff80a0a7812 */ /* 0x000fe400078ec0ff */
[----:B------:R-:W-:Y:S02]  /*0c50*/  LOP3.LUT R4, R3, 0x3fffff0, RZ, 0xc0, !PT ;  /* 0x03fffff003047812 */ /* 0x000fe400078ec0ff */
[----:B------:R-:W-:-:S02]  /*0c60*/  IADD3 R10, R9, -R10, RZ ;  /* 0x8000000a090a7210 */ /* 0x000fc40007ffe0ff */
[----:B------:R-:W-:Y:S01]  /*0c70*/  LOP3.LUT R11, R11, 0xfffffffc, RZ, 0xc0, !PT ;  /* 0xfffffffc0b0b7812 */ /* 0x000fe200078ec0ff */
[----:B------:R-:W-:Y:S01]  /*0c80*/  IMAD.IADD R4, R13, 0x1, -R4 ;  /* 0x000000010d047824 */ /* 0x000fe200078e0a04 */
[----:B------:R-:W-:Y:S01]  /*0c90*/  LOP3.LUT R5, R5, 0xfffffc00, RZ, 0xc0, !PT ;  /* 0xfffffc0005057812 */ /* 0x000fe200078ec0ff */
[----:B------:R-:W-:Y:S01]  /*0ca0*/  IMAD R7, R7, 0x10, R10 ;  /* 0x0000001007077824 */ /* 0x000fe200078e020a */
[----:B------:R-:W-:Y:S01]  /*0cb0*/  LEA.HI R3, R3, R6, RZ, 0x1 ;  /* 0x0000000603037211 */ /* 0x000fe200078f08ff */
[----:B------:R-:W-:Y:S01]  /*0cc0*/  IMAD.IADD R11, R13, 0x1, -R11 ;  /* 0x000000010d0b7824 */ /* 0x000fe200078e0a0b */
[----:B------:R-:W-:Y:S01]  /*0cd0*/  LOP3.LUT R9, R8, 0x7ffffffc, RZ, 0xc0, !PT ;  /* 0x7ffffffc08097812 */ /* 0x000fe200078ec0ff */
[----:B------:R-:W-:Y:S01]  /*0ce0*/  IMAD R223, R2, 0x40, R7 ;  /* 0x0000004002df7824 */ /* 0x000fe200078e0207 */
[-C--:B------:R-:W-:Y:S01]  /*0cf0*/  LEA.HI R2, R0, R13.reuse, RZ, 0x6 ;  /* 0x0000000d00027211 */ /* 0x080fe200078f30ff */
[----:B------:R-:W-:Y:S01]  /*0d00*/  IMAD R4, R4, 0x40, R5 ;  /* 0x0000004004047824 */ /* 0x000fe200078e0205 */
[----:B------:R-:W-:Y:S01]  /*0d10*/  LEA.HI R0, R0, R13, RZ, 0x3 ;  /* 0x0000000d00007211 */ /* 0x000fe200078f18ff */
[----:B------:R-:W-:Y:S01]  /*0d20*/  IMAD.IADD R9, R212, 0x1, -R9 ;  /* 0x00000001d4097824 */ /* 0x000fe200078e0a09 */
[----:B------:R-:W-:Y:S01]  /*0d30*/  LOP3.LUT R3, R3, 0x1ffffffe, RZ, 0xc0, !PT ;  /* 0x1ffffffe03037812 */ /* 0x000fe200078ec0ff */
[----:B------:R-:W-:Y:S01]  /*0d40*/  IMAD.SHL.U32 R2, R2, 0x8, RZ ;  /* 0x0000000802027824 */ /* 0x000fe200078e00ff */
[----:B------:R-:W-:Y:S01]  /*0d50*/  SHF.R.S32.HI R153, RZ, 0x3, R0 ;  /* 0x00000003ff997819 */ /* 0x000fe20000011400 */
[----:B------:R-:W-:Y:S01]  /*0d60*/  IMAD R225, R9, R12, 0x80 ;  /* 0x0000008009e17424 */ /* 0x000fe200078e020c */
[----:B------:R-:W-:Y:S01]  /*0d70*/  LEA.HI R5, R11, R11, RZ, 0x1 ;  /* 0x0000000b0b057211 */ /* 0x000fe200078f08ff */
[----:B------:R-:W-:Y:S01]  /*0d80*/  IMAD.IADD R3, R6, 0x1, -R3 ;  /* 0x0000000106037824 */ /* 0x000fe200078e0a03 */
[C---:B------:R-:W-:Y:S01]  /*0d90*/  IADD3 R218, R153.reuse, 0x60, RZ ;  /* 0x0000006099da7810 */ /* 0x040fe20007ffe0ff */
[----:B------:R-:W-:Y:S01]  /*0da0*/  VIADD R220, R153, 0x20 ;  /* 0x0000002099dc7836 */ /* 0x000fe20000000000 */
[----:B------:R-:W-:Y:S01]  /*0db0*/  LOP3.LUT R6, R5, 0x1ffffffe, RZ, 0xc0, !PT ;  /* 0x1ffffffe05067812 */ /* 0x000fe200078ec0ff */
[C---:B------:R-:W-:Y:S01]  /*0dc0*/  VIADD R219, R153.reuse, 0x40 ;  /* 0x0000004099db7836 */ /* 0x040fe20000000000 */
[----:B------:R-:W-:Y:S01]  /*0dd0*/  LOP3.LUT R202, R0, 0xfffffff8, RZ, 0xc0, !PT ;  /* 0xfffffff800ca7812 */ /* 0x000fe200078ec0ff */
[----:B------:R-:W-:Y:S01]  /*0de0*/  IMAD.SHL.U32 R228, R153, 0x40, RZ ;  /* 0x0000004099e47824 */ /* 0x000fe200078e00ff */
[----:B------:R-:W-:Y:S01]  /*0df0*/  SHF.R.S32.HI R5, RZ, 0x1f, R220 ;  /* 0x0000001fff057819 */ /* 0x000fe200000114dc */
[----:B------:R-:W-:Y:S01]  /*0e00*/  IMAD.SHL.U32 R193, R220, 0x40, RZ ;  /* 0x00000040dcc17824 */ /* 0x000fe200078e00ff */
[----:B------:R-:W-:Y:S01]  /*0e10*/  SHF.R.S32.HI R7, RZ, 0x1f, R218 ;  /* 0x0000001fff077819 */ /* 0x000fe200000114da */
[----:B------:R-:W-:Y:S01]  /*0e20*/  IMAD.IADD R202, R13, 0x1, -R202 ;  /* 0x000000010dca7824 */ /* 0x000fe200078e0aca */
[----:B------:R-:W-:Y:S01]  /*0e30*/  SHF.R.S32.HI R0, RZ, 0x1f, R219 ;  /* 0x0000001fff007819 */ /* 0x000fe200000114db */
[----:B------:R-:W-:Y:S01]  /*0e40*/  IMAD.SHL.U32 R192, R219, 0x40, RZ ;  /* 0x00000040dbc07824 */ /* 0x000fe200078e00ff */
[----:B------:R-:W-:Y:S01]  /*0e50*/  LEA.HI R5, R5, R220, RZ, 0x3 ;  /* 0x000000dc05057211 */ /* 0x000fe200078f18ff */
[----:B------:R-:W-:Y:S01]  /*0e60*/  IMAD.SHL.U32 R159, R218, 0x40, RZ ;  /* 0x00000040da9f7824 */ /* 0x000fe200078e00ff */
[----:B------:R-:W-:Y:S01]  /*0e70*/  LEA.HI R7, R7, R218, RZ, 0x3 ;  /* 0x000000da07077211 */ /* 0x000fe200078f18ff */
[----:B------:R-:W-:Y:S01]  /*0e80*/  IMAD R226, R3, 0x8, R4 ;  /* 0x0000000803e27824 */ /* 0x000fe200078e0204 */
[----:B------:R-:W-:Y:S01]  /*0e90*/  LEA.HI R0, R0, R219, RZ, 0x3 ;  /* 0x000000db00007211 */ /* 0x000fe200078f18ff */
[----:B------:R-:W-:Y:S01]  /*0ea0*/  IMAD.SHL.U32 R16, R202, 0x8, RZ ;  /* 0x00000008ca107824 */ /* 0x000fe200078e00ff */
[----:B------:R-:W-:Y:S01]  /*0eb0*/  LOP3.LUT R3, R228, 0x1c0, RZ, 0xc0, !PT ;  /* 0x000001c0e4037812 */ /* 0x000fe200078ec0ff */
[----:B------:R-:W-:Y:S01]  /*0ec0*/  IMAD.SHL.U32 R5, R5, 0x40, RZ ;  /* 0x0000004005057824 */ /* 0x000fe200078e00ff */
[----:B------:R-:W-:Y:S01]  /*0ed0*/  LOP3.LUT R193, R193, 0x1c0, RZ, 0xc0, !PT ;  /* 0x000001c0c1c17812 */ /* 0x000fe200078ec0ff */
[----:B------:R-:W-:Y:S01]  /*0ee0*/  IMAD.SHL.U32 R7, R7, 0x40, RZ ;  /* 0x0000004007077824 */ /* 0x000fe200078e00ff */
[----:B------:R-:W-:Y:S01]  /*0ef0*/  LOP3.LUT R192, R192, 0x1c0, RZ, 0xc0, !PT ;  /* 0x000001c0c0c07812 */ /* 0x000fe200078ec0ff */
[----:B------:R-:W-:Y:S01]  /*0f00*/  IMAD.SHL.U32 R18, R202, 0x4, RZ ;  /* 0x00000004ca127824 */ /* 0x000fe200078e00ff */
[----:B------:R-:W-:Y:S01]  /*0f10*/  LOP3.LUT R159, R159, 0x1c0, RZ, 0xc0, !PT ;  /* 0x000001c09f9f7812 */ /* 0x000fe200078ec0ff */
[----:B------:R-:W-:Y:S01]  /*0f20*/  IMAD.IADD R6, R11, 0x1, -R6 ;  /* 0x000000010b067824 */ /* 0x000fe200078e0a06 */
[----:B------:R-:W-:Y:S01]  /*0f30*/  SHF.L.U32 R0, R0, 0x6, RZ ;  /* 0x0000000600007819 */ /* 0x000fe200000006ff */
[----:B------:R-:W-:Y:S01]  /*0f40*/  VIADD R23, R18, 0x20 ;  /* 0x0000002012177836 */ /* 0x000fe20000000000 */
[----:B------:R-:W-:Y:S01]  /*0f50*/  SHF.R.U32.HI R198, RZ, 0x3, R3 ;  /* 0x00000003ffc67819 */ /* 0x000fe20000011603 */
[----:B------:R-:W-:Y:S01]  /*0f60*/  VIADD R22, R16, 0x40 ;  /* 0x0000004010167836 */ /* 0x000fe20000000000 */
[----:B------:R-:W-:Y:S01]  /*0f70*/  LOP3.LUT R201, R3, 0x38, R16, 0xf8, !PT ;  /* 0x0000003803c97812 */ /* 0x000fe200078ef810 */
[----:B------:R-:W-:Y:S01]  /*0f80*/  IMAD.SHL.U32 R214, R23, 0x2, RZ ;  /* 0x0000000217d67824 */ /* 0x000fe200078e00ff */
[----:B------:R-:W-:Y:S01]  /*0f90*/  LOP3.LUT R199, R2, 0xfffffe00, RZ, 0xc0, !PT ;  /* 0xfffffe0002c77812 */ /* 0x000fe200078ec0ff */
[----:B------:R-:W-:Y:S01]  /*0fa0*/  IMAD R224, R6, 0x8, R223 ;  /* 0x0000000806e07824 */ /* 0x000fe200078e02df */
[----:B------:R-:W-:-:S02]  /*0fb0*/  SHF.R.U32.HI R11, RZ, 0x3, R193 ;  /* 0x00000003ff0b7819 */ /* 0x000fc400000116c1 */
[----:B------:R-:W-:Y:S02]  /*0fc0*/  LOP3.LUT R4, R193, 0x38, R16, 0xf8, !PT ;  /* 0x00000038c1047812 */ /* 0x000fe400078ef810 */
[----:B------:R-:W-:Y:S02]  /*0fd0*/  SHF.R.U32.HI R9, RZ, 0x3, R192 ;  /* 0x00000003ff097819 */ /* 0x000fe400000116c0 */
[--C-:B------:R-:W-:Y:S02]  /*0fe0*/  LOP3.LUT R3, R192, 0x38, R16.reuse, 0xf8, !PT ;  /* 0x00000038c0037812 */ /* 0x100fe400078ef810 */
[----:B------:R-:W-:Y:S02]  /*0ff0*/  SHF.R.U32.HI R229, RZ, 0x3, R159 ;  /* 0x00000003ffe57819 */ /* 0x000fe4000001169f */
[----:B------:R-:W-:Y:S02]  /*1000*/  LOP3.LUT R8, R159, 0x38, R16, 0xf8, !PT ;  /* 0x000000389f087812 */ /* 0x000fe400078ef810 */
[----:B------:R-:W-:-:S02]  /*1010*/  LOP3.LUT R197, R5, 0xfffffe00, RZ, 0xc0, !PT ;  /* 0xfffffe0005c57812 */ /* 0x000fc400078ec0ff */
[----:B------:R-:W-:Y:S02]  /*1020*/  LOP3.LUT R196, R0, 0xfffffe00, RZ, 0xc0, !PT ;  /* 0xfffffe0000c47812 */ /* 0x000fe400078ec0ff */
[----:B------:R-:W-:Y:S02]  /*1030*/  LOP3.LUT R195, R7, 0xfffffe00, RZ, 0xc0, !PT ;  /* 0xfffffe0007c37812 */ /* 0x000fe400078ec0ff */
[----:B------:R-:W-:Y:S02]  /*1040*/  LOP3.LUT R201, R199, R201, R198, 0xf6, !PT ;  /* 0x000000c9c7c97212 */ /* 0x000fe400078ef6c6 */
[----:B------:R-:W-:Y:S02]  /*1050*/  LOP3.LUT R4, R197, R4, R11, 0xf6, !PT ;  /* 0x00000004c5047212 */ /* 0x000fe400078ef60b */
[----:B------:R-:W-:Y:S01]  /*1060*/  LOP3.LUT R216, R196, R3, R9, 0xf6, !PT ;  /* 0x00000003c4d87212 */ /* 0x000fe200078ef609 */
[----:B------:R-:W-:Y:S01]  /*1070*/  IMAD R200, R201, 0x2, R211 ;  /* 0x00000002c9c87824 */ /* 0x000fe200078e02d3 */
[----:B------:R-:W-:Y:S01]  /*1080*/  LOP3.LUT R8, R195, R8, R229, 0xf6, !PT ;  /* 0x00000008c3087212 */ /* 0x000fe200078ef6e5 */
[----:B------:R-:W-:Y:S01]  /*1090*/  IMAD R217, R4, 0x2, R211 ;  /* 0x0000000204d97824 */ /* 0x000fe200078e02d3 */
[----:B------:R-:W-:Y:S01]  /*10a0*/  SHF.R.S32.HI R10, RZ, 0x1f, R23 ;  /* 0x0000001fff0a7819 */ /* 0x000fe20000011417 */
[----:B------:R-:W-:Y:S01]  /*10b0*/  IMAD R216, R216, 0x2, R211 ;  /* 0x00000002d8d87824 */ /* 0x000fe200078e02d3 */
[----:B------:R-:W-:Y:S01]  /*10c0*/  SHF.R.S32.HI R227, RZ, 0x1f, R153 ;  /* 0x0000001fffe37819 */ /* 0x000fe20000011499 */
[----:B------:R-:W-:Y:S01]  /*10d0*/  IMAD R215, R8, 0x2, R211 ;  /* 0x0000000208d77824 */ /* 0x000fe200078e02d3 */
[----:B------:R-:W-:-:S02]  /*10e0*/  SHF.R.S32.HI R19, RZ, 0x1f, R18 ;  /* 0x0000001fff137819 */ /* 0x000fc40000011412 */
[----:B------:R-:W-:Y:S02]  /*10f0*/  SHF.R.S32.HI R17, RZ, 0x1f, R16 ;  /* 0x0000001fff117819 */ /* 0x000fe40000011410 */
[----:B------:R-:W-:Y:S02]  /*1100*/  SHF.R.S32.HI R2, RZ, 0x1f, R22 ;  /* 0x0000001fff027819 */ /* 0x000fe40000011416 */
[----:B------:R-:W-:Y:S02]  /*1110*/  SHF.L.U64.HI R213, R23, 0x1, R10 ;  /* 0x0000000117d57819 */ /* 0x000fe4000001020a */
[----:B--2---:R-:W-:-:S07]  /*1120*/  LOP3.LUT R157, R14, 0x1, RZ, 0xfc, !PT ;  /* 0x000000010e9d7812 */ /* 0x004fce00078efcff */
.L_x_676:
[----:B0-----:R-:W0:Y:S02]  /*1130*/  LDC.64 R4, c[0x0][0xc88] ;  /* 0x00032200ff047b82 */ /* 0x001e240000000a00 */
[----:B0-----:R-:W-:-:S05]  /*1140*/  IMAD.WIDE R4, R43, 0x4, R4 ;  /* 0x000000042b047825 */ /* 0x001fca00078e0204 */
[----:B--2---:R-:W2:Y:S01]  /*1150*/  LDG.E R206, desc[UR38][R4.64] ;  /* 0x0000002604ce7981 */ /* 0x004ea2000c1e1900 */
[----:B------:R-:W-:Y:S05]  /*1160*/  YIELD ;  /* 0x0000000000007946 */ /* 0x000fea0003800000 */
[----:B------:R-:W-:Y:S01]  /*1170*/  ULDC.64 UR4, c[0x0][0xa28] ;  /* 0x00028a0000047ab9 */ /* 0x000fe20000000a00 */
[----:B------:R-:W-:Y:S01]  /*1180*/  ULDC.64 UR8, c[0x0][0xa18] ;  /* 0x0002860000087ab9 */ /* 0x000fe20000000a00 */
[----:B------:R-:W-:Y:S01]  /*1190*/  ISETP.NE.U32.AND P1, PT, RZ, UR4, PT ;  /* 0x00000004ff007c0c */ /* 0x000fe2000bf25070 */
[----:B------:R-:W-:Y:S01]  /*11a0*/  ULDC.64 UR6, c[0x0][0xa08] ;  /* 0x0002820000067ab9 */ /* 0x000fe20000000a00 */
[----:B------:R-:W-:Y:S01]  /*11b0*/  MOV R0, RZ ;  /* 0x000000ff00007202 */ /* 0x000fe20000000f00 */
[----:B------:R-:W-:Y:S01]  /*11c0*/  IMAD.MOV.U32 R30, RZ, RZ, RZ ;  /* 0x000000ffff1e7224 */ /* 0x000fe200078e00ff */
[----:B------:R-:W-:-:S02]  /*11d0*/  ISETP.NE.AND.EX P1, PT, RZ, UR5, PT, P1 ;  /* 0x00000005ff007c0c */ /* 0x000fc4000bf25310 */
[----:B------:R-:W-:-:S04]  /*11e0*/  ISETP.NE.U32.AND P0, PT, RZ, UR6, PT ;  /* 0x00000006ff007c0c */ /* 0x000fc8000bf05070 */
[----:B------:R-:W-:Y:S02]  /*11f0*/  ISETP.NE.AND.EX P0, PT, RZ, UR7, PT, P0 ;  /* 0x00000007ff007c0c */ /* 0x000fe4000bf05300 */
[----:B--2---:R-:W-:Y:S01]  /*1200*/  SHF.R.S32.HI R209, RZ, 0x1f, R206 ;  /* 0x0000001fffd17819 */ /* 0x004fe200000114ce */
[----:B------:R-:W-:-:S04]  /*1210*/  IMAD.SHL.U32 R204, R206, 0x4, RZ ;  /* 0x00000004cecc7824 */ /* 0x000fc800078e00ff */
[C---:B------:R-:W-:Y:S02]  /*1220*/  @P1 LEA R6, P2, R206.reuse, UR4, 0x2 ;  /* 0x00000004ce061c11 */ /* 0x040fe4000f8410ff */
[C-C-:B------:R-:W-:Y:S02]  /*1230*/  SHF.L.U64.HI R205, R206.reuse, 0x2, R209.reuse ;  /* 0x00000002cecd7819 */ /* 0x140fe400000102d1 */
[----:B----4-:R-:W-:Y:S02]  /*1240*/  @P1 LEA.HI.X R7, R206, UR5, R209, 0x2, P2 ;  /* 0x00000005ce071c11 */ /* 0x010fe400090f14d1 */
[----:B------:R-:W-:Y:S01]  /*1250*/  ISETP.NE.U32.AND P2, PT, RZ, UR8, PT ;  /* 0x00000008ff007c0c */ /* 0x000fe2000bf45070 */
[----:B------:R-:W-:Y:S01]  /*1260*/  ULDC UR4, c[0x0][0x288] ;  /* 0x0000a20000047ab9 */ /* 0x000fe20000000800 */
[----:B------:R-:W-:Y:S01]  /*1270*/  IADD3 R8, P3, R204, UR6, RZ ;  /* 0x00000006cc087c10 */ /* 0x000fe2000ff7e0ff */
[----:B------:R0:W5:Y:S01]  /*1280*/  @P1 LDG.E R0, desc[UR38][R6.64] ;  /* 0x0000002606001981 */ /* 0x000162000c1e1900 */
[----:B------:R-:W-:Y:S01]  /*1290*/  ISETP.NE.AND.EX P2, PT, RZ, UR9, PT, P2 ;  /* 0x00000009ff007c0c */ /* 0x000fe2000bf45320 */
[----:B------:R-:W-:Y:S01]  /*12a0*/  IMAD.U32 R95, RZ, RZ, UR4 ;  /* 0x00000004ff5f7e24 */ /* 0x000fe2000f8e00ff */
[----:B------:R-:W-:Y:S01]  /*12b0*/  IADD3.X R9, R205, UR7, RZ, P3, !PT ;  /* 0x00000007cd097c10 */ /* 0x000fe20009ffe4ff */
[----:B------:R-:W-:-:S04]  /*12c0*/  ULDC.64 UR4, c[0x0][0x418] ;  /* 0x0001060000047ab9 */ /* 0x000fc80000000a00 */
[----:B------:R0:W5:Y:S06]  /*12d0*/  @P0 LDG.E R30, desc[UR38][R8.64] ;  /* 0x00000026081e0981 */ /* 0x00016c000c1e1900 */
[----:B------:R-:W-:-:S04]  /*12e0*/  @P2 IADD3 R4, P1, R204, UR8, RZ ;  /* 0x00000008cc042c10 */ /* 0x000fc8000ff3e0ff */
[----:B------:R-:W-:-:S05]  /*12f0*/  @P2 IADD3.X R5, R205, UR9, RZ, P1, !PT ;  /* 0x00000009cd052c10 */ /* 0x000fca0008ffe4ff */
[----:B------:R0:W5:Y:S01]  /*1300*/  @P2 LDG.E R95, desc[UR38][R4.64] ;  /* 0x00000026045f2981 */ /* 0x000162000c1e1900 */
[----:B------:R-:W-:-:S03]  /*1310*/  UISETP.NE.U32.AND UP0, UPT, UR4, URZ, UPT ;  /* 0x0000003f0400728c */ /* 0x000fc6000bf05070 */
[----:B------:R-:W-:Y:S01]  /*1320*/  ULDC UR4, c[0x0][0x424] ;  /* 0x0001090000047ab9 */ /* 0x000fe20000000800 */
[----:B------:R-:W-:-:S03]  /*1330*/  UISETP.NE.AND.EX UP0, UPT, UR5, URZ, UPT, UP0 ;  /* 0x0000003f0500728c */ /* 0x000fc6000bf05300 */
[----:B------:R-:W-:Y:S01]  /*1340*/  ULDC UR5, c[0x0][0x2f0] ;  /* 0x0000bc0000057ab9 */ /* 0x000fe20000000800 */
[----:B------:R-:W-:-:S04]  /*1350*/  USEL UR4, UR4, 0x1, UP0 ;  /* 0x0000000104047887 */ /* 0x000fc80008000000 */
[----:B------:R-:W-:-:S03]  /*1360*/  UIMAD UR4, UR4, UR5, URZ ;  /* 0x00000005040472a4 */ /* 0x000fc6000f8e023f */
[----:B------:R-:W-:Y:S02]  /*1370*/  ULDC UR5, c[0x0][0x348] ;  /* 0x0000d20000057ab9 */ /* 0x000fe40000000800 */
[----:B------:R-:W-:Y:S02]  /*1380*/  IMAD.U32 R25, RZ, RZ, UR5 ;  /* 0x00000005ff197e24 */ /* 0x000fe4000f8e00ff */
[----:B------:R-:W-:Y:S02]  /*1390*/  IMAD.U32 R29, RZ, RZ, UR4 ;  /* 0x00000004ff1d7e24 */ /* 0x000fe4000f8e00ff */
[----:B------:R-:W-:Y:S01]  /*13a0*/  IMAD.MOV.U32 R26, RZ, RZ, R206 ;  /* 0x000000ffff1a7224 */ /* 0x000fe200078e00ce */
[----:B0--3--:R-:W-:Y:S06]  /*13b0*/  @P2 BRA `(.L_x_481) ;  /* 0x0000000000242947 */ /* 0x009fec0003800000 */
[----:B------:R-:W-:Y:S02]  /*13c0*/  ULDC.64 UR4, c[0x0][0xa00] ;  /* 0x0002800000047ab9 */ /* 0x000fe40000000a00 */
[----:B------:R-:W-:-:S04]  /*13d0*/  ISETP.NE.U32.AND P1, PT, RZ, UR4, PT ;  /* 0x00000004ff007c0c */ /* 0x000fc8000bf25070 */
[----:B------:R-:W-:-:S13]  /*13e0*/  ISETP.NE.AND.EX P1, PT, RZ, UR5, PT, P1 ;  /* 0x00000005ff007c0c */ /* 0x000fda000bf25310 */
[----:B------:R-:W-:Y:S05]  /*13f0*/  @!P1 BRA `(.L_x_481) ;  /* 0x0000000000149947 */ /* 0x000fea0003800000 */
[----:B------:R-:W0:Y:S02]  /*1400*/  LDC.64 R4, c[0x0][0xa00] ;  /* 0x00028000ff047b82 */ /* 0x000e240000000a00 */
[----:B0-----:R-:W-:-:S05]  /*1410*/  IMAD.WIDE R4, R26, 0x4, R4 ;  /* 0x000000041a047825 */ /* 0x001fca00078e0204 */
[----:B-----5:R-:W2:Y:S04]  /*1420*/  LDG.E R95, desc[UR38][R4.64] ;  /* 0x00000026045f7981 */ /* 0x020ea8000c1e1900 */
[----:B------:R-:W2:Y:S02]  /*1430*/  LDG.E R6, desc[UR38][R4.64+0x4] ;  /* 0x0000042604067981 */ /* 0x000ea4000c1e1900 */
[----:B--2---:R-:W-:-:S07]  /*1440*/  IMAD.IADD R95, R6, 0x1, -R95 ;  /* 0x00000001065f7824 */ /* 0x004fce00078e0a5f */
.L_x_481:
[----:B------:R-:W-:Y:S01]  /*1450*/  ULDC.64 UR4, c[0x0][0xa20] ;  /* 0x0002880000047ab9 */ /* 0x000fe20000000a00 */
[----:B------:R-:W-:Y:S01]  /*1460*/  IMAD.MOV.U32 R208, RZ, RZ, R41 ;  /* 0x000000ffffd07224 */ /* 0x000fe200078e0029 */
[----:B------:R-:W-:Y:S01]  /*1470*/  ISETP.NE.U32.AND P1, PT, RZ, UR4, PT ;  /* 0x00000004ff007c0c */ /* 0x000fe2000bf25070 */
[----:B------:R-:W-:-:S03]  /*1480*/  IMAD.MOV.U32 R203, RZ, RZ, R42 ;  /* 0x000000ffffcb7224 */ /* 0x000fc600078e002a */
[----:B------:R-:W-:-:S13]  /*1490*/  ISETP.NE.AND.EX P1, PT, RZ, UR5, PT, P1 ;  /* 0x00000005ff007c0c */ /* 0x000fda000bf25310 */
[----:B------:R-:W-:Y:S05]  /*14a0*/  @!P1 BRA `(.L_x_482) ;  /* 0x0000000000109947 */ /* 0x000fea0003800000 */
[----:B------:R-:W-:-:S04]  /*14b0*/  IADD3 R4, P0, R204, UR4, RZ ;  /* 0x00000004cc047c10 */ /* 0x000fc8000ff1e0ff */
[----:B------:R-:W-:-:S05]  /*14c0*/  IADD3.X R5, R205, UR5, RZ, P0, !PT ;  /* 0x00000005cd057c10 */ /* 0x000fca00087fe4ff */
[----:B------:R0:W5:Y:S01]  /*14d0*/  LDG.E R29, desc[UR38][R4.64] ;  /* 0x00000026041d7981 */ /* 0x000162000c1e1900 */
[----:B------:R-:W-:Y:S05]  /*14e0*/  BRA `(.L_x_483) ;  /* 0x0000000000107947 */ /* 0x000fea0003800000 */
.L_x_482:
[----:B------:R-:W-:Y:S05]  /*14f0*/  @!P0 BRA `(.L_x_483) ;  /* 0x00000000000c8947 */ /* 0x000fea0003800000 */
[----:B------:R-:W2:Y:S04]  /*1500*/  LDG.E R4, desc[UR38][R8.64] ;  /* 0x0000002608047981 */ /* 0x000ea8000c1e1900 */
[----:B------:R-:W2:Y:S02]  /*1510*/  LDG.E R29, desc[UR38][R8.64+0x4] ;  /* 0x00000426081d7981 */ /* 0x000ea4000c1e1900 */
[----:B--2---:R-:W-:-:S07]  /*1520*/  IADD3 R29, -R4, R29, RZ ;  /* 0x0000001d041d7210 */ /* 0x004fce0007ffe1ff */
.L_x_483:
[----:B------:R-:W-:Y:S02]  /*1530*/  ULDC.64 UR4, c[0x0][0xa10] ;  /* 0x0002840000047ab9 */ /* 0x000fe40000000a00 */
[----:B------:R-:W-:-:S04]  /*1540*/  ISETP.NE.U32.AND P0, PT, RZ, UR4, PT ;  /* 0x00000004ff007c0c */ /* 0x000fc8000bf05070 */
[----:B------:R-:W-:Y:S01]  /*1550*/  ISETP.NE.AND.EX P0, PT, RZ, UR5, PT, P0 ;  /* 0x00000005ff007c0c */ /* 0x000fe2000bf05300 */
[----:B-----5:R-:W-:Y:S01]  /*1560*/  IMAD.IADD R10, R29, 0x1, -R0 ;  /* 0x000000011d0a7824 */ /* 0x020fe200078e0a00 */
[----:B------:R-:W-:-:S11]  /*1570*/  ULDC.64 UR4, c[0x0][0xa30] ;  /* 0x00028c0000047ab9 */ /* 0x000fd60000000a00 */
[----:B0-----:R-:W0:Y:S02]  /*1580*/  @P0 LDC.64 R4, c[0x0][0xa10] ;  /* 0x00028400ff040b82 */ /* 0x001e240000000a00 */
[----:B0-----:R-:W-:-:S05]  /*1590*/  @P0 IMAD.WIDE R4, R26, 0x4, R4 ;  /* 0x000000041a040825 */ /* 0x001fca00078e0204 */
[----:B------:R-:W2:Y:S04]  /*15a0*/  @P0 LDG.E R3, desc[UR38][R4.64] ;  /* 0x0000002604030981 */ /* 0x000ea8000c1e1900 */
[----:B------:R-:W2:Y:S01]  /*15b0*/  @P0 LDG.E R8, desc[UR38][R4.64+0x4] ;  /* 0x0000042604080981 */ /* 0x000ea2000c1e1900 */
[----:B------:R-:W-:Y:S01]  /*15c0*/  IMAD.MOV R27, RZ, RZ, -R10 ;  /* 0x000000ffff1b7224 */ /* 0x000fe200078e0a0a */
[----:B------:R-:W-:Y:S01]  /*15d0*/  ISETP.NE.U32.AND P1, PT, RZ, UR4, PT ;  /* 0x00000004ff007c0c */ /* 0x000fe2000bf25070 */
[----:B------:R-:W-:-:S03]  /*15e0*/  IMAD.MOV.U32 R24, RZ, RZ, R29 ;  /* 0x000000ffff187224 */ /* 0x000fc600078e001d */
[----:B------:R-:W-:Y:S02]  /*15f0*/  VIMNMX R27, RZ, R27, !PT ;  /* 0x0000001bff1b7248 */ /* 0x000fe40007fe0100 */
[----:B------:R-:W-:-:S13]  /*1600*/  ISETP.NE.AND.EX P1, PT, RZ, UR5, PT, P1 ;  /* 0x00000005ff007c0c */ /* 0x000fda000bf25310 */
[----:B------:R-:W-:-:S04]  /*1610*/  @P1 IADD3 R6, P2, R204, UR4, RZ ;  /* 0x00000004cc061c10 */ /* 0x000fc8000ff5e0ff */
[----:B------:R-:W-:-:S05]  /*1620*/  @P1 IADD3.X R7, R205, UR5, RZ, P2, !PT ;  /* 0x00000005cd071c10 */ /* 0x000fca00097fe4ff */
[----:B------:R0:W5:Y:S01]  /*1630*/  @P1 LDG.E R24, desc[UR38][R6.64] ;  /* 0x0000002606181981 */ /* 0x000162000c1e1900 */
[----:B--2---:R-:W-:-:S04]  /*1640*/  @P0 IMAD.IADD R25, R8, 0x1, -R3 ;  /* 0x0000000108190824 */ /* 0x004fc800078e0a03 */
[----:B------:R-:W-:-:S04]  /*1650*/  IMAD.IADD R96, R10, 0x1, R25 ;  /* 0x000000010a607824 */ /* 0x000fc800078e0219 */
[----:B------:R-:W-:-:S05]  /*1660*/  VIADD R0, R96, 0x7f ;  /* 0x0000007f60007836 */ /* 0x000fca0000000000 */
[----:B------:R-:W-:-:S04]  /*1670*/  SHF.R.S32.HI R3, RZ, 0x1f, R0 ;  /* 0x0000001fff037819 */ /* 0x000fc80000011400 */
[----:B------:R-:W-:-:S04]  /*1680*/  LEA.HI R3, R3, R0, RZ, 0x7 ;  /* 0x0000000003037211 */ /* 0x000fc800078f38ff */
[----:B------:R-:W-:Y:S02]  /*1690*/  LOP3.LUT R0, R3, 0xffffff80, RZ, 0xc0, !PT ;  /* 0xffffff8003007812 */ /* 0x000fe400078ec0ff */
[----:B------:R-:W-:Y:S02]  /*16a0*/  SHF.R.S32.HI R210, RZ, 0x7, R3 ;  /* 0x00000007ffd27819 */ /* 0x000fe40000011403 */
[----:B------:R-:W-:-:S04]  /*16b0*/  VIADDMNMX R0, R0, -R10, R25, PT ;  /* 0x8000000a00007246 */ /* 0x000fc80003800119 */
[----:B------:R-:W-:Y:S02]  /*16c0*/  ISETP.GT.AND P0, PT, R0, R27, PT ;  /* 0x0000001b0000720c */ /* 0x000fe40003f04270 */
[----:B------:R-:W-:-:S05]  /*16d0*/  SHF.R.U32.HI R27, RZ, 0x7, R27 ;  /* 0x00000007ff1b7819 */ /* 0x000fca000001161b */
[----:B------:R-:W-:-:S06]  /*16e0*/  IMAD.MOV.U32 R28, RZ, RZ, R27 ;  /* 0x000000ffff1c7224 */ /* 0x000fcc00078e001b */
[----:B------:R-:W-:-:S05]  /*16f0*/  @P0 VIADD R0, R0, 0x7f ;  /* 0x0000007f00000836 */ /* 0x000fca0000000000 */
[----:B------:R-:W-:-:S04]  /*1700*/  @P0 SHF.R.S32.HI R5, RZ, 0x1f, R0 ;  /* 0x0000001fff050819 */ /* 0x000fc80000011400 */
[----:B------:R-:W-:-:S04]  /*1710*/  @P0 LEA.HI R5, R5, R0, RZ, 0x7 ;  /* 0x0000000005050211 */ /* 0x000fc800078f38ff */
[----:B------:R-:W-:Y:S02]  /*1720*/  @P0 SHF.R.S32.HI R28, RZ, 0x7, R5 ;  /* 0x00000007ff1c0819 */ /* 0x000fe40000011405 */
[----:B------:R-:W-:Y:S02]  /*1730*/  PLOP3.LUT P0, PT, PT, PT, PT, 0x80, 0x0 ;  /* 0x000000000000781c */ /* 0x000fe40003f0f070 */
[----:B------:R-:W-:-:S13]  /*1740*/  ISETP.GT.AND P1, PT, R28, R27, PT ;  /* 0x0000001b1c00720c */ /* 0x000fda0003f24270 */
[----:B0-----:R-:W-:Y:S05]  /*1750*/  @!P1 BRA `(.L_x_484) ;  /* 0x0000006c00b89947 */ /* 0x001fea0003800000 */
[----:B------:R-:W-:Y:S01]  /*1760*/  IADD3 R0, R156, 0x18400, RZ ;  /* 0x000184009c007810 */ /* 0x000fe20007ffe0ff */
[----:B------:R-:W-:Y:S03]  /*1770*/  BSSY B6, `(.L_x_485) ;  /* 0x0000013000067945 */ /* 0x000fe60003800000 */
[----:B------:R-:W-:-:S13]  /*1780*/  LOP3.LUT P0, RZ, R0, 0x3ff, RZ, 0xc0, !PT ;  /* 0x000003ff00ff7812 */ /* 0x000fda000780c0ff */
[----:B------:R-:W-:Y:S05]  /*1790*/  @!P0 BRA `(.L_x_486) ;  /* 0x0000000000408947 */ /* 0x000fea0003800000 */
        /* <DEDUP_REMOVED lines=15> */
[----:B-1---5:R-:W-:Y:S05]  /*1890*/  CALL.ABS.NOINC R14 ;  /* 0x000000000e007343 */ /* 0x022fea0003c00000 */
.L_x_486:
[----:B------:R-:W-:Y:S05]  /*18a0*/  BSYNC B6 ;  /* 0x0000000000067941 */ /* 0x000fea0003800000 */
.L_x_485:
[----:B------:R-:W-:Y:S01]  /*18b0*/  VIADD R0, R156, 0x400 ;  /* 0x000004009c007836 */ /* 0x000fe20000000000 */
[----:B------:R-:W-:Y:S04]  /*18c0*/  BSSY B6, `(.L_x_487) ;  /* 0x0000013000067945 */ /* 0x000fe80003800000 */
        /* <DEDUP_REMOVED lines=18> */
.L_x_488:
[----:B------:R-:W-:Y:S05]  /*19f0*/  BSYNC B6 ;  /* 0x0000000000067941 */ /* 0x000fea0003800000 */
.L_x_487:
[----:B------:R-:W-:Y:S01]  /*1a00*/  ULDC.64 UR4, c[0x0][0x9f8] ;  /* 0x00027e0000047ab9 */ /* 0x000fe20000000a00 */
[----:B------:R-:W0:Y:S01]  /*1a10*/  LDC R37, c[0x0][0x3f4] ;  /* 0x0000fd00ff257b82 */ /* 0x000e220000000800 */
[----:B------:R-:W-:-:S04]  /*1a20*/  ISETP.NE.U32.AND P0, PT, RZ, UR4, PT ;  /* 0x00000004ff007c0c */ /* 0x000fc8000bf05070 */
[----:B------:R-:W-:-:S03]  /*1a30*/  ISETP.NE.AND.EX P0, PT, RZ, UR5, PT, P0 ;  /* 0x00000005ff007c0c */ /* 0x000fc6000bf05300 */
[----:B------:R-:W1:Y:S08]  /*1a40*/  LDC.64 R14, c[0x0][0x3f8] ;  /* 0x0000fe00ff0e7b82 */ /* 0x000e700000000a00 */
[----:B------:R-:W2:Y:S02]  /*1a50*/  LDC.64 R34, c[0x0][0x408] ;  /* 0x00010200ff227b82 */ /* 0x000ea40000000a00 */
[----:B------:R-:W-:-:S04]  /*1a60*/  @P0 IADD3 R4, P1, R204, UR4, RZ ;  /* 0x00000004cc040c10 */ /* 0x000fc8000ff3e0ff */
[----:B------:R-:W-:-:S05]  /*1a70*/  @P0 IADD3.X R5, R205, UR5, RZ, P1, !PT ;  /* 0x00000005cd050c10 */ /* 0x000fca0008ffe4ff */
[----:B------:R3:W4:Y:S01]  /*1a80*/  @P0 LDG.E R26, desc[UR38][R4.64] ;  /* 0x00000026041a0981 */ /* 0x000722000c1e1900 */
[----:B0-----:R-:W-:Y:S01]  /*1a90*/  ISETP.GE.AND P0, PT, R16, R37, PT ;  /* 0x000000251000720c */ /* 0x001fe20003f06270 */
[----:B------:R-:W-:Y:S01]  /*1aa0*/  IMAD.IADD R0, R30, 0x1, R29 ;  /* 0x000000011e007824 */ /* 0x000fe200078e021d */
[----:B------:R-:W-:Y:S01]  /*1ab0*/  SHF.R.U32.HI R21, RZ, 0x3, R193 ;  /* 0x00000003ff157819 */ /* 0x000fe200000116c1 */
[----:B------:R-:W0:Y:S01]  /*1ac0*/  S2R R38, SR_TID.X ;  /* 0x0000000000267919 */ /* 0x000e220000002100 */
[----:B------:R-:W-:Y:S01]  /*1ad0*/  SEL R3, R37, RZ, P0 ;  /* 0x000000ff25037207 */ /* 0x000fe20000000000 */
[----:B-1----:R-:W-:Y:S01]  /*1ae0*/  IMAD.WIDE.U32 R6, R153, R14, R18 ;  /* 0x0000000e99067225 */ /* 0x002fe200078e0012 */
[----:B------:R-:W-:-:S03]  /*1af0*/  SHF.R.U32.HI R20, RZ, 0x3, R192 ;  /* 0x00000003ff147819 */ /* 0x000fc600000116c0 */
[----:B------:R-:W-:Y:S01]  /*1b00*/  IMAD.IADD R3, R16, 0x1, R3 ;  /* 0x0000000110037824 */ /* 0x000fe200078e0203 */
[----:B------:R-:W-:Y:S01]  /*1b10*/  MOV R84, R6 ;  /* 0x0000000600547202 */ /* 0x000fe20000000f00 */
[C---:B------:R-:W-:Y:S01]  /*1b20*/  IMAD R8, R227.reuse, R14, RZ ;  /* 0x0000000ee3087224 */ /* 0x040fe200078e02ff */
[C---:B--2---:R-:W-:Y:S01]  /*1b30*/  SHF.L.U64.HI R29, R34.reuse, 0x5, R35 ;  /* 0x00000005221d7819 */ /* 0x044fe20000010223 */
[-C--:B------:R-:W-:Y:S01]  /*1b40*/  IMAD R10, R227, R34.reuse, RZ ;  /* 0x00000022e30a7224 */ /* 0x080fe200078e02ff */
[----:B------:R-:W-:Y:S01]  /*1b50*/  SHF.R.S32.HI R6, RZ, 0x1f, R3 ;  /* 0x0000001fff067819 */ /* 0x000fe20000011403 */
[CC--:B---3--:R-:W-:Y:S01]  /*1b60*/  IMAD.WIDE.U32 R4, R153.reuse, R34.reuse, R18 ;  /* 0x0000002299047225 */ /* 0x0c8fe200078e0012 */
[--C-:B------:R-:W-:Y:S02]  /*1b70*/  SHF.L.U64.HI R30, R34, 0x6, R35.reuse ;  /* 0x00000006221e7819 */ /* 0x100fe40000010223 */
[----:B------:R-:W-:Y:S01]  /*1b80*/  LEA.HI R12, R6, R3, RZ, 0x3 ;  /* 0x00000003060c7211 */ /* 0x000fe200078f18ff */
[C---:B------:R-:W-:Y:S01]  /*1b90*/  IMAD R91, R153.reuse, R35, R10 ;  /* 0x00000023995b7224 */ /* 0x040fe200078e020a */
[----:B------:R-:W-:Y:S01]  /*1ba0*/  SHF.L.U64.HI R31, R34, 0x7, R35 ;  /* 0x00000007221f7819 */ /* 0x000fe20000010223 */
[----:B------:R-:W-:Y:S01]  /*1bb0*/  IMAD.WIDE.U32 R10, R153, R34, R16 ;  /* 0x00000022990a7225 */ /* 0x000fe200078e0010 */
[----:B------:R-:W-:-:S02]  /*1bc0*/  LOP3.LUT R43, R12, 0xfffffff8, RZ, 0xc0, !PT ;  /* 0xfffffff80c2b7812 */ /* 0x000fc400078ec0ff */
[----:B------:R-:W-:Y:S01]  /*1bd0*/  SHF.R.S32.HI R81, RZ, 0x3, R12 ;  /* 0x00000003ff517819 */ /* 0x000fe2000001140c */
[----:B------:R-:W-:Y:S01]  /*1be0*/  IMAD.MOV.U32 R88, RZ, RZ, R4 ;  /* 0x000000ffff587224 */ /* 0x000fe200078e0004 */
[----:B------:R-:W-:Y:S01]  /*1bf0*/  LEA.HI R4, R6, R3, RZ, 0x6 ;  /* 0x0000000306047211 */ /* 0x000fe200078f30ff */
[----:B------:R-:W-:Y:S01]  /*1c00*/  IMAD.IADD R89, R5, 0x1, R91 ;  /* 0x0000000105597824 */ /* 0x000fe200078e025b */
[----:B------:R-:W-:Y:S01]  /*1c10*/  LOP3.LUT R3, R12, 0x38, RZ, 0xc0, !PT ;  /* 0x000000380c037812 */ /* 0x000fe200078ec0ff */
[----:B------:R-:W-:Y:S01]  /*1c20*/  IMAD R87, R153, R15, R8 ;  /* 0x0000000f99577224 */ /* 0x000fe200078e0208 */
[----:B------:R-:W-:Y:S01]  /*1c30*/  LOP3.LUT R5, R193, 0x38, R12, 0xf8, !PT ;  /* 0x00000038c1057812 */ /* 0x000fe200078ef80c */
[----:B------:R-:W-:Y:S01]  /*1c40*/  IMAD.IADD R91, R91, 0x1, R11 ;  /* 0x000000015b5b7824 */ /* 0x000fe200078e020b */
[----:B-----5:R-:W-:Y:S01]  /*1c50*/  SHF.R.S32.HI R11, RZ, 0x1f, R24 ;  /* 0x0000001fff0b7819 */ /* 0x020fe20000011418 */
[----:B------:R-:W-:Y:S01]  /*1c60*/  IMAD.WIDE.U32 R8, R153, R14, R16 ;  /* 0x0000000e99087225 */ /* 0x000fe200078e0010 */
[----:B------:R-:W-:-:S02]  /*1c70*/  LOP3.LUT R3, R3, 0x1c0, R228, 0xf8, !PT ;  /* 0x000001c003037812 */ /* 0x000fc400078ef8e4 */
[----:B0-----:R-:W-:Y:S01]  /*1c80*/  SHF.R.U32.HI R38, RZ, 0x7, R38 ;  /* 0x00000007ff267819 */ /* 0x001fe20000011626 */
[----:B------:R-:W-:Y:S01]  /*1c90*/  IMAD.SHL.U32 R4, R4, 0x80, RZ ;  /* 0x0000008004047824 */ /* 0x000fe200078e00ff */
[----:B------:R-:W-:Y:S01]  /*1ca0*/  LOP3.LUT R5, R5, R21, RZ, 0x3c, !PT ;  /* 0x0000001505057212 */ /* 0x000fe200078e3cff */
[----:B------:R-:W-:Y:S01]  /*1cb0*/  IMAD.IADD R85, R7, 0x1, R87 ;  /* 0x0000000107557824 */ /* 0x000fe200078e0257 */
[----:B------:R-:W-:Y:S01]  /*1cc0*/  ISETP.NE.AND P6, PT, R38, 0x1, PT ;  /* 0x000000012600780c */ /* 0x000fe20003fc5270 */
[----:B------:R-:W-:Y:S01]  /*1cd0*/  IMAD.MOV.U32 R86, RZ, RZ, R8 ;  /* 0x000000ffff567224 */ /* 0x000fe200078e0008 */
[----:B------:R-:W-:Y:S01]  /*1ce0*/  LOP3.LUT R7, R192, 0x38, R12, 0xf8, !PT ;  /* 0x00000038c0077812 */ /* 0x000fe200078ef80c */
[----:B------:R-:W-:Y:S01]  /*1cf0*/  IMAD.MOV.U32 R90, RZ, RZ, R10 ;  /* 0x000000ffff5a7224 */ /* 0x000fe200078e000a */
[----:B------:R-:W-:Y:S01]  /*1d00*/  LOP3.LUT R8, R159, 0x38, R12, 0xf8, !PT ;  /* 0x000000389f087812 */ /* 0x000fe200078ef80c */
[----:B------:R-:W-:Y:S01]  /*1d10*/  IMAD R10, R11, R14, RZ ;  /* 0x0000000e0b0a7224 */ /* 0x000fe200078e02ff */
[----:B------:R-:W-:Y:S01]  /*1d20*/  LOP3.LUT R6, R4, 0xffffe000, RZ, 0xc0, !PT ;  /* 0xffffe00004067812 */ /* 0x000fe200078ec0ff */
[----:B------:R-:W-:Y:S01]  /*1d30*/  IMAD.IADD R87, R87, 0x1, R9 ;  /* 0x0000000157577824 */ /* 0x000fe200078e0209 */
[----:B------:R-:W-:Y:S01]  /*1d40*/  LOP3.LUT R9, R7, R20, RZ, 0x3c, !PT ;  /* 0x0000001407097212 */ /* 0x000fe200078e3cff */
[----:B------:R-:W-:Y:S01]  /*1d50*/  IMAD R11, R11, R34, RZ ;  /* 0x000000220b0b7224 */ /* 0x000fe200078e02ff */
[----:B------:R-:W-:Y:S01]  /*1d60*/  LOP3.LUT R8, R8, R229, RZ, 0x3c, !PT ;  /* 0x000000e508087212 */ /* 0x000fe200078e3cff */
[C---:B------:R-:W-:Y:S01]  /*1d70*/  IMAD R39, R24.reuse, R15, R10 ;  /* 0x0000000f18277224 */ /* 0x040fe200078e020a */
[----:B------:R-:W-:Y:S01]  /*1d80*/  LOP3.LUT R7, R3, R198, RZ, 0x3c, !PT ;  /* 0x000000c603077212 */ /* 0x000fe200078e3cff */
[----:B------:R-:W-:Y:S05]  /*1d90*/  @!P6 WARPSYNC.ALL ;  /* 0x000000000000e948 */ /* 0x000fea0003800000 */
[C---:B------:R-:W-:Y:S01]  /*1da0*/  IMAD.WIDE.U32 R84, R24.reuse, R14, R84 ;  /* 0x0000000e18547225 */ /* 0x040fe200078e0054 */
[-C--:B------:R-:W-:Y:S01]  /*1db0*/  IADD3 R3, R5, R6.reuse, R197 ;  /* 0x0000000605037210 */ /* 0x080fe20007ffe0c5 */
[----:B------:R-:W-:Y:S01]  /*1dc0*/  ULDC UR4, c[0x0][0x2f4] ;  /* 0x0000bd0000047ab9 */ /* 0x000fe20000000800 */
[----:B------:R-:W-:Y:S01]  /*1dd0*/  IADD3 R4, R9, R6, R196 ;  /* 0x0000000609047210 */ /* 0x000fe20007ffe0c4 */
[----:B------:R-:W-:Y:S01]  /*1de0*/  IMAD.WIDE.U32 R86, R24, R14, R86 ;  /* 0x0000000e18567225 */ /* 0x000fe200078e0056 */
[----:B------:R-:W-:-:S02]  /*1df0*/  IADD3 R5, R8, R6, R195 ;  /* 0x0000000608057210 */ /* 0x000fc40007ffe0c3 */
[----:B------:R-:W-:Y:S01]  /*1e00*/  IADD3 R6, R7, R6, R199 ;  /* 0x0000000607067210 */ /* 0x000fe20007ffe0c7 */
[----:B------:R-:W-:Y:S01]  /*1e10*/  IMAD R11, R24, R35, R11 ;  /* 0x00000023180b7224 */ /* 0x000fe200078e020b */
[----:B------:R-:W-:Y:S01]  /*1e20*/  SHF.L.U64.HI R7, R14, 0x5, R15 ;  /* 0x000000050e077819 */ /* 0x000fe2000001020f */
[-C--:B------:R-:W-:Y:S01]  /*1e30*/  IMAD.WIDE.U32 R88, R24, R34.reuse, R88 ;  /* 0x0000002218587225 */ /* 0x080fe200078e0058 */
[C-C-:B------:R-:W-:Y:S02]  /*1e40*/  SHF.L.U64.HI R8, R14.reuse, 0x6, R15.reuse ;  /* 0x000000060e087819 */ /* 0x140fe4000001020f */
[----:B------:R-:W-:Y:S01]  /*1e50*/  SHF.L.U64.HI R9, R14, 0x7, R15 ;  /* 0x000000070e097819 */ /* 0x000fe2000001020f */
[----:B------:R-:W-:Y:S01]  /*1e60*/  IMAD.WIDE.U32 R90, R24, R34, R90 ;  /* 0x00000022185a7225 */ /* 0x000fe200078e005a */
[----:B------:R-:W-:Y:S02]  /*1e70*/  SHF.L.U32 R20, R14, 0x6, RZ ;  /* 0x000000060e147819 */ /* 0x000fe400000006ff */
[----:B------:R-:W-:Y:S01]  /*1e80*/  SHF.R.S32.HI R35, RZ, 0x1f, R42 ;  /* 0x0000001fff237819 */ /* 0x000fe2000001142a */
[----:B------:R-:W-:Y:S01]  /*1e90*/  VIADD R97, R38, 0x8 ;  /* 0x0000000826617836 */ /* 0x000fe20000000000 */
[----:B------:R-:W-:Y:S01]  /*1ea0*/  IADD3 R38, R85, R39, RZ ;  /* 0x0000002755267210 */ /* 0x000fe20007ffe0ff */
[----:B------:R-:W-:Y:S01]  /*1eb0*/  IMAD.SHL.U32 R32, R34, 0x20, RZ ;  /* 0x0000002022207824 */ /* 0x000fe200078e00ff */
[----:B------:R-:W-:Y:S01]  /*1ec0*/  ISETP.GE.AND P1, PT, R16, UR4, PT ;  /* 0x0000000410007c0c */ /* 0x000fe2000bf26270 */
[----:B------:R-:W-:Y:S01]  /*1ed0*/  IMAD.SHL.U32 R33, R34, 0x40, RZ ;  /* 0x0000004022217824 */ /* 0x000fe200078e00ff */
[----:B------:R-:W-:Y:S01]  /*1ee0*/  ISETP.GE.AND P2, PT, R22, UR4, PT ;  /* 0x0000000416007c0c */ /* 0x000fe2000bf46270 */
[C---:B------:R-:W-:Y:S01]  /*1ef0*/  IMAD.SHL.U32 R10, R14.reuse, 0x20, RZ ;  /* 0x000000200e0a7824 */ /* 0x040fe200078e00ff */
[----:B------:R-:W-:Y:S01]  /*1f00*/  SHF.R.S32.HI R83, RZ, 0x1f, R43 ;  /* 0x0000001fff537819 */ /* 0x000fe2000001142b */
[----:B------:R-:W-:-:S02]  /*1f10*/  IMAD.SHL.U32 R21, R14, 0x80, RZ ;  /* 0x000000800e157824 */ /* 0x000fc400078e00ff */
[----:B------:R-:W-:Y:S02]  /*1f20*/  IMAD.SHL.U32 R34, R34, 0x80, RZ ;  /* 0x0000008022227824 */ /* 0x000fe400078e00ff */
[----:B------:R-:W-:Y:S02]  /*1f30*/  IMAD R36, R202, 0x20, R153 ;  /* 0x00000020ca247824 */ /* 0x000fe400078e0299 */
[----:B------:R-:W-:Y:S02]  /*1f40*/  IMAD.SHL.U32 R37, R37, 0x2, RZ ;  /* 0x0000000225257824 */ /* 0x000fe400078e00ff */
[----:B------:R-:W-:Y:S02]  /*1f50*/  IMAD.IADD R39, R39, 0x1, R87 ;  /* 0x0000000127277824 */ /* 0x000fe400078e0257 */
[----:B------:R-:W-:Y:S02]  /*1f60*/  IMAD.IADD R40, R89, 0x1, R11 ;  /* 0x0000000159287824 */ /* 0x000fe400078e020b */
[----:B------:R-:W-:Y:S01]  /*1f70*/  IMAD.IADD R80, R11, 0x1, R91 ;  /* 0x000000010b507824 */ /* 0x000fe200078e025b */
[----:B------:R-:W-:Y:S01]  /*1f80*/  @!P6 BAR.SYNC.DEFER_BLOCKING 0x9, 0x100 ;  /* 0x024400000000eb1d */ /* 0x000fe20000010000 */
[----:B----4-:R-:W-:-:S07]  /*1f90*/  SHF.R.S32.HI R82, RZ, 0x1f, R26 ;  /* 0x0000001fff527819 */ /* 0x010fce000001141a */
.L_x_586:
[----:B------:R-:W0:Y:S01]  /*1fa0*/  LDC R101, c[0x0][0x430] ;  /* 0x00010c00ff657b82 */ /* 0x000e220000000800 */
[----:B------:R-:W-:Y:S02]  /*1fb0*/  VIADD R28, R28, 0xffffffff ;  /* 0xffffffff1c1c7836 */ /* 0x000fe40000000000 */
[----:B------:R-:W-:Y:S02]  /*1fc0*/  IMAD.MOV.U32 R102, RZ, RZ, RZ ;  /* 0x000000ffff667224 */ /* 0x000fe400078e00ff */
[----:B------:R-:W-:-:S03]  /*1fd0*/  IMAD R11, R28, 0x80, R36 ;  /* 0x000000801c0b7824 */ /* 0x000fc600078e0224 */
[----:B-1----:R-:W1:Y:S01]  /*1fe0*/  LDC R104, c[0x0][0x3f4] ;  /* 0x0000fd00ff687b82 */ /* 0x002e620000000800 */
[----:B------:R-:W-:Y:S01]  /*1ff0*/  IMAD.IADD R45, R0, 0x1, R11 ;  /* 0x00000001002d7824 */ /* 0x000fe200078e020b */
[----:B------:R-:W-:-:S03]  /*2000*/  ISETP.GE.AND P3, PT, R11, R25, PT ;  /* 0x000000190b00720c */ /* 0x000fc60003f66270 */
[----:B------:R-:W-:Y:S01]  /*2010*/  IMAD.MOV.U32 R11, RZ, RZ, R45 ;  /* 0x000000ffff0b7224 */ /* 0x000fe200078e002d */
[----:B------:R-:W-:Y:S02]  /*2020*/  ISETP.GT.OR P3, PT, R36, 0x7f, P3 ;  /* 0x0000007f2400780c */ /* 0x000fe40001f64670 */
[----:B0-----:R-:W-:-:S11]  /*2030*/  ISETP.NE.AND P4, PT, R101, 0x1, PT ;  /* 0x000000016500780c */ /* 0x001fd60003f85270 */
[----:B------:R-:W0:Y:S08]  /*2040*/  @!P3 LDC.64 R14, c[0x0][0x428] ;  /* 0x00010a00ff0ebb82 */ /* 0x000e300000000a00 */
[----:B--2---:R-:W2:Y:S08]  /*2050*/  @!P3 LDC.64 R46, c[0x0][0x418] ;  /* 0x00010600ff2ebb82 */ /* 0x004eb00000000a00 */
[----:B---3--:R-:W3:Y:S08]  /*2060*/  @P4 LDC R12, c[0x0][0x434] ;  /* 0x00010d00ff0c4b82 */ /* 0x008ef00000000800 */
[----:B------:R-:W4:Y:S01]  /*2070*/  @P4 LDC R13, c[0x0][0x438] ;  /* 0x00010e00ff0d4b82 */ /* 0x000f220000000800 */
[----:B---3--:R-:W-:-:S05]  /*2080*/  @P4 IMAD.HI.U32 R12, R45, R12, RZ ;  /* 0x0000000c2d0c4227 */ /* 0x008fca00078e00ff */
[----:B----4-:R-:W-:Y:S01]  /*2090*/  @P4 SHF.R.U32.HI R11, RZ, R13, R12 ;  /* 0x0000000dff0b4219 */ /* 0x010fe2000001160c */
[----:B0-----:R-:W-:-:S03]  /*20a0*/  @!P3 IMAD R12, R82, R14, RZ ;  /* 0x0000000e520cb224 */ /* 0x001fc600078e02ff */
[----:B------:R-:W-:Y:S01]  /*20b0*/  @!P3 SHF.R.S32.HI R13, RZ, 0x1f, R11 ;  /* 0x0000001fff0db819 */ /* 0x000fe2000001140b */
[----:B------:R-:W-:Y:S01]  /*20c0*/  @!P3 IMAD R15, R26, R15, R12 ;  /* 0x0000000f1a0fb224 */ /* 0x000fe200078e020c */
[----:B------:R-:W-:-:S05]  /*20d0*/  @!P3 MOV R12, R11 ;  /* 0x0000000b000cb202 */ /* 0x000fca0000000f00 */
[----:B------:R-:W-:-:S04]  /*20e0*/  @!P3 IMAD.WIDE.U32 R12, R26, R14, R12 ;  /* 0x0000000e1a0cb225 */ /* 0x000fc800078e000c */
[----:B------:R-:W-:Y:S01]  /*20f0*/  @!P3 IMAD.IADD R13, R13, 0x1, R15 ;  /* 0x000000010d0db824 */ /* 0x000fe200078e020f */
[----:B--2---:R-:W-:-:S04]  /*2100*/  @!P3 LEA R14, P4, R12, R46, 0x2 ;  /* 0x0000002e0c0eb211 */ /* 0x004fc800078810ff */
[----:B------:R-:W-:-:S05]  /*2110*/  @!P3 LEA.HI.X R15, R12, R47, R13, 0x2, P4 ;  /* 0x0000002f0c0fb211 */ /* 0x000fca00020f140d */
[----:B------:R0:W5:Y:S01]  /*2120*/  @!P3 LDG.E R102, desc[UR38][R14.64] ;  /* 0x000000260e66b981 */ /* 0x000162000c1e1900 */
[----:B-1----:R-:W-:Y:S01]  /*2130*/  ISETP.GE.AND P3, PT, R104, 0x1, PT ;  /* 0x000000016800780c */ /* 0x002fe20003f66270 */
[----:B------:R-:W-:Y:S01]  /*2140*/  IMAD.MOV R12, RZ, RZ, -R11 ;  /* 0x000000ffff0c7224 */ /* 0x000fe200078e0a0b */
[----:B------:R-:W-:Y:S01]  /*2150*/  ISETP.GT.AND P4, PT, R28, R27, PT ;  /* 0x0000001b1c00720c */ /* 0x000fe20003f84270 */
[----:B------:R-:W-:Y:S01]  /*2160*/  IMAD R11, R155, 0x4000, R201 ;  /* 0x000040009b0b7824 */ /* 0x000fe200078e02c9 */
[----:B------:R-:W-:Y:S05]  /*2170*/  YIELD ;  /* 0x0000000000007946 */ /* 0x000fea0003800000 */
[----:B------:R-:W-:Y:S01]  /*2180*/  BSSY B0, `(.L_x_489) ;  /* 0x00005cb000007945 */ /* 0x000fe20003800000 */
[----:B------:R-:W-:Y:S01]  /*2190*/  IMAD R101, R101, R12, R45 ;  /* 0x0000000c65657224 */ /* 0x000fe200078e022d */
[----:B------:R-:W-:Y:S01]  /*21a0*/  P2R R93, PR, RZ, 0x10 ;  /* 0x00000010ff5d7803 */ /* 0x000fe20000000000 */
[----:B------:R-:W-:Y:S01]  /*21b0*/  IMAD R94, R11, 0x2, R156 ;  /* 0x000000020b5e7824 */ /* 0x000fe200078e029c */
[----:B0-----:R-:W-:Y:S06]  /*21c0*/  @!P3 BRA `(.L_x_490) ;  /* 0x000000540070b947 */ /* 0x001fec0003800000 */
[----:B------:R-:W-:Y:S01]  /*21d0*/  SHF.R.S32.HI R100, RZ, 0x1f, R101 ;  /* 0x0000001fff647819 */ /* 0x000fe20000011465 */
[----:B------:R-:W-:Y:S01]  /*21e0*/  ULDC.64 UR4, c[0x0][0x300] ;  /* 0x0000c00000047ab9 */ /* 0x000fe20000000a00 */
[----:B-----5:R-:W-:Y:S01]  /*21f0*/  SHF.R.S32.HI R99, RZ, 0x1f, R102 ;  /* 0x0000001fff637819 */ /* 0x020fe20000011466 */
[----:B------:R-:W-:Y:S01]  /*2200*/  IMAD.WIDE.U32 R12, R101, UR4, RZ ;  /* 0x00000004650c7c25 */ /* 0x000fe2000f8e00ff */
[----:B------:R-:W-:Y:S02]  /*2210*/  ULDC.U8 UR6, c[0x0][0x410] ;  /* 0x0001040000067ab9 */ /* 0x000fe40000000000 */
[----:B------:R-:W-:Y:S01]  /*2220*/  ISETP.NE.AND P3, PT, RZ, UR6, PT ;  /* 0x00000006ff007c0c */ /* 0x000fe2000bf65270 */
[----:B------:R-:W-:Y:S02]  /*2230*/  IMAD R14, R100, UR4, RZ ;  /* 0x00000004640e7c24 */ /* 0x000fe4000f8e02ff */
[-C--:B------:R-:W-:Y:S02]  /*2240*/  IMAD R44, R31, R28.reuse, RZ ;  /* 0x0000001c1f2c7224 */ /* 0x080fe400078e02ff */
[----:B------:R-:W-:Y:S01]  /*2250*/  IMAD R11, R101, UR5, R14 ;  /* 0x00000005650b7c24 */ /* 0x000fe2000f8e020e */
[----:B------:R-:W-:Y:S01]  /*2260*/  ULDC.64 UR4, c[0x0][0x310] ;  /* 0x0000c40000047ab9 */ /* 0x000fe20000000a00 */
[----:B------:R-:W-:-:S02]  /*2270*/  IMAD R14, R9, R28, RZ ;  /* 0x0000001c090e7224 */ /* 0x000fc400078e02ff */
[----:B------:R-:W-:Y:S02]  /*2280*/  IMAD R15, R99, UR4, RZ ;  /* 0x00000004630f7c24 */ /* 0x000fe4000f8e02ff */
[----:B------:R-:W-:Y:S01]  /*2290*/  IMAD.IADD R13, R13, 0x1, R11 ;  /* 0x000000010d0d7824 */ /* 0x000fe200078e020b */
[----:B------:R-:W-:Y:S01]  /*22a0*/  SHF.R.S32.HI R11, RZ, 0x1f, R28 ;  /* 0x0000001fff0b7819 */ /* 0x000fe2000001141c */
[C---:B------:R-:W-:Y:S02]  /*22b0*/  IMAD R15, R102.reuse, UR5, R15 ;  /* 0x00000005660f7c24 */ /* 0x040fe4000f8e020f */
[----:B------:R-:W-:Y:S01]  /*22c0*/  IMAD.WIDE.U32 R12, R102, UR4, R12 ;  /* 0x00000004660c7c25 */ /* 0x000fe2000f8e000c */
[----:B------:R-:W-:-:S03]  /*22d0*/  ULDC.64 UR4, c[0x0][0x308] ;  /* 0x0000c20000047ab9 */ /* 0x000fc60000000a00 */
[----:B------:R-:W-:Y:S02]  /*22e0*/  IMAD.IADD R13, R13, 0x1, R15 ;  /* 0x000000010d0d7824 */ /* 0x000fe400078e020f */
[----:B------:R-:W-:Y:S02]  /*22f0*/  IMAD R15, R35, UR4, RZ ;  /* 0x00000004230f7c24 */ /* 0x000fe4000f8e02ff */
[C---:B------:R-:W-:Y:S02]  /*2300*/  IMAD R103, R11.reuse, R21, R14 ;  /* 0x000000150b677224 */ /* 0x040fe400078e020e */
[----:B------:R-:W-:Y:S02]  /*2310*/  IMAD R45, R11, R34, R44 ;  /* 0x000000220b2d7224 */ /* 0x000fe400078e022c */
[C---:B------:R-:W-:Y:S02]  /*2320*/  IMAD R11, R42.reuse, UR5, R15 ;  /* 0x000000052a0b7c24 */ /* 0x040fe4000f8e020f */
[----:B------:R-:W-:Y:S01]  /*2330*/  IMAD.WIDE.U32 R108, R42, UR4, R12 ;  /* 0x000000042a6c7c25 */ /* 0x000fe2000f8e000c */
[----:B------:R-:W-:-:S03]  /*2340*/  ULDC.64 UR4, c[0x0][0x2e8] ;  /* 0x0000ba0000047ab9 */ /* 0x000fc60000000a00 */
[----:B------:R-:W-:Y:S01]  /*2350*/  IMAD R98, R28, -0x80, R25 ;  /* 0xffffff801c627824 */ /* 0x000fe200078e0219 */
[----:B------:R-:W-:Y:S01]  /*2360*/  IADD3 R11, R109, R11, RZ ;  /* 0x0000000b6d0b7210 */ /* 0x000fe20007ffe0ff */
[-C--:B------:R-:W-:Y:S01]  /*2370*/  IMAD.WIDE.U32 R14, R21, R28.reuse, RZ ;  /* 0x0000001c150e7225 */ /* 0x080fe200078e00ff */
[----:B------:R-:W-:Y:S02]  /*2380*/  LEA R109, P4, R108, UR4, 0x1 ;  /* 0x000000046c6d7c11 */ /* 0x000fe4000f8808ff */
[----:B------:R-:W-:Y:S01]  /*2390*/  VIMNMX R98, R98, 0x80, PT ;  /* 0x0000008062627848 */ /* 0x000fe20003fe0100 */
[----:B------:R-:W-:Y:S01]  /*23a0*/  IMAD.WIDE.U32 R12, R34, R28, RZ ;  /* 0x0000001c220c7225 */ /* 0x000fe200078e00ff */
[----:B------:R-:W-:-:S03]  /*23b0*/  LEA.HI.X R108, R108, UR5, R11, 0x1, P4 ;  /* 0x000000056c6c7c11 */ /* 0x000fc6000a0f0c0b */
[----:B------:R-:W-:Y:S02]  /*23c0*/  IMAD.IADD R103, R15, 0x1, R103 ;  /* 0x000000010f677824 */ /* 0x000fe400078e0267 */
[----:B------:R-:W-:Y:S01]  /*23d0*/  IMAD.IADD R11, R13, 0x1, R45 ;  /* 0x000000010d0b7824 */ /* 0x000fe200078e022d */
[----:B------:R-:W-:Y:S06]  /*23e0*/  @!P3 BRA `(.L_x_491) ;  /* 0x000000280080b947 */ /* 0x000fec0003800000 */
[----:B------:R-:W-:Y:S01]  /*23f0*/  ISETP.GE.AND P3, PT, R153, R98, PT ;  /* 0x000000629900720c */ /* 0x000fe20003f66270 */
[----:B------:R-:W-:Y:S01]  /*2400*/  BSSY B1, `(.L_x_492) ;  /* 0x000001c000017945 */ /* 0x000fe20003800000 */
[----:B------:R-:W-:Y:S02]  /*2410*/  CS2R R60, SRZ ;  /* 0x00000000003c7805 */ /* 0x000fe4000001ff00 */
[----:B------:R-:W-:Y:S02]  /*2420*/  CS2R R68, SRZ ;  /* 0x0000000000447805 */ /* 0x000fe4000001ff00 */
[----:B------:R-:W-:Y:S02]  /*2430*/  CS2R R72, SRZ ;  /* 0x0000000000487805 */ /* 0x000fe4000001ff00 */
[----:B------:R-:W-:Y:S02]  /*2440*/  P2R R140, PR, RZ, 0x8 ;  /* 0x00000008ff8c7803 */ /* 0x000fe40000000000 */
[----:B------:R-:W-:-:S02]  /*2450*/  CS2R R70, SRZ ;  /* 0x0000000000467805 */ /* 0x000fc4000001ff00 */
[----:B------:R-:W-:Y:S01]  /*2460*/  CS2R R74, SRZ ;  /* 0x00000000004a7805 */ /* 0x000fe2000001ff00 */
[----:B------:R-:W-:Y:S06]  /*2470*/  @P3 BRA `(.L_x_493) ;  /* 0x0000000000503947 */ /* 0x000fec0003800000 */
[----:B------:R-:W-:Y:S01]  /*2480*/  IADD3 R45, P3, R84, R14, RZ ;  /* 0x0000000e542d7210 */ /* 0x000fe20007f7e0ff */
[----:B------:R-:W-:Y:S01]  /*2490*/  ULDC.64 UR4, c[0x0][0x3e8] ;  /* 0x0000fa0000047ab9 */ /* 0x000fe20000000a00 */
[----:B------:R-:W-:Y:S02]  /*24a0*/  CS2R R72, SRZ ;  /* 0x0000000000487805 */ /* 0x000fe4000001ff00 */
[----:B------:R-:W-:Y:S01]  /*24b0*/  CS2R R74, SRZ ;  /* 0x00000000004a7805 */ /* 0x000fe2000001ff00 */
[----:B------:R-:W-:Y:S01]  /*24c0*/  IMAD.X R46, R103, 0x1, R38, P3 ;  /* 0x00000001672e7824 */ /* 0x000fe200018e0626 */
[----:B------:R-:W-:-:S04]  /*24d0*/  LEA R44, P3, R45, UR4, 0x1 ;  /* 0x000000042d2c7c11 */ /* 0x000fc8000f8608ff */
[----:B------:R-:W-:Y:S01]  /*24e0*/  LEA.HI.X R45, R45, UR5, R46, 0x1, P3 ;  /* 0x000000052d2d7c11 */ /* 0x000fe200098f0c2e */
[----:B------:R-:W-:Y:S01]  /*24f0*/  ULDC.64 UR4, c[0x0][0x400] ;  /* 0x0001000000047ab9 */ /* 0x000fe20000000a00 */
[----:B------:R-:W-:-:S05]  /*2500*/  IADD3 R47, P3, R88, R12, RZ ;  /* 0x0000000c582f7210 */ /* 0x000fca0007f7e0ff */
[----:B------:R-:W-:Y:S01]  /*2510*/  IMAD.X R48, R11, 0x1, R40, P3 ;  /* 0x000000010b307824 */ /* 0x000fe200018e0628 */
[----:B------:R-:W-:-:S04]  /*2520*/  LEA R46, P3, R47, UR4, 0x1 ;  /* 0x000000042f2e7c11 */ /* 0x000fc8000f8608ff */
[----:B------:R-:W-:Y:S02]  /*2530*/  LEA.HI.X R47, R47, UR5, R48, 0x1, P3 ;  /* 0x000000052f2f7c11 */ /* 0x000fe400098f0c30 */
[----:B------:R-:W-:Y:S02]  /*2540*/  ISETP.GE.AND P3, PT, R18, R104, PT ;  /* 0x000000681200720c */ /* 0x000fe40003f66270 */
[----:B------:R-:W-:Y:S02]  /*2550*/  CS2R R68, SRZ ;  /* 0x0000000000447805 */ /* 0x000fe4000001ff00 */
[----:B------:R-:W-:-:S09]  /*2560*/  CS2R R70, SRZ ;  /* 0x0000000000467805 */ /* 0x000fd2000001ff00 */
[----:B------:R0:W5:Y:S04]  /*2570*/  @!P3 LDG.E.64 R72, desc[UR38][R44.64] ;  /* 0x000000262c48b981 */ /* 0x000168000c1e1b00 */
[----:B------:R0:W5:Y:S01]  /*2580*/  @!P3 LDG.E.64 R74, desc[UR38][R46.64] ;  /* 0x000000262e4ab981 */ /* 0x000162000c1e1b00 */
[----:B------:R-:W-:-:S13]  /*2590*/  ISETP.GE.AND P3, PT, R23, R104, PT ;  /* 0x000000681700720c */ /* 0x000fda0003f66270 */
[----:B------:R0:W5:Y:S04]  /*25a0*/  @!P3 LDG.E.64 R68, desc[UR38][R44.64+0x40] ;  /* 0x000040262c44b981 */ /* 0x000168000c1e1b00 */
[----:B------:R0:W5:Y:S02]  /*25b0*/  @!P3 LDG.E.64 R70, desc[UR38][R46.64+0x40] ;  /* 0x000040262e46b981 */ /* 0x000164000c1e1b00 */
.L_x_493:
[----:B------:R-:W-:Y:S05]  /*25c0*/  BSYNC B1 ;  /* 0x0000000000017941 */ /* 0x000fea0003800000 */
.L_x_492:
[----:B------:R-:W-:Y:S01]  /*25d0*/  ISETP.GE.AND P3, PT, R220, R98, PT ;  /* 0x00000062dc00720c */ /* 0x000fe20003f66270 */
[----:B0----5:R-:W-:Y:S01]  /*25e0*/  IMAD.MOV.U32 R44, RZ, RZ, R68 ;  /* 0x000000ffff2c7224 */ /* 0x021fe200078e0044 */
[----:B------:R-:W-:Y:S01]  /*25f0*/  MOV R47, R73 ;  /* 0x00000049002f7202 */ /* 0x000fe20000000f00 */
[----:B------:R-:W-:Y:S01]  /*2600*/  IMAD.MOV.U32 R45, RZ, RZ, R69 ;  /* 0x000000ffff2d7224 */ /* 0x000fe200078e0045 */
[----:B------:R-:W-:Y:S01]  /*2610*/  BSSY B1, `(.L_x_494) ;  /* 0x0000027000017945 */ /* 0x000fe20003800000 */
[----:B------:R-:W-:Y:S01]  /*2620*/  IMAD.MOV.U32 R46, RZ, RZ, R72 ;  /* 0x000000ffff2e7224 */ /* 0x000fe200078e0048 */
[----:B------:R-:W-:Y:S01]  /*2630*/  PRMT R123, R44, 0x7610, R123 ;  /* 0x000076102c7b7816 */ /* 0x000fe2000000007b */
[----:B------:R-:W-:Y:S01]  /*2640*/  IMAD.MOV.U32 R44, RZ, RZ, R70 ;  /* 0x000000ffff2c7224 */ /* 0x000fe200078e0046 */
[----:B------:R-:W-:Y:S01]  /*2650*/  PRMT R124, R45, 0x7610, R124 ;  /* 0x000076102d7c7816 */ /* 0x000fe2000000007c */
[----:B------:R-:W-:Y:S01]  /*2660*/  IMAD.MOV.U32 R45, RZ, RZ, R71 ;  /* 0x000000ffff2d7224 */ /* 0x000fe200078e0047 */
[----:B------:R-:W-:Y:S01]  /*2670*/  PRMT R139, R46, 0x7610, R139 ;  /* 0x000076102e8b7816 */ /* 0x000fe2000000008b */
[----:B------:R-:W-:Y:S01]  /*2680*/  IMAD.MOV.U32 R46, RZ, RZ, R74 ;  /* 0x000000ffff2e7224 */ /* 0x000fe200078e004a */
[----:B------:R-:W-:Y:S01]  /*2690*/  PRMT R138, R47, 0x7610, R138 ;  /* 0x000076102f8a7816 */ /* 0x000fe2000000008a */
[----:B------:R-:W-:Y:S01]  /*26a0*/  IMAD.MOV.U32 R47, RZ, RZ, R75 ;  /* 0x000000ffff2f7224 */ /* 0x000fe200078e004b */
[----:B------:R-:W-:-:S02]  /*26b0*/  P2R R137, PR, RZ, 0x8 ;  /* 0x00000008ff897803 */ /* 0x000fc40000000000 */
[----:B------:R-:W-:Y:S02]  /*26c0*/  CS2R R64, SRZ ;  /* 0x0000000000407805 */ /* 0x000fe4000001ff00 */
[----:B------:R-:W-:Y:S02]  /*26d0*/  PRMT R125, R44, 0x7610, R125 ;  /* 0x000076102c7d7816 */ /* 0x000fe4000000007d */
[----:B------:R-:W-:Y:S02]  /*26e0*/  CS2R R62, SRZ ;  /* 0x00000000003e7805 */ /* 0x000fe4000001ff00 */
[----:B------:R-:W-:Y:S02]  /*26f0*/  PRMT R126, R45, 0x7610, R126 ;  /* 0x000076102d7e7816 */ /* 0x000fe4000000007e */
[----:B------:R-:W-:Y:S02]  /*2700*/  CS2R R66, SRZ ;  /* 0x0000000000427805 */ /* 0x000fe4000001ff00 */
[----:B------:R-:W-:-:S02]  /*2710*/  PRMT R136, R46, 0x7610, R136 ;  /* 0x000076102e887816 */ /* 0x000fc40000000088 */
[----:B------:R-:W-:Y:S01]  /*2720*/  PRMT R135, R47, 0x7610, R135 ;  /* 0x000076102f877816 */ /* 0x000fe20000000087 */
[----:B------:R-:W-:Y:S06]  /*2730*/  @P3 BRA `(.L_x_495) ;  /* 0x0000000000503947 */ /* 0x000fec0003800000 */
[----:B------:R-:W-:Y:S01]  /*2740*/  IADD3 R45, P3, P4, R84, R14, R10 ;  /* 0x0000000e542d7210 */ /* 0x000fe20007c7e00a */
[----:B------:R-:W-:Y:S01]  /*2750*/  ULDC.64 UR4, c[0x0][0x3e8] ;  /* 0x0000fa0000047ab9 */ /* 0x000fe20000000a00 */
[----:B------:R-:W-:Y:S02]  /*2760*/  CS2R R64, SRZ ;  /* 0x0000000000407805 */ /* 0x000fe4000001ff00 */
[----:B------:R-:W-:Y:S02]  /*2770*/  CS2R R66, SRZ ;  /* 0x0000000000427805 */ /* 0x000fe4000001ff00 */
[----:B------:R-:W-:Y:S02]  /*2780*/  IADD3.X R46, R38, R103, R7, P3, P4 ;  /* 0x00000067262e7210 */ /* 0x000fe40001fe8407 */
[----:B------:R-:W-:-:S04]  /*2790*/  IADD3 R47, P3, P4, R88, R12, R32 ;  /* 0x0000000c582f7210 */ /* 0x000fc80007c7e020 */
[----:B------:R-:W-:Y:S02]  /*27a0*/  IADD3.X R48, R40, R11, R29, P3, P4 ;  /* 0x0000000b28307210 */ /* 0x000fe40001fe841d */
[----:B------:R-:W-:-:S04]  /*27b0*/  LEA R44, P3, R45, UR4, 0x1 ;  /* 0x000000042d2c7c11 */ /* 0x000fc8000f8608ff */
[----:B------:R-:W-:Y:S01]  /*27c0*/  LEA.HI.X R45, R45, UR5, R46, 0x1, P3 ;  /* 0x000000052d2d7c11 */ /* 0x000fe200098f0c2e */
[----:B------:R-:W-:Y:S02]  /*27d0*/  ULDC.64 UR4, c[0x0][0x400] ;  /* 0x0001000000047ab9 */ /* 0x000fe40000000a00 */
        /* <DEDUP_REMOVED lines=10> */
.L_x_495:
[----:B------:R-:W-:Y:S05]  /*2880*/  BSYNC B1 ;  /* 0x0000000000017941 */ /* 0x000fea0003800000 */
.L_x_494:
        /* <DEDUP_REMOVED lines=14> */
[----:B------:R-:W-:-:S02]  /*2970*/  PRMT R113, R44, 0x7610, R113 ;  /* 0x000076102c717816 */ /* 0x000fc40000000071 */
[----:B------:R-:W-:Y:S02]  /*2980*/  CS2R R52, SRZ ;  /* 0x0000000000347805 */ /* 0x000fe4000001ff00 */
[----:B------:R-:W-:Y:S02]  /*2990*/  PRMT R114, R45, 0x7610, R114 ;  /* 0x000076102d727816 */ /* 0x000fe40000000072 */
[----:B------:R-:W-:Y:S02]  /*29a0*/  CS2R R44, SRZ ;  /* 0x00000000002c7805 */ /* 0x000fe4000001ff00 */
[----:B------:R-:W-:Y:S02]  /*29b0*/  PRMT R121, R46, 0x7610, R121 ;  /* 0x000076102e797816 */ /* 0x000fe40000000079 */
[----:B------:R-:W-:Y:S02]  /*29c0*/  CS2R R56, SRZ ;  /* 0x0000000000387805 */ /* 0x000fe4000001ff00 */
[----:B------:R-:W-:-:S02]  /*29d0*/  PRMT R122, R47, 0x7610, R122 ;  /* 0x000076102f7a7816 */ /* 0x000fc4000000007a */
[----:B------:R-:W-:Y:S02]  /*29e0*/  CS2R R54, SRZ ;  /* 0x0000000000367805 */ /* 0x000fe4000001ff00 */
[----:B------:R-:W-:Y:S02]  /*29f0*/  CS2R R58, SRZ ;  /* 0x00000000003a7805 */ /* 0x000fe4000001ff00 */
[----:B------:R-:W-:Y:S02]  /*2a00*/  CS2R R48, SRZ ;  /* 0x0000000000307805 */ /* 0x000fe4000001ff00 */
[----:B------:R-:W-:Y:S02]  /*2a10*/  CS2R R46, SRZ ;  /* 0x00000000002e7805 */ /* 0x000fe4000001ff00 */
[----:B------:R-:W-:Y:S01]  /*2a20*/  CS2R R50, SRZ ;  /* 0x0000000000327805 */ /* 0x000fe2000001ff00 */
        /* <DEDUP_REMOVED lines=21> */
.L_x_497:
[----:B------:R-:W-:Y:S05]  /*2b80*/  BSYNC B1 ;  /* 0x0000000000017941 */ /* 0x000fea0003800000 */
.L_x_496:
[----:B------:R-:W-:Y:S01]  /*2b90*/  ISETP.GE.AND P4, PT, R218, R98, PT ;  /* 0x00000062da00720c */ /* 0x000fe20003f86270 */
[----:B------:R-:W-:-:S12]  /*2ba0*/  BSSY B1, `(.L_x_498) ;  /* 0x000001e000017945 */ /* 0x000fd80003800000 */
[----:B------:R-:W-:Y:S05]  /*2bb0*/  @P4 BRA `(.L_x_499) ;  /* 0x0000000000704947 */ /* 0x000fea0003800000 */
[----:B------:R-:W1:Y:S01]  /*2bc0*/  LDC.64 R44, c[0x0][0x3f8] ;  /* 0x0000fe00ff2c7b82 */ /* 0x000e620000000a00 */
[----:B------:R-:W-:Y:S01]  /*2bd0*/  IMAD.MOV.U32 R15, RZ, RZ, R103 ;  /* 0x000000ffff0f7224 */ /* 0x000fe200078e0067 */
[----:B------:R-:W-:Y:S01]  /*2be0*/  ULDC.64 UR4, c[0x0][0x3e8] ;  /* 0x0000fa0000047ab9 */ /* 0x000fe20000000a00 */
[----:B------:R-:W-:Y:S02]  /*2bf0*/  CS2R R48, SRZ ;  /* 0x0000000000307805 */ /* 0x000fe4000001ff00 */
[----:B------:R-:W-:Y:S01]  /*2c00*/  CS2R R50, SRZ ;  /* 0x0000000000327805 */ /* 0x000fe2000001ff00 */
[----:B-1----:R-:W-:-:S04]  /*2c10*/  IMAD.WIDE.U32 R14, R44, 0x60, R14 ;  /* 0x000000602c0e7825 */ /* 0x002fc800078e000e */
[----:B------:R-:W-:Y:S01]  /*2c20*/  IMAD R13, R45, 0x60, RZ ;  /* 0x000000602d0d7824 */ /* 0x000fe200078e02ff */
[----:B------:R-:W-:-:S04]  /*2c30*/  IADD3 R45, P5, R84, R14, RZ ;  /* 0x0000000e542d7210 */ /* 0x000fc80007fbe0ff */
[----:B------:R-:W-:Y:S01]  /*2c40*/  IADD3.X R46, R38, R15, R13, P5, !PT ;  /* 0x0000000f262e7210 */ /* 0x000fe20002ffe40d */
[----:B------:R-:W-:Y:S01]  /*2c50*/  IMAD.MOV.U32 R13, RZ, RZ, R11 ;  /* 0x000000ffff0d7224 */ /* 0x000fe200078e000b */
[----:B------:R-:W1:Y:S02]  /*2c60*/  LDC.64 R14, c[0x0][0x408] ;  /* 0x00010200ff0e7b82 */ /* 0x000e640000000a00 */
[----:B-1----:R-:W-:-:S04]  /*2c70*/  IMAD.WIDE.U32 R12, R14, 0x60, R12 ;  /* 0x000000600e0c7825 */ /* 0x002fc800078e000c */
[----:B------:R-:W-:Y:S01]  /*2c80*/  IMAD R15, R15, 0x60, RZ ;  /* 0x000000600f0f7824 */ /* 0x000fe200078e02ff */
[----:B------:R-:W-:-:S04]  /*2c90*/  IADD3 R11, P5, R88, R12, RZ ;  /* 0x0000000c580b7210 */ /* 0x000fc80007fbe0ff */
[----:B------:R-:W-:Y:S02]  /*2ca0*/  IADD3.X R44, R40, R13, R15, P5, !PT ;  /* 0x0000000d282c7210 */ /* 0x000fe40002ffe40f */
        /* <DEDUP_REMOVED lines=13> */
.L_x_499:
[----:B------:R-:W-:Y:S05]  /*2d80*/  BSYNC B1 ;  /* 0x0000000000017941 */ /* 0x000fea0003800000 */
.L_x_498:
[----:B-----5:R-:W-:Y:S01]  /*2d90*/  IMAD.MOV.U32 R11, RZ, RZ, R52 ;  /* 0x000000ffff0b7224 */ /* 0x020fe200078e0034 */
[----:B-1----:R-:W-:Y:S01]  /*2da0*/  MOV R12, R53 ;  /* 0x00000035000c7202 */ /* 0x002fe20000000f00 */
[----:B------:R-:W-:Y:S01]  /*2db0*/  IMAD.MOV.U32 R13, RZ, RZ, R56 ;  /* 0x000000ffff0d7224 */ /* 0x000fe200078e0038 */
[----:B------:R-:W-:Y:S01]  /*2dc0*/  ISETP.NE.AND P5, PT, R157, 0x3, PT ;  /* 0x000000039d00780c */ /* 0x000fe20003fa5270 */
        /* <DEDUP_REMOVED lines=16> */
[----:B------:R-:W-:Y:S02]  /*2ed0*/  MOV R12, R45 ;  /* 0x0000002d000c7202 */ /* 0x000fe40000000f00 */
[----:B0-----:R-:W-:Y:S01]  /*2ee0*/  PRMT R78, R11, 0x7610, R78 ;  /* 0x000076100b4e7816 */ /* 0x001fe2000000004e */
        /* <DEDUP_REMOVED lines=8> */
[----:B------:R-:W-:Y:S02]  /*2f70*/  PRMT R110, R12, 0x7610, R110 ;  /* 0x000076100c6e7816 */ /* 0x000fe4000000006e */
[----:B------:R-:W-:Y:S02]  /*2f80*/  PRMT R117, R13, 0x7610, R117 ;  /* 0x000076100d757816 */ /* 0x000fe40000000075 */
[----:B------:R-:W-:Y:S01]  /*2f90*/  PRMT R118, R14, 0x7610, R118 ;  /* 0x000076100e767816 */ /* 0x000fe20000000076 */
[----:B------:R-:W-:Y:S06]  /*2fa0*/  @!P5 BRA `(.L_x_500) ;  /* 0x000000000004d947 */ /* 0x000fec0003800000 */
[----:B------:R-:W-:Y:S01]  /*2fb0*/  BPT.TRAP 0x1 ;  /* 0x000000040000795c */ /* 0x000fe20000300000 */
.L_x_500:
[----:B------:R-:W-:Y:S01]  /*2fc0*/  IMAD R92, R155, 0x8, R156 ;  /* 0x000000089b5c7824 */ /* 0x000fe200078e029c */
[----:B------:R-:W-:Y:S01]  /*2fd0*/  SHF.L.U32 R103, R154, 0x1f, RZ ;  /* 0x0000001f9a677819 */ /* 0x000fe200000006ff */
[----:B------:R-:W-:Y:S03]  /*2fe0*/  BSSY B1, `(.L_x_501) ;  /* 0x0000003000017945 */ /* 0x000fe60003800000 */
[----:B------:R-:W0:Y:S02]  /*2ff0*/  SYNCS.PHASECHK.TRANS64.TRYWAIT P6, [R92+URZ+0x28890], R103 ;  /* 0x028890675c0075a7 */ /* 0x000e2400080c017f */
[----:B0-----:R-:W-:Y:S05]  /*3000*/  @!P6 BRA `(.L_x_502) ;  /* 0x0000017c0014e947 */ /* 0x001fea0003800000 */
.L_x_797:
[----:B------:R-:W-:Y:S05]  /*3010*/  BSYNC B1 ;  /* 0x0000000000017941 */ /* 0x000fea0003800000 */
.L_x_501:
[----:B------:R-:W-:-:S03]  /*3020*/  UMOV UR4, 0xffffffff ;  /* 0xffffffff00047882 */ /* 0x000fc60000000000 */
[----:B------:R-:W-:Y:S05]  /*3030*/  BRA.DIV UR4, `(.L_x_503) ;  /* 0x0000017e041c7947 */ /* 0x000fea000b800000 */
[----:B------:R1:W2:Y:S04]  /*3040*/  SHFL.IDX PT, R79, R108, RZ, 0x181f ;  /* 0x00181fff6c4f7589 */ /* 0x0002a800000e0000 */
[----:B------:R1:W3:Y:S02]  /*3050*/  SHFL.IDX PT, R105, R109, RZ, 0x181f ;  /* 0x00181fff6d697589 */ /* 0x0002e400000e0000 */
.L_x_801:
[----:B------:R-:W-:Y:S01]  /*3060*/  ISETP.NE.AND P6, PT, R140, RZ, PT ;  /* 0x000000ff8c00720c */ /* 0x000fe20003fc5270 */
[----:B------:R-:W-:-:S12]  /*3070*/  BSSY B1, `(.L_x_504) ;  /* 0x0000072000017945 */ /* 0x000fd80003800000 */
[----:B------:R-:W-:Y:S05]  /*3080*/  @P6 BRA `(.L_x_505) ;  /* 0x0000000400c06947 */ /* 0x000fea0003800000 */
[----:B------:R-:W-:Y:S04]  /*3090*/  BSSY B2, `(.L_x_506) ;  /* 0x0000038000027945 */ /* 0x000fe80003800000 */
[----:B------:R-:W-:Y:S05]  /*30a0*/  @P1 BRA `(.L_x_507) ;  /* 0x0000000000d81947 */ /* 0x000fea0003800000 */
[----:B------:R4:W0:Y:S01]  /*30b0*/  LDS.128 R12, [R94+0x18400] ;  /* 0x018400005e0c7984 */ /* 0x0008220000000c00 */
[C---:B---3--:R-:W-:Y:S01]  /*30c0*/  LEA R76, P6, R16.reuse, R105, 0x1 ;  /* 0x00000069104c7211 */ /* 0x048fe200078c08ff */
[----:B------:R-:W-:Y:S03]  /*30d0*/  BSSY B3, `(.L_x_508) ;  /* 0x0000032000037945 */ /* 0x000fe60003800000 */
[----:B--2---:R-:W-:Y:S02]  /*30e0*/  LEA.HI.X R77, R16, R79, R17, 0x1, P6 ;  /* 0x0000004f104d7211 */ /* 0x004fe400030f0c11 */
[----:B------:R-:W-:-:S13]  /*30f0*/  ISETP.GE.AND P6, PT, R18, R104, PT ;  /* 0x000000681200720c */ /* 0x000fda0003fc6270 */
[----:B----4-:R-:W-:Y:S05]  /*3100*/  @P6 BRA `(.L_x_509) ;  /* 0x0000000000b86947 */ /* 0x010fea0003800000 */
[----:B------:R-:W-:Y:S02]  /*3110*/  SHF.R.U32.HI R141, RZ, 0x10, R73 ;  /* 0x00000010ff8d7819 */ /* 0x000fe40000011649 */
[--C-:B------:R-:W-:Y:S02]  /*3120*/  SHF.R.U64 R11, R74, 0x10, R75.reuse ;  /* 0x000000104a0b7819 */ /* 0x100fe4000000124b */
[----:B------:R-:W-:Y:S02]  /*3130*/  SHF.R.U32.HI R140, RZ, 0x10, R75 ;  /* 0x00000010ff8c7819 */ /* 0x000fe4000001164b */
[----:B------:R-:W-:Y:S02]  /*3140*/  SHF.R.U64 R142, R72, 0x10, R73 ;  /* 0x00000010488e7819 */ /* 0x000fe40000001249 */
[----:B------:R-:W-:Y:S02]  /*3150*/  PRMT R138, R138, 0x5410, R141 ;  /* 0x000054108a8a7816 */ /* 0x000fe4000000008d */
[----:B------:R-:W-:Y:S01]  /*3160*/  PRMT R136, R136, 0x5410, R11 ;  /* 0x0000541088887816 */ /* 0x000fe2000000000b */
[----:B0-----:R-:W-:Y:S01]  /*3170*/  IMAD.U32 R11, R12, 0x10000, RZ ;  /* 0x000100000c0b7824 */ /* 0x001fe200078e00ff */
[----:B------:R-:W-:Y:S01]  /*3180*/  PRMT R141, R135, 0x5410, R140 ;  /* 0x00005410878d7816 */ /* 0x000fe2000000008c */
[----:B------:R-:W-:Y:S01]  /*3190*/  IMAD.U32 R135, R138, 0x10000, RZ ;  /* 0x000100008a877824 */ /* 0x000fe200078e00ff */
[----:B------:R-:W-:-:S02]  /*31a0*/  PRMT R139, R139, 0x5410, R142 ;  /* 0x000054108b8b7816 */ /* 0x000fc4000000008e */
[C---:B------:R-:W-:Y:S01]  /*31b0*/  SHF.L.U32 R72, R14.reuse, 0x10, RZ ;  /* 0x000000100e487819 */ /* 0x040fe200000006ff */
[----:B------:R-:W-:Y:S01]  /*31c0*/  IMAD.U32 R142, R141, 0x10000, RZ ;  /* 0x000100008d8e7824 */ /* 0x000fe200078e00ff */
[----:B------:R-:W-:Y:S01]  /*31d0*/  LOP3.LUT R73, R14, 0xffff0000, RZ, 0xc0, !PT ;  /* 0xffff00000e497812 */ /* 0x000fe200078ec0ff */
[C---:B------:R-:W-:Y:S01]  /*31e0*/  IMAD.U32 R14, R13.reuse, 0x10000, RZ ;  /* 0x000100000d0e7824 */ /* 0x040fe200078e00ff */
[----:B------:R-:W-:Y:S02]  /*31f0*/  LOP3.LUT R13, R13, 0xffff0000, RZ, 0xc0, !PT ;  /* 0xffff00000d0d7812 */ /* 0x000fe400078ec0ff */
[----:B------:R-:W-:Y:S01]  /*3200*/  LOP3.LUT R140, R136, 0xffff0000, RZ, 0xc0, !PT ;  /* 0xffff0000888c7812 */ /* 0x000fe200078ec0ff */
[----:B------:R-:W-:Y:S01]  /*3210*/  FMUL.FTZ R145, R73, R142 ;  /* 0x0000008e49917220 */ /* 0x000fe20000410000 */
[----:B------:R-:W-:Y:S01]  /*3220*/  LOP3.LUT R75, R139, 0xffff0000, RZ, 0xc0, !PT ;  /* 0xffff00008b4b7812 */ /* 0x000fe200078ec0ff */
[----:B------:R-:W-:Y:S01]  /*3230*/  FMUL.FTZ R73, R73, R135 ;  /* 0x0000008749497220 */ /* 0x000fe20000410000 */
[----:B------:R-:W-:Y:S01]  /*3240*/  LOP3.LUT R74, R15, 0xffff0000, RZ, 0xc0, !PT ;  /* 0xffff00000f4a7812 */ /* 0x000fe200078ec0ff */
[C---:B------:R-:W-:Y:S01]  /*3250*/  FMUL.FTZ R143, R13.reuse, R140 ;  /* 0x0000008c0d8f7220 */ /* 0x040fe20000410000 */
[----:B------:R-:W-:Y:S01]  /*3260*/  LOP3.LUT R12, R12, 0xffff0000, RZ, 0xc0, !PT ;  /* 0xffff00000c0c7812 */ /* 0x000fe200078ec0ff */
[----:B------:R-:W-:Y:S01]  /*3270*/  FMUL.FTZ R13, R13, R75 ;  /* 0x0000004b0d0d7220 */ /* 0x000fe20000410000 */
[----:B------:R-:W-:Y:S01]  /*3280*/  LOP3.LUT R141, R141, 0xffff0000, RZ, 0xc0, !PT ;  /* 0xffff00008d8d7812 */ /* 0x000fe200078ec0ff */
[----:B------:R-:W-:Y:S01]  /*3290*/  IMAD.U32 R136, R136, 0x10000, RZ ;  /* 0x0001000088887824 */ /* 0x000fe200078e00ff */
[----:B------:R-:W-:Y:S01]  /*32a0*/  LOP3.LUT R138, R138, 0xffff0000, RZ, 0xc0, !PT ;  /* 0xffff00008a8a7812 */ /* 0x000fe200078ec0ff */
[----:B------:R-:W-:-:S02]  /*32b0*/  IMAD.U32 R139, R139, 0x10000, RZ ;  /* 0x000100008b8b7824 */ /* 0x000fc400078e00ff */
[----:B------:R-:W-:Y:S01]  /*32c0*/  FFMA.FTZ R145, R72, R135, -R145 ;  /* 0x0000008748917223 */ /* 0x000fe20000010891 */
[C---:B------:R-:W-:Y:S01]  /*32d0*/  FFMA.FTZ R143, R14.reuse, R75, -R143 ;  /* 0x0000004b0e8f7223 */ /* 0x040fe2000001088f */
[----:B------:R-:W-:Y:S01]  /*32e0*/  FFMA.FTZ R140, R14, R140, R13 ;  /* 0x0000008c0e8c7223 */ /* 0x000fe2000001000d */
[----:B------:R-:W-:Y:S01]  /*32f0*/  FFMA.FTZ R72, R72, R142, R73 ;  /* 0x0000008e48487223 */ /* 0x000fe20000010049 */
[----:B------:R-:W-:Y:S02]  /*3300*/  IMAD.U32 R15, R15, 0x10000, RZ ;  /* 0x000100000f0f7824 */ /* 0x000fe400078e00ff */
[----:B------:R-:W-:Y:S01]  /*3310*/  FMUL.FTZ R142, R74, R141 ;  /* 0x0000008d4a8e7220 */ /* 0x000fe20000410000 */
[C---:B------:R-:W-:Y:S01]  /*3320*/  FMUL.FTZ R14, R12.reuse, R136 ;  /* 0x000000880c0e7220 */ /* 0x040fe20000410000 */
[-C--:B------:R-:W-:Y:S01]  /*3330*/  FMUL.FTZ R13, R12, R139.reuse ;  /* 0x0000008b0c0d7220 */ /* 0x080fe20000410000 */
[-C--:B------:R-:W-:Y:S01]  /*3340*/  FMUL.FTZ R74, R74, R138.reuse ;  /* 0x0000008a4a4a7220 */ /* 0x080fe20000410000 */
[----:B------:R-:W-:Y:S01]  /*3350*/  FFMA.FTZ R142, R15, R138, -R142 ;  /* 0x0000008a0f8e7223 */ /* 0x000fe2000001088e */
[C---:B------:R-:W-:Y:S01]  /*3360*/  FFMA.FTZ R14, R11.reuse, R139, -R14 ;  /* 0x0000008b0b0e7223 */ /* 0x040fe2000001080e */
[----:B------:R-:W-:Y:S01]  /*3370*/  FFMA.FTZ R13, R11, R136, R13 ;  /* 0x000000880b0d7223 */ /* 0x000fe2000001000d */
[----:B------:R-:W-:Y:S01]  /*3380*/  FFMA.FTZ R15, R15, R141, R74 ;  /* 0x0000008d0f0f7223 */ /* 0x000fe2000001004a */
[----:B------:R-:W-:-:S02]  /*3390*/  F2FP.BF16.F32.PACK_AB R140, R140, R143 ;  /* 0x0000008f8c8c723e */ /* 0x000fc400000010ff */
[----:B------:R-:W-:Y:S02]  /*33a0*/  F2FP.BF16.F32.PACK_AB R72, R72, R145 ;  /* 0x000000914848723e */ /* 0x000fe400000010ff */
[----:B------:R-:W-:Y:S01]  /*33b0*/  F2FP.BF16.F32.PACK_AB R12, R13, R14 ;  /* 0x0000000e0d0c723e */ /* 0x000fe200000010ff */
[----:B------:R-:W-:Y:S01]  /*33c0*/  IMAD.MOV.U32 R13, RZ, RZ, R140 ;  /* 0x000000ffff0d7224 */ /* 0x000fe200078e008c */
[----:B------:R-:W-:Y:S02]  /*33d0*/  F2FP.BF16.F32.PACK_AB R15, R15, R142 ;  /* 0x0000008e0f0f723e */ /* 0x000fe400000010ff */
[----:B------:R-:W-:-:S07]  /*33e0*/  MOV R14, R72 ;  /* 0x00000048000e7202 */ /* 0x000fce0000000f00 */
.L_x_509:
[----:B------:R-:W-:Y:S05]  /*33f0*/  BSYNC B3 ;  /* 0x0000000000037941 */ /* 0x000fea0003800000 */
.L_x_508:
[----:B0-----:R4:W-:Y:S02]  /*3400*/  ST.E.128 desc[UR38][R76.64], R12 ;  /* 0x0000000c4c007985 */ /* 0x0019e4000c101d26 */
.L_x_507:
[----:B------:R-:W-:Y:S05]  /*3410*/  BSYNC B2 ;  /* 0x0000000000027941 */ /* 0x000fea0003800000 */
.L_x_506:
[----:B------:R-:W-:Y:S05]  /*3420*/  @P2 BRA `(.L_x_505) ;  /* 0x0000000000d82947 */ /* 0x000fea0003800000 */
[----:B----4-:R4:W0:Y:S01]  /*3430*/  LDS.128 R12, [R94+0x1c400] ;  /* 0x01c400005e0c7984 */ /* 0x0108220000000c00 */
[C---:B---3--:R-:W-:Y:S01]  /*3440*/  LEA R72, P6, R22.reuse, R105, 0x1 ;  /* 0x0000006916487211 */ /* 0x048fe200078c08ff */
[----:B------:R-:W-:Y:S03]  /*3450*/  BSSY B2, `(.L_x_510) ;  /* 0x0000032000027945 */ /* 0x000fe60003800000 */
[----:B--2---:R-:W-:Y:S02]  /*3460*/  LEA.HI.X R73, R22, R79, R2, 0x1, P6 ;  /* 0x0000004f16497211 */ /* 0x004fe400030f0c02 */
[----:B------:R-:W-:-:S13]  /*3470*/  ISETP.GE.AND P6, PT, R23, R104, PT ;  /* 0x000000681700720c */ /* 0x000fda0003fc6270 */
[----:B----4-:R-:W-:Y:S05]  /*3480*/  @P6 BRA `(.L_x_511) ;  /* 0x0000000000b86947 */ /* 0x010fea0003800000 */
[----:B------:R-:W-:Y:S01]  /*3490*/  SHF.R.U64 R76, R68, 0x10, R69 ;  /* 0x00000010444c7819 */ /* 0x000fe20000001245 */
[----:B0-----:R-:W-:Y:S01]  /*34a0*/  IMAD.U32 R68, R14, 0x10000, RZ ;  /* 0x000100000e447824 */ /* 0x001fe200078e00ff */
[--C-:B------:R-:W-:Y:S02]  /*34b0*/  SHF.R.U64 R74, R70, 0x10, R71.reuse ;  /* 0x00000010464a7819 */ /* 0x100fe40000001247 */
[----:B------:R-:W-:Y:S02]  /*34c0*/  SHF.R.U32.HI R71, RZ, 0x10, R71 ;  /* 0x00000010ff477819 */ /* 0x000fe40000011647 */
[----:B------:R-:W-:Y:S02]  /*34d0*/  SHF.R.U32.HI R11, RZ, 0x10, R69 ;  /* 0x00000010ff0b7819 */ /* 0x000fe40000011645 */
[----:B------:R-:W-:Y:S02]  /*34e0*/  PRMT R123, R123, 0x5410, R76 ;  /* 0x000054107b7b7816 */ /* 0x000fe4000000004c */
[----:B------:R-:W-:-:S02]  /*34f0*/  PRMT R125, R125, 0x5410, R74 ;  /* 0x000054107d7d7816 */ /* 0x000fc4000000004a */
[----:B------:R-:W-:Y:S02]  /*3500*/  PRMT R126, R126, 0x5410, R71 ;  /* 0x000054107e7e7816 */ /* 0x000fe40000000047 */
[----:B------:R-:W-:Y:S01]  /*3510*/  LOP3.LUT R69, R14, 0xffff0000, RZ, 0xc0, !PT ;  /* 0xffff00000e457812 */ /* 0x000fe200078ec0ff */
[C---:B------:R-:W-:Y:S01]  /*3520*/  IMAD.U32 R14, R13.reuse, 0x10000, RZ ;  /* 0x000100000d0e7824 */ /* 0x040fe200078e00ff */
[----:B------:R-:W-:Y:S01]  /*3530*/  PRMT R124, R124, 0x5410, R11 ;  /* 0x000054107c7c7816 */ /* 0x000fe2000000000b */
[----:B------:R-:W-:Y:S01]  /*3540*/  IMAD.U32 R76, R126, 0x10000, RZ ;  /* 0x000100007e4c7824 */ /* 0x000fe200078e00ff */
[----:B------:R-:W-:Y:S01]  /*3550*/  LOP3.LUT R13, R13, 0xffff0000, RZ, 0xc0, !PT ;  /* 0xffff00000d0d7812 */ /* 0x000fe200078ec0ff */
[----:B------:R-:W-:Y:S01]  /*3560*/  IMAD.U32 R11, R12, 0x10000, RZ ;  /* 0x000100000c0b7824 */ /* 0x000fe200078e00ff */
[----:B------:R-:W-:Y:S01]  /*3570*/  LOP3.LUT R75, R125, 0xffff0000, RZ, 0xc0, !PT ;  /* 0xffff00007d4b7812 */ /* 0x000fe200078ec0ff */
[----:B------:R-:W-:Y:S01]  /*3580*/  IMAD.U32 R74, R124, 0x10000, RZ ;  /* 0x000100007c4a7824 */ /* 0x000fe200078e00ff */
[C---:B------:R-:W-:Y:S01]  /*3590*/  LOP3.LUT R71, R123.reuse, 0xffff0000, RZ, 0xc0, !PT ;  /* 0xffff00007b477812 */ /* 0x040fe200078ec0ff */
[----:B------:R-:W-:Y:S01]  /*35a0*/  IMAD.U32 R123, R123, 0x10000, RZ ;  /* 0x000100007b7b7824 */ /* 0x000fe200078e00ff */
[----:B------:R-:W-:Y:S01]  /*35b0*/  LOP3.LUT R12, R12, 0xffff0000, RZ, 0xc0, !PT ;  /* 0xffff00000c0c7812 */ /* 0x000fe200078ec0ff */
[----:B------:R-:W-:Y:S01]  /*35c0*/  FMUL.FTZ R77, R13, R75 ;  /* 0x0000004b0d4d7220 */ /* 0x000fe20000410000 */
[----:B------:R-:W-:Y:S01]  /*35d0*/  SHF.L.U32 R125, R125, 0x10, RZ ;  /* 0x000000107d7d7819 */ /* 0x000fe200000006ff */
[-C--:B------:R-:W-:Y:S01]  /*35e0*/  FMUL.FTZ R136, R13, R71.reuse ;  /* 0x000000470d887220 */ /* 0x080fe20000410000 */
[----:B------:R-:W-:Y:S01]  /*35f0*/  FMUL.FTZ R13, R69, R76 ;  /* 0x0000004c450d7220 */ /* 0x000fe20000410000 */
[----:B------:R-:W-:Y:S01]  /*3600*/  LOP3.LUT R70, R15, 0xffff0000, RZ, 0xc0, !PT ;  /* 0xffff00000f467812 */ /* 0x000fe200078ec0ff */
[-C--:B------:R-:W-:Y:S01]  /*3610*/  FMUL.FTZ R69, R69, R74.reuse ;  /* 0x0000004a45457220 */ /* 0x080fe20000410000 */
[----:B------:R-:W-:Y:S01]  /*3620*/  LOP3.LUT R126, R126, 0xffff0000, RZ, 0xc0, !PT ;  /* 0xffff00007e7e7812 */ /* 0x000fe200078ec0ff */
[----:B------:R-:W-:Y:S01]  /*3630*/  FFMA.FTZ R77, R14, R71, -R77 ;  /* 0x000000470e4d7223 */ /* 0x000fe2000001084d */
[----:B------:R-:W-:Y:S01]  /*3640*/  LOP3.LUT R124, R124, 0xffff0000, RZ, 0xc0, !PT ;  /* 0xffff00007c7c7812 */ /* 0x000fe200078ec0ff */
[----:B------:R-:W-:Y:S01]  /*3650*/  FFMA.FTZ R136, R14, R75, R136 ;  /* 0x0000004b0e887223 */ /* 0x000fe20000010088 */
[----:B------:R-:W-:Y:S01]  /*3660*/  FFMA.FTZ R13, R68, R74, -R13 ;  /* 0x0000004a440d7223 */ /* 0x000fe2000001080d */
[----:B------:R-:W-:Y:S01]  /*3670*/  FMUL.FTZ R14, R12, R125 ;  /* 0x0000007d0c0e7220 */ /* 0x000fe20000410000 */
[----:B------:R-:W-:Y:S01]  /*3680*/  FFMA.FTZ R68, R68, R76, R69 ;  /* 0x0000004c44447223 */ /* 0x000fe20000010045 */
[----:B------:R-:W-:Y:S01]  /*3690*/  FMUL.FTZ R12, R12, R123 ;  /* 0x0000007b0c0c7220 */ /* 0x000fe20000410000 */
[----:B------:R-:W-:-:S02]  /*36a0*/  IMAD.U32 R15, R15, 0x10000, RZ ;  /* 0x000100000f0f7824 */ /* 0x000fc400078e00ff */
[C---:B------:R-:W-:Y:S01]  /*36b0*/  FMUL.FTZ R74, R70.reuse, R126 ;  /* 0x0000007e464a7220 */ /* 0x040fe20000410000 */
[-C--:B------:R-:W-:Y:S01]  /*36c0*/  FMUL.FTZ R69, R70, R124.reuse ;  /* 0x0000007c46457220 */ /* 0x080fe20000410000 */
[C---:B------:R-:W-:Y:S01]  /*36d0*/  FFMA.FTZ R14, R11.reuse, R123, -R14 ;  /* 0x0000007b0b0e7223 */ /* 0x040fe2000001080e */
[----:B------:R-:W-:Y:S01]  /*36e0*/  FFMA.FTZ R11, R11, R125, R12 ;  /* 0x0000007d0b0b7223 */ /* 0x000fe2000001000c */
[C---:B------:R-:W-:Y:S01]  /*36f0*/  FFMA.FTZ R74, R15.reuse, R124, -R74 ;  /* 0x0000007c0f4a7223 */ /* 0x040fe2000001084a */
[----:B------:R-:W-:Y:S01]  /*3700*/  FFMA.FTZ R69, R15, R126, R69 ;  /* 0x0000007e0f457223 */ /* 0x000fe20000010045 */
[----:B------:R-:W-:Y:S02]  /*3710*/  F2FP.BF16.F32.PACK_AB R77, R136, R77 ;  /* 0x0000004d884d723e */ /* 0x000fe400000010ff */
[----:B------:R-:W-:Y:S02]  /*3720*/  F2FP.BF16.F32.PACK_AB R68, R68, R13 ;  /* 0x0000000d4444723e */ /* 0x000fe400000010ff */
[----:B------:R-:W-:Y:S01]  /*3730*/  F2FP.BF16.F32.PACK_AB R12, R11, R14 ;  /* 0x0000000e0b0c723e */ /* 0x000fe200000010ff */
[----:B------:R-:W-:Y:S01]  /*3740*/  IMAD.MOV.U32 R13, RZ, RZ, R77 ;  /* 0x000000ffff0d7224 */ /* 0x000fe200078e004d */
[----:B------:R-:W-:Y:S01]  /*3750*/  F2FP.BF16.F32.PACK_AB R15, R69, R74 ;  /* 0x0000004a450f723e */ /* 0x000fe200000010ff */
[----:B------:R-:W-:-:S07]  /*3760*/  IMAD.MOV.U32 R14, RZ, RZ, R68 ;  /* 0x000000ffff0e7224 */ /* 0x000fce00078e0044 */
.L_x_511:
[----:B------:R-:W-:Y:S05]  /*3770*/  BSYNC B2 ;  /* 0x0000000000027941 */ /* 0x000fea0003800000 */
.L_x_510:
[----:B0-----:R0:W-:Y:S02]  /*3780*/  ST.E.128 desc[UR38][R72.64], R12 ;  /* 0x0000000c48007985 */ /* 0x0011e4000c101d26 */
.L_x_505:
[----:B------:R-:W-:Y:S05]  /*3790*/  BSYNC B1 ;  /* 0x0000000000017941 */ /* 0x000fea0003800000 */
.L_x_504:
[----:B------:R-:W-:-:S03]  /*37a0*/  UMOV UR4, 0xffffffff ;  /* 0xffffffff00047882 */ /* 0x000fc60000000000 */
[----:B------:R-:W-:Y:S05]  /*37b0*/  BRA.DIV UR4, `(.L_x_512) ;  /* 0x0000017604887947 */ /* 0x000fea000b800000 */
[----:B------:R1:W1:Y:S04]  /*37c0*/  SHFL.IDX PT, R71, R108, 0x1, 0x181f ;  /* 0x00381f006c477f89 */ /* 0x00026800000e0000 */
[----:B0-----:R0:W0:Y:S02]  /*37d0*/  SHFL.IDX PT, R73, R109, 0x1, 0x181f ;  /* 0x00381f006d497f89 */ /* 0x00102400000e0000 */
.L_x_805:
[----:B------:R-:W-:Y:S01]  /*37e0*/  ISETP.NE.AND P6, PT, R137, RZ, PT ;  /* 0x000000ff8900720c */ /* 0x000fe20003fc5270 */
[----:B------:R-:W-:-:S12]  /*37f0*/  BSSY B1, `(.L_x_513) ;  /* 0x0000072000017945 */ /* 0x000fd80003800000 */
[----:B------:R-:W-:Y:S05]  /*3800*/  @P6 BRA `(.L_x_514) ;  /* 0x0000000400c06947 */ /* 0x000fea0003800000 */
[----:B------:R-:W-:Y:S04]  /*3810*/  BSSY B2, `(.L_x_515) ;  /* 0x0000038000027945 */ /* 0x000fe80003800000 */
[----:B------:R-:W-:Y:S05]  /*3820*/  @P1 BRA `(.L_x_516) ;  /* 0x0000000000d81947 */ /* 0x000fea0003800000 */
[----:B----4-:R4:W2:Y:S01]  /*3830*/  LDS.128 R12, [R94+0x19400] ;  /* 0x019400005e0c7984 */ /* 0x0108a20000000c00 */
[C---:B0-----:R-:W-:Y:S01]  /*3840*/  LEA R68, P6, R16.reuse, R73, 0x1 ;  /* 0x0000004910447211 */ /* 0x041fe200078c08ff */
[----:B------:R-:W-:Y:S03]  /*3850*/  BSSY B3, `(.L_x_517) ;  /* 0x0000032000037945 */ /* 0x000fe60003800000 */
[----:B-1----:R-:W-:Y:S02]  /*3860*/  LEA.HI.X R69, R16, R71, R17, 0x1, P6 ;  /* 0x0000004710457211 */ /* 0x002fe400030f0c11 */
[----:B------:R-:W-:-:S13]  /*3870*/  ISETP.GE.AND P6, PT, R18, R104, PT ;  /* 0x000000681200720c */ /* 0x000fda0003fc6270 */
[----:B----4-:R-:W-:Y:S05]  /*3880*/  @P6 BRA `(.L_x_518) ;  /* 0x0000000000b86947 */ /* 0x010fea0003800000 */
[----:B------:R-:W-:Y:S02]  /*3890*/  SHF.R.U64 R70, R66, 0x10, R67 ;  /* 0x0000001042467819 */ /* 0x000fe40000001243 */
[----:B------:R-:W-:Y:S01]  /*38a0*/  SHF.R.U64 R72, R64, 0x10, R65 ;  /* 0x0000001040487819 */ /* 0x000fe20000001241 */
[----:B--2---:R-:W-:Y:S01]  /*38b0*/  IMAD.U32 R64, R14, 0x10000, RZ ;  /* 0x000100000e407824 */ /* 0x004fe200078e00ff */
[----:B------:R-:W-:Y:S02]  /*38c0*/  SHF.R.U32.HI R67, RZ, 0x10, R67 ;  /* 0x00000010ff437819 */ /* 0x000fe40000011643 */
[----:B------:R-:W-:Y:S02]  /*38d0*/  SHF.R.U32.HI R11, RZ, 0x10, R65 ;  /* 0x00000010ff0b7819 */ /* 0x000fe40000011641 */
[----:B------:R-:W-:Y:S02]  /*38e0*/  PRMT R121, R121, 0x5410, R70 ;  /* 0x0000541079797816 */ /* 0x000fe40000000046 */
[----:B------:R-:W-:-:S02]  /*38f0*/  PRMT R119, R119, 0x5410, R72 ;  /* 0x0000541077777816 */ /* 0x000fc40000000048 */
[----:B------:R-:W-:Y:S01]  /*3900*/  LOP3.LUT R65, R14, 0xffff0000, RZ, 0xc0, !PT ;  /* 0xffff00000e417812 */ /* 0x000fe200078ec0ff */
[C---:B------:R-:W-:Y:S01]  /*3910*/  IMAD.U32 R14, R13.reuse, 0x10000, RZ ;  /* 0x000100000d0e7824 */ /* 0x040fe200078e00ff */
[----:B------:R-:W-:Y:S02]  /*3920*/  PRMT R122, R122, 0x5410, R67 ;  /* 0x000054107a7a7816 */ /* 0x000fe40000000043 */
[----:B------:R-:W-:Y:S01]  /*3930*/  PRMT R120, R120, 0x5410, R11 ;  /* 0x0000541078787816 */ /* 0x000fe2000000000b */
[----:B------:R-:W-:Y:S01]  /*3940*/  IMAD.U32 R11, R12, 0x10000, RZ ;  /* 0x000100000c0b7824 */ /* 0x000fe200078e00ff */
[----:B------:R-:W-:Y:S02]  /*3950*/  LOP3.LUT R13, R13, 0xffff0000, RZ, 0xc0, !PT ;  /* 0xffff00000d0d7812 */ /* 0x000fe400078ec0ff */
[----:B------:R-:W-:Y:S01]  /*3960*/  LOP3.LUT R72, R121, 0xffff0000, RZ, 0xc0, !PT ;  /* 0xffff000079487812 */ /* 0x000fe200078ec0ff */
[----:B------:R-:W-:Y:S01]  /*3970*/  IMAD.U32 R70, R120, 0x10000, RZ ;  /* 0x0001000078467824 */ /* 0x000fe200078e00ff */
[----:B------:R-:W-:Y:S01]  /*3980*/  LOP3.LUT R67, R119, 0xffff0000, RZ, 0xc0, !PT ;  /* 0xffff000077437812 */ /* 0x000fe200078ec0ff */
[----:B------:R-:W-:Y:S01]  /*3990*/  IMAD.U32 R121, R121, 0x10000, RZ ;  /* 0x0001000079797824 */ /* 0x000fe200078e00ff */
[----:B------:R-:W-:Y:S01]  /*39a0*/  SHF.L.U32 R74, R122, 0x10, RZ ;  /* 0x000000107a4a7819 */ /* 0x000fe200000006ff */
[C---:B------:R-:W-:Y:S01]  /*39b0*/  FMUL.FTZ R75, R13.reuse, R72 ;  /* 0x000000480d4b7220 */ /* 0x040fe20000410000 */
[----:B------:R-:W-:Y:S01]  /*39c0*/  LOP3.LUT R12, R12, 0xffff0000, RZ, 0xc0, !PT ;  /* 0xffff00000c0c7812 */ /* 0x000fe200078ec0ff */
[----:B------:R-:W-:Y:S01]  /*39d0*/  FMUL.FTZ R13, R13, R67 ;  /* 0x000000430d0d7220 */ /* 0x000fe20000410000 */
[----:B------:R-:W-:Y:S01]  /*39e0*/  LOP3.LUT R66, R15, 0xffff0000, RZ, 0xc0, !PT ;  /* 0xffff00000f427812 */ /* 0x000fe200078ec0ff */
[C---:B------:R-:W-:Y:S01]  /*39f0*/  FMUL.FTZ R77, R65.reuse, R74 ;  /* 0x0000004a414d7220 */ /* 0x040fe20000410000 */
[----:B------:R-:W-:Y:S01]  /*3a00*/  LOP3.LUT R122, R122, 0xffff0000, RZ, 0xc0, !PT ;  /* 0xffff00007a7a7812 */ /* 0x000fe200078ec0ff */
[----:B------:R-:W-:Y:S01]  /*3a10*/  FMUL.FTZ R65, R65, R70 ;  /* 0x0000004641417220 */ /* 0x000fe20000410000 */
[----:B------:R-:W-:Y:S01]  /*3a20*/  LOP3.LUT R120, R120, 0xffff0000, RZ, 0xc0, !PT ;  /* 0xffff000078787812 */ /* 0x000fe200078ec0ff */
[----:B------:R-:W-:-:S02]  /*3a30*/  IMAD.U32 R119, R119, 0x10000, RZ ;  /* 0x0001000077777824 */ /* 0x000fc400078e00ff */
[C---:B------:R-:W-:Y:S01]  /*3a40*/  FFMA.FTZ R75, R14.reuse, R67, -R75 ;  /* 0x000000430e4b7223 */ /* 0x040fe2000001084b */
[----:B------:R-:W-:Y:S01]  /*3a50*/  FFMA.FTZ R72, R14, R72, R13 ;  /* 0x000000480e487223 */ /* 0x000fe2000001000d */
[----:B------:R-:W-:Y:S01]  /*3a60*/  FFMA.FTZ R77, R64, R70, -R77 ;  /* 0x00000046404d7223 */ /* 0x000fe2000001084d */
[----:B------:R-:W-:Y:S01]  /*3a70*/  FMUL.FTZ R14, R12, R121 ;  /* 0x000000790c0e7220 */ /* 0x000fe20000410000 */
[----:B------:R-:W-:Y:S02]  /*3a80*/  IMAD.U32 R15, R15, 0x10000, RZ ;  /* 0x000100000f0f7824 */ /* 0x000fe400078e00ff */
[----:B------:R-:W-:Y:S01]  /*3a90*/  FFMA.FTZ R64, R64, R74, R65 ;  /* 0x0000004a40407223 */ /* 0x000fe20000010041 */
        /* <DEDUP_REMOVED lines=11> */
[----:B------:R-:W-:Y:S01]  /*3b50*/  F2FP.BF16.F32.PACK_AB R12, R11, R14 ;  /* 0x0000000e0b0c723e */ /* 0x000fe200000010ff */
[----:B------:R-:W-:-:S07]  /*3b60*/  IMAD.MOV.U32 R14, RZ, RZ, R64 ;  /* 0x000000ffff0e7224 */ /* 0x000fce00078e0040 */
.L_x_518:
[----:B------:R-:W-:Y:S05]  /*3b70*/  BSYNC B3 ;  /* 0x0000000000037941 */ /* 0x000fea0003800000 */
.L_x_517:
[----:B--2---:R0:W-:Y:S02]  /*3b80*/  ST.E.128 desc[UR38][R68.64], R12 ;  /* 0x0000000c44007985 */ /* 0x0041e4000c101d26 */
.L_x_516:
[----:B------:R-:W-:Y:S05]  /*3b90*/  BSYNC B2 ;  /* 0x0000000000027941 */ /* 0x000fea0003800000 */
.L_x_515:
[----:B------:R-:W-:Y:S05]  /*3ba0*/  @P2 BRA `(.L_x_514) ;  /* 0x0000000000d82947 */ /* 0x000fea0003800000 */
[----:B0---4-:R0:W4:Y:S01]  /*3bb0*/  LDS.128 R12, [R94+0x1d400] ;  /* 0x01d400005e0c7984 */ /* 0x0111220000000c00 */
[C---:B------:R-:W-:Y:S01]  /*3bc0*/  LEA R64, P6, R22.reuse, R73, 0x1 ;  /* 0x0000004916407211 */ /* 0x040fe200078c08ff */
[----:B------:R-:W-:Y:S03]  /*3bd0*/  BSSY B2, `(.L_x_519) ;  /* 0x0000032000027945 */ /* 0x000fe60003800000 */
[----:B-1----:R-:W-:Y:S02]  /*3be0*/  LEA.HI.X R65, R22, R71, R2, 0x1, P6 ;  /* 0x0000004716417211 */ /* 0x002fe400030f0c02 */
[----:B------:R-:W-:-:S13]  /*3bf0*/  ISETP.GE.AND P6, PT, R23, R104, PT ;  /* 0x000000681700720c */ /* 0x000fda0003fc6270 */
[----:B0-----:R-:W-:Y:S05]  /*3c00*/  @P6 BRA `(.L_x_520) ;  /* 0x0000000000b86947 */ /* 0x001fea0003800000 */
[----:B------:R-:W-:Y:S01]  /*3c10*/  SHF.R.U64 R68, R60, 0x10, R61 ;  /* 0x000000103c447819 */ /* 0x000fe2000000123d */
[----:B----4-:R-:W-:Y:S01]  /*3c20*/  IMAD.U32 R60, R14, 0x10000, RZ ;  /* 0x000100000e3c7824 */ /* 0x010fe200078e00ff */
[--C-:B------:R-:W-:Y:S02]  /*3c30*/  SHF.R.U64 R66, R62, 0x10, R63.reuse ;  /* 0x000000103e427819 */ /* 0x100fe4000000123f */
[----:B------:R-:W-:Y:S02]  /*3c40*/  SHF.R.U32.HI R63, RZ, 0x10, R63 ;  /* 0x00000010ff3f7819 */ /* 0x000fe4000001163f */
[----:B------:R-:W-:Y:S02]  /*3c50*/  SHF.R.U32.HI R11, RZ, 0x10, R61 ;  /* 0x00000010ff0b7819 */ /* 0x000fe4000001163d */
[----:B------:R-:W-:Y:S02]  /*3c60*/  PRMT R111, R111, 0x5410, R68 ;  /* 0x000054106f6f7816 */ /* 0x000fe40000000044 */
[----:B------:R-:W-:-:S02]  /*3c70*/  PRMT R113, R113, 0x5410, R66 ;  /* 0x0000541071717816 */ /* 0x000fc40000000042 */
[----:B------:R-:W-:Y:S02]  /*3c80*/  PRMT R114, R114, 0x5410, R63 ;  /* 0x0000541072727816 */ /* 0x000fe4000000003f */
[----:B------:R-:W-:Y:S02]  /*3c90*/  LOP3.LUT R61, R14, 0xffff0000, RZ, 0xc0, !PT ;  /* 0xffff00000e3d7812 */ /* 0x000fe400078ec0ff */
[----:B------:R-:W-:Y:S01]  /*3ca0*/  PRMT R112, R112, 0x5410, R11 ;  /* 0x0000541070707816 */ /* 0x000fe2000000000b */
[----:B------:R-:W-:Y:S01]  /*3cb0*/  IMAD.U32 R68, R114, 0x10000, RZ ;  /* 0x0001000072447824 */ /* 0x000fe200078e00ff */
[C---:B------:R-:W-:Y:S01]  /*3cc0*/  SHF.L.U32 R14, R13.reuse, 0x10, RZ ;  /* 0x000000100d0e7819 */ /* 0x040fe200000006ff */
[----:B------:R-:W-:Y:S01]  /*3cd0*/  IMAD.U32 R11, R12, 0x10000, RZ ;  /* 0x000100000c0b7824 */ /* 0x000fe200078e00ff */
[----:B------:R-:W-:Y:S01]  /*3ce0*/  LOP3.LUT R13, R13, 0xffff0000, RZ, 0xc0, !PT ;  /* 0xffff00000d0d7812 */ /* 0x000fe200078ec0ff */
[----:B------:R-:W-:Y:S01]  /*3cf0*/  IMAD.U32 R66, R112, 0x10000, RZ ;  /* 0x0001000070427824 */ /* 0x000fe200078e00ff */
[C---:B------:R-:W-:Y:S01]  /*3d00*/  LOP3.LUT R67, R113.reuse, 0xffff0000, RZ, 0xc0, !PT ;  /* 0xffff000071437812 */ /* 0x040fe200078ec0ff */
[----:B------:R-:W-:Y:S01]  /*3d10*/  IMAD.U32 R113, R113, 0x10000, RZ ;  /* 0x0001000071717824 */ /* 0x000fe200078e00ff */
[C---:B------:R-:W-:Y:S01]  /*3d20*/  LOP3.LUT R63, R111.reuse, 0xffff0000, RZ, 0xc0, !PT ;  /* 0xffff00006f3f7812 */ /* 0x040fe200078ec0ff */
[----:B------:R-:W-:Y:S01]  /*3d30*/  IMAD.U32 R111, R111, 0x10000, RZ ;  /* 0x000100006f6f7824 */ /* 0x000fe200078e00ff */
[----:B------:R-:W-:Y:S01]  /*3d40*/  LOP3.LUT R12, R12, 0xffff0000, RZ, 0xc0, !PT ;  /* 0xffff00000c0c7812 */ /* 0x000fe200078ec0ff */
[----:B------:R-:W-:Y:S01]  /*3d50*/  FMUL.FTZ R69, R13, R67 ;  /* 0x000000430d457220 */ /* 0x000fe20000410000 */
[----:B------:R-:W-:Y:S01]  /*3d60*/  LOP3.LUT R62, R15, 0xffff0000, RZ, 0xc0, !PT ;  /* 0xffff00000f3e7812 */ /* 0x000fe200078ec0ff */
[-C--:B------:R-:W-:Y:S01]  /*3d70*/  FMUL.FTZ R70, R13, R63.reuse ;  /* 0x0000003f0d467220 */ /* 0x080fe20000410000 */
[C---:B------:R-:W-:Y:S01]  /*3d80*/  FMUL.FTZ R13, R61.reuse, R68 ;  /* 0x000000443d0d7220 */ /* 0x040fe20000410000 */
        /* <DEDUP_REMOVED lines=22> */
.L_x_520:
[----:B------:R-:W-:Y:S05]  /*3ef0*/  BSYNC B2 ;  /* 0x0000000000027941 */ /* 0x000fea0003800000 */
.L_x_519:
[----:B----4-:R0:W-:Y:S02]  /*3f00*/  ST.E.128 desc[UR38][R64.64], R12 ;  /* 0x0000000c40007985 */ /* 0x0101e4000c101d26 */
.L_x_514:
[----:B------:R-:W-:Y:S05]  /*3f10*/  BSYNC B1 ;  /* 0x0000000000017941 */ /* 0x000fea0003800000 */
.L_x_513:
[----:B------:R-:W-:-:S03]  /*3f20*/  UMOV UR4, 0xffffffff ;  /* 0xffffffff00047882 */ /* 0x000fc60000000000 */
[----:B------:R-:W-:Y:S05]  /*3f30*/  BRA.DIV UR4, `(.L_x_521) ;  /* 0x0000016e04f47947 */ /* 0x000fea000b800000 */
[----:B------:R1:W1:Y:S04]  /*3f40*/  SHFL.IDX PT, R63, R108, 0x2, 0x181f ;  /* 0x00581f006c3f7f89 */ /* 0x00026800000e0000 */
[----:B0-----:R0:W0:Y:S02]  /*3f50*/  SHFL.IDX PT, R65, R109, 0x2, 0x181f ;  /* 0x00581f006d417f89 */ /* 0x00102400000e0000 */
.L_x_809:
[----:B------:R-:W-:Y:S04]  /*3f60*/  BSSY B1, `(.L_x_522) ;  /* 0x0000072000017945 */ /* 0x000fe80003800000 */
        /* <DEDUP_REMOVED lines=10> */
[----:B------:R-:W-:Y:S02]  /*4010*/  SHF.R.U64 R64, R56, 0x10, R57 ;  /* 0x0000001038407819 */ /* 0x000fe40000001239 */
[----:B------:R-:W-:Y:S02]  /*4020*/  SHF.R.U32.HI R59, RZ, 0x10, R59 ;  /* 0x00000010ff3b7819 */ /* 0x000fe4000001163b */
[----:B------:R-:W-:Y:S02]  /*4030*/  SHF.R.U32.HI R11, RZ, 0x10, R57 ;  /* 0x00000010ff0b7819 */ /* 0x000fe40000011639 */
[----:B------:R-:W-:Y:S02]  /*4040*/  PRMT R133, R133, 0x5410, R62 ;  /* 0x0000541085857816 */ /* 0x000fe4000000003e */
[----:B------:R-:W-:-:S02]  /*4050*/  PRMT R131, R131, 0x5410, R64 ;  /* 0x0000541083837816 */ /* 0x000fc40000000040 */
[C---:B--2---:R-:W-:Y:S02]  /*4060*/  SHF.L.U32 R56, R14.reuse, 0x10, RZ ;  /* 0x000000100e387819 */ /* 0x044fe400000006ff */
[----:B------:R-:W-:Y:S01]  /*4070*/  LOP3.LUT R57, R14, 0xffff0000, RZ, 0xc0, !PT ;  /* 0xffff00000e397812 */ /* 0x000fe200078ec0ff */
[C---:B------:R-:W-:Y:S01]  /*4080*/  IMAD.U32 R14, R13.reuse, 0x10000, RZ ;  /* 0x000100000d0e7824 */ /* 0x040fe200078e00ff */
[----:B------:R-:W-:Y:S02]  /*4090*/  PRMT R134, R134, 0x5410, R59 ;  /* 0x0000541086867816 */ /* 0x000fe4000000003b */
[----:B------:R-:W-:Y:S01]  /*40a0*/  PRMT R132, R132, 0x5410, R11 ;  /* 0x0000541084847816 */ /* 0x000fe2000000000b */
[----:B------:R-:W-:Y:S01]  /*40b0*/  IMAD.U32 R11, R12, 0x10000, RZ ;  /* 0x000100000c0b7824 */ /* 0x000fe200078e00ff */
[----:B------:R-:W-:Y:S01]  /*40c0*/  LOP3.LUT R13, R13, 0xffff0000, RZ, 0xc0, !PT ;  /* 0xffff00000d0d7812 */ /* 0x000fe200078ec0ff */
[----:B------:R-:W-:Y:S01]  /*40d0*/  IMAD.U32 R66, R134, 0x10000, RZ ;  /* 0x0001000086427824 */ /* 0x000fe200078e00ff */
[----:B------:R-:W-:Y:S01]  /*40e0*/  LOP3.LUT R64, R133, 0xffff0000, RZ, 0xc0, !PT ;  /* 0xffff000085407812 */ /* 0x000fe200078ec0ff */
[----:B------:R-:W-:Y:S01]  /*40f0*/  IMAD.U32 R62, R132, 0x10000, RZ ;  /* 0x00010000843e7824 */ /* 0x000fe200078e00ff */
[----:B------:R-:W-:Y:S01]  /*4100*/  LOP3.LUT R59, R131, 0xffff0000, RZ, 0xc0, !PT ;  /* 0xffff0000833b7812 */ /* 0x000fe200078ec0ff */
[----:B------:R-:W-:Y:S01]  /*4110*/  FMUL.FTZ R69, R57, R66 ;  /* 0x0000004239457220 */ /* 0x000fe20000410000 */
[----:B------:R-:W-:Y:S01]  /*4120*/  LOP3.LUT R12, R12, 0xffff0000, RZ, 0xc0, !PT ;  /* 0xffff00000c0c7812 */ /* 0x000fe200078ec0ff */
[----:B------:R-:W-:Y:S01]  /*4130*/  FMUL.FTZ R67, R13, R64 ;  /* 0x000000400d437220 */ /* 0x000fe20000410000 */
[----:B------:R-:W-:Y:S01]  /*4140*/  LOP3.LUT R58, R15, 0xffff0000, RZ, 0xc0, !PT ;  /* 0xffff00000f3a7812 */ /* 0x000fe200078ec0ff */
[----:B------:R-:W-:Y:S01]  /*4150*/  FMUL.FTZ R13, R13, R59 ;  /* 0x0000003b0d0d7220 */ /* 0x000fe20000410000 */
[----:B------:R-:W-:Y:S01]  /*4160*/  LOP3.LUT R134, R134, 0xffff0000, RZ, 0xc0, !PT ;  /* 0xffff000086867812 */ /* 0x000fe200078ec0ff */
[----:B------:R-:W-:Y:S01]  /*4170*/  IMAD.U32 R133, R133, 0x10000, RZ ;  /* 0x0001000085857824 */ /* 0x000fe200078e00ff */
[----:B------:R-:W-:Y:S01]  /*4180*/  LOP3.LUT R132, R132, 0xffff0000, RZ, 0xc0, !PT ;  /* 0xffff000084847812 */ /* 0x000fe200078ec0ff */
[----:B------:R-:W-:-:S02]  /*4190*/  IMAD.U32 R131, R131, 0x10000, RZ ;  /* 0x0001000083837824 */ /* 0x000fc400078e00ff */
[----:B------:R-:W-:Y:S01]  /*41a0*/  FMUL.FTZ R57, R57, R62 ;  /* 0x0000003e39397220 */ /* 0x000fe20000410000 */
[C---:B------:R-:W-:Y:S01]  /*41b0*/  FFMA.FTZ R67, R14.reuse, R59, -R67 ;  /* 0x0000003b0e437223 */ /* 0x040fe20000010843 */
[----:B------:R-:W-:Y:S01]  /*41c0*/  FFMA.FTZ R64, R14, R64, R13 ;  /* 0x000000400e407223 */ /* 0x000fe2000001000d */
[----:B------:R-:W-:Y:S01]  /*41d0*/  FFMA.FTZ R69, R56, R62, -R69 ;  /* 0x0000003e38457223 */ /* 0x000fe20000010845 */
[----:B------:R-:W-:Y:S01]  /*41e0*/  FMUL.FTZ R14, R12, R133 ;  /* 0x000000850c0e7220 */ /* 0x000fe20000410000 */
[----:B------:R-:W-:Y:S02]  /*41f0*/  IMAD.U32 R15, R15, 0x10000, RZ ;  /* 0x000100000f0f7824 */ /* 0x000fe400078e00ff */
[C---:B------:R-:W-:Y:S01]  /*4200*/  FMUL.FTZ R62, R58.reuse, R134 ;  /* 0x000000863a3e7220 */ /* 0x040fe20000410000 */
[----:B------:R-:W-:Y:S01]  /*4210*/  FMUL.FTZ R13, R58, R132 ;  /* 0x000000843a0d7220 */ /* 0x000fe20000410000 */
[-C--:B------:R-:W-:Y:S01]  /*4220*/  FMUL.FTZ R12, R12, R131.reuse ;  /* 0x000000830c0c7220 */ /* 0x080fe20000410000 */
[----:B------:R-:W-:Y:S01]  /*4230*/  FFMA.FTZ R56, R56, R66, R57 ;  /* 0x0000004238387223 */ /* 0x000fe20000010039 */
        /* <DEDUP_REMOVED lines=10> */
.L_x_527:
[----:B------:R-:W-:Y:S05]  /*42e0*/  BSYNC B3 ;  /* 0x0000000000037941 */ /* 0x000fea0003800000 */
.L_x_526:
[----:B--2---:R0:W-:Y:S02]  /*42f0*/  ST.E.128 desc[UR38][R60.64], R12 ;  /* 0x0000000c3c007985 */ /* 0x0041e4000c101d26 */
.L_x_525:
[----:B------:R-:W-:Y:S05]  /*4300*/  BSYNC B2 ;  /* 0x0000000000027941 */ /* 0x000fea0003800000 */
.L_x_524:
        /* <DEDUP_REMOVED lines=53> */
.L_x_529:
[----:B------:R-:W-:Y:S05]  /*4660*/  BSYNC B2 ;  /* 0x0000000000027941 */ /* 0x000fea0003800000 */
.L_x_528:
[----:B----4-:R0:W-:Y:S02]  /*4670*/  ST.E.128 desc[UR38][R56.64], R12 ;  /* 0x0000000c38007985 */ /* 0x0101e4000c101d26 */
.L_x_523:
[----:B------:R-:W-:Y:S05]  /*4680*/  BSYNC B1 ;  /* 0x0000000000017941 */ /* 0x000fea0003800000 */
.L_x_522:
[----:B------:R-:W-:-:S03]  /*4690*/  UMOV UR4, 0xffffffff ;  /* 0xffffffff00047882 */ /* 0x000fc60000000000 */
[----:B------:R-:W-:Y:S05]  /*46a0*/  BRA.DIV UR4, `(.L_x_530) ;  /* 0x0000016a04647947 */ /* 0x000fea000b800000 */
[----:B------:R2:W2:Y:S04]  /*46b0*/  SHFL.IDX PT, R55, R108, 0x3, 0x181f ;  /* 0x00781f006c377f89 */ /* 0x0004a800000e0000 */
[----:B01----:R-:W0:Y:S02]  /*46c0*/  SHFL.IDX PT, R109, R109, 0x3, 0x181f ;  /* 0x00781f006d6d7f89 */ /* 0x003e2400000e0000 */
.L_x_813:
[----:B------:R-:W-:Y:S05]  /*46d0*/  @P4 BRA `(.L_x_531) ;  /* 0x0000003400d44947 */ /* 0x000fea0003800000 */
[----:B------:R-:W-:Y:S04]  /*46e0*/  BSSY B1, `(.L_x_532) ;  /* 0x0000038000017945 */ /* 0x000fe80003800000 */
[----:B------:R-:W-:Y:S05]  /*46f0*/  @P1 BRA `(.L_x_533) ;  /* 0x0000000000d81947 */ /* 0x000fea0003800000 */
[----:B----4-:R1:W4:Y:S01]  /*4700*/  LDS.128 R12, [R94+0x1b400] ;  /* 0x01b400005e0c7984 */ /* 0x0103220000000c00 */
[C---:B0-----:R-:W-:Y:S01]  /*4710*/  LEA R52, P3, R16.reuse, R109, 0x1 ;  /* 0x0000006d10347211 */ /* 0x041fe200078608ff */
[----:B------:R-:W-:Y:S03]  /*4720*/  BSSY B2, `(.L_x_534) ;  /* 0x0000032000027945 */ /* 0x000fe60003800000 */
[----:B--2---:R-:W-:Y:S02]  /*4730*/  LEA.HI.X R53, R16, R55, R17, 0x1, P3 ;  /* 0x0000003710357211 */ /* 0x004fe400018f0c11 */
[----:B------:R-:W-:-:S13]  /*4740*/  ISETP.GE.AND P3, PT, R18, R104, PT ;  /* 0x000000681200720c */ /* 0x000fda0003f66270 */
[----:B-1----:R-:W-:Y:S05]  /*4750*/  @P3 BRA `(.L_x_535) ;  /* 0x0000000000b83947 */ /* 0x002fea0003800000 */
[----:B------:R-:W-:Y:S02]  /*4760*/  SHF.R.U64 R54, R50, 0x10, R51 ;  /* 0x0000001032367819 */ /* 0x000fe40000001233 */
[----:B------:R-:W-:Y:S01]  /*4770*/  SHF.R.U64 R56, R48, 0x10, R49 ;  /* 0x0000001030387819 */ /* 0x000fe20000001231 */
[----:B----4-:R-:W-:Y:S01]  /*4780*/  IMAD.U32 R48, R14, 0x10000, RZ ;  /* 0x000100000e307824 */ /* 0x010fe200078e00ff */
        /* <DEDUP_REMOVED lines=43> */
.L_x_535:
[----:B------:R-:W-:Y:S05]  /*4a40*/  BSYNC B2 ;  /* 0x0000000000027941 */ /* 0x000fea0003800000 */
.L_x_534:
[----:B----4-:R1:W-:Y:S02]  /*4a50*/  ST.E.128 desc[UR38][R52.64], R12 ;  /* 0x0000000c34007985 */ /* 0x0103e4000c101d26 */
.L_x_533:
[----:B------:R-:W-:Y:S05]  /*4a60*/  BSYNC B1 ;  /* 0x0000000000017941 */ /* 0x000fea0003800000 */
.L_x_532:
[----:B------:R-:W-:Y:S05]  /*4a70*/  @P2 BRA `(.L_x_531) ;  /* 0x0000003000ec2947 */ /* 0x000fea0003800000 */
[----:B-1--4-:R1:W4:Y:S01]  /*4a80*/  LDS.128 R12, [R94+0x1f400] ;  /* 0x01f400005e0c7984 */ /* 0x0123220000000c00 */
[C---:B0-----:R-:W-:Y:S01]  /*4a90*/  LEA R48, P3, R22.reuse, R109, 0x1 ;  /* 0x0000006d16307211 */ /* 0x041fe200078608ff */
[----:B------:R-:W-:Y:S03]  /*4aa0*/  BSSY B1, `(.L_x_536) ;  /* 0x0000032000017945 */ /* 0x000fe60003800000 */
[----:B--2---:R-:W-:Y:S02]  /*4ab0*/  LEA.HI.X R49, R22, R55, R2, 0x1, P3 ;  /* 0x0000003716317211 */ /* 0x004fe400018f0c02 */
[----:B------:R-:W-:-:S13]  /*4ac0*/  ISETP.GE.AND P3, PT, R23, R104, PT ;  /* 0x000000681700720c */ /* 0x000fda0003f66270 */
[----:B-1----:R-:W-:Y:S05]  /*4ad0*/  @P3 BRA `(.L_x_537) ;  /* 0x0000000000b83947 */ /* 0x002fea0003800000 */
        /* <DEDUP_REMOVED lines=35> */
[----:B------:R-:W-:Y:S01]  /*4d10*/  FMUL.FTZ R45, R46, R106 ;  /* 0x0000006a2e2d7220 */ /* 0x000fe20000410000 */
        /* <DEDUP_REMOVED lines=10> */
.L_x_537:
[----:B------:R-:W-:Y:S05]  /*4dc0*/  BSYNC B1 ;  /* 0x0000000000017941 */ /* 0x000fea0003800000 */
.L_x_536:
[----:B----4-:R0:W-:Y:S01]  /*4dd0*/  ST.E.128 desc[UR38][R48.64], R12 ;  /* 0x0000000c30007985 */ /* 0x0101e2000c101d26 */
[----:B------:R-:W-:Y:S05]  /*4de0*/  BRA `(.L_x_531) ;  /* 0x0000003000107947 */ /* 0x000fea0003800000 */
.L_x_491:
[----:B------:R-:W-:Y:S02]  /*4df0*/  ISETP.GE.AND P4, PT, R220, R98, PT ;  /* 0x00000062dc00720c */ /* 0x000fe40003f86270 */
[----:B------:R-:W-:Y:S02]  /*4e00*/  CS2R R50, SRZ ;  /* 0x0000000000327805 */ /* 0x000fe4000001ff00 */
[----:B------:R-:W-:-:S13]  /*4e10*/  ISETP.GE.OR P4, PT, R16, R104, P4 ;  /* 0x000000681000720c */ /* 0x000fda0002786670 */
[----:B------:R-:W-:Y:S01]  /*4e20*/  @!P4 IADD3 R46, P3, P5, R86, R14, R10 ;  /* 0x0000000e562ec210 */ /* 0x000fe20007d7e00a */
[----:B------:R-:W0:Y:S03]  /*4e30*/  @!P4 LDC.64 R60, c[0x0][0x3e8] ;  /* 0x0000fa00ff3ccb82 */ /* 0x000e260000000a00 */
[----:B------:R-:W-:Y:S02]  /*4e40*/  @!P4 IADD3.X R47, R39, R103, R7, P3, P5 ;  /* 0x00000067272fc210 */ /* 0x000fe40001fea407 */
[----:B------:R-:W-:-:S03]  /*4e50*/  @!P4 IADD3 R44, P3, P5, R90, R12, R32 ;  /* 0x0000000c5a2cc210 */ /* 0x000fc60007d7e020 */
[----:B------:R-:W1:Y:S01]  /*4e60*/  @!P4 LDC.64 R62, c[0x0][0x400] ;  /* 0x00010000ff3ecb82 */ /* 0x000e620000000a00 */
[----:B------:R-:W-:Y:S02]  /*4e70*/  @!P4 IADD3.X R45, R80, R11, R29, P3, P5 ;  /* 0x0000000b502dc210 */ /* 0x000fe40001fea41d */
[----:B------:R-:W-:-:S04]  /*4e80*/  ISETP.GE.AND P3, PT, R219, R98, PT ;  /* 0x00000062db00720c */ /* 0x000fc80003f66270 */
[----:B------:R-:W-:-:S13]  /*4e90*/  ISETP.GE.OR P3, PT, R16, R104, P3 ;  /* 0x000000681000720c */ /* 0x000fda0001f66670 */
[----:B------:R-:W-:Y:S01]  /*4ea0*/  @!P3 IADD3 R66, P5, P6, R86, R20, R14 ;  /* 0x000000145642b210 */ /* 0x000fe20007ebe00e */
[----:B------:R-:W2:Y:S03]  /*4eb0*/  @!P3 LDC.64 R68, c[0x0][0x3e8] ;  /* 0x0000fa00ff44bb82 */ /* 0x000ea60000000a00 */
[----:B------:R-:W-:Y:S02]  /*4ec0*/  @!P3 IADD3.X R67, R39, R8, R103, P5, P6 ;  /* 0x000000082743b210 */ /* 0x000fe40002fec467 */
[----:B------:R-:W-:-:S03]  /*4ed0*/  @!P3 IADD3 R64, P5, P6, R90, R33, R12 ;  /* 0x000000215a40b210 */ /* 0x000fc60007ebe00c */
[----:B------:R-:W3:Y:S01]  /*4ee0*/  @!P3 LDC.64 R70, c[0x0][0x400] ;  /* 0x00010000ff46bb82 */ /* 0x000ee20000000a00 */
[----:B------:R-:W-:Y:S02]  /*4ef0*/  @!P3 IADD3.X R65, R80, R30, R11, P5, P6 ;  /* 0x0000001e5041b210 */ /* 0x000fe40002fec40b */
[----:B------:R-:W-:-:S04]  /*4f00*/  ISETP.GE.AND P5, PT, R153, R98, PT ;  /* 0x000000629900720c */ /* 0x000fc80003fa6270 */
[----:B------:R-:W-:-:S13]  /*4f10*/  ISETP.GE.OR P5, PT, R16, R104, P5 ;  /* 0x000000681000720c */ /* 0x000fda0002fa6670 */
[----:B------:R-:W4:Y:S01]  /*4f20*/  @!P5 LDC.64 R52, c[0x0][0x3e8] ;  /* 0x0000fa00ff34db82 */ /* 0x000f220000000a00 */
[----:B------:R-:W-:-:S04]  /*4f30*/  @!P5 IADD3 R48, P6, R86, R14, RZ ;  /* 0x0000000e5630d210 */ /* 0x000fc80007fde0ff */
[----:B------:R-:W-:-:S03]  /*4f40*/  @!P5 IADD3.X R49, R103, R39, RZ, P6, !PT ;  /* 0x000000276731d210 */ /* 0x000fc600037fe4ff */
[----:B------:R-:W0:Y:S01]  /*4f50*/  @!P5 LDC.64 R54, c[0x0][0x400] ;  /* 0x00010000ff36db82 */ /* 0x000e220000000a00 */
[----:B----4-:R-:W-:-:S04]  /*4f60*/  @!P5 LEA R52, P6, R48, R52, 0x1 ;  /* 0x000000343034d211 */ /* 0x010fc800078c08ff */
[----:B------:R-:W-:Y:S02]  /*4f70*/  @!P5 LEA.HI.X R53, R48, R53, R49, 0x1, P6 ;  /* 0x000000353035d211 */ /* 0x000fe400030f0c31 */
[----:B------:R-:W-:-:S05]  /*4f80*/  @!P5 IADD3 R48, P6, R90, R12, RZ ;  /* 0x0000000c5a30d210 */ /* 0x000fca0007fde0ff */
[----:B------:R-:W-:Y:S01]  /*4f90*/  @!P5 IMAD.X R49, R11, 0x1, R80, P6 ;  /* 0x000000010b31d824 */ /* 0x000fe200030e0650 */
[----:B0-----:R-:W-:-:S04]  /*4fa0*/  @!P5 LEA R54, P6, R48, R54, 0x1 ;  /* 0x000000363036d211 */ /* 0x001fc800078c08ff */
[----:B------:R-:W-:Y:S02]  /*4fb0*/  @!P5 LEA.HI.X R55, R48, R55, R49, 0x1, P6 ;  /* 0x000000373037d211 */ /* 0x000fe400030f0c31 */
[----:B------:R-:W-:Y:S02]  /*4fc0*/  CS2R R48, SRZ ;  /* 0x0000000000307805 */ /* 0x000fe4000001ff00 */
[----:B------:R-:W-:-:S04]  /*4fd0*/  @!P4 LEA R60, P6, R46, R60, 0x1 ;  /* 0x0000003c2e3cc211 */ /* 0x000fc800078c08ff */
[----:B------:R-:W-:Y:S02]  /*4fe0*/  @!P4 LEA.HI.X R61, R46, R61, R47, 0x1, P6 ;  /* 0x0000003d2e3dc211 */ /* 0x000fe400030f0c2f */
[----:B------:R-:W-:Y:S02]  /*4ff0*/  CS2R R46, SRZ ;  /* 0x00000000002e7805 */ /* 0x000fe4000001ff00 */
[C---:B-1----:R-:W-:Y:S01]  /*5000*/  @!P4 LEA R62, P6, R44.reuse, R62, 0x1 ;  /* 0x0000003e2c3ec211 */ /* 0x042fe200078c08ff */
[----:B------:R0:W5:Y:S03]  /*5010*/  @!P5 LDG.E.128 R48, desc[UR38][R54.64] ;  /* 0x000000263630d981 */ /* 0x000166000c1e1d00 */
[----:B------:R-:W-:Y:S02]  /*5020*/  @!P4 LEA.HI.X R63, R44, R63, R45, 0x1, P6 ;  /* 0x0000003f2c3fc211 */ /* 0x000fe400030f0c2d */
[----:B------:R-:W-:-:S02]  /*5030*/  CS2R R44, SRZ ;  /* 0x00000000002c7805 */ /* 0x000fc4000001ff00 */
[----:B------:R-:W-:Y:S02]  /*5040*/  CS2R R58, SRZ ;  /* 0x00000000003a7805 */ /* 0x000fe4000001ff00 */
[----:B------:R-:W-:Y:S02]  /*5050*/  CS2R R56, SRZ ;  /* 0x0000000000387805 */ /* 0x000fe4000001ff00 */
[----:B------:R1:W5:Y:S01]  /*5060*/  @!P5 LDG.E.128 R44, desc[UR38][R52.64] ;  /* 0x00000026342cd981 */ /* 0x000362000c1e1d00 */
[----:B0-----:R-:W-:-:S03]  /*5070*/  CS2R R54, SRZ ;  /* 0x0000000000367805 */ /* 0x001fc6000001ff00 */
[----:B------:R0:W5:Y:S01]  /*5080*/  @!P4 LDG.E.128 R56, desc[UR38][R62.64] ;  /* 0x000000263e38c981 */ /* 0x000162000c1e1d00 */
[----:B-1----:R-:W-:-:S06]  /*5090*/  CS2R R52, SRZ ;  /* 0x0000000000347805 */ /* 0x002fcc000001ff00 */
[----:B------:R1:W5:Y:S01]  /*50a0*/  @!P4 LDG.E.128 R52, desc[UR38][R60.64] ;  /* 0x000000263c34c981 */ /* 0x000362000c1e1d00 */
[----:B--2---:R-:W-:-:S04]  /*50b0*/  @!P3 LEA R68, P4, R66, R68, 0x1 ;  /* 0x000000444244b211 */ /* 0x004fc800078808ff */
[----:B------:R-:W-:Y:S02]  /*50c0*/  @!P3 LEA.HI.X R69, R66, R69, R67, 0x1, P4 ;  /* 0x000000454245b211 */ /* 0x000fe400020f0c43 */
[----:B---3--:R-:W-:-:S04]  /*50d0*/  @!P3 LEA R70, P4, R64, R70, 0x1 ;  /* 0x000000464046b211 */ /* 0x008fc800078808ff */
[----:B------:R-:W-:Y:S02]  /*50e0*/  @!P3 LEA.HI.X R71, R64, R71, R65, 0x1, P4 ;  /* 0x000000474047b211 */ /* 0x000fe400020f0c41 */
[----:B------:R-:W-:-:S04]  /*50f0*/  ISETP.GE.AND P4, PT, R218, R98, PT ;  /* 0x00000062da00720c */ /* 0x000fc80003f86270 */
[----:B------:R-:W-:Y:S02]  /*5100*/  ISETP.GE.OR P4, PT, R16, R104, P4 ;  /* 0x000000681000720c */ /* 0x000fe40002786670 */
[----:B0-----:R-:W-:Y:S02]  /*5110*/  CS2R R62, SRZ ;  /* 0x00000000003e7805 */ /* 0x001fe4000001ff00 */
[----:B-1----:R-:W-:Y:S02]  /*5120*/  CS2R R60, SRZ ;  /* 0x00000000003c7805 */ /* 0x002fe4000001ff00 */
[----:B------:R-:W-:Y:S02]  /*5130*/  CS2R R66, SRZ ;  /* 0x0000000000427805 */ /* 0x000fe4000001ff00 */
[----:B------:R-:W-:Y:S01]  /*5140*/  CS2R R64, SRZ ;  /* 0x0000000000407805 */ /* 0x000fe2000001ff00 */
[----:B------:R-:W-:Y:S01]  /*5150*/  BSSY B1, `(.L_x_538) ;  /* 0x000001d000017945 */ /* 0x000fe20003800000 */
[----:B------:R-:W-:-:S02]  /*5160*/  CS2R R74, SRZ ;  /* 0x00000000004a7805 */ /* 0x000fc4000001ff00 */
[----:B------:R-:W-:Y:S01]  /*5170*/  CS2R R72, SRZ ;  /* 0x0000000000487805 */ /* 0x000fe2000001ff00 */
[----:B------:R0:W5:Y:S04]  /*5180*/  @!P3 LDG.E.128 R60, desc[UR38][R68.64] ;  /* 0x00000026443cb981 */ /* 0x000168000c1e1d00 */
[----:B------:R1:W5:Y:S01]  /*5190*/  @!P3 LDG.E.128 R64, desc[UR38][R70.64] ;  /* 0x000000264640b981 */ /* 0x000362000c1e1d00 */
[----:B------:R-:W-:Y:S02]  /*51a0*/  ISETP.GE.AND P3, PT, R16, R104, PT ;  /* 0x000000681000720c */ /* 0x000fe40003f66270 */
[----:B0-----:R-:W-:Y:S02]  /*51b0*/  CS2R R68, SRZ ;  /* 0x0000000000447805 */ /* 0x001fe4000001ff00 */
[----:B-1----:R-:W-:Y:S01]  /*51c0*/  CS2R R70, SRZ ;  /* 0x0000000000467805 */ /* 0x002fe2000001ff00 */
[----:B------:R-:W-:Y:S08]  /*51d0*/  @P4 BRA `(.L_x_539) ;  /* 0x0000000000504947 */ /* 0x000ff00003800000 */
[----:B------:R-:W0:Y:S01]  /*51e0*/  LDC.64 R68, c[0x0][0x3f8] ;  /* 0x0000fe00ff447b82 */ /* 0x000e220000000a00 */
[----:B------:R-:W-:Y:S01]  /*51f0*/  IMAD.MOV.U32 R15, RZ, RZ, R103 ;  /* 0x000000ffff0f7224 */ /* 0x000fe200078e0067 */
[----:B------:R-:W-:Y:S01]  /*5200*/  ULDC.64 UR4, c[0x0][0x3e8] ;  /* 0x0000fa0000047ab9 */ /* 0x000fe20000000a00 */
[----:B------:R-:W-:Y:S01]  /*5210*/  IMAD.MOV.U32 R13, RZ, RZ, R11 ;  /* 0x000000ffff0d7224 */ /* 0x000fe200078e000b */
[----:B------:R-:W-:-:S04]  /*5220*/  ULDC.64 UR6, c[0x0][0x400] ;  /* 0x0001000000067ab9 */ /* 0x000fc80000000a00 */
[----:B------:R-:W1:Y:S01]  /*5230*/  LDC.64 R70, c[0x0][0x408] ;  /* 0x00010200ff467b82 */ /* 0x000e620000000a00 */
[----:B0-----:R-:W-:-:S04]  /*5240*/  IMAD.WIDE.U32 R14, R68, 0x60, R14 ;  /* 0x00000060440e7825 */ /* 0x001fc800078e000e */
[----:B------:R-:W-:Y:S01]  /*5250*/  IMAD R69, R69, 0x60, RZ ;  /* 0x0000006045457824 */ /* 0x000fe200078e02ff */
[----:B------:R-:W-:Y:S01]  /*5260*/  IADD3 R14, P4, R86, R14, RZ ;  /* 0x0000000e560e7210 */ /* 0x000fe20007f9e0ff */
[----:B-1----:R-:W-:-:S03]  /*5270*/  IMAD.WIDE.U32 R12, R70, 0x60, R12 ;  /* 0x00000060460c7825 */ /* 0x002fc600078e000c */
[----:B------:R-:W-:Y:S01]  /*5280*/  IADD3.X R15, R39, R15, R69, P4, !PT ;  /* 0x0000000f270f7210 */ /* 0x000fe200027fe445 */
[----:B------:R-:W-:Y:S01]  /*5290*/  IMAD R71, R71, 0x60, RZ ;  /* 0x0000006047477824 */ /* 0x000fe200078e02ff */
[----:B------:R-:W-:-:S04]  /*52a0*/  IADD3 R11, P4, R90, R12, RZ ;  /* 0x0000000c5a0b7210 */ /* 0x000fc80007f9e0ff */
[----:B------:R-:W-:Y:S02]  /*52b0*/  IADD3.X R12, R80, R13, R71, P4, !PT ;  /* 0x0000000d500c7210 */ /* 0x000fe400027fe447 */
[----:B------:R-:W-:-:S04]  /*52c0*/  LEA R68, P4, R14, UR4, 0x1 ;  /* 0x000000040e447c11 */ /* 0x000fc8000f8808ff */
[----:B------:R-:W-:Y:S02]  /*52d0*/  LEA.HI.X R69, R14, UR5, R15, 0x1, P4 ;  /* 0x000000050e457c11 */ /* 0x000fe4000a0f0c0f */
[----:B------:R-:W-:-:S04]  /*52e0*/  LEA R72, P4, R11, UR6, 0x1 ;  /* 0x000000060b487c11 */ /* 0x000fc8000f8808ff */
[----:B------:R-:W-:Y:S01]  /*52f0*/  LEA.HI.X R73, R11, UR7, R12, 0x1, P4 ;  /* 0x000000070b497c11 */ /* 0x000fe2000a0f0c0c */
[----:B------:R-:W5:Y:S05]  /*5300*/  LDG.E.128 R68, desc[UR38][R68.64] ;  /* 0x0000002644447981 */ /* 0x000f6a000c1e1d00 */
[----:B------:R-:W5:Y:S03]  /*5310*/  LDG.E.128 R72, desc[UR38][R72.64] ;  /* 0x0000002648487981 */ /* 0x000f66000c1e1d00 */
.L_x_539:
[----:B------:R-:W-:Y:S05]  /*5320*/  BSYNC B1 ;  /* 0x0000000000017941 */ /* 0x000fea0003800000 */
.L_x_538:
[----:B-----5:R-:W-:Y:S01]  /*5330*/  IMAD.MOV.U32 R12, RZ, RZ, R71 ;  /* 0x000000ffff0c7224 */ /* 0x020fe200078e0047 */
[----:B------:R-:W-:Y:S01]  /*5340*/  ISETP.NE.AND P5, PT, R157, 0x3, PT ;  /* 0x000000039d00780c */ /* 0x000fe20003fa5270 */
[----:B------:R-:W-:Y:S02]  /*5350*/  IMAD.MOV.U32 R13, RZ, RZ, R68 ;  /* 0x000000ffff0d7224 */ /* 0x000fe400078e0044 */
        /* <DEDUP_REMOVED lines=9> */
[----:B------:R-:W-:-:S02]  /*53f0*/  MOV R11, R74 ;  /* 0x0000004a000b7202 */ /* 0x000fc40000000f00 */
        /* <DEDUP_REMOVED lines=48> */
[----:B------:R-:W-:Y:S02]  /*5700*/  PRMT R125, R12, 0x7610, R125 ;  /* 0x000076100c7d7816 */ /* 0x000fe4000000007d */
[----:B------:R-:W-:Y:S02]  /*5710*/  PRMT R124, R11, 0x7610, R124 ;  /* 0x000076100b7c7816 */ /* 0x000fe4000000007c */
[----:B------:R-:W-:Y:S02]  /*5720*/  PRMT R126, R13, 0x7610, R126 ;  /* 0x000076100d7e7816 */ /* 0x000fe4000000007e */
[----:B------:R-:W-:Y:S01]  /*5730*/  PRMT R127, R14, 0x7610, R127 ;  /* 0x000076100e7f7816 */ /* 0x000fe2000000007f */
[----:B------:R-:W-:Y:S06]  /*5740*/  @!P5 BRA `(.L_x_540) ;  /* 0x000000000004d947 */ /* 0x000fec0003800000 */
[----:B------:R-:W-:Y:S01]  /*5750*/  BPT.TRAP 0x1 ;  /* 0x000000040000795c */ /* 0x000fe20000300000 */
.L_x_540:
[----:B------:R-:W-:Y:S01]  /*5760*/  IMAD R92, R155, 0x8, R156 ;  /* 0x000000089b5c7824 */ /* 0x000fe200078e029c */
[----:B------:R-:W-:Y:S01]  /*5770*/  SHF.L.U32 R103, R154, 0x1f, RZ ;  /* 0x0000001f9a677819 */ /* 0x000fe200000006ff */
[----:B------:R-:W0:Y:S01]  /*5780*/  LDC R110, c[0x0][0x2f4] ;  /* 0x0000bd00ff6e7b82 */ /* 0x000e220000000800 */
[----:B------:R-:W-:Y:S02]  /*5790*/  BSSY B1, `(.L_x_541) ;  /* 0x0000003000017945 */ /* 0x000fe40003800000 */
[----:B------:R-:W1:Y:S02]  /*57a0*/  SYNCS.PHASECHK.TRANS64.TRYWAIT P4, [R92+URZ+0x28890], R103 ;  /* 0x028890675c0075a7 */ /* 0x000e64000808017f */
[----:B-1----:R-:W-:Y:S05]  /*57b0*/  @!P4 BRA `(.L_x_542) ;  /* 0x00000158006cc947 */ /* 0x002fea0003800000 */
.L_x_814:
[----:B------:R-:W-:Y:S05]  /*57c0*/  BSYNC B1 ;  /* 0x0000000000017941 */ /* 0x000fea0003800000 */
.L_x_541:
[----:B------:R-:W-:Y:S01]  /*57d0*/  UMOV UR4, 0xffffffff ;  /* 0xffffffff00047882 */ /* 0x000fe20000000000 */
[----:B0-----:R-:W-:Y:S02]  /*57e0*/  IMAD.IADD R112, R110, 0x1, -R37 ;  /* 0x000000016e707824 */ /* 0x001fe400078e0a25 */
[----:B------:R-:W-:Y:S05]  /*57f0*/  BRA.DIV UR4, `(.L_x_543) ;  /* 0x0000015a04707947 */ /* 0x000fea000b800000 */
[----:B------:R0:W2:Y:S04]  /*5800*/  SHFL.IDX PT, R107, R108, RZ, 0x181f ;  /* 0x00181fff6c6b7589 */ /* 0x0000a800000e0000 */
[----:B------:R0:W3:Y:S02]  /*5810*/  SHFL.IDX PT, R106, R109, RZ, 0x181f ;  /* 0x00181fff6d6a7589 */ /* 0x0000e400000e0000 */
.L_x_818:
[----:B------:R-:W-:Y:S01]  /*5820*/  ISETP.GE.OR P4, PT, R153, R98, P1 ;  /* 0x000000629900720c */ /* 0x000fe20000f86670 */
[----:B------:R-:W-:-:S12]  /*5830*/  BSSY B1, `(.L_x_544) ;  /* 0x000007a000017945 */ /* 0x000fd80003800000 */
[----:B------:R-:W-:Y:S05]  /*5840*/  @P4 BRA `(.L_x_545) ;  /* 0x0000000400e04947 */ /* 0x000fea0003800000 */
[----:B------:R-:W-:Y:S01]  /*5850*/  SEL R11, R37, R112, !P0 ;  /* 0x00000070250b7207 */ /* 0x000fe20004000000 */
[----:B------:R-:W-:Y:S01]  /*5860*/  BSSY B2, `(.L_x_546) ;  /* 0x0000072000027945 */ /* 0x000fe20003800000 */
[C---:B---3--:R-:W-:Y:S02]  /*5870*/  LEA R104, P4, R43.reuse, R106, 0x1 ;  /* 0x0000006a2b687211 */ /* 0x048fe400078808ff */
[----:B------:R-:W-:Y:S02]  /*5880*/  SHF.R.S32.HI R12, RZ, 0x1f, R11 ;  /* 0x0000001fff0c7819 */ /* 0x000fe4000001140b */
[----:B--2---:R-:W-:Y:S02]  /*5890*/  LEA.HI.X R105, R43, R107, R83, 0x1, P4 ;  /* 0x0000006b2b697211 */ /* 0x004fe400020f0c53 */
[----:B------:R-:W-:-:S04]  /*58a0*/  LEA.HI R12, R12, R11, RZ, 0x4 ;  /* 0x0000000b0c0c7211 */ /* 0x000fc800078f20ff */
[----:B------:R-:W-:-:S04]  /*58b0*/  LEA.HI.SX32 R12, R12, R81, 0x1c ;  /* 0x000000510c0c7211 */ /* 0x000fc800078fe2ff */
[----:B------:R-:W-:Y:S01]  /*58c0*/  SHF.R.S32.HI R13, RZ, 0x1f, R12 ;  /* 0x0000001fff0d7819 */ /* 0x000fe2000001140c */
[----:B------:R-:W-:-:S03]  /*58d0*/  IMAD.SHL.U32 R11, R12, 0x8, RZ ;  /* 0x000000080c0b7824 */ /* 0x000fc600078e00ff */
[----:B------:R-:W-:Y:S02]  /*58e0*/  LEA.HI R12, R13, R12, RZ, 0x3 ;  /* 0x0000000c0d0c7211 */ /* 0x000fe400078f18ff */
[----:B------:R-:W-:-:S03]  /*58f0*/  LOP3.LUT R13, R11, 0x38, RZ, 0xc0, !PT ;  /* 0x000000380b0d7812 */ /* 0x000fc600078ec0ff */
[----:B------:R-:W-:Y:S01]  /*5900*/  IMAD.SHL.U32 R12, R12, 0x400, RZ ;  /* 0x000004000c0c7824 */ /* 0x000fe200078e00ff */
[----:B------:R-:W-:-:S04]  /*5910*/  LOP3.LUT R13, R13, 0x1c0, R228, 0xf8, !PT ;  /* 0x000001c00d0d7812 */ /* 0x000fc800078ef8e4 */
[----:B------:R-:W-:Y:S02]  /*5920*/  LOP3.LUT R12, R12, 0x7fffe000, RZ, 0xc0, !PT ;  /* 0x7fffe0000c0c7812 */ /* 0x000fe400078ec0ff */
[----:B------:R-:W-:-:S04]  /*5930*/  LOP3.LUT R13, R13, R198, RZ, 0x3c, !PT ;  /* 0x000000c60d0d7212 */ /* 0x000fc800078e3cff */
[----:B------:R-:W-:Y:S02]  /*5940*/  IADD3 R12, R13, R12, R199 ;  /* 0x0000000c0d0c7210 */ /* 0x000fe40007ffe0c7 */
[----:B------:R-:W-:-:S03]  /*5950*/  LEA R13, R155, R6, 0xe ;  /* 0x000000069b0d7211 */ /* 0x000fc600078e70ff */
[----:B------:R-:W-:Y:S02]  /*5960*/  IMAD R15, R155, 0x4000, R12 ;  /* 0x000040009b0f7824 */ /* 0x000fe400078e020c */
[--C-:B------:R-:W-:Y:S02]  /*5970*/  IMAD R13, R13, 0x2, R156.reuse ;  /* 0x000000020d0d7824 */ /* 0x100fe400078e029c */
[----:B------:R-:W-:-:S04]  /*5980*/  IMAD R76, R15, 0x2, R156 ;  /* 0x000000020f4c7824 */ /* 0x000fc800078e029c */
[----:B------:R-:W2:Y:S04]  /*5990*/  LDS.128 R12, [R13+0x18400] ;  /* 0x018400000d0c7984 */ /* 0x000ea80000000c00 */
[----:B------:R-:W3:Y:S01]  /*59a0*/  LDS.128 R76, [R76+0x18400] ;  /* 0x018400004c4c7984 */ /* 0x000ee20000000c00 */
[----:B------:R-:W-:Y:S05]  /*59b0*/  @P3 BRA `(.L_x_547) ;  /* 0x0000000400703947 */ /* 0x000fea0003800000 */
[----:B------:R-:W-:Y:S01]  /*59c0*/  SHF.R.U32.HI R147, RZ, 0x10, R49 ;  /* 0x00000010ff937819 */ /* 0x000fe20000011631 */
[C---:B---3--:R-:W-:Y:S01]  /*59d0*/  IMAD.U32 R144, R79.reuse, 0x10000, RZ ;  /* 0x000100004f907824 */ /* 0x048fe200078e00ff */
[--C-:B------:R-:W-:Y:S02]  /*59e0*/  SHF.R.U64 R50, R50, 0x10, R51.reuse ;  /* 0x0000001032327819 */ /* 0x100fe40000001233 */
[----:B------:R-:W-:Y:S02]  /*59f0*/  SHF.R.U32.HI R145, RZ, 0x10, R51 ;  /* 0x00000010ff917819 */ /* 0x000fe40000011633 */
[----:B------:R-:W-:Y:S02]  /*5a00*/  SHF.R.U32.HI R146, RZ, 0x10, R45 ;  /* 0x00000010ff927819 */ /* 0x000fe4000001162d */
[----:B------:R-:W-:Y:S02]  /*5a10*/  LOP3.LUT R51, R79, 0xffff0000, RZ, 0xc0, !PT ;  /* 0xffff00004f337812 */ /* 0x000fe400078ec0ff */
[----:B------:R-:W-:-:S02]  /*5a20*/  PRMT R79, R142, 0x5410, R147 ;  /* 0x000054108e4f7816 */ /* 0x000fc40000000093 */
[----:B------:R-:W-:Y:S01]  /*5a30*/  SHF.R.U64 R149, R48, 0x10, R49 ;  /* 0x0000001030957819 */ /* 0x000fe20000001231 */
[----:B--2---:R-:W-:Y:S01]  /*5a40*/  IMAD.U32 R49, R13, 0x10000, RZ ;  /* 0x000100000d317824 */ /* 0x004fe200078e00ff */
[----:B------:R-:W-:Y:S01]  /*5a50*/  PRMT R141, R141, 0x5410, R146 ;  /* 0x000054108d8d7816 */ /* 0x000fe20000000092 */
[----:B------:R-:W-:Y:S01]  /*5a60*/  IMAD.U32 R146, R79, 0x10000, RZ ;  /* 0x000100004f927824 */ /* 0x000fe200078e00ff */
[----:B------:R-:W-:Y:S01]  /*5a70*/  SHF.R.U64 R161, R44, 0x10, R45 ;  /* 0x000000102ca17819 */ /* 0x000fe2000000122d */
[----:B------:R-:W-:Y:S01]  /*5a80*/  IMAD.U32 R45, R77, 0x10000, RZ ;  /* 0x000100004d2d7824 */ /* 0x000fe200078e00ff */
[----:B------:R-:W-:Y:S01]  /*5a90*/  SHF.R.U32.HI R151, RZ, 0x10, R47 ;  /* 0x00000010ff977819 */ /* 0x000fe2000001162f */
[----:B------:R-:W-:Y:S01]  /*5aa0*/  IMAD.U32 R44, R12, 0x10000, RZ ;  /* 0x000100000c2c7824 */ /* 0x000fe200078e00ff */
[----:B------:R-:W-:Y:S01]  /*5ab0*/  PRMT R142, R138, 0x5410, R149 ;  /* 0x000054108a8e7816 */ /* 0x000fe20000000095 */
[----:B------:R-:W-:Y:S01]  /*5ac0*/  IMAD.U32 R138, R141, 0x10000, RZ ;  /* 0x000100008d8a7824 */ /* 0x000fe200078e00ff */
[----:B------:R-:W-:Y:S01]  /*5ad0*/  LOP3.LUT R143, R77, 0xffff0000, RZ, 0xc0, !PT ;  /* 0xffff00004d8f7812 */ /* 0x000fe200078ec0ff */
[----:B------:R-:W-:Y:S01]  /*5ae0*/  FMUL.FTZ R150, R45, R146 ;  /* 0x000000922d967220 */ /* 0x000fe20000410000 */
[----:B------:R-:W-:Y:S01]  /*5af0*/  LOP3.LUT R148, R79, 0xffff0000, RZ, 0xc0, !PT ;  /* 0xffff00004f947812 */ /* 0x000fe200078ec0ff */
[-C--:B------:R-:W-:Y:S01]  /*5b00*/  FMUL.FTZ R160, R45, R138.reuse ;  /* 0x0000008a2da07220 */ /* 0x080fe20000410000 */
[----:B------:R-:W-:Y:S01]  /*5b10*/  PRMT R140, R140, 0x5410, R151 ;  /* 0x000054108c8c7816 */ /* 0x000fe20000000097 */
[----:B------:R-:W-:Y:S01]  /*5b20*/  FFMA.FTZ R45, R49, R138, -R150 ;  /* 0x0000008a312d7223 */ /* 0x000fe20000010896 */
[----:B------:R-:W-:Y:S01]  /*5b30*/  PRMT R145, R136, 0x5410, R145 ;  /* 0x0000541088917816 */ /* 0x000fe20000000091 */
[----:B------:R-:W-:Y:S01]  /*5b40*/  FMUL.FTZ R150, R143, R148 ;  /* 0x000000948f967220 */ /* 0x000fe20000410000 */
[----:B------:R-:W-:Y:S01]  /*5b50*/  LOP3.LUT R136, R141, 0xffff0000, RZ, 0xc0, !PT ;  /* 0xffff00008d887812 */ /* 0x000fe200078ec0ff */
[----:B------:R-:W-:Y:S01]  /*5b60*/  IMAD.U32 R79, R140, 0x10000, RZ ;  /* 0x000100008c4f7824 */ /* 0x000fe200078e00ff */
[----:B------:R-:W-:Y:S01]  /*5b70*/  LOP3.LUT R137, R13, 0xffff0000, RZ, 0xc0, !PT ;  /* 0xffff00000d897812 */ /* 0x000fe200078ec0ff */
[----:B------:R-:W-:-:S02]  /*5b80*/  IMAD.U32 R138, R145, 0x10000, RZ ;  /* 0x00010000918a7824 */ /* 0x000fc400078e00ff */
[----:B------:R-:W-:Y:S01]  /*5b90*/  FFMA.FTZ R49, R49, R146, R160 ;  /* 0x0000009231317223 */ /* 0x000fe200000100a0 */
[-C--:B------:R-:W-:Y:S01]  /*5ba0*/  FMUL.FTZ R146, R143, R136.reuse ;  /* 0x000000888f927220 */ /* 0x080fe20000410000 */
[----:B------:R-:W-:Y:S01]  /*5bb0*/  SHF.L.U32 R139, R15, 0x10, RZ ;  /* 0x000000100f8b7819 */ /* 0x000fe200000006ff */
[----:B------:R-:W-:Y:S01]  /*5bc0*/  FFMA.FTZ R136, R137, R136, -R150 ;  /* 0x0000008889887223 */ /* 0x000fe20000010896 */
[CC--:B------:R-:W-:Y:S01]  /*5bd0*/  FMUL.FTZ R150, R144.reuse, R138.reuse ;  /* 0x0000008a90967220 */ /* 0x0c0fe20000410000 */
[----:B------:R-:W-:Y:S01]  /*5be0*/  LOP3.LUT R145, R145, 0xffff0000, RZ, 0xc0, !PT ;  /* 0xffff000091917812 */ /* 0x000fe200078ec0ff */
[-C--:B------:R-:W-:Y:S01]  /*5bf0*/  FMUL.FTZ R141, R144, R79.reuse ;  /* 0x0000004f908d7220 */ /* 0x080fe20000410000 */
[----:B------:R-:W-:Y:S01]  /*5c00*/  LOP3.LUT R140, R140, 0xffff0000, RZ, 0xc0, !PT ;  /* 0xffff00008c8c7812 */ /* 0x000fe200078ec0ff */
[C---:B------:R-:W-:Y:S01]  /*5c10*/  FFMA.FTZ R150, R139.reuse, R79, -R150 ;  /* 0x0000004f8b967223 */ /* 0x040fe20000010896 */
[----:B------:R-:W-:Y:S01]  /*5c20*/  PRMT R77, R114, 0x5432, R161 ;  /* 0x00005432724d7816 */ /* 0x000fe200000000a1 */
[----:B------:R-:W-:Y:S01]  /*5c30*/  FFMA.FTZ R141, R139, R138, R141 ;  /* 0x0000008a8b8d7223 */ /* 0x000fe2000001008d */
[----:B------:R-:W-:Y:S01]  /*5c40*/  SHF.R.U64 R46, R46, 0x10, R47 ;  /* 0x000000102e2e7819 */ /* 0x000fe2000000122f */
[C---:B------:R-:W-:Y:S01]  /*5c50*/  IMAD.U32 R47, R76.reuse, 0x10000, RZ ;  /* 0x000100004c2f7824 */ /* 0x040fe200078e00ff */
[----:B------:R-:W-:Y:S01]  /*5c60*/  LOP3.LUT R48, R15, 0xffff0000, RZ, 0xc0, !PT ;  /* 0xffff00000f307812 */ /* 0x000fe200078ec0ff */
[----:B------:R-:W-:Y:S01]  /*5c70*/  FFMA.FTZ R146, R137, R148, R146 ;  /* 0x0000009489927223 */ /* 0x000fe20000010092 */
[----:B------:R-:W-:Y:S01]  /*5c80*/  FMUL.FTZ R139, R51, R145 ;  /* 0x00000091338b7220 */ /* 0x000fe20000410000 */
[----:B------:R-:W-:Y:S01]  /*5c90*/  SHF.L.U32 R79, R77, 0x10, RZ ;  /* 0x000000104d4f7819 */ /* 0x000fe200000006ff */
[-C--:B------:R-:W-:Y:S01]  /*5ca0*/  FMUL.FTZ R147, R51, R140.reuse ;  /* 0x0000008c33937220 */ /* 0x080fe20000410000 */
[----:B------:R-:W-:Y:S01]  /*5cb0*/  LOP3.LUT R76, R76, 0xffff0000, RZ, 0xc0, !PT ;  /* 0xffff00004c4c7812 */ /* 0x000fe200078ec0ff */
[C---:B------:R-:W-:Y:S01]  /*5cc0*/  IMAD.U32 R137, R142.reuse, 0x10000, RZ ;  /* 0x000100008e897824 */ /* 0x040fe200078e00ff */
[----:B------:R-:W-:Y:S01]  /*5cd0*/  LOP3.LUT R51, R142, 0xffff0000, RZ, 0xc0, !PT ;  /* 0xffff00008e337812 */ /* 0x000fe200078ec0ff */
[----:B------:R-:W-:Y:S01]  /*5ce0*/  FFMA.FTZ R143, R48, R140, -R139 ;  /* 0x0000008c308f7223 */ /* 0x000fe2000001088b */
[----:B------:R-:W-:Y:S01]  /*5cf0*/  LOP3.LUT R12, R12, 0xffff0000, RZ, 0xc0, !PT ;  /* 0xffff00000c0c7812 */ /* 0x000fe200078ec0ff */
[----:B------:R-:W-:Y:S01]  /*5d00*/  FMUL.FTZ R139, R47, R137 ;  /* 0x000000892f8b7220 */ /* 0x000fe20000410000 */
[----:B------:R-:W-:Y:S01]  /*5d10*/  LOP3.LUT R77, R77, 0xffff0000, RZ, 0xc0, !PT ;  /* 0xffff00004d4d7812 */ /* 0x000fe200078ec0ff */
[----:B------:R-:W-:Y:S01]  /*5d20*/  FMUL.FTZ R138, R47, R79 ;  /* 0x0000004f2f8a7220 */ /* 0x000fe20000410000 */
[----:B------:R-:W-:Y:S01]  /*5d30*/  PRMT R50, R111, 0x5432, R50 ;  /* 0x000054326f327816 */ /* 0x000fe20000000032 */
[----:B------:R-:W-:Y:S01]  /*5d40*/  FMUL.FTZ R47, R76, R51 ;  /* 0x000000334c2f7220 */ /* 0x000fe20000410000 */
[----:B------:R-:W-:Y:S01]  /*5d50*/  PRMT R46, R113, 0x5432, R46 ;  /* 0x00005432712e7816 */ /* 0x000fe2000000002e */
[----:B------:R-:W-:Y:S01]  /*5d60*/  FFMA.FTZ R140, R48, R145, R147 ;  /* 0x00000091308c7223 */ /* 0x000fe20000010093 */
[----:B------:R-:W-:Y:S01]  /*5d70*/  FFMA.FTZ R139, R44, R79, -R139 ;  /* 0x0000004f2c8b7223 */ /* 0x000fe2000001088b */
[C---:B------:R-:W-:Y:S01]  /*5d80*/  IMAD.U32 R13, R14.reuse, 0x10000, RZ ;  /* 0x000100000e0d7824 */ /* 0x040fe200078e00ff */
[----:B------:R-:W-:Y:S01]  /*5d90*/  LOP3.LUT R15, R14, 0xffff0000, RZ, 0xc0, !PT ;  /* 0xffff00000e0f7812 */ /* 0x000fe200078ec0ff */
[-C--:B------:R-:W-:Y:S01]  /*5da0*/  FMUL.FTZ R79, R76, R77.reuse ;  /* 0x0000004d4c4f7220 */ /* 0x080fe20000410000 */
[----:B------:R-:W-:Y:S01]  /*5db0*/  FFMA.FTZ R48, R12, R77, -R47 ;  /* 0x0000004d0c307223 */ /* 0x000fe2000001082f */
[----:B------:R-:W-:-:S02]  /*5dc0*/  IMAD.U32 R14, R78, 0x10000, RZ ;  /* 0x000100004e0e7824 */ /* 0x000fc400078e00ff */
[----:B------:R-:W-:Y:S01]  /*5dd0*/  FFMA.FTZ R138, R44, R137, R138 ;  /* 0x000000892c8a7223 */ /* 0x000fe2000001008a */
[----:B------:R-:W-:Y:S01]  /*5de0*/  IMAD.U32 R47, R50, 0x10000, RZ ;  /* 0x00010000322f7824 */ /* 0x000fe200078e00ff */
[----:B------:R-:W-:Y:S01]  /*5df0*/  LOP3.LUT R78, R78, 0xffff0000, RZ, 0xc0, !PT ;  /* 0xffff00004e4e7812 */ /* 0x000fe200078ec0ff */
[----:B------:R-:W-:Y:S01]  /*5e00*/  IMAD.U32 R44, R46, 0x10000, RZ ;  /* 0x000100002e2c7824 */ /* 0x000fe200078e00ff */
[----:B------:R-:W-:Y:S01]  /*5e10*/  LOP3.LUT R50, R50, 0xffff0000, RZ, 0xc0, !PT ;  /* 0xffff000032327812 */ /* 0x000fe200078ec0ff */
[----:B------:R-:W-:Y:S01]  /*5e20*/  FFMA.FTZ R79, R12, R51, R79 ;  /* 0x000000330c4f7223 */ /* 0x000fe2000001004f */
[----:B------:R-:W-:Y:S01]  /*5e30*/  FMUL.FTZ R12, R14, R47 ;  /* 0x0000002f0e0c7220 */ /* 0x000fe20000410000 */
[----:B------:R-:W-:Y:S01]  /*5e40*/  LOP3.LUT R46, R46, 0xffff0000, RZ, 0xc0, !PT ;  /* 0xffff00002e2e7812 */ /* 0x000fe200078ec0ff */
[----:B------:R-:W-:Y:S01]  /*5e50*/  FMUL.FTZ R14, R14, R44 ;  /* 0x0000002c0e0e7220 */ /* 0x000fe20000410000 */
[----:B------:R-:W-:Y:S01]  /*5e60*/  FMUL.FTZ R76, R78, R50 ;  /* 0x000000324e4c7220 */ /* 0x000fe20000410000 */
[C---:B------:R-:W-:Y:S01]  /*5e70*/  FFMA.FTZ R12, R13.reuse, R44, -R12 ;  /* 0x0000002c0d0c7223 */ /* 0x040fe2000001080c */
[----:B------:R-:W-:Y:S01]  /*5e80*/  F2FP.BF16.F32.PACK_AB R45, R136, R45 ;  /* 0x0000002d882d723e */ /* 0x000fe200000010ff */
[----:B------:R-:W-:Y:S01]  /*5e90*/  FFMA.FTZ R14, R13, R47, R14 ;  /* 0x0000002f0d0e7223 */ /* 0x000fe2000001000e */
[-C--:B------:R-:W-:Y:S01]  /*5ea0*/  FMUL.FTZ R51, R78, R46.reuse ;  /* 0x0000002e4e337220 */ /* 0x080fe20000410000 */
[----:B------:R-:W-:Y:S01]  /*5eb0*/  FFMA.FTZ R13, R15, R46, -R76 ;  /* 0x0000002e0f0d7223 */ /* 0x000fe2000001084c */
[----:B------:R-:W-:-:S02]  /*5ec0*/  F2FP.BF16.F32.PACK_AB R140, R140, R141 ;  /* 0x0000008d8c8c723e */ /* 0x000fc400000010ff */
[----:B------:R-:W-:Y:S01]  /*5ed0*/  FFMA.FTZ R51, R15, R50, R51 ;  /* 0x000000320f337223 */ /* 0x000fe20000010033 */
[----:B------:R-:W-:Y:S02]  /*5ee0*/  F2FP.BF16.F32.PACK_AB R44, R48, R139 ;  /* 0x0000008b302c723e */ /* 0x000fe400000010ff */
[----:B------:R-:W-:Y:S01]  /*5ef0*/  F2FP.BF16.F32.PACK_AB R46, R13, R12 ;  /* 0x0000000c0d2e723e */ /* 0x000fe200000010ff */
[----:B------:R-:W-:Y:S01]  /*5f00*/  IMAD.MOV.U32 R13, RZ, RZ, R45 ;  /* 0x000000ffff0d7224 */ /* 0x000fe200078e002d */
[----:B------:R-:W-:Y:S01]  /*5f10*/  F2FP.BF16.F32.PACK_AB R76, R79, R138 ;  /* 0x0000008a4f4c723e */ /* 0x000fe200000010ff */
[----:B------:R-:W-:Y:S01]  /*5f20*/  IMAD.MOV.U32 R12, RZ, RZ, R44 ;  /* 0x000000ffff0c7224 */ /* 0x000fe200078e002c */
[----:B------:R-:W-:Y:S01]  /*5f30*/  F2FP.BF16.F32.PACK_AB R78, R51, R14 ;  /* 0x0000000e334e723e */ /* 0x000fe200000010ff */
[----:B------:R-:W-:Y:S01]  /*5f40*/  IMAD.MOV.U32 R14, RZ, RZ, R46 ;  /* 0x000000ffff0e7224 */ /* 0x000fe200078e002e */
[----:B------:R-:W-:Y:S01]  /*5f50*/  F2FP.BF16.F32.PACK_AB R15, R143, R150 ;  /* 0x000000968f0f723e */ /* 0x000fe200000010ff */
[----:B------:R-:W-:Y:S01]  /*5f60*/  IMAD.MOV.U32 R79, RZ, RZ, R140 ;  /* 0x000000ffff4f7224 */ /* 0x000fe200078e008c */
[----:B------:R-:W-:-:S07]  /*5f70*/  F2FP.BF16.F32.PACK_AB R77, R146, R49 ;  /* 0x00000031924d723e */ /* 0x000fce00000010ff */
.L_x_547:
[----:B------:R-:W-:Y:S05]  /*5f80*/  BSYNC B2 ;  /* 0x0000000000027941 */ /* 0x000fea0003800000 */
.L_x_546:
[----:B------:R-:W-:Y:S01]  /*5f90*/  ISETP.GE.AND P4, PT, R11, R110, PT ;  /* 0x0000006e0b00720c */ /* 0x000fe20003f86270 */
[----:B--2---:R4:W-:-:S12]  /*5fa0*/  ST.E.128 desc[UR38][R104.64], R12 ;  /* 0x0000000c68007985 */ /* 0x0049d8000c101d26 */
[----:B------:R-:W-:-:S05]  /*5fb0*/  @!P4 IMAD.WIDE R106, R11, 0x2, R106 ;  /* 0x000000020b6ac825 */ /* 0x000fca00078e026a */
[----:B---3--:R4:W-:Y:S02]  /*5fc0*/  @!P4 ST.E.128 desc[UR38][R106.64], R76 ;  /* 0x0000004c6a00c985 */ /* 0x0089e4000c101d26 */
.L_x_545:
[----:B------:R-:W-:Y:S05]  /*5fd0*/  BSYNC B1 ;  /* 0x0000000000017941 */ /* 0x000fea0003800000 */
.L_x_544:
[----:B------:R-:W-:-:S03]  /*5fe0*/  UMOV UR4, 0xffffffff ;  /* 0xffffffff00047882 */ /* 0x000fc60000000000 */
[----:B------:R-:W-:Y:S05]  /*5ff0*/  BRA.DIV UR4, `(.L_x_548) ;  /* 0x0000015204bc7947 */ /* 0x000fea000b800000 */
[----:B------:R0:W0:Y:S04]  /*6000*/  SHFL.IDX PT, R51, R108, 0x1, 0x181f ;  /* 0x00381f006c337f89 */ /* 0x00002800000e0000 */
[----:B------:R0:W0:Y:S02]  /*6010*/  SHFL.IDX PT, R50, R109, 0x1, 0x181f ;  /* 0x00381f006d327f89 */ /* 0x00002400000e0000 */
.L_x_822:
[----:B------:R-:W-:Y:S01]  /*6020*/  ISETP.GE.OR P4, PT, R220, R98, P1 ;  /* 0x00000062dc00720c */ /* 0x000fe20000f86670 */
[----:B------:R-:W-:-:S12]  /*6030*/  BSSY B1, `(.L_x_549) ;  /* 0x0000078000017945 */ /* 0x000fd80003800000 */
[----:B------:R-:W-:Y:S05]  /*6040*/  @P4 BRA `(.L_x_550) ;  /* 0x0000000400d84947 */ /* 0x000fea0003800000 */
[----:B------:R-:W-:Y:S01]  /*6050*/  SEL R11, R37, R112, !P0 ;  /* 0x00000070250b7207 */ /* 0x000fe20004000000 */
[----:B------:R-:W-:Y:S01]  /*6060*/  BSSY B2, `(.L_x_551) ;  /* 0x0000070000027945 */ /* 0x000fe20003800000 */
[----:B----4-:R-:W-:Y:S02]  /*6070*/  SHF.R.U32.HI R14, RZ, 0x3, R193 ;  /* 0x00000003ff0e7819 */ /* 0x010fe400000116c1 */
[----:B------:R-:W-:Y:S02]  /*6080*/  SHF.R.S32.HI R12, RZ, 0x1f, R11 ;  /* 0x0000001fff0c7819 */ /* 0x000fe4000001140b */
[C---:B0-----:R-:W-:Y:S02]  /*6090*/  LEA R48, P4, R43.reuse, R50, 0x1 ;  /* 0x000000322b307211 */ /* 0x041fe400078808ff */
[----:B------:R-:W-:Y:S02]  /*60a0*/  LEA.HI R12, R12, R11, RZ, 0x4 ;  /* 0x0000000b0c0c7211 */ /* 0x000fe400078f20ff */
[----:B------:R-:W-:-:S02]  /*60b0*/  LEA.HI.X R49, R43, R51, R83, 0x1, P4 ;  /* 0x000000332b317211 */ /* 0x000fc400020f0c53 */
[----:B------:R-:W-:-:S04]  /*60c0*/  LEA.HI.SX32 R12, R12, R81, 0x1c ;  /* 0x000000510c0c7211 */ /* 0x000fc800078fe2ff */
[----:B------:R-:W-:Y:S02]  /*60d0*/  SHF.R.S32.HI R13, RZ, 0x1f, R12 ;  /* 0x0000001fff0d7819 */ /* 0x000fe4000001140c */
[----:B------:R-:W-:Y:S02]  /*60e0*/  SHF.L.U32 R11, R12, 0x3, RZ ;  /* 0x000000030c0b7819 */ /* 0x000fe400000006ff */
[----:B------:R-:W-:Y:S02]  /*60f0*/  LEA.HI R13, R13, R12, RZ, 0x3 ;  /* 0x0000000c0d0d7211 */ /* 0x000fe400078f18ff */
[----:B------:R-:W-:-:S03]  /*6100*/  LOP3.LUT R12, R193, 0x38, R11, 0xf8, !PT ;  /* 0x00000038c10c7812 */ /* 0x000fc600078ef80b */
[----:B------:R-:W-:Y:S01]  /*6110*/  IMAD.SHL.U32 R13, R13, 0x400, RZ ;  /* 0x000004000d0d7824 */ /* 0x000fe200078e00ff */
[----:B------:R-:W-:-:S04]  /*6120*/  LOP3.LUT R12, R12, R14, RZ, 0x3c, !PT ;  /* 0x0000000e0c0c7212 */ /* 0x000fc800078e3cff */
[----:B------:R-:W-:-:S04]  /*6130*/  LOP3.LUT R13, R13, 0x7fffe000, RZ, 0xc0, !PT ;  /* 0x7fffe0000d0d7812 */ /* 0x000fc800078ec0ff */
[----:B------:R-:W-:Y:S01]  /*6140*/  IADD3 R12, R12, R13, R197 ;  /* 0x0000000d0c0c7210 */ /* 0x000fe20007ffe0c5 */
[----:B------:R-:W-:-:S04]  /*6150*/  IMAD R13, R155, 0x4000, R3 ;  /* 0x000040009b0d7824 */ /* 0x000fc800078e0203 */
[----:B------:R-:W-:Y:S02]  /*6160*/  IMAD R15, R155, 0x4000, R12 ;  /* 0x000040009b0f7824 */ /* 0x000fe400078e020c */
[--C-:B------:R-:W-:Y:S02]  /*6170*/  IMAD R13, R13, 0x2, R156.reuse ;  /* 0x000000020d0d7824 */ /* 0x100fe400078e029c */
[----:B------:R-:W-:-:S04]  /*6180*/  IMAD R44, R15, 0x2, R156 ;  /* 0x000000020f2c7824 */ /* 0x000fc800078e029c */
[----:B------:R-:W0:Y:S04]  /*6190*/  LDS.128 R12, [R13+0x18400] ;  /* 0x018400000d0c7984 */ /* 0x000e280000000c00 */
[----:B------:R-:W4:Y:S01]  /*61a0*/  LDS.128 R44, [R44+0x18400] ;  /* 0x018400002c2c7984 */ /* 0x000f220000000c00 */
[----:B------:R-:W-:Y:S05]  /*61b0*/  @P3 BRA `(.L_x_552) ;  /* 0x0000000400683947 */ /* 0x000fea0003800000 */
[----:B------:R-:W-:Y:S02]  /*61c0*/  SHF.R.U32.HI R76, RZ, 0x10, R57 ;  /* 0x00000010ff4c7819 */ /* 0x000fe40000011639 */
[----:B------:R-:W-:Y:S02]  /*61d0*/  SHF.R.U32.HI R78, RZ, 0x10, R53 ;  /* 0x00000010ff4e7819 */ /* 0x000fe40000011635 */
[----:B------:R-:W-:Y:S02]  /*61e0*/  PRMT R135, R135, 0x5410, R76 ;  /* 0x0000541087877816 */ /* 0x000fe4000000004c */
[----:B------:R-:W-:Y:S01]  /*61f0*/  SHF.R.U64 R79, R56, 0x10, R57 ;  /* 0x00000010384f7819 */ /* 0x000fe20000001239 */
[----:B----4-:R-:W-:Y:S01]  /*6200*/  IMAD.U32 R56, R44, 0x10000, RZ ;  /* 0x000100002c387824 */ /* 0x010fe200078e00ff */
[----:B------:R-:W-:Y:S01]  /*6210*/  PRMT R131, R131, 0x5410, R78 ;  /* 0x0000541083837816 */ /* 0x000fe2000000004e */
[----:B------:R-:W-:Y:S01]  /*6220*/  IMAD.U32 R78, R135, 0x10000, RZ ;  /* 0x00010000874e7824 */ /* 0x000fe200078e00ff */
[----:B------:R-:W-:-:S02]  /*6230*/  SHF.R.U32.HI R104, RZ, 0x10, R55 ;  /* 0x00000010ff687819 */ /* 0x000fc40000011637 */
[----:B------:R-:W-:Y:S01]  /*6240*/  SHF.L.U32 R57, R45, 0x10, RZ ;  /* 0x000000102d397819 */ /* 0x000fe200000006ff */
[----:B------:R-:W-:Y:S01]  /*6250*/  IMAD.U32 R76, R131, 0x10000, RZ ;  /* 0x00010000834c7824 */ /* 0x000fe200078e00ff */
[----:B---3--:R-:W-:Y:S02]  /*6260*/  SHF.R.U32.HI R106, RZ, 0x10, R59 ;  /* 0x00000010ff6a7819 */ /* 0x008fe4000001163b */
[----:B--2---:R-:W-:Y:S01]  /*6270*/  SHF.R.U64 R107, R52, 0x10, R53 ;  /* 0x00000010346b7819 */ /* 0x004fe20000001235 */
[----:B0-----:R-:W-:Y:S01]  /*6280*/  IMAD.U32 R53, R13, 0x10000, RZ ;  /* 0x000100000d357824 */ /* 0x001fe200078e00ff */
[----:B------:R-:W-:Y:S01]  /*6290*/  PRMT R129, R129, 0x5410, R104 ;  /* 0x0000541081817816 */ /* 0x000fe20000000068 */
[----:B------:R-:W-:Y:S01]  /*62a0*/  FMUL.FTZ R104, R57, R78 ;  /* 0x0000004e39687220 */ /* 0x000fe20000410000 */
[----:B------:R-:W-:Y:S01]  /*62b0*/  PRMT R133, R133, 0x5410, R106 ;  /* 0x0000541085857816 */ /* 0x000fe2000000006a */
[-C--:B------:R-:W-:Y:S01]  /*62c0*/  FMUL.FTZ R106, R57, R76.reuse ;  /* 0x0000004c396a7220 */ /* 0x080fe20000410000 */
[----:B------:R-:W-:Y:S01]  /*62d0*/  SHF.R.U64 R77, R58, 0x10, R59 ;  /* 0x000000103a4d7819 */ /* 0x000fe2000000123b */
[----:B------:R-:W-:Y:S01]  /*62e0*/  FFMA.FTZ R57, R53, R76, -R104 ;  /* 0x0000004c35397223 */ /* 0x000fe20000010868 */
[----:B------:R-:W-:Y:S01]  /*62f0*/  LOP3.LUT R58, R45, 0xffff0000, RZ, 0xc0, !PT ;  /* 0xffff00002d3a7812 */ /* 0x000fe200078ec0ff */
[----:B------:R-:W-:Y:S01]  /*6300*/  IMAD.U32 R59, R47, 0x10000, RZ ;  /* 0x000100002f3b7824 */ /* 0x000fe200078e00ff */
[----:B------:R-:W-:Y:S01]  /*6310*/  LOP3.LUT R135, R135, 0xffff0000, RZ, 0xc0, !PT ;  /* 0xffff000087877812 */ /* 0x000fe200078ec0ff */
[----:B------:R-:W-:Y:S01]  /*6320*/  FFMA.FTZ R106, R53, R78, R106 ;  /* 0x0000004e356a7223 */ /* 0x000fe2000001006a */
[----:B------:R-:W-:Y:S01]  /*6330*/  LOP3.LUT R131, R131, 0xffff0000, RZ, 0xc0, !PT ;  /* 0xffff000083837812 */ /* 0x000fe200078ec0ff */
[----:B------:R-:W-:Y:S01]  /*6340*/  IMAD.U32 R76, R129, 0x10000, RZ ;  /* 0x00010000814c7824 */ /* 0x000fe200078e00ff */
[----:B------:R-:W-:Y:S01]  /*6350*/  SHF.L.U32 R104, R133, 0x10, RZ ;  /* 0x0000001085687819 */ /* 0x000fe200000006ff */
[----:B------:R-:W-:Y:S01]  /*6360*/  IMAD.U32 R45, R15, 0x10000, RZ ;  /* 0x000100000f2d7824 */ /* 0x000fe200078e00ff */
[----:B------:R-:W-:Y:S01]  /*6370*/  SHF.R.U64 R105, R54, 0x10, R55 ;  /* 0x0000001036697819 */ /* 0x000fe20000001237 */
[----:B------:R-:W-:Y:S01]  /*6380*/  FMUL.FTZ R53, R58, R131 ;  /* 0x000000833a357220 */ /* 0x000fe20000410000 */
[----:B------:R-:W-:Y:S01]  /*6390*/  LOP3.LUT R54, R13, 0xffff0000, RZ, 0xc0, !PT ;  /* 0xffff00000d367812 */ /* 0x000fe200078ec0ff */
[C---:B------:R-:W-:Y:S01]  /*63a0*/  FMUL.FTZ R136, R59.reuse, R104 ;  /* 0x000000683b887220 */ /* 0x040fe20000410000 */
[----:B------:R-:W-:Y:S01]  /*63b0*/  PRMT R132, R132, 0x5410, R77 ;  /* 0x0000541084847816 */ /* 0x000fe2000000004d */
[----:B------:R-:W-:Y:S01]  /*63c0*/  FMUL.FTZ R77, R58, R135 ;  /* 0x000000873a4d7220 */ /* 0x000fe20000410000 */
[----:B------:R-:W-:Y:S01]  /*63d0*/  PRMT R134, R134, 0x5410, R79 ;  /* 0x0000541086867816 */ /* 0x000fe2000000004f */
[-C--:B------:R-:W-:Y:S01]  /*63e0*/  FMUL.FTZ R59, R59, R76.reuse ;  /* 0x0000004c3b3b7220 */ /* 0x080fe20000410000 */
[----:B------:R-:W-:Y:S01]  /*63f0*/  PRMT R130, R130, 0x5410, R107 ;  /* 0x0000541082827816 */ /* 0x000fe2000000006b */
[C---:B------:R-:W-:Y:S01]  /*6400*/  FFMA.FTZ R78, R54.reuse, R131, -R77 ;  /* 0x00000083364e7223 */ /* 0x040fe2000001084d */
[----:B------:R-:W-:Y:S01]  /*6410*/  FFMA.FTZ R135, R54, R135, R53 ;  /* 0x0000008736877223 */ /* 0x000fe20000010035 */
[----:B------:R-:W-:Y:S01]  /*6420*/  LOP3.LUT R47, R47, 0xffff0000, RZ, 0xc0, !PT ;  /* 0xffff00002f2f7812 */ /* 0x000fe200078ec0ff */
[----:B------:R-:W-:Y:S01]  /*6430*/  FFMA.FTZ R136, R45, R76, -R136 ;  /* 0x0000004c2d887223 */ /* 0x000fe20000010888 */
[----:B------:R-:W-:Y:S01]  /*6440*/  LOP3.LUT R58, R133, 0xffff0000, RZ, 0xc0, !PT ;  /* 0xffff0000853a7812 */ /* 0x000fe200078ec0ff */
[----:B------:R-:W-:Y:S01]  /*6450*/  FFMA.FTZ R104, R45, R104, R59 ;  /* 0x000000682d687223 */ /* 0x000fe2000001003b */
[----:B------:R-:W-:Y:S01]  /*6460*/  LOP3.LUT R54, R129, 0xffff0000, RZ, 0xc0, !PT ;  /* 0xffff000081367812 */ /* 0x000fe200078ec0ff */
[----:B------:R-:W-:Y:S01]  /*6470*/  IMAD.U32 R53, R134, 0x10000, RZ ;  /* 0x0001000086357824 */ /* 0x000fe200078e00ff */
[----:B------:R-:W-:Y:S01]  /*6480*/  LOP3.LUT R55, R15, 0xffff0000, RZ, 0xc0, !PT ;  /* 0xffff00000f377812 */ /* 0x000fe200078ec0ff */
[----:B------:R-:W-:-:S02]  /*6490*/  IMAD.U32 R45, R130, 0x10000, RZ ;  /* 0x00010000822d7824 */ /* 0x000fc400078e00ff */
[C---:B------:R-:W-:Y:S01]  /*64a0*/  FMUL.FTZ R76, R47.reuse, R58 ;  /* 0x0000003a2f4c7220 */ /* 0x040fe20000410000 */
[-C--:B------:R-:W-:Y:S01]  /*64b0*/  FMUL.FTZ R138, R47, R54.reuse ;  /* 0x000000362f8a7220 */ /* 0x080fe20000410000 */
[----:B------:R-:W-:Y:S01]  /*64c0*/  LOP3.LUT R44, R44, 0xffff0000, RZ, 0xc0, !PT ;  /* 0xffff00002c2c7812 */ /* 0x000fe200078ec0ff */
[----:B------:R-:W-:Y:S01]  /*64d0*/  FMUL.FTZ R47, R56, R53 ;  /* 0x00000035382f7220 */ /* 0x000fe20000410000 */
[----:B------:R-:W-:Y:S01]  /*64e0*/  LOP3.LUT R134, R134, 0xffff0000, RZ, 0xc0, !PT ;  /* 0xffff000086867812 */ /* 0x000fe200078ec0ff */
[----:B------:R-:W-:Y:S01]  /*64f0*/  IMAD.U32 R52, R12, 0x10000, RZ ;  /* 0x000100000c347824 */ /* 0x000fe200078e00ff */
[----:B------:R-:W-:Y:S01]  /*6500*/  LOP3.LUT R130, R130, 0xffff0000, RZ, 0xc0, !PT ;  /* 0xffff000082827812 */ /* 0x000fe200078ec0ff */
[-C--:B------:R-:W-:Y:S01]  /*6510*/  FMUL.FTZ R56, R56, R45.reuse ;  /* 0x0000002d38387220 */ /* 0x080fe20000410000 */
[----:B------:R-:W-:Y:S01]  /*6520*/  PRMT R128, R128, 0x5410, R105 ;  /* 0x0000541080807816 */ /* 0x000fe20000000069 */
[C---:B------:R-:W-:Y:S01]  /*6530*/  FFMA.FTZ R77, R55.reuse, R54, -R76 ;  /* 0x00000036374d7223 */ /* 0x040fe2000001084c */
[----:B------:R-:W-:Y:S01]  /*6540*/  LOP3.LUT R13, R12, 0xffff0000, RZ, 0xc0, !PT ;  /* 0xffff00000c0d7812 */ /* 0x000fe200078ec0ff */
[----:B------:R-:W-:Y:S01]  /*6550*/  FFMA.FTZ R79, R55, R58, R138 ;  /* 0x0000003a374f7223 */ /* 0x000fe2000001008a */
[----:B------:R-:W-:Y:S01]  /*6560*/  FMUL.FTZ R58, R44, R134 ;  /* 0x000000862c3a7220 */ /* 0x000fe20000410000 */
[C---:B------:R-:W-:Y:S01]  /*6570*/  FFMA.FTZ R54, R52.reuse, R45, -R47 ;  /* 0x0000002d34367223 */ /* 0x040fe2000001082f */
[----:B------:R-:W-:Y:S01]  /*6580*/  FFMA.FTZ R56, R52, R53, R56 ;  /* 0x0000003534387223 */ /* 0x000fe20000010038 */
[----:B------:R-:W-:-:S02]  /*6590*/  IMAD.U32 R15, R46, 0x10000, RZ ;  /* 0x000100002e0f7824 */ /* 0x000fc400078e00ff */
[-C--:B------:R-:W-:Y:S01]  /*65a0*/  FMUL.FTZ R52, R44, R130.reuse ;  /* 0x000000822c347220 */ /* 0x080fe20000410000 */
[----:B------:R-:W-:Y:S01]  /*65b0*/  LOP3.LUT R46, R46, 0xffff0000, RZ, 0xc0, !PT ;  /* 0xffff00002e2e7812 */ /* 0x000fe200078ec0ff */
[C---:B------:R-:W-:Y:S01]  /*65c0*/  IMAD.U32 R47, R132.reuse, 0x10000, RZ ;  /* 0x00010000842f7824 */ /* 0x040fe200078e00ff */
[----:B------:R-:W-:Y:S01]  /*65d0*/  LOP3.LUT R53, R132, 0xffff0000, RZ, 0xc0, !PT ;  /* 0xffff000084357812 */ /* 0x000fe200078ec0ff */
[C---:B------:R-:W-:Y:S01]  /*65e0*/  IMAD.U32 R44, R128.reuse, 0x10000, RZ ;  /* 0x00010000802c7824 */ /* 0x040fe200078e00ff */
[----:B------:R-:W-:Y:S01]  /*65f0*/  LOP3.LUT R45, R128, 0xffff0000, RZ, 0xc0, !PT ;  /* 0xffff0000802d7812 */ /* 0x000fe200078ec0ff */
[C---:B------:R-:W-:Y:S01]  /*6600*/  FFMA.FTZ R55, R13.reuse, R130, -R58 ;  /* 0x000000820d377223 */ /* 0x040fe2000001083a */
[C---:B------:R-:W-:Y:S02]  /*6610*/  IMAD.U32 R12, R14.reuse, 0x10000, RZ ;  /* 0x000100000e0c7824 */ /* 0x040fe400078e00ff */
[----:B------:R-:W-:Y:S01]  /*6620*/  FFMA.FTZ R13, R13, R134, R52 ;  /* 0x000000860d0d7223 */ /* 0x000fe20000010034 */
[----:B------:R-:W-:Y:S01]  /*6630*/  LOP3.LUT R14, R14, 0xffff0000, RZ, 0xc0, !PT ;  /* 0xffff00000e0e7812 */ /* 0x000fe200078ec0ff */
[C---:B------:R-:W-:Y:S01]  /*6640*/  FMUL.FTZ R59, R15.reuse, R47 ;  /* 0x0000002f0f3b7220 */ /* 0x040fe20000410000 */
[-C--:B------:R-:W-:Y:S01]  /*6650*/  FMUL.FTZ R52, R15, R44.reuse ;  /* 0x0000002c0f347220 */ /* 0x080fe20000410000 */
[C---:B------:R-:W-:Y:S01]  /*6660*/  FMUL.FTZ R15, R46.reuse, R53 ;  /* 0x000000352e0f7220 */ /* 0x040fe20000410000 */
[----:B------:R-:W-:Y:S01]  /*6670*/  FMUL.FTZ R46, R46, R45 ;  /* 0x0000002d2e2e7220 */ /* 0x000fe20000410000 */
[C---:B------:R-:W-:Y:S01]  /*6680*/  FFMA.FTZ R59, R12.reuse, R44, -R59 ;  /* 0x0000002c0c3b7223 */ /* 0x040fe2000001083b */
[----:B------:R-:W-:Y:S01]  /*6690*/  FFMA.FTZ R52, R12, R47, R52 ;  /* 0x0000002f0c347223 */ /* 0x000fe20000010034 */
[C---:B------:R-:W-:Y:S01]  /*66a0*/  FFMA.FTZ R12, R14.reuse, R45, -R15 ;  /* 0x0000002d0e0c7223 */ /* 0x040fe2000001080f */
[----:B------:R-:W-:Y:S01]  /*66b0*/  FFMA.FTZ R53, R14, R53, R46 ;  /* 0x000000350e357223 */ /* 0x000fe2000001002e */
[----:B------:R-:W-:-:S02]  /*66c0*/  F2FP.BF16.F32.PACK_AB R57, R78, R57 ;  /* 0x000000394e39723e */ /* 0x000fc400000010ff */
[----:B------:R-:W-:Y:S02]  /*66d0*/  F2FP.BF16.F32.PACK_AB R54, R55, R54 ;  /* 0x000000363736723e */ /* 0x000fe400000010ff */
[----:B------:R-:W-:Y:S01]  /*66e0*/  F2FP.BF16.F32.PACK_AB R44, R13, R56 ;  /* 0x000000380d2c723e */ /* 0x000fe200000010ff */
[----:B------:R-:W-:Y:S01]  /*66f0*/  IMAD.MOV.U32 R13, RZ, RZ, R57 ;  /* 0x000000ffff0d7224 */ /* 0x000fe200078e0039 */
[----:B------:R-:W-:Y:S01]  /*6700*/  F2FP.BF16.F32.PACK_AB R14, R12, R59 ;  /* 0x0000003b0c0e723e */ /* 0x000fe200000010ff */
[----:B------:R-:W-:Y:S01]  /*6710*/  IMAD.MOV.U32 R12, RZ, RZ, R54 ;  /* 0x000000ffff0c7224 */ /* 0x000fe200078e0036 */
[----:B------:R-:W-:Y:S02]  /*6720*/  F2FP.BF16.F32.PACK_AB R15, R77, R136 ;  /* 0x000000884d0f723e */ /* 0x000fe400000010ff */
[----:B------:R-:W-:Y:S02]  /*6730*/  F2FP.BF16.F32.PACK_AB R45, R135, R106 ;  /* 0x0000006a872d723e */ /* 0x000fe400000010ff */
[----:B------:R-:W-:-:S02]  /*6740*/  F2FP.BF16.F32.PACK_AB R47, R79, R104 ;  /* 0x000000684f2f723e */ /* 0x000fc400000010ff */
[----:B------:R-:W-:-:S07]  /*6750*/  F2FP.BF16.F32.PACK_AB R46, R53, R52 ;  /* 0x00000034352e723e */ /* 0x000fce00000010ff */
.L_x_552:
[----:B------:R-:W-:Y:S05]  /*6760*/  BSYNC B2 ;  /* 0x0000000000027941 */ /* 0x000fea0003800000 */
.L_x_551:
[----:B------:R-:W-:Y:S01]  /*6770*/  ISETP.GE.AND P4, PT, R11, R110, PT ;  /* 0x0000006e0b00720c */ /* 0x000fe20003f86270 */
[----:B0-----:R0:W-:-:S12]  /*6780*/  ST.E.128 desc[UR38][R48.64], R12 ;  /* 0x0000000c30007985 */ /* 0x0011d8000c101d26 */
[----:B------:R-:W-:-:S05]  /*6790*/  @!P4 IMAD.WIDE R50, R11, 0x2, R50 ;  /* 0x000000020b32c825 */ /* 0x000fca00078e0232 */
[----:B----4-:R0:W-:Y:S02]  /*67a0*/  @!P4 ST.E.128 desc[UR38][R50.64], R44 ;  /* 0x0000002c3200c985 */ /* 0x0101e4000c101d26 */
.L_x_550:
[----:B------:R-:W-:Y:S05]  /*67b0*/  BSYNC B1 ;  /* 0x0000000000017941 */ /* 0x000fea0003800000 */
.L_x_549:
[----:B------:R-:W-:-:S03]  /*67c0*/  UMOV UR4, 0xffffffff ;  /* 0xffffffff00047882 */ /* 0x000fc60000000000 */
[----:B------:R-:W-:Y:S05]  /*67d0*/  BRA.DIV UR4, `(.L_x_553) ;  /* 0x0000014e04107947 */ /* 0x000fea000b800000 */
[----:B0-----:R0:W0:Y:S04]  /*67e0*/  SHFL.IDX PT, R51, R108, 0x2, 0x181f ;  /* 0x00581f006c337f89 */ /* 0x00102800000e0000 */
[----:B------:R0:W0:Y:S02]  /*67f0*/  SHFL.IDX PT, R50, R109, 0x2, 0x181f ;  /* 0x00581f006d327f89 */ /* 0x00002400000e0000 */
.L_x_826:
        /* <DEDUP_REMOVED lines=26> */
[--C-:B------:R-:W-:Y:S01]  /*69a0*/  SHF.R.U64 R79, R60, 0x10, R61.reuse ;  /* 0x000000103c4f7819 */ /* 0x100fe2000000123d */
[----:B0-----:R-:W-:Y:S01]  /*69b0*/  IMAD.U32 R52, R13, 0x10000, RZ ;  /* 0x000100000d347824 */ /* 0x001fe200078e00ff */
[----:B------:R-:W-:Y:S01]  /*69c0*/  SHF.R.U32.HI R60, RZ, 0x10, R61 ;  /* 0x00000010ff3c7819 */ /* 0x000fe2000001163d */
[----:B----4-:R-:W-:Y:S01]  /*69d0*/  IMAD.U32 R58, R47, 0x10000, RZ ;  /* 0x000100002f3a7824 */ /* 0x010fe200078e00ff */
[--C-:B------:R-:W-:Y:S01]  /*69e0*/  SHF.R.U64 R61, R64, 0x10, R65.reuse ;  /* 0x00000010403d7819 */ /* 0x100fe20000001241 */
[----:B------:R-:W-:Y:S01]  /*69f0*/  IMAD.U32 R54, R44, 0x10000, RZ ;  /* 0x000100002c367824 */ /* 0x000fe200078e00ff */
[----:B------:R-:W-:Y:S02]  /*6a00*/  SHF.R.U32.HI R64, RZ, 0x10, R65 ;  /* 0x00000010ff407819 */ /* 0x000fe40000011641 */
[----:B------:R-:W-:Y:S02]  /*6a10*/  PRMT R123, R123, 0x5410, R60 ;  /* 0x000054107b7b7816 */ /* 0x000fe4000000003c */
[----:B------:R-:W-:-:S02]  /*6a20*/  PRMT R127, R127, 0x5410, R64 ;  /* 0x000054107f7f7816 */ /* 0x000fc40000000040 */
[--C-:B------:R-:W-:Y:S02]  /*6a30*/  SHF.R.U64 R77, R62, 0x10, R63.reuse ;  /* 0x000000103e4d7819 */ /* 0x100fe4000000123f */
[----:B------:R-:W-:Y:S01]  /*6a40*/  SHF.R.U32.HI R62, RZ, 0x10, R63 ;  /* 0x00000010ff3e7819 */ /* 0x000fe2000001163f */
[----:B------:R-:W-:Y:S01]  /*6a50*/  IMAD.U32 R63, R127, 0x10000, RZ ;  /* 0x000100007f3f7824 */ /* 0x000fe200078e00ff */
[----:B------:R-:W-:Y:S02]  /*6a60*/  SHF.R.U64 R65, R66, 0x10, R67 ;  /* 0x0000001042417819 */ /* 0x000fe40000001243 */
[----:B------:R-:W-:Y:S02]  /*6a70*/  SHF.L.U32 R56, R45, 0x10, RZ ;  /* 0x000000102d387819 */ /* 0x000fe400000006ff */
[----:B------:R-:W-:Y:S01]  /*6a80*/  PRMT R126, R126, 0x5410, R61 ;  /* 0x000054107e7e7816 */ /* 0x000fe2000000003d */
[----:B------:R-:W-:Y:S01]  /*6a90*/  IMAD.U32 R61, R123, 0x10000, RZ ;  /* 0x000100007b3d7824 */ /* 0x000fe200078e00ff */
[----:B------:R-:W-:-:S02]  /*6aa0*/  SHF.R.U32.HI R66, RZ, 0x10, R67 ;  /* 0x00000010ff427819 */ /* 0x000fc40000011643 */
[----:B------:R-:W-:Y:S01]  /*6ab0*/  PRMT R124, R124, 0x5410, R65 ;  /* 0x000054107c7c7816 */ /* 0x000fe20000000041 */
[C---:B------:R-:W-:Y:S01]  /*6ac0*/  FMUL.FTZ R65, R56.reuse, R63 ;  /* 0x0000003f38417220 */ /* 0x040fe20000410000 */
[----:B------:R-:W-:Y:S01]  /*6ad0*/  LOP3.LUT R57, R45, 0xffff0000, RZ, 0xc0, !PT ;  /* 0xffff00002d397812 */ /* 0x000fe200078ec0ff */
[----:B------:R-:W-:Y:S01]  /*6ae0*/  FMUL.FTZ R67, R56, R61 ;  /* 0x0000003d38437220 */ /* 0x000fe20000410000 */
[----:B------:R-:W-:Y:S02]  /*6af0*/  PRMT R125, R125, 0x5410, R66 ;  /* 0x000054107d7d7816 */ /* 0x000fe40000000042 */
[----:B------:R-:W-:Y:S01]  /*6b00*/  LOP3.LUT R60, R127, 0xffff0000, RZ, 0xc0, !PT ;  /* 0xffff00007f3c7812 */ /* 0x000fe200078ec0ff */
[C---:B------:R-:W-:Y:S01]  /*6b10*/  FFMA.FTZ R67, R52.reuse, R63, R67 ;  /* 0x0000003f34437223 */ /* 0x040fe20000010043 */
[----:B------:R-:W-:Y:S01]  /*6b20*/  PRMT R121, R121, 0x5410, R62 ;  /* 0x0000541079797816 */ /* 0x000fe2000000003e */
[----:B------:R-:W-:Y:S01]  /*6b30*/  FFMA.FTZ R62, R52, R61, -R65 ;  /* 0x0000003d343e7223 */ /* 0x000fe20000010841 */
[----:B------:R-:W-:Y:S01]  /*6b40*/  LOP3.LUT R56, R123, 0xffff0000, RZ, 0xc0, !PT ;  /* 0xffff00007b387812 */ /* 0x000fe200078ec0ff */
[----:B------:R-:W-:Y:S01]  /*6b50*/  FMUL.FTZ R64, R57, R60 ;  /* 0x0000003c39407220 */ /* 0x000fe20000410000 */
[----:B------:R-:W-:Y:S01]  /*6b60*/  LOP3.LUT R53, R13, 0xffff0000, RZ, 0xc0, !PT ;  /* 0xffff00000d357812 */ /* 0x000fe200078ec0ff */
[----:B------:R-:W-:Y:S01]  /*6b70*/  IMAD.U32 R61, R121, 0x10000, RZ ;  /* 0x00010000793d7824 */ /* 0x000fe200078e00ff */
[----:B------:R-:W-:Y:S01]  /*6b80*/  SHF.L.U32 R65, R125, 0x10, RZ ;  /* 0x000000107d417819 */ /* 0x000fe200000006ff */
[-C--:B------:R-:W-:Y:S01]  /*6b90*/  FMUL.FTZ R52, R57, R56.reuse ;  /* 0x0000003839347220 */ /* 0x080fe20000410000 */
[----:B------:R-:W-:Y:S01]  /*6ba0*/  LOP3.LUT R55, R44, 0xffff0000, RZ, 0xc0, !PT ;  /* 0xffff00002c377812 */ /* 0x000fe200078ec0ff */
[----:B------:R-:W-:Y:S01]  /*6bb0*/  FFMA.FTZ R57, R53, R56, -R64 ;  /* 0x0000003835397223 */ /* 0x000fe20000010840 */
[----:B------:R-:W-:-:S02]  /*6bc0*/  IMAD.U32 R44, R15, 0x10000, RZ ;  /* 0x000100000f2c7824 */ /* 0x000fc400078e00ff */
[C---:B------:R-:W-:Y:S01]  /*6bd0*/  FMUL.FTZ R63, R58.reuse, R65 ;  /* 0x000000413a3f7220 */ /* 0x040fe20000410000 */
[----:B------:R-:W-:Y:S01]  /*6be0*/  LOP3.LUT R59, R47, 0xffff0000, RZ, 0xc0, !PT ;  /* 0xffff00002f3b7812 */ /* 0x000fe200078ec0ff */
[----:B------:R-:W-:Y:S01]  /*6bf0*/  FMUL.FTZ R58, R58, R61 ;  /* 0x0000003d3a3a7220 */ /* 0x000fe20000410000 */
[----:B------:R-:W-:Y:S01]  /*6c00*/  LOP3.LUT R56, R125, 0xffff0000, RZ, 0xc0, !PT ;  /* 0xffff00007d387812 */ /* 0x000fe200078ec0ff */
[----:B------:R-:W-:Y:S01]  /*6c10*/  FFMA.FTZ R60, R53, R60, R52 ;  /* 0x0000003c353c7223 */ /* 0x000fe20000010034 */
[----:B------:R-:W-:Y:S01]  /*6c20*/  PRMT R122, R122, 0x5410, R79 ;  /* 0x000054107a7a7816 */ /* 0x000fe2000000004f */
[C---:B------:R-:W-:Y:S01]  /*6c30*/  FFMA.FTZ R65, R44.reuse, R65, R58 ;  /* 0x000000412c417223 */ /* 0x040fe2000001003a */
[----:B------:R-:W-:Y:S01]  /*6c40*/  LOP3.LUT R52, R121, 0xffff0000, RZ, 0xc0, !PT ;  /* 0xffff000079347812 */ /* 0x000fe200078ec0ff */
[----:B------:R-:W-:Y:S01]  /*6c50*/  FFMA.FTZ R63, R44, R61, -R63 ;  /* 0x0000003d2c3f7223 */ /* 0x000fe2000001083f */
[----:B------:R-:W-:Y:S01]  /*6c60*/  LOP3.LUT R45, R15, 0xffff0000, RZ, 0xc0, !PT ;  /* 0xffff00000f2d7812 */ /* 0x000fe200078ec0ff */
[----:B------:R-:W-:Y:S01]  /*6c70*/  FMUL.FTZ R58, R59, R56 ;  /* 0x000000383b3a7220 */ /* 0x000fe20000410000 */
[----:B------:R-:W-:-:S02]  /*6c80*/  IMAD.U32 R53, R126, 0x10000, RZ ;  /* 0x000100007e357824 */ /* 0x000fc400078e00ff */
[-C--:B------:R-:W-:Y:S01]  /*6c90*/  FMUL.FTZ R66, R59, R52.reuse ;  /* 0x000000343b427220 */ /* 0x080fe20000410000 */
[----:B------:R-:W-:Y:S01]  /*6ca0*/  IMAD.U32 R44, R122, 0x10000, RZ ;  /* 0x000100007a2c7824 */ /* 0x000fe200078e00ff */
[----:B------:R-:W-:Y:S01]  /*6cb0*/  LOP3.LUT R126, R126, 0xffff0000, RZ, 0xc0, !PT ;  /* 0xffff00007e7e7812 */ /* 0x000fe200078ec0ff */
[C---:B------:R-:W-:Y:S02]  /*6cc0*/  IMAD.U32 R13, R12.reuse, 0x10000, RZ ;  /* 0x000100000c0d7824 */ /* 0x040fe400078e00ff */
[C---:B------:R-:W-:Y:S01]  /*6cd0*/  FFMA.FTZ R64, R45.reuse, R52, -R58 ;  /* 0x000000342d407223 */ /* 0x040fe2000001083a */
[----:B------:R-:W-:Y:S01]  /*6ce0*/  LOP3.LUT R12, R12, 0xffff0000, RZ, 0xc0, !PT ;  /* 0xffff00000c0c7812 */ /* 0x000fe200078ec0ff */
[----:B------:R-:W-:Y:S01]  /*6cf0*/  FMUL.FTZ R58, R54, R44 ;  /* 0x0000002c363a7220 */ /* 0x000fe20000410000 */
[----:B------:R-:W-:Y:S01]  /*6d00*/  LOP3.LUT R122, R122, 0xffff0000, RZ, 0xc0, !PT ;  /* 0xffff00007a7a7812 */ /* 0x000fe200078ec0ff */
[----:B------:R-:W-:Y:S01]  /*6d10*/  FFMA.FTZ R66, R45, R56, R66 ;  /* 0x000000382d427223 */ /* 0x000fe20000010042 */
[----:B------:R-:W-:Y:S01]  /*6d20*/  FMUL.FTZ R45, R55, R126 ;  /* 0x0000007e372d7220 */ /* 0x000fe20000410000 */
[-C--:B------:R-:W-:Y:S01]  /*6d30*/  FMUL.FTZ R52, R54, R53.reuse ;  /* 0x0000003536347220 */ /* 0x080fe20000410000 */
[----:B------:R-:W-:Y:S01]  /*6d40*/  PRMT R120, R120, 0x5410, R77 ;  /* 0x0000541078787816 */ /* 0x000fe2000000004d */
[----:B------:R-:W-:Y:S01]  /*6d50*/  FFMA.FTZ R58, R13, R53, R58 ;  /* 0x000000350d3a7223 */ /* 0x000fe2000001003a */
[----:B------:R-:W-:-:S02]  /*6d60*/  IMAD.U32 R47, R46, 0x10000, RZ ;  /* 0x000100002e2f7824 */ /* 0x000fc400078e00ff */
[----:B------:R-:W-:Y:S01]  /*6d70*/  FFMA.FTZ R53, R12, R122, -R45 ;  /* 0x0000007a0c357223 */ /* 0x000fe2000001082d */
[----:B------:R-:W-:Y:S01]  /*6d80*/  LOP3.LUT R46, R46, 0xffff0000, RZ, 0xc0, !PT ;  /* 0xffff00002e2e7812 */ /* 0x000fe200078ec0ff */
[----:B------:R-:W-:Y:S01]  /*6d90*/  FFMA.FTZ R54, R13, R44, -R52 ;  /* 0x0000002c0d367223 */ /* 0x000fe20000010834 */
[----:B------:R-:W-:Y:S01]  /*6da0*/  FMUL.FTZ R55, R55, R122 ;  /* 0x0000007a37377220 */ /* 0x000fe20000410000 */
[C---:B------:R-:W-:Y:S01]  /*6db0*/  LOP3.LUT R45, R124.reuse, 0xffff0000, RZ, 0xc0, !PT ;  /* 0xffff00007c2d7812 */ /* 0x040fe200078ec0ff */
[----:B------:R-:W-:Y:S01]  /*6dc0*/  IMAD.U32 R52, R124, 0x10000, RZ ;  /* 0x000100007c347824 */ /* 0x000fe200078e00ff */
[C---:B------:R-:W-:Y:S01]  /*6dd0*/  LOP3.LUT R13, R120.reuse, 0xffff0000, RZ, 0xc0, !PT ;  /* 0xffff0000780d7812 */ /* 0x040fe200078ec0ff */
[----:B------:R-:W-:Y:S02]  /*6de0*/  IMAD.U32 R44, R120, 0x10000, RZ ;  /* 0x00010000782c7824 */ /* 0x000fe400078e00ff */
[----:B------:R-:W-:Y:S01]  /*6df0*/  FFMA.FTZ R55, R12, R126, R55 ;  /* 0x0000007e0c377223 */ /* 0x000fe20000010037 */
[C---:B------:R-:W-:Y:S01]  /*6e00*/  IMAD.U32 R15, R14.reuse, 0x10000, RZ ;  /* 0x000100000e0f7824 */ /* 0x040fe200078e00ff */
[----:B------:R-:W-:Y:S01]  /*6e10*/  LOP3.LUT R14, R14, 0xffff0000, RZ, 0xc0, !PT ;  /* 0xffff00000e0e7812 */ /* 0x000fe200078ec0ff */
[C---:B------:R-:W-:Y:S01]  /*6e20*/  FMUL.FTZ R12, R47.reuse, R52 ;  /* 0x000000342f0c7220 */ /* 0x040fe20000410000 */
[C---:B------:R-:W-:Y:S01]  /*6e30*/  FMUL.FTZ R59, R46.reuse, R45 ;  /* 0x0000002d2e3b7220 */ /* 0x040fe20000410000 */
[-C--:B------:R-:W-:Y:S01]  /*6e40*/  FMUL.FTZ R47, R47, R44.reuse ;  /* 0x0000002c2f2f7220 */ /* 0x080fe20000410000 */
[-C--:B------:R-:W-:Y:S01]  /*6e50*/  FMUL.FTZ R46, R46, R13.reuse ;  /* 0x0000000d2e2e7220 */ /* 0x080fe20000410000 */
[C---:B------:R-:W-:Y:S01]  /*6e60*/  FFMA.FTZ R12, R15.reuse, R44, -R12 ;  /* 0x0000002c0f0c7223 */ /* 0x040fe2000001080c */
[C---:B------:R-:W-:Y:S01]  /*6e70*/  FFMA.FTZ R59, R14.reuse, R13, -R59 ;  /* 0x0000000d0e3b7223 */ /* 0x040fe2000001083b */
[----:B------:R-:W-:Y:S01]  /*6e80*/  FFMA.FTZ R47, R15, R52, R47 ;  /* 0x000000340f2f7223 */ /* 0x000fe2000001002f */
[----:B------:R-:W-:Y:S01]  /*6e90*/  FFMA.FTZ R46, R14, R45, R46 ;  /* 0x0000002d0e2e7223 */ /* 0x000fe2000001002e */
[----:B------:R-:W-:-:S02]  /*6ea0*/  F2FP.BF16.F32.PACK_AB R65, R66, R65 ;  /* 0x000000414241723e */ /* 0x000fc400000010ff */
[----:B------:R-:W-:Y:S02]  /*6eb0*/  F2FP.BF16.F32.PACK_AB R54, R53, R54 ;  /* 0x000000363536723e */ /* 0x000fe400000010ff */
[----:B------:R-:W-:Y:S02]  /*6ec0*/  F2FP.BF16.F32.PACK_AB R14, R59, R12 ;  /* 0x0000000c3b0e723e */ /* 0x000fe400000010ff */
[----:B------:R-:W-:Y:S01]  /*6ed0*/  F2FP.BF16.F32.PACK_AB R46, R46, R47 ;  /* 0x0000002f2e2e723e */ /* 0x000fe200000010ff */
[----:B------:R-:W-:Y:S01]  /*6ee0*/  IMAD.MOV.U32 R12, RZ, RZ, R54 ;  /* 0x000000ffff0c7224 */ /* 0x000fe200078e0036 */
[----:B------:R-:W-:Y:S01]  /*6ef0*/  F2FP.BF16.F32.PACK_AB R13, R57, R62 ;  /* 0x0000003e390d723e */ /* 0x000fe200000010ff */
[----:B------:R-:W-:Y:S01]  /*6f00*/  IMAD.MOV.U32 R47, RZ, RZ, R65 ;  /* 0x000000ffff2f7224 */ /* 0x000fe200078e0041 */
[----:B------:R-:W-:Y:S02]  /*6f10*/  F2FP.BF16.F32.PACK_AB R15, R64, R63 ;  /* 0x0000003f400f723e */ /* 0x000fe400000010ff */
[----:B------:R-:W-:-:S02]  /*6f20*/  F2FP.BF16.F32.PACK_AB R45, R60, R67 ;  /* 0x000000433c2d723e */ /* 0x000fc400000010ff */
[----:B------:R-:W-:-:S07]  /*6f30*/  F2FP.BF16.F32.PACK_AB R44, R55, R58 ;  /* 0x0000003a372c723e */ /* 0x000fce00000010ff */
.L_x_557:
[----:B------:R-:W-:Y:S05]  /*6f40*/  BSYNC B2 ;  /* 0x0000000000027941 */ /* 0x000fea0003800000 */
.L_x_556:
[----:B------:R-:W-:Y:S01]  /*6f50*/  ISETP.GE.AND P4, PT, R11, R110, PT ;  /* 0x0000006e0b00720c */ /* 0x000fe20003f86270 */
[----:B0-----:R0:W-:-:S12]  /*6f60*/  ST.E.128 desc[UR38][R48.64], R12 ;  /* 0x0000000c30007985 */ /* 0x0011d8000c101d26 */
[----:B------:R-:W-:-:S05]  /*6f70*/  @!P4 IMAD.WIDE R50, R11, 0x2, R50 ;  /* 0x000000020b32c825 */ /* 0x000fca00078e0232 */
[----:B----4-:R0:W-:Y:S02]  /*6f80*/  @!P4 ST.E.128 desc[UR38][R50.64], R44 ;  /* 0x0000002c3200c985 */ /* 0x0101e4000c101d26 */
.L_x_555:
[----:B------:R-:W-:Y:S05]  /*6f90*/  BSYNC B1 ;  /* 0x0000000000017941 */ /* 0x000fea0003800000 */
.L_x_554:
[----:B------:R-:W-:-:S03]  /*6fa0*/  UMOV UR4, 0xffffffff ;  /* 0xffffffff00047882 */ /* 0x000fc60000000000 */
[----:B------:R-:W-:Y:S05]  /*6fb0*/  BRA.DIV UR4, `(.L_x_558) ;  /* 0x0000014604647947 */ /* 0x000fea000b800000 */
[----:B0-----:R-:W0:Y:S04]  /*6fc0*/  SHFL.IDX PT, R108, R108, 0x3, 0x181f ;  /* 0x00781f006c6c7f89 */ /* 0x001e2800000e0000 */
[----:B------:R0:W0:Y:S02]  /*6fd0*/  SHFL.IDX PT, R50, R109, 0x3, 0x181f ;  /* 0x00781f006d327f89 */ /* 0x00002400000e0000 */
.L_x_830:
[----:B------:R-:W-:-:S13]  /*6fe0*/  ISETP.GE.OR P4, PT, R218, R98, P1 ;  /* 0x00000062da00720c */ /* 0x000fda0000f86670 */
[----:B------:R-:W-:Y:S05]  /*6ff0*/  @P4 BRA `(.L_x_531) ;  /* 0x0000000c008c4947 */ /* 0x000fea0003800000 */
[----:B------:R-:W-:Y:S01]  /*7000*/  SEL R112, R37, R112, !P0 ;  /* 0x0000007025707207 */ /* 0x000fe20004000000 */
[----:B------:R-:W-:Y:S01]  /*7010*/  BSSY B1, `(.L_x_559) ;  /* 0x0000070000017945 */ /* 0x000fe20003800000 */
[C---:B0-----:R-:W-:Y:S02]  /*7020*/  LEA R48, P4, R43.reuse, R50, 0x1 ;  /* 0x000000322b307211 */ /* 0x041fe400078808ff */
[----:B------:R-:W-:Y:S02]  /*7030*/  SHF.R.S32.HI R11, RZ, 0x1f, R112 ;  /* 0x0000001fff0b7819 */ /* 0x000fe40000011470 */
[----:B------:R-:W-:Y:S02]  /*7040*/  LEA.HI.X R49, R43, R108, R83, 0x1, P4 ;  /* 0x0000006c2b317211 */ /* 0x000fe400020f0c53 */
[----:B------:R-:W-:-:S04]  /*7050*/  LEA.HI R112, R11, R112, RZ, 0x4 ;  /* 0x000000700b707211 */ /* 0x000fc800078f20ff */
[----:B------:R-:W-:-:S04]  /*7060*/  LEA.HI.SX32 R112, R112, R81, 0x1c ;  /* 0x0000005170707211 */ /* 0x000fc800078fe2ff */
[----:B----4-:R-:W-:Y:S02]  /*7070*/  SHF.R.S32.HI R13, RZ, 0x1f, R112 ;  /* 0x0000001fff0d7819 */ /* 0x010fe40000011470 */
        /* <DEDUP_REMOVED lines=14> */
[----:B------:R-:W-:Y:S01]  /*7160*/  SHF.R.U64 R63, R68, 0x10, R69 ;  /* 0x00000010443f7819 */ /* 0x000fe20000001245 */
[----:B0-----:R-:W-:Y:S01]  /*7170*/  IMAD.U32 R51, R13, 0x10000, RZ ;  /* 0x000100000d337824 */ /* 0x001fe200078e00ff */
[----:B------:R-:W-:Y:S01]  /*7180*/  SHF.R.U64 R61, R72, 0x10, R73 ;  /* 0x00000010483d7819 */ /* 0x000fe20000001249 */
[----:B----4-:R-:W-:Y:S01]  /*7190*/  IMAD.U32 R57, R47, 0x10000, RZ ;  /* 0x000100002f397824 */ /* 0x010fe200078e00ff */
[----:B------:R-:W-:Y:S01]  /*71a0*/  SHF.R.U32.HI R68, RZ, 0x10, R69 ;  /* 0x00000010ff447819 */ /* 0x000fe20000011645 */
[----:B------:R-:W-:Y:S01]  /*71b0*/  IMAD.U32 R53, R44, 0x10000, RZ ;  /* 0x000100002c357824 */ /* 0x000fe200078e00ff */
[----:B------:R-:W-:Y:S02]  /*71c0*/  SHF.R.U32.HI R72, RZ, 0x10, R73 ;  /* 0x00000010ff487819 */ /* 0x000fe40000011649 */
[----:B------:R-:W-:Y:S02]  /*71d0*/  SHF.R.U64 R60, R70, 0x10, R71 ;  /* 0x00000010463c7819 */ /* 0x000fe40000001247 */
[----:B------:R-:W-:-:S02]  /*71e0*/  PRMT R115, R115, 0x5410, R68 ;  /* 0x0000541073737816 */ /* 0x000fc40000000044 */
[----:B------:R-:W-:Y:S02]  /*71f0*/  PRMT R119, R119, 0x5410, R72 ;  /* 0x0000541077777816 */ /* 0x000fe40000000048 */
[----:B------:R-:W-:Y:S02]  /*7200*/  SHF.L.U32 R55, R45, 0x10, RZ ;  /* 0x000000102d377819 */ /* 0x000fe400000006ff */
[----:B------:R-:W-:Y:S01]  /*7210*/  PRMT R111, R111, 0x5410, R60 ;  /* 0x000054106f6f7816 */ /* 0x000fe2000000003c */
[----:B------:R-:W-:Y:S01]  /*7220*/  IMAD.U32 R62, R119, 0x10000, RZ ;  /* 0x00010000773e7824 */ /* 0x000fe200078e00ff */
[----:B------:R-:W-:Y:S01]  /*7230*/  SHF.R.U32.HI R70, RZ, 0x10, R71 ;  /* 0x00000010ff467819 */ /* 0x000fe20000011647 */
[----:B------:R-:W-:Y:S01]  /*7240*/  IMAD.U32 R60, R115, 0x10000, RZ ;  /* 0x00010000733c7824 */ /* 0x000fe200078e00ff */
[--C-:B------:R-:W-:Y:S01]  /*7250*/  SHF.R.U64 R59, R74, 0x10, R75.reuse ;  /* 0x000000104a3b7819 */ /* 0x100fe2000000124b */
[C---:B------:R-:W-:Y:S01]  /*7260*/  FMUL.FTZ R64, R55.reuse, R62 ;  /* 0x0000003e37407220 */ /* 0x040fe20000410000 */
[----:B------:R-:W-:Y:S01]  /*7270*/  SHF.R.U32.HI R74, RZ, 0x10, R75 ;  /* 0x00000010ff4a7819 */ /* 0x000fe2000001164b */
[-C--:B------:R-:W-:Y:S01]  /*7280*/  FMUL.FTZ R66, R55, R60.reuse ;  /* 0x0000003c37427220 */ /* 0x080fe20000410000 */
[----:B------:R-:W-:Y:S01]  /*7290*/  PRMT R113, R113, 0x5410, R70 ;  /* 0x0000541071717816 */ /* 0x000fe20000000046 */
[----:B------:R-:W-:Y:S01]  /*72a0*/  FFMA.FTZ R64, R51, R60, -R64 ;  /* 0x0000003c33407223 */ /* 0x000fe20000010840 */
[----:B------:R-:W-:Y:S01]  /*72b0*/  PRMT R117, R117, 0x5410, R74 ;  /* 0x0000541075757816 */ /* 0x000fe2000000004a */
[----:B------:R-:W-:Y:S01]  /*72c0*/  FFMA.FTZ R66, R51, R62, R66 ;  /* 0x0000003e33427223 */ /* 0x000fe20000010042 */
[----:B------:R-:W-:Y:S01]  /*72d0*/  LOP3.LUT R56, R45, 0xffff0000, RZ, 0xc0, !PT ;  /* 0xffff00002d387812 */ /* 0x000fe200078ec0ff */
[----:B------:R-:W-:Y:S01]  /*72e0*/  IMAD.U32 R51, R113, 0x10000, RZ ;  /* 0x0001000071337824 */ /* 0x000fe200078e00ff */
[----:B------:R-:W-:-:S02]  /*72f0*/  LOP3.LUT R119, R119, 0xffff0000, RZ, 0xc0, !PT ;  /* 0xffff000077777812 */ /* 0x000fc400078ec0ff */
[----:B------:R-:W-:Y:S02]  /*7300*/  LOP3.LUT R115, R115, 0xffff0000, RZ, 0xc0, !PT ;  /* 0xffff000073737812 */ /* 0x000fe400078ec0ff */
[----:B------:R-:W-:Y:S02]  /*7310*/  SHF.L.U32 R55, R117, 0x10, RZ ;  /* 0x0000001075377819 */ /* 0x000fe400000006ff */
[----:B------:R-:W-:Y:S01]  /*7320*/  PRMT R118, R118, 0x5410, R61 ;  /* 0x0000541076767816 */ /* 0x000fe2000000003d */
[----:B------:R-:W-:Y:S01]  /*7330*/  FMUL.FTZ R61, R56, R115 ;  /* 0x00000073383d7220 */ /* 0x000fe20000410000 */
[----:B------:R-:W-:Y:S01]  /*7340*/  PRMT R116, R116, 0x5410, R59 ;  /* 0x0000541074747816 */ /* 0x000fe2000000003b */
[----:B------:R-:W-:Y:S01]  /*7350*/  FMUL.FTZ R59, R56, R119 ;  /* 0x00000077383b7220 */ /* 0x000fe20000410000 */
[----:B------:R-:W-:Y:S01]  /*7360*/  LOP3.LUT R54, R44, 0xffff0000, RZ, 0xc0, !PT ;  /* 0xffff00002c367812 */ /* 0x000fe200078ec0ff */
[----:B------:R-:W-:Y:S01]  /*7370*/  IMAD.U32 R44, R15, 0x10000, RZ ;  /* 0x000100000f2c7824 */ /* 0x000fe200078e00ff */
[----:B------:R-:W-:Y:S01]  /*7380*/  LOP3.LUT R52, R13, 0xffff0000, RZ, 0xc0, !PT ;  /* 0xffff00000d347812 */ /* 0x000fe200078ec0ff */
[----:B------:R-:W-:Y:S01]  /*7390*/  FMUL.FTZ R56, R57, R51 ;  /* 0x0000003339387220 */ /* 0x000fe20000410000 */
[----:B------:R-:W-:Y:S01]  /*73a0*/  LOP3.LUT R58, R47, 0xffff0000, RZ, 0xc0, !PT ;  /* 0xffff00002f3a7812 */ /* 0x000fe200078ec0ff */
[----:B------:R-:W-:Y:S01]  /*73b0*/  IMAD.U32 R13, R12, 0x10000, RZ ;  /* 0x000100000c0d7824 */ /* 0x000fe200078e00ff */
[----:B------:R-:W-:Y:S01]  /*73c0*/  LOP3.LUT R117, R117, 0xffff0000, RZ, 0xc0, !PT ;  /* 0xffff000075757812 */ /* 0x000fe200078ec0ff */
[-C--:B------:R-:W-:Y:S01]  /*73d0*/  FFMA.FTZ R60, R44, R55.reuse, R56 ;  /* 0x000000372c3c7223 */ /* 0x080fe20000010038 */
[----:B------:R-:W-:Y:S01]  /*73e0*/  PRMT R114, R114, 0x5410, R63 ;  /* 0x0000541072727816 */ /* 0x000fe2000000003f */
[----:B------:R-:W-:Y:S01]  /*73f0*/  FMUL.FTZ R63, R57, R55 ;  /* 0x00000037393f7220 */ /* 0x000fe20000410000 */
[----:B------:R-:W-:Y:S01]  /*7400*/  LOP3.LUT R113, R113, 0xffff0000, RZ, 0xc0, !PT ;  /* 0xffff000071717812 */ /* 0x000fe200078ec0ff */
[C---:B------:R-:W-:Y:S01]  /*7410*/  FFMA.FTZ R59, R52.reuse, R115, -R59 ;  /* 0x00000073343b7223 */ /* 0x040fe2000001083b */
[----:B------:R-:W-:Y:S01]  /*7420*/  LOP3.LUT R45, R15, 0xffff0000, RZ, 0xc0, !PT ;  /* 0xffff00000f2d7812 */ /* 0x000fe200078ec0ff */
[----:B------:R-:W-:Y:S01]  /*7430*/  FFMA.FTZ R61, R52, R119, R61 ;  /* 0x00000077343d7223 */ /* 0x000fe2000001003d */
[----:B------:R-:W-:Y:S01]  /*7440*/  FMUL.FTZ R56, R58, R117 ;  /* 0x000000753a387220 */ /* 0x000fe20000410000 */
[----:B------:R-:W-:Y:S01]  /*7450*/  FFMA.FTZ R63, R44, R51, -R63 ;  /* 0x000000332c3f7223 */ /* 0x000fe2000001083f */
[----:B------:R-:W-:-:S02]  /*7460*/  IMAD.U32 R52, R118, 0x10000, RZ ;  /* 0x0001000076347824 */ /* 0x000fc400078e00ff */
[-C--:B------:R-:W-:Y:S01]  /*7470*/  FMUL.FTZ R62, R58, R113.reuse ;  /* 0x000000713a3e7220 */ /* 0x080fe20000410000 */
[----:B------:R-:W-:Y:S02]  /*7480*/  IMAD.U32 R44, R114, 0x10000, RZ ;  /* 0x00010000722c7824 */ /* 0x000fe400078e00ff */
[----:B------:R-:W-:Y:S01]  /*7490*/  FFMA.FTZ R58, R45, R113, -R56 ;  /* 0x000000712d3a7223 */ /* 0x000fe20000010838 */
[C---:B------:R-:W-:Y:S01]  /*74a0*/  FMUL.FTZ R56, R53.reuse, R52 ;  /* 0x0000003435387220 */ /* 0x040fe20000410000 */
[----:B------:R-:W-:Y:S01]  /*74b0*/  LOP3.LUT R55, R118, 0xffff0000, RZ, 0xc0, !PT ;  /* 0xffff000076377812 */ /* 0x000fe200078ec0ff */
[-C--:B------:R-:W-:Y:S01]  /*74c0*/  FMUL.FTZ R53, R53, R44.reuse ;  /* 0x0000002c35357220 */ /* 0x080fe20000410000 */
[----:B------:R-:W-:Y:S01]  /*74d0*/  LOP3.LUT R12, R12, 0xffff0000, RZ, 0xc0, !PT ;  /* 0xffff00000c0c7812 */ /* 0x000fe200078ec0ff */
[----:B------:R-:W-:Y:S01]  /*74e0*/  IMAD.U32 R47, R46, 0x10000, RZ ;  /* 0x000100002e2f7824 */ /* 0x000fe200078e00ff */
[----:B------:R-:W-:Y:S01]  /*74f0*/  LOP3.LUT R51, R114, 0xffff0000, RZ, 0xc0, !PT ;  /* 0xffff000072337812 */ /* 0x000fe200078ec0ff */
[----:B------:R-:W-:Y:S01]  /*7500*/  FFMA.FTZ R117, R45, R117, R62 ;  /* 0x000000752d757223 */ /* 0x000fe2000001003e */
[C---:B------:R-:W-:Y:S01]  /*7510*/  FFMA.FTZ R56, R13.reuse, R44, -R56 ;  /* 0x0000002c0d387223 */ /* 0x040fe20000010838 */
[----:B------:R-:W-:Y:S01]  /*7520*/  FFMA.FTZ R53, R13, R52, R53 ;  /* 0x000000340d357223 */ /* 0x000fe20000010035 */
[----:B------:R-:W-:Y:S01]  /*7530*/  LOP3.LUT R46, R46, 0xffff0000, RZ, 0xc0, !PT ;  /* 0xffff00002e2e7812 */ /* 0x000fe200078ec0ff */
[----:B------:R-:W-:Y:S01]  /*7540*/  FMUL.FTZ R45, R54, R55 ;  /* 0x00000037362d7220 */ /* 0x000fe20000410000 */
[C---:B------:R-:W-:Y:S01]  /*7550*/  IMAD.U32 R44, R111.reuse, 0x10000, RZ ;  /* 0x000100006f2c7824 */ /* 0x040fe200078e00ff */
[C---:B------:R-:W-:Y:S01]  /*7560*/  LOP3.LUT R13, R116.reuse, 0xffff0000, RZ, 0xc0, !PT ;  /* 0xffff0000740d7812 */ /* 0x040fe200078ec0ff */
[----:B------:R-:W-:Y:S01]  /*7570*/  IMAD.U32 R52, R116, 0x10000, RZ ;  /* 0x0001000074347824 */ /* 0x000fe200078e00ff */
[----:B------:R-:W-:Y:S01]  /*7580*/  LOP3.LUT R111, R111, 0xffff0000, RZ, 0xc0, !PT ;  /* 0xffff00006f6f7812 */ /* 0x000fe200078ec0ff */
[----:B------:R-:W-:-:S02]  /*7590*/  IMAD.U32 R15, R14, 0x10000, RZ ;  /* 0x000100000e0f7824 */ /* 0x000fc400078e00ff */
[-C--:B------:R-:W-:Y:S01]  /*75a0*/  FMUL.FTZ R57, R54, R51.reuse ;  /* 0x0000003336397220 */ /* 0x080fe20000410000 */
[----:B------:R-:W-:Y:S01]  /*75b0*/  FFMA.FTZ R45, R12, R51, -R45 ;  /* 0x000000330c2d7223 */ /* 0x000fe2000001082d */
[----:B------:R-:W-:Y:S01]  /*75c0*/  LOP3.LUT R14, R14, 0xffff0000, RZ, 0xc0, !PT ;  /* 0xffff00000e0e7812 */ /* 0x000fe200078ec0ff */
[C---:B------:R-:W-:Y:S01]  /*75d0*/  FMUL.FTZ R54, R47.reuse, R52 ;  /* 0x000000342f367220 */ /* 0x040fe20000410000 */
[C---:B------:R-:W-:Y:S01]  /*75e0*/  FMUL.FTZ R51, R46.reuse, R13 ;  /* 0x0000000d2e337220 */ /* 0x040fe20000410000 */
[-C--:B------:R-:W-:Y:S01]  /*75f0*/  FMUL.FTZ R47, R47, R44.reuse ;  /* 0x0000002c2f2f7220 */ /* 0x080fe20000410000 */
[----:B------:R-:W-:Y:S01]  /*7600*/  FMUL.FTZ R46, R46, R111 ;  /* 0x0000006f2e2e7220 */ /* 0x000fe20000410000 */
[----:B------:R-:W-:Y:S01]  /*7610*/  FFMA.FTZ R12, R12, R55, R57 ;  /* 0x000000370c0c7223 */ /* 0x000fe20000010039 */
[C---:B------:R-:W-:Y:S01]  /*7620*/  FFMA.FTZ R54, R15.reuse, R44, -R54 ;  /* 0x0000002c0f367223 */ /* 0x040fe20000010836 */
[----:B------:R-:W-:Y:S01]  /*7630*/  FFMA.FTZ R47, R15, R52, R47 ;  /* 0x000000340f2f7223 */ /* 0x000fe2000001002f */
[C---:B------:R-:W-:Y:S01]  /*7640*/  FFMA.FTZ R46, R14.reuse, R13, R46 ;  /* 0x0000000d0e2e7223 */ /* 0x040fe2000001002e */
[----:B------:R-:W-:Y:S01]  /*7650*/  FFMA.FTZ R51, R14, R111, -R51 ;  /* 0x0000006f0e337223 */ /* 0x000fe20000010833 */
        /* <DEDUP_REMOVED lines=9> */
[----:B------:R-:W-:Y:S02]  /*76f0*/  F2FP.BF16.F32.PACK_AB R14, R51, R54 ;  /* 0x00000036330e723e */ /* 0x000fe400000010ff */
[----:B------:R-:W-:-:S07]  /*7700*/  MOV R47, R60 ;  /* 0x0000003c002f7202 */ /* 0x000fce0000000f00 */
.L_x_560:
[----:B------:R-:W-:Y:S05]  /*7710*/  BSYNC B1 ;  /* 0x0000000000017941 */ /* 0x000fea0003800000 */
.L_x_559:
[----:B0-----:R0:W-:Y:S01]  /*7720*/  ST.E.128 desc[UR38][R48.64], R12 ;  /* 0x0000000c30007985 */ /* 0x0011e2000c101d26 */
[----:B------:R-:W-:Y:S01]  /*7730*/  ISETP.GE.AND P3, PT, R11, R110, PT ;  /* 0x0000006e0b00720c */ /* 0x000fe20003f66270 */
[----:B------:R-:W-:-:S12]  /*7740*/  IMAD.MOV.U32 R51, RZ, RZ, R108 ;  /* 0x000000ffff337224 */ /* 0x000fd800078e006c */
[----:B------:R-:W-:Y:S05]  /*7750*/  @P3 BRA `(.L_x_531) ;  /* 0x0000000400b43947 */ /* 0x000fea0003800000 */
[----:B0-----:R-:W-:-:S05]  /*7760*/  IMAD.WIDE R12, R11, 0x2, R50 ;  /* 0x000000020b0c7825 */ /* 0x001fca00078e0232 */
[----:B----4-:R0:W-:Y:S01]  /*7770*/  ST.E.128 desc[UR38][R12.64], R44 ;  /* 0x0000002c0c007985 */ /* 0x0101e2000c101d26 */
[----:B------:R-:W-:Y:S05]  /*7780*/  BRA `(.L_x_531) ;  /* 0x0000000400a87947 */ /* 0x000fea0003800000 */
.L_x_490:
[----:B------:R-:W-:-:S13]  /*7790*/  ISETP.NE.AND P5, PT, R157, 0x3, PT ;  /* 0x000000039d00780c */ /* 0x000fda0003fa5270 */
[----:B------:R-:W-:Y:S05]  /*77a0*/  @!P5 BRA `(.L_x_561) ;  /* 0x000000000004d947 */ /* 0x000fea0003800000 */
[----:B------:R-:W-:Y:S01]  /*77b0*/  BPT.TRAP 0x1 ;  /* 0x000000040000795c */ /* 0x000fe20000300000 */
.L_x_561:
[----:B------:R-:W-:Y:S01]  /*77c0*/  IMAD R92, R155, 0x8, R156 ;  /* 0x000000089b5c7824 */ /* 0x000fe200078e029c */
[----:B------:R-:W-:Y:S01]  /*77d0*/  SHF.L.U32 R103, R154, 0x1f, RZ ;  /* 0x0000001f9a677819 */ /* 0x000fe200000006ff */
[----:B------:R-:W-:Y:S01]  /*77e0*/  BSSY B1, `(.L_x_562) ;  /* 0x0000004000017945 */ /* 0x000fe20003800000 */
[----:B------:R-:W-:Y:S02]  /*77f0*/  SHF.R.S32.HI R100, RZ, 0x1f, R101 ;  /* 0x0000001fff647819 */ /* 0x000fe40000011465 */
[----:B------:R-:W0:Y:S02]  /*7800*/  SYNCS.PHASECHK.TRANS64.TRYWAIT P3, [R92+URZ+0x28890], R103 ;  /* 0x028890675c0075a7 */ /* 0x000e24000806017f */
[----:B0-----:R-:W-:Y:S05]  /*7810*/  @!P3 BRA `(.L_x_563) ;  /* 0x0000013c0098b947 */ /* 0x001fea0003800000 */
.L_x_831:
[----:B------:R-:W-:Y:S05]  /*7820*/  BSYNC B1 ;  /* 0x0000000000017941 */ /* 0x000fea0003800000 */
.L_x_562:
[----:B------:R-:W-:Y:S01]  /*7830*/  ULDC.64 UR4, c[0x0][0x300] ;  /* 0x0000c00000047ab9 */ /* 0x000fe20000000a00 */
[----:B-----5:R-:W-:Y:S01]  /*7840*/  SHF.R.S32.HI R99, RZ, 0x1f, R102 ;  /* 0x0000001fff637819 */ /* 0x020fe20000011466 */
[----:B------:R-:W-:Y:S02]  /*7850*/  IMAD R14, R100, UR4, RZ ;  /* 0x00000004640e7c24 */ /* 0x000fe4000f8e02ff */
[----:B------:R-:W-:-:S04]  /*7860*/  IMAD.WIDE.U32 R12, R101, UR4, RZ ;  /* 0x00000004650c7c25 */ /* 0x000fc8000f8e00ff */
[----:B------:R-:W-:Y:S01]  /*7870*/  IMAD R11, R101, UR5, R14 ;  /* 0x00000005650b7c24 */ /* 0x000fe2000f8e020e */
[----:B------:R-:W-:Y:S01]  /*7880*/  ULDC.64 UR4, c[0x0][0x310] ;  /* 0x0000c40000047ab9 */ /* 0x000fe20000000a00 */
[----:B------:R-:W-:Y:S02]  /*7890*/  IMAD R98, R28, -0x80, R25 ;  /* 0xffffff801c627824 */ /* 0x000fe400078e0219 */
[----:B------:R-:W-:Y:S02]  /*78a0*/  IMAD R15, R99, UR4, RZ ;  /* 0x00000004630f7c24 */ /* 0x000fe4000f8e02ff */
[----:B------:R-:W-:Y:S01]  /*78b0*/  IMAD.IADD R13, R13, 0x1, R11 ;  /* 0x000000010d0d7824 */ /* 0x000fe200078e020b */
[----:B------:R-:W-:Y:S01]  /*78c0*/  VIMNMX R98, R98, 0x80, PT ;  /* 0x0000008062627848 */ /* 0x000fe20003fe0100 */
[C---:B------:R-:W-:Y:S02]  /*78d0*/  IMAD R15, R102.reuse, UR5, R15 ;  /* 0x00000005660f7c24 */ /* 0x040fe4000f8e020f */
[----:B------:R-:W-:Y:S01]  /*78e0*/  IMAD.WIDE.U32 R12, R102, UR4, R12 ;  /* 0x00000004660c7c25 */ /* 0x000fe2000f8e000c */
[----:B------:R-:W-:-:S03]  /*78f0*/  ULDC.64 UR4, c[0x0][0x308] ;  /* 0x0000c20000047ab9 */ /* 0x000fc60000000a00 */
[----:B------:R-:W-:Y:S02]  /*7900*/  IMAD R11, R35, UR4, RZ ;  /* 0x00000004230b7c24 */ /* 0x000fe4000f8e02ff */
[----:B------:R-:W-:Y:S02]  /*7910*/  IMAD.IADD R13, R13, 0x1, R15 ;  /* 0x000000010d0d7824 */ /* 0x000fe400078e020f */
[C---:B------:R-:W-:Y:S02]  /*7920*/  IMAD R11, R42.reuse, UR5, R11 ;  /* 0x000000052a0b7c24 */ /* 0x040fe4000f8e020b */
[----:B------:R-:W-:Y:S01]  /*7930*/  IMAD.WIDE.U32 R12, R42, UR4, R12 ;  /* 0x000000042a0c7c25 */ /* 0x000fe2000f8e000c */
[----:B------:R-:W-:-:S03]  /*7940*/  ULDC.64 UR4, c[0x0][0x2e8] ;  /* 0x0000ba0000047ab9 */ /* 0x000fc60000000a00 */
[----:B------:R-:W-:Y:S01]  /*7950*/  IMAD.IADD R11, R13, 0x1, R11 ;  /* 0x000000010d0b7824 */ /* 0x000fe200078e020b */
[----:B------:R-:W-:Y:S01]  /*7960*/  LEA R44, P3, R12, UR4, 0x1 ;  /* 0x000000040c2c7c11 */ /* 0x000fe2000f8608ff */
[----:B------:R-:W-:Y:S01]  /*7970*/  IMAD.IADD R47, R98, 0x1, -R153 ;  /* 0x00000001622f7824 */ /* 0x000fe200078e0a99 */
[----:B------:R-:W-:Y:S02]  /*7980*/  UMOV UR4, 0xffffffff ;  /* 0xffffffff00047882 */ /* 0x000fe40000000000 */
[----:B------:R-:W-:Y:S02]  /*7990*/  LEA.HI.X R46, R12, UR5, R11, 0x1, P3 ;  /* 0x000000050c2e7c11 */ /* 0x000fe400098f0c0b */
[----:B------:R-:W-:Y:S01]  /*79a0*/  ISETP.GE.AND P3, PT, R47, 0x1, PT ;  /* 0x000000012f00780c */ /* 0x000fe20003f66270 */
[----:B------:R-:W-:-:S12]  /*79b0*/  BRA.DIV UR4, `(.L_x_564) ;  /* 0x0000013e04447947 */ /* 0x000fd8000b800000 */
[----:B------:R1:W2:Y:S04]  /*79c0*/  SHFL.IDX PT, R45, R46, RZ, 0x181f ;  /* 0x00181fff2e2d7589 */ /* 0x0002a800000e0000 */
[----:B------:R1:W3:Y:S02]  /*79d0*/  SHFL.IDX PT, R14, R44, RZ, 0x181f ;  /* 0x00181fff2c0e7589 */ /* 0x0002e400000e0000 */
.L_x_835:
[----:B------:R-:W-:Y:S04]  /*79e0*/  BSSY B1, `(.L_x_565) ;  /* 0x000000d000017945 */ /* 0x000fe80003800000 */
[----:B------:R-:W-:Y:S05]  /*79f0*/  @!P3 BRA `(.L_x_566) ;  /* 0x00000000002cb947 */ /* 0x000fea0003800000 */
[----:B------:R-:W-:Y:S02]  /*7a00*/  ULDC UR4, c[0x0][0x2f4] ;  /* 0x0000bd0000047ab9 */ /* 0x000fe40000000800 */
[----:B------:R-:W-:-:S13]  /*7a10*/  ISETP.GE.AND P3, PT, R16, UR4, PT ;  /* 0x0000000410007c0c */ /* 0x000fda000bf66270 */
[----:B---3--:R-:W-:-:S04]  /*7a20*/  @!P3 LEA R50, P4, R16, R14, 0x1 ;  /* 0x0000000e1032b211 */ /* 0x008fc800078808ff */
[----:B--2---:R-:W-:Y:S02]  /*7a30*/  @!P3 LEA.HI.X R51, R16, R45, R17, 0x1, P4 ;  /* 0x0000002d1033b211 */ /* 0x004fe400020f0c11 */
[----:B------:R-:W-:-:S13]  /*7a40*/  ISETP.GE.AND P4, PT, R22, UR4, PT ;  /* 0x0000000416007c0c */ /* 0x000fda000bf86270 */
[C---:B------:R-:W-:Y:S02]  /*7a50*/  @!P4 LEA R48, P6, R22.reuse, R14, 0x1 ;  /* 0x0000000e1630c211 */ /* 0x040fe400078c08ff */
[----:B------:R-:W2:Y:S02]  /*7a60*/  @!P3 LDS.128 R12, [R94+0x18400] ;  /* 0x018400005e0cb984 */ /* 0x000ea40000000c00 */
[----:B------:R-:W-:Y:S02]  /*7a70*/  @!P4 LEA.HI.X R49, R22, R45, R2, 0x1, P6 ;  /* 0x0000002d1631c211 */ /* 0x000fe400030f0c02 */
[----:B--2---:R-:W-:Y:S04]  /*7a80*/  @!P3 ST.E.128 desc[UR38][R50.64], R12 ;  /* 0x0000000c3200b985 */ /* 0x004fe8000c101d26 */
[----:B------:R-:W2:Y:S04]  /*7a90*/  @!P4 LDS.128 R12, [R94+0x1c400] ;  /* 0x01c400005e0cc984 */ /* 0x000ea80000000c00 */
[----:B--2---:R4:W-:Y:S02]  /*7aa0*/  @!P4 ST.E.128 desc[UR38][R48.64], R12 ;  /* 0x0000000c3000c985 */ /* 0x0049e4000c101d26 */
.L_x_566:
[----:B------:R-:W-:Y:S05]  /*7ab0*/  BSYNC B1 ;  /* 0x0000000000017941 */ /* 0x000fea0003800000 */
.L_x_565:
[----:B------:R-:W-:-:S03]  /*7ac0*/  UMOV UR4, 0xffffffff ;  /* 0xffffffff00047882 */ /* 0x000fc60000000000 */
[----:B------:R-:W-:Y:S05]  /*7ad0*/  BRA.DIV UR4, `(.L_x_567) ;  /* 0x0000013e04447947 */ /* 0x000fea000b800000 */
[----:B--2---:R2:W0:Y:S04]  /*7ae0*/  SHFL.IDX PT, R45, R46, 0x1, 0x181f ;  /* 0x00381f002e2d7f89 */ /* 0x00442800000e0000 */
[----:B---34-:R2:W3:Y:S02]  /*7af0*/  SHFL.IDX PT, R14, R44, 0x1, 0x181f ;  /* 0x00381f002c0e7f89 */ /* 0x0184e400000e0000 */
.L_x_839:
[----:B------:R-:W-:Y:S01]  /*7b00*/  ISETP.GE.AND P3, PT, R47, 0x21, PT ;  /* 0x000000212f00780c */ /* 0x000fe20003f66270 */
[----:B------:R-:W-:-:S12]  /*7b10*/  BSSY B1, `(.L_x_568) ;  /* 0x000000d000017945 */ /* 0x000fd80003800000 */
[----:B------:R-:W-:Y:S05]  /*7b20*/  @!P3 BRA `(.L_x_569) ;  /* 0x00000000002cb947 */ /* 0x000fea0003800000 */
[----:B------:R-:W-:Y:S02]  /*7b30*/  ULDC UR4, c[0x0][0x2f4] ;  /* 0x0000bd0000047ab9 */ /* 0x000fe40000000800 */
[----:B------:R-:W-:-:S13]  /*7b40*/  ISETP.GE.AND P3, PT, R16, UR4, PT ;  /* 0x0000000410007c0c */ /* 0x000fda000bf66270 */
[----:B---3--:R-:W-:-:S04]  /*7b50*/  @!P3 LEA R50, P4, R16, R14, 0x1 ;  /* 0x0000000e1032b211 */ /* 0x008fc800078808ff */
[----:B0-----:R-:W-:Y:S02]  /*7b60*/  @!P3 LEA.HI.X R51, R16, R45, R17, 0x1, P4 ;  /* 0x0000002d1033b211 */ /* 0x001fe400020f0c11 */
[----:B------:R-:W-:-:S13]  /*7b70*/  ISETP.GE.AND P4, PT, R22, UR4, PT ;  /* 0x0000000416007c0c */ /* 0x000fda000bf86270 */
[C---:B------:R-:W-:Y:S02]  /*7b80*/  @!P4 LEA R48, P6, R22.reuse, R14, 0x1 ;  /* 0x0000000e1630c211 */ /* 0x040fe400078c08ff */
[----:B------:R-:W0:Y:S02]  /*7b90*/  @!P3 LDS.128 R12, [R94+0x19400] ;  /* 0x019400005e0cb984 */ /* 0x000e240000000c00 */
[----:B------:R-:W-:Y:S02]  /*7ba0*/  @!P4 LEA.HI.X R49, R22, R45, R2, 0x1, P6 ;  /* 0x0000002d1631c211 */ /* 0x000fe400030f0c02 */
[----:B0-----:R-:W-:Y:S04]  /*7bb0*/  @!P3 ST.E.128 desc[UR38][R50.64], R12 ;  /* 0x0000000c3200b985 */ /* 0x001fe8000c101d26 */
[----:B------:R-:W0:Y:S04]  /*7bc0*/  @!P4 LDS.128 R12, [R94+0x1d400] ;  /* 0x01d400005e0cc984 */ /* 0x000e280000000c00 */
[----:B0-----:R4:W-:Y:S02]  /*7bd0*/  @!P4 ST.E.128 desc[UR38][R48.64], R12 ;  /* 0x0000000c3000c985 */ /* 0x0019e4000c101d26 */
.L_x_569:
[----:B------:R-:W-:Y:S05]  /*7be0*/  BSYNC B1 ;  /* 0x0000000000017941 */ /* 0x000fea0003800000 */
.L_x_568:
[----:B------:R-:W-:-:S03]  /*7bf0*/  UMOV UR4, 0xffffffff ;  /* 0xffffffff00047882 */ /* 0x000fc60000000000 */
[----:B------:R-:W-:Y:S05]  /*7c00*/  BRA.DIV UR4, `(.L_x_570) ;  /* 0x0000013e04407947 */ /* 0x000fea000b800000 */
[----:B0-----:R0:W0:Y:S04]  /*7c10*/  SHFL.IDX PT, R45, R46, 0x2, 0x181f ;  /* 0x00581f002e2d7f89 */ /* 0x00102800000e0000 */
[----:B---34-:R3:W4:Y:S02]  /*7c20*/  SHFL.IDX PT, R14, R44, 0x2, 0x181f ;  /* 0x00581f002c0e7f89 */ /* 0x01872400000e0000 */
.L_x_843:
[----:B------:R-:W-:Y:S01]  /*7c30*/  ISETP.GE.AND P3, PT, R47, 0x41, PT ;  /* 0x000000412f00780c */ /* 0x000fe20003f66270 */
[----:B------:R-:W-:-:S12]  /*7c40*/  BSSY B1, `(.L_x_571) ;  /* 0x000000d000017945 */ /* 0x000fd80003800000 */
[----:B------:R-:W-:Y:S05]  /*7c50*/  @!P3 BRA `(.L_x_572) ;  /* 0x00000000002cb947 */ /* 0x000fea0003800000 */
[----:B------:R-:W-:Y:S02]  /*7c60*/  ULDC UR4, c[0x0][0x2f4] ;  /* 0x0000bd0000047ab9 */ /* 0x000fe40000000800 */
[----:B------:R-:W-:-:S13]  /*7c70*/  ISETP.GE.AND P3, PT, R16, UR4, PT ;  /* 0x0000000410007c0c */ /* 0x000fda000bf66270 */
[----:B----4-:R-:W-:-:S04]  /*7c80*/  @!P3 LEA R50, P4, R16, R14, 0x1 ;  /* 0x0000000e1032b211 */ /* 0x010fc800078808ff */
        /* <DEDUP_REMOVED lines=8> */
.L_x_572:
[----:B------:R-:W-:Y:S05]  /*7d10*/  BSYNC B1 ;  /* 0x0000000000017941 */ /* 0x000fea0003800000 */
.L_x_571:
[----:B------:R-:W-:-:S03]  /*7d20*/  UMOV UR4, 0xffffffff ;  /* 0xffffffff00047882 */ /* 0x000fc60000000000 */
[----:B------:R-:W-:Y:S05]  /*7d30*/  BRA.DIV UR4, `(.L_x_573) ;  /* 0x0000013e043c7947 */ /* 0x000fea000b800000 */
[----:B0-----:R0:W0:Y:S04]  /*7d40*/  SHFL.IDX PT, R45, R46, 0x3, 0x181f ;  /* 0x00781f002e2d7f89 */ /* 0x00102800000e0000 */
[----:B----4-:R4:W0:Y:S02]  /*7d50*/  SHFL.IDX PT, R14, R44, 0x3, 0x181f ;  /* 0x00781f002c0e7f89 */ /* 0x01082400000e0000 */
.L_x_847:
[----:B------:R-:W-:-:S13]  /*7d60*/  ISETP.GE.AND P3, PT, R47, 0x61, PT ;  /* 0x000000612f00780c */ /* 0x000fda0003f66270 */
[----:B------:R-:W-:Y:S05]  /*7d70*/  @!P3 BRA `(.L_x_531) ;  /* 0x00000000002cb947 */ /* 0x000fea0003800000 */
[----:B------:R-:W-:Y:S02]  /*7d80*/  ULDC UR4, c[0x0][0x2f4] ;  /* 0x0000bd0000047ab9 */ /* 0x000fe40000000800 */
[----:B------:R-:W-:-:S13]  /*7d90*/  ISETP.GE.AND P3, PT, R16, UR4, PT ;  /* 0x0000000410007c0c */ /* 0x000fda000bf66270 */
[----:B012---:R-:W-:-:S04]  /*7da0*/  @!P3 LEA R46, P4, R16, R14, 0x1 ;  /* 0x0000000e102eb211 */ /* 0x007fc800078808ff */
[----:B------:R-:W-:Y:S02]  /*7db0*/  @!P3 LEA.HI.X R47, R16, R45, R17, 0x1, P4 ;  /* 0x0000002d102fb211 */ /* 0x000fe400020f0c11 */
[----:B------:R-:W-:-:S13]  /*7dc0*/  ISETP.GE.AND P4, PT, R22, UR4, PT ;  /* 0x0000000416007c0c */ /* 0x000fda000bf86270 */
[C---:B---34-:R-:W-:Y:S02]  /*7dd0*/  @!P4 LEA R44, P6, R22.reuse, R14, 0x1 ;  /* 0x0000000e162cc211 */ /* 0x058fe400078c08ff */
[----:B------:R-:W0:Y:S02]  /*7de0*/  @!P3 LDS.128 R12, [R94+0x1b400] ;  /* 0x01b400005e0cb984 */ /* 0x000e240000000c00 */
[----:B------:R-:W-:Y:S02]  /*7df0*/  @!P4 LEA.HI.X R45, R22, R45, R2, 0x1, P6 ;  /* 0x0000002d162dc211 */ /* 0x000fe400030f0c02 */
[----:B0-----:R-:W-:Y:S04]  /*7e00*/  @!P3 ST.E.128 desc[UR38][R46.64], R12 ;  /* 0x0000000c2e00b985 */ /* 0x001fe8000c101d26 */
[----:B------:R-:W0:Y:S04]  /*7e10*/  @!P4 LDS.128 R12, [R94+0x1f400] ;  /* 0x01f400005e0cc984 */ /* 0x000e280000000c00 */
[----:B0-----:R0:W-:Y:S02]  /*7e20*/  @!P4 ST.E.128 desc[UR38][R44.64], R12 ;  /* 0x0000000c2c00c985 */ /* 0x0011e4000c101d26 */
.L_x_531:
[----:B------:R-:W-:Y:S05]  /*7e30*/  BSYNC B0 ;  /* 0x0000000000007941 */ /* 0x000fea0003800000 */
.L_x_489:
[----:B------:R-:W5:Y:S01]  /*7e40*/  S2R R11, SR_TID.X ;  /* 0x00000000000b7919 */ /* 0x000f620000002100 */
[----:B------:R-:W-:Y:S01]  /*7e50*/  @!PT LDS RZ, [RZ] ;  /* 0x00000000fffff984 */ /* 0x000fe20000000800 */
[----:B------:R-:W-:Y:S01]  /*7e60*/  @!PT LDS RZ, [RZ] ;  /* 0x00000000fffff984 */ /* 0x000fe20000000800 */
[----:B------:R-:W-:Y:S01]  /*7e70*/  @!PT LDS RZ, [RZ] ;  /* 0x00000000fffff984 */ /* 0x000fe20000000800 */
[----:B------:R-:W-:Y:S01]  /*7e80*/  @!PT LDS RZ, [RZ] ;  /* 0x00000000fffff984 */ /* 0x000fe20000000800 */
[----:B------:R3:W-:Y:S06]  /*7e90*/  MEMBAR.ALL.CTA ;  /* 0x0000000000007992 */ /* 0x0007ec0000008000 */
[----:B---3--:R-:W3:Y:S01]  /*7ea0*/  FENCE.VIEW.ASYNC.S ;  /* 0x00000000000073c6 */ /* 0x008ee20000000000 */
[----:B------:R-:W-:Y:S05]  /*7eb0*/  WARPSYNC.ALL ;  /* 0x0000000000007948 */ /* 0x000fea0003800000 */
[----:B------:R-:W-:Y:S01]  /*7ec0*/  BSSY B0, `(.L_x_574) ;  /* 0x0000009000007945 */ /* 0x000fe20003800000 */
[----:B-----5:R-:W-:Y:S01]  /*7ed0*/  LOP3.LUT R11, R11, 0x7f, RZ, 0xc0, !PT ;  /* 0x0000007f0b0b7812 */ /* 0x020fe200078ec0ff */
[----:B---3--:R3:W-:Y:S03]  /*7ee0*/  BAR.SYNC.DEFER_BLOCKING R97, 0x80 ;  /* 0x000200610000751d */ /* 0x0087e60000010000 */
[----:B------:R-:W-:-:S13]  /*7ef0*/  ISETP.NE.AND P3, PT, R11, RZ, PT ;  /* 0x000000ff0b00720c */ /* 0x000fda0003f65270 */
[----:B------:R-:W-:-:S05]  /*7f00*/  @!P3 VIADD R11, R92, 0x288a0 ;  /* 0x000288a05c0bb836 */ /* 0x000fca0000000000 */
[----:B------:R-:W-:-:S04]  /*7f10*/  @!P3 PRMT R11, RZ, 0x654, R11 ;  /* 0x00000654ff0bb816 */ /* 0x000fc8000000000b */
[----:B------:R3:W-:Y:S01]  /*7f20*/  @!P3 SYNCS.ARRIVE.TRANS64.RED.A1T0 RZ, [R11+URZ], RZ ;  /* 0x000000ff0bffb9a7 */ /* 0x0007e2000810043f */
[----:B------:R-:W-:Y:S05]  /*7f30*/  @!P5 BRA `(.L_x_575) ;  /* 0x000000000004d947 */ /* 0x000fea0003800000 */
[----:B------:R-:W-:Y:S01]  /*7f40*/  BPT.TRAP 0x1 ;  /* 0x000000040000795c */ /* 0x000fe20000300000 */
.L_x_575:
[----:B------:R-:W-:Y:S05]  /*7f50*/  BSYNC B0 ;  /* 0x0000000000007941 */ /* 0x000fea0003800000 */
.L_x_574:
[----:B------:R-:W5:Y:S01]  /*7f60*/  SYNCS.PHASECHK.TRANS64.TRYWAIT P4, [R92+URZ+0x288b0], R103 ;  /* 0x0288b0675c0075a7 */ /* 0x000f62000808017f */
[----:B------:R-:W-:Y:S01]  /*7f70*/  ULDC UR36, c[0x0][0x2f4] ;  /* 0x0000bd0000247ab9 */ /* 0x000fe20000000800 */
[----:B------:R-:W-:Y:S04]  /*7f80*/  BSSY B0, `(.L_x_576) ;  /* 0x0000002000007945 */ /* 0x000fe80003800000 */
[----:B-----5:R-:W-:Y:S05]  /*7f90*/  @!P4 BRA `(.L_x_577) ;  /* 0x0000013800ecc947 */ /* 0x020fea0003800000 */
.L_x_848:
[----:B------:R-:W-:Y:S05]  /*7fa0*/  BSYNC B0 ;  /* 0x0000000000007941 */ /* 0x000fea0003800000 */
.L_x_576:
[----:B------:R-:W-:Y:S01]  /*7fb0*/  ULDC.64 UR4, c[0x0][0x328] ;  /* 0x0000ca0000047ab9 */ /* 0x000fe20000000a00 */
[----:B------:R-:W-:Y:S01]  /*7fc0*/  IMAD.IADD R98, R98, 0x1, -R153 ;  /* 0x0000000162627824 */ /* 0x000fe200078e0a99 */
[----:B------:R-:W-:Y:S01]  /*7fd0*/  BSSY B0, `(.L_x_578) ;  /* 0x0000020000007945 */ /* 0x000fe20003800000 */
[----:B------:R-:W-:Y:S02]  /*7fe0*/  IMAD R100, R100, UR4, RZ ;  /* 0x0000000464647c24 */ /* 0x000fe4000f8e02ff */
[----:B01--4-:R-:W-:-:S04]  /*7ff0*/  IMAD.WIDE.U32 R12, R101, UR4, RZ ;  /* 0x00000004650c7c25 */ /* 0x013fc8000f8e00ff */
[----:B------:R-:W-:Y:S01]  /*8000*/  IMAD R101, R101, UR5, R100 ;  /* 0x0000000565657c24 */ /* 0x000fe2000f8e0264 */
[----:B------:R-:W-:Y:S02]  /*8010*/  ULDC.64 UR4, c[0x0][0x338] ;  /* 0x0000ce0000047ab9 */ /* 0x000fe40000000a00 */
[----:B------:R-:W-:Y:S02]  /*8020*/  IMAD R99, R99, UR4, RZ ;  /* 0x0000000463637c24 */ /* 0x000fe4000f8e02ff */
[----:B------:R-:W-:Y:S02]  /*8030*/  IADD3 R13, R13, R101, RZ ;  /* 0x000000650d0d7210 */ /* 0x000fe40007ffe0ff */
[C---:B------:R-:W-:Y:S02]  /*8040*/  IMAD R99, R102.reuse, UR5, R99 ;  /* 0x0000000566637c24 */ /* 0x040fe4000f8e0263 */
[----:B------:R-:W-:Y:S01]  /*8050*/  IMAD.WIDE.U32 R102, R102, UR4, R12 ;  /* 0x0000000466667c25 */ /* 0x000fe2000f8e000c */
[----:B------:R-:W-:-:S03]  /*8060*/  ULDC.64 UR4, c[0x0][0x330] ;  /* 0x0000cc0000047ab9 */ /* 0x000fc60000000a00 */
[----:B---3--:R-:W-:Y:S02]  /*8070*/  IMAD R11, R35, UR4, RZ ;  /* 0x00000004230b7c24 */ /* 0x008fe4000f8e02ff */
[----:B------:R-:W-:Y:S02]  /*8080*/  IMAD.IADD R103, R103, 0x1, R99 ;  /* 0x0000000167677824 */ /* 0x000fe400078e0263 */
[C---:B------:R-:W-:Y:S02]  /*8090*/  IMAD R11, R42.reuse, UR5, R11 ;  /* 0x000000052a0b7c24 */ /* 0x040fe4000f8e020b */
[----:B------:R-:W-:Y:S01]  /*80a0*/  IMAD.WIDE.U32 R12, R42, UR4, R102 ;  /* 0x000000042a0c7c25 */ /* 0x000fe2000f8e0066 */
[----:B------:R-:W-:-:S03]  /*80b0*/  ULDC.64 UR4, c[0x0][0x318] ;  /* 0x0000c60000047ab9 */ /* 0x000fc60000000a00 */
[----:B------:R-:W-:Y:S01]  /*80c0*/  IMAD.IADD R11, R13, 0x1, R11 ;  /* 0x000000010d0b7824 */ /* 0x000fe200078e020b */
[----:B------:R-:W-:-:S04]  /*80d0*/  LEA R48, P4, R12, UR4, 0x1 ;  /* 0x000000040c307c11 */ /* 0x000fc8000f8808ff */
[----:B------:R-:W-:Y:S01]  /*80e0*/  LEA.HI.X R11, R12, UR5, R11, 0x1, P4 ;  /* 0x000000050c0b7c11 */ /* 0x000fe2000a0f0c0b */
[----:B------:R0:W1:Y:S01]  /*80f0*/  SHFL.IDX PT, R47, R48, RZ, 0x181f ;  /* 0x00181fff302f7589 */ /* 0x00006200000e0000 */
[----:B------:R-:W-:-:S03]  /*8100*/  ISETP.GE.AND P4, PT, R98, 0x1, PT ;  /* 0x000000016200780c */ /* 0x000fc60003f86270 */
[----:B------:R0:W3:Y:S10]  /*8110*/  SHFL.IDX PT, R13, R11, RZ, 0x181f ;  /* 0x00181fff0b0d7589 */ /* 0x0000f400000e0000 */
[----:B0-----:R-:W-:Y:S05]  /*8120*/  @!P4 BRA `(.L_x_579) ;  /* 0x000000000028c947 */ /* 0x001fea0003800000 */
[----:B------:R-:W-:-:S13]  /*8130*/  ISETP.GE.AND P4, PT, R16, UR36, PT ;  /* 0x0000002410007c0c */ /* 0x000fda000bf86270 */
[----:B-12---:R-:W-:-:S04]  /*8140*/  @!P4 LEA R44, P5, R16, R47, 0x1 ;  /* 0x0000002f102cc211 */ /* 0x006fc800078a08ff */
[----:B---3--:R-:W-:Y:S02]  /*8150*/  @!P4 LEA.HI.X R45, R16, R13, R17, 0x1, P5 ;  /* 0x0000000d102dc211 */ /* 0x008fe400028f0c11 */
[----:B------:R-:W-:-:S13]  /*8160*/  ISETP.GE.AND P5, PT, R22, UR36, PT ;  /* 0x0000002416007c0c */ /* 0x000fda000bfa6270 */
[----:B------:R-:W-:-:S04]  /*8170*/  @!P5 LEA R46, P6, R22, R47, 0x1 ;  /* 0x0000002f162ed211 */ /* 0x000fc800078c08ff */
[----:B------:R-:W-:Y:S02]  /*8180*/  @!P5 LEA.HI.X R47, R22, R13, R2, 0x1, P6 ;  /* 0x0000000d162fd211 */ /* 0x000fe400030f0c02 */
[----:B------:R-:W0:Y:S04]  /*8190*/  @!P4 LDS.128 R12, [R94+0x400] ;  /* 0x000400005e0cc984 */ /* 0x000e280000000c00 */
[----:B0-----:R-:W-:Y:S04]  /*81a0*/  @!P4 ST.E.128 desc[UR38][R44.64], R12 ;  /* 0x0000000c2c00c985 */ /* 0x001fe8000c101d26 */
[----:B------:R-:W0:Y:S04]  /*81b0*/  @!P5 LDS.128 R12, [R94+0x4400] ;  /* 0x004400005e0cd984 */ /* 0x000e280000000c00 */
[----:B0-----:R0:W-:Y:S02]  /*81c0*/  @!P5 ST.E.128 desc[UR38][R46.64], R12 ;  /* 0x0000000c2e00d985 */ /* 0x0011e4000c101d26 */
.L_x_579:
[----:B------:R-:W-:Y:S05]  /*81d0*/  BSYNC B0 ;  /* 0x0000000000007941 */ /* 0x000fea0003800000 */
.L_x_578:
[----:B------:R-:W-:Y:S01]  /*81e0*/  ISETP.GE.AND P4, PT, R98, 0x21, PT ;  /* 0x000000216200780c */ /* 0x000fe20003f86270 */
[----:B0--3--:R0:W3:Y:S01]  /*81f0*/  SHFL.IDX PT, R13, R11, 0x1, 0x181f ;  /* 0x00381f000b0d7f89 */ /* 0x0090e200000e0000 */
[----:B------:R-:W-:Y:S03]  /*8200*/  BSSY B0, `(.L_x_580) ;  /* 0x000000d000007945 */ /* 0x000fe60003800000 */
[----:B-1----:R0:W1:Y:S08]  /*8210*/  SHFL.IDX PT, R47, R48, 0x1, 0x181f ;  /* 0x00381f00302f7f89 */ /* 0x00207000000e0000 */
        /* <DEDUP_REMOVED lines=11> */
.L_x_581:
[----:B------:R-:W-:Y:S05]  /*82d0*/  BSYNC B0 ;  /* 0x0000000000007941 */ /* 0x000fea0003800000 */
.L_x_580:
        /* <DEDUP_REMOVED lines=15> */
.L_x_583:
[----:B------:R-:W-:Y:S05]  /*83d0*/  BSYNC B0 ;  /* 0x0000000000007941 */ /* 0x000fea0003800000 */
.L_x_582:
[----:B------:R-:W-:Y:S01]  /*83e0*/  ISETP.GE.AND P4, PT, R98, 0x61, PT ;  /* 0x000000616200780c */ /* 0x000fe20003f86270 */
[----:B------:R-:W4:Y:S01]  /*83f0*/  SHFL.IDX PT, R11, R11, 0x3, 0x181f ;  /* 0x00781f000b0b7f89 */ /* 0x000f2200000e0000 */
[----:B------:R-:W-:Y:S03]  /*8400*/  BSSY B0, `(.L_x_584) ;  /* 0x000000d000007945 */ /* 0x000fe60003800000 */
[----:B01----:R0:W1:Y:S08]  /*8410*/  SHFL.IDX PT, R47, R48, 0x3, 0x181f ;  /* 0x00781f00302f7f89 */ /* 0x00307000000e0000 */
[----:B0-----:R-:W-:Y:S05]  /*8420*/  @!P4 BRA `(.L_x_585) ;  /* 0x000000000028c947 */ /* 0x001fea0003800000 */
[----:B------:R-:W-:-:S13]  /*8430*/  ISETP.GE.AND P4, PT, R16, UR36, PT ;  /* 0x0000002410007c0c */ /* 0x000fda000bf86270 */
[----:B---3--:R-:W0:Y:S01]  /*8440*/  @!P4 LDS.128 R12, [R94+0x3400] ;  /* 0x003400005e0cc984 */ /* 0x008e220000000c00 */
[----:B-12---:R-:W-:-:S04]  /*8450*/  @!P4 LEA R44, P5, R16, R47, 0x1 ;  /* 0x0000002f102cc211 */ /* 0x006fc800078a08ff */
[----:B----4-:R-:W-:Y:S02]  /*8460*/  @!P4 LEA.HI.X R45, R16, R11, R17, 0x1, P5 ;  /* 0x0000000b102dc211 */ /* 0x010fe400028f0c11 */
[----:B------:R-:W-:-:S13]  /*8470*/  ISETP.GE.AND P5, PT, R22, UR36, PT ;  /* 0x0000002416007c0c */ /* 0x000fda000bfa6270 */
[----:B------:R-:W-:-:S04]  /*8480*/  @!P5 LEA R46, P6, R22, R47, 0x1 ;  /* 0x0000002f162ed211 */ /* 0x000fc800078c08ff */
[----:B------:R-:W-:Y:S01]  /*8490*/  @!P5 LEA.HI.X R47, R22, R11, R2, 0x1, P6 ;  /* 0x0000000b162fd211 */ /* 0x000fe200030f0c02 */
[----:B0-----:R-:W-:Y:S04]  /*84a0*/  @!P4 ST.E.128 desc[UR38][R44.64], R12 ;  /* 0x0000000c2c00c985 */ /* 0x001fe8000c101d26 */
[----:B------:R-:W0:Y:S04]  /*84b0*/  @!P5 LDS.128 R12, [R94+0x7400] ;  /* 0x007400005e0cd984 */ /* 0x000e280000000c00 */
[----:B0-----:R0:W-:Y:S02]  /*84c0*/  @!P5 ST.E.128 desc[UR38][R46.64], R12 ;  /* 0x0000000c2e00d985 */ /* 0x0011e4000c101d26 */
.L_x_585:
[----:B------:R-:W-:Y:S05]  /*84d0*/  BSYNC B0 ;  /* 0x0000000000007941 */ /* 0x000fea0003800000 */
.L_x_584:
[----:B------:R-:W-:Y:S01]  /*84e0*/  @!PT LDS RZ, [RZ] ;  /* 0x00000000fffff984 */ /* 0x000fe20000000800 */
[----:B------:R-:W-:Y:S01]  /*84f0*/  @!PT LDS RZ, [RZ] ;  /* 0x00000000fffff984 */ /* 0x000fe20000000800 */
[----:B------:R-:W-:Y:S01]  /*8500*/  @!PT LDS RZ, [RZ] ;  /* 0x00000000fffff984 */ /* 0x000fe20000000800 */
[----:B------:R-:W-:Y:S01]  /*8510*/  @!PT LDS RZ, [RZ] ;  /* 0x00000000fffff984 */ /* 0x000fe20000000800 */
[----:B------:R5:W-:Y:S06]  /*8520*/  MEMBAR.ALL.CTA ;  /* 0x0000000000007992 */ /* 0x000bec0000008000 */
[----:B-----5:R-:W5:Y:S01]  /*8530*/  FENCE.VIEW.ASYNC.S ;  /* 0x00000000000073c6 */ /* 0x020f620000000000 */
[----:B------:R-:W-:Y:S01]  /*8540*/  @!P3 VIADD R92, R92, 0x288c0 ;  /* 0x000288c05c5cb836 */ /* 0x000fe20000000000 */
[----:B-----5:R0:W-:Y:S01]  /*8550*/  BAR.SYNC.DEFER_BLOCKING R97, 0x80 ;  /* 0x000200610000751d */ /* 0x0201e20000010000 */
[----:B------:R-:W-:Y:S01]  /*8560*/  ISETP.NE.AND P4, PT, R93, RZ, PT ;  /* 0x000000ff5d00720c */ /* 0x000fe20003f85270 */
[----:B------:R-:W-:-:S02]  /*8570*/  VIADD R155, R155, 0x1 ;  /* 0x000000019b9b7836 */ /* 0x000fc40000000000 */
[----:B------:R-:W-:-:S04]  /*8580*/  @!P3 PRMT R92, RZ, 0x654, R92 ;  /* 0x00000654ff5cb816 */ /* 0x000fc8000000005c */
[----:B------:R0:W-:Y:S01]  /*8590*/  @!P3 SYNCS.ARRIVE.TRANS64.RED.A1T0 RZ, [R92+URZ], RZ ;  /* 0x000000ff5cffb9a7 */ /* 0x0001e2000810043f */
[----:B------:R-:W-:-:S04]  /*85a0*/  ISETP.NE.AND P3, PT, R155, 0x2, PT ;  /* 0x000000029b00780c */ /* 0x000fc80003f65270 */
[----:B----4-:R-:W-:Y:S02]  /*85b0*/  SEL R11, RZ, 0x1, P3 ;  /* 0x00000001ff0b7807 */ /* 0x010fe40001800000 */
[----:B------:R-:W-:Y:S02]  /*85c0*/  SEL R155, R155, RZ, P3 ;  /* 0x000000ff9b9b7207 */ /* 0x000fe40001800000 */
[----:B------:R-:W-:Y:S01]  /*85d0*/  LOP3.LUT R154, R154, R11, RZ, 0x3c, !PT ;  /* 0x0000000b9a9a7212 */ /* 0x000fe200078e3cff */
[----:B0-----:R-:W-:Y:S06]  /*85e0*/  @P4 BRA `(.L_x_586) ;  /* 0xffffff98006c4947 */ /* 0x001fec000383ffff */
[----:B------:R-:W0:Y:S01]  /*85f0*/  S2R R12, SR_TID.X ;  /* 0x00000000000c7919 */ /* 0x000e220000002100 */
[----:B------:R-:W-:Y:S02]  /*8600*/  PLOP3.LUT P0, PT, PT, PT, PT, 0x8, 0x0 ;  /* 0x000000000000781c */ /* 0x000fe40003f0e170 */
[----:B0-----:R-:W-:-:S04]  /*8610*/  SHF.R.U32.HI R12, RZ, 0x7, R12 ;  /* 0x00000007ff0c7819 */ /* 0x001fc8000001160c */
[----:B------:R-:W-:-:S13]  /*8620*/  ISETP.NE.AND P4, PT, R12, 0x1, PT ;  /* 0x000000010c00780c */ /* 0x000fda0003f85270 */
[----:B------:R-:W-:Y:S06]  /*8630*/  @!P4 BAR.ARV 0x9, 0x100 ;  /* 0x024400000000cb1d */ /* 0x000fec0000002000 */
.L_x_484:
[----:B------:R-:W-:Y:S01]  /*8640*/  ISETP.GE.AND P2, PT, R96, 0x1, PT ;  /* 0x000000016000780c */ /* 0x000fe20003f46270 */
[----:B------:R-:W-:Y:S01]  /*8650*/  IMAD.MOV.U32 R3, RZ, RZ, RZ ;  /* 0x000000ffff037224 */ /* 0x000fe200078e00ff */
[----:B------:R-:W-:Y:S01]  /*8660*/  PLOP3.LUT P1, PT, PT, PT, PT, 0x80, 0x0 ;  /* 0x000000000000781c */ /* 0x000fe20003f2f070 */
[----:B------:R-:W-:Y:S01]  /*8670*/  IMAD.MOV.U32 R0, RZ, RZ, RZ ;  /* 0x000000ffff007224 */ /* 0x000fe200078e00ff */
[----:B------:R-:W-:Y:S02]  /*8680*/  MOV R151, RZ ;  /* 0x000000ff00977202 */ /* 0x000fe40000000f00 */
[----:B------:R-:W-:Y:S02]  /*8690*/  CS2R R64, SRZ ;  /* 0x0000000000407805 */ /* 0x000fe4000001ff00 */
[----:B------:R-:W-:Y:S02]  /*86a0*/  CS2R R36, SRZ ;  /* 0x0000000000247805 */ /* 0x000fe4000001ff00 */
[----:B------:R-:W-:-:S02]  /*86b0*/  CS2R R66, SRZ ;  /* 0x0000000000427805 */ /* 0x000fc4000001ff00 */
[----:B------:R-:W-:Y:S02]  /*86c0*/  CS2R R38, SRZ ;  /* 0x0000000000267805 */ /* 0x000fe4000001ff00 */
[----:B------:R-:W-:Y:S02]  /*86d0*/  CS2R R68, SRZ ;  /* 0x0000000000447805 */ /* 0x000fe4000001ff00 */
[----:B------:R-:W-:Y:S02]  /*86e0*/  CS2R R34, SRZ ;  /* 0x0000000000227805 */ /* 0x000fe4000001ff00 */
[----:B------:R-:W-:Y:S02]  /*86f0*/  CS2R R70, SRZ ;  /* 0x0000000000467805 */ /* 0x000fe4000001ff00 */
[----:B--2---:R-:W-:Y:S02]  /*8700*/  CS2R R44, SRZ ;  /* 0x00000000002c7805 */ /* 0x004fe4000001ff00 */
[----:B------:R-:W-:-:S02]  /*8710*/  CS2R R32, SRZ ;  /* 0x0000000000207805 */ /* 0x000fc4000001ff00 */
[----:B------:R-:W-:Y:S02]  /*8720*/  CS2R R72, SRZ ;  /* 0x0000000000487805 */ /* 0x000fe4000001ff00 */
[----:B------:R-:W-:Y:S02]  /*8730*/  CS2R R30, SRZ ;  /* 0x00000000001e7805 */ /* 0x000fe4000001ff00 */
[----:B------:R-:W-:Y:S02]  /*8740*/  CS2R R74, SRZ ;  /* 0x00000000004a7805 */ /* 0x000fe4000001ff00 */
[----:B------:R-:W-:Y:S02]  /*8750*/  CS2R R76, SRZ ;  /* 0x00000000004c7805 */ /* 0x000fe4000001ff00 */
[----:B------:R-:W-:Y:S02]  /*8760*/  CS2R R54, SRZ ;  /* 0x0000000000367805 */ /* 0x000fe4000001ff00 */
[----:B-1----:R-:W-:-:S02]  /*8770*/  CS2R R46, SRZ ;  /* 0x00000000002e7805 */ /* 0x002fc4000001ff00 */
        /* <DEDUP_REMOVED lines=15> */
[----:B------:R-:W-:Y:S01]  /*8870*/  IMAD.MOV.U32 R100, RZ, RZ, RZ ;  /* 0x000000ffff647224 */ /* 0x000fe200078e00ff */
[----:B------:R-:W-:Y:S06]  /*8880*/  @P0 BRA `(.L_x_587) ;  /* 0x00000000000c0947 */ /* 0x000fec0003800000 */
[----:B------:R-:W0:Y:S01]  /*8890*/  FENCE.VIEW.ASYNC.G ;  /* 0x00000000000073c6 */ /* 0x000e220000000100 */
[----:B------:R-:W-:Y:S05]  /*88a0*/  WARPSYNC.ALL ;  /* 0x0000000000007948 */ /* 0x000fea0003800000 */
[----:B0-----:R-:W-:Y:S06]  /*88b0*/  BAR.ARV 0xc, 0x180 ;  /* 0x0306000000007b1d */ /* 0x001fec0000002000 */
.L_x_587:
[----:B------:R-:W-:Y:S01]  /*88c0*/  CS2R R10, SRZ ;  /* 0x00000000000a7805 */ /* 0x000fe2000001ff00 */
[----:B------:R-:W-:Y:S06]  /*88d0*/  @!P2 BRA `(.L_x_588) ;  /* 0x0000009c0034a947 */ /* 0x000fec0003800000 */
[----:B------:R-:W-:-:S03]  /*88e0*/  UMOV UR4, 0xffffffff ;  /* 0xffffffff00047882 */ /* 0x000fc60000000000 */
[----:B------:R-:W-:Y:S05]  /*88f0*/  BRA.DIV UR4, `(.L_x_589) ;  /* 0x0000013204a87947 */ /* 0x000fea000b800000 */
[----:B------:R0:W1:Y:S02]  /*8900*/  SHFL.IDX PT, R194, R221, RZ, 0x1f ;  /* 0x00001fffddc27589 */ /* 0x00006400000e0000 */
.L_x_851:
[----:B-1----:R-:W-:Y:S02]  /*8910*/  LEA.HI R0, R194, R194, RZ, 0x1 ;  /* 0x000000c2c2007211 */ /* 0x002fe400078f08ff */
[----:B------:R-:W-:Y:S02]  /*8920*/  LOP3.LUT P0, RZ, R211, 0x3ff, RZ, 0xc0, !PT ;  /* 0x000003ffd3ff7812 */ /* 0x000fe4000780c0ff */
[----:B------:R-:W-:Y:S02]  /*8930*/  LOP3.LUT R3, R0, 0x1e, RZ, 0xc0, !PT ;  /* 0x0000001e00037812 */ /* 0x000fe400078ec0ff */
[----:B------:R-:W-:-:S03]  /*8940*/  P2R R25, PR, RZ, 0x1 ;  /* 0x00000001ff197803 */ /* 0x000fc60000000000 */
[----:B------:R-:W-:-:S04]  /*8950*/  IMAD.IADD R0, R194, 0x1, -R3 ;  /* 0x00000001c2007824 */ /* 0x000fc800078e0a03 */
[----:B------:R-:W-:-:S05]  /*8960*/  IMAD R0, R0, 0x2000, R211 ;  /* 0x0000200000007824 */ /* 0x000fca00078e02d3 */
[----:B------:R-:W-:-:S04]  /*8970*/  SHF.R.U32.HI R0, RZ, 0x4, R0 ;  /* 0x00000004ff007819 */ /* 0x000fc80000011600 */
[----:B------:R-:W-:Y:S01]  /*8980*/  LOP3.LUT R26, R0, 0x3fff, RZ, 0xc0, !PT ;  /* 0x00003fff001a7812 */ /* 0x000fe200078ec0ff */
[----:B------:R-:W-:Y:S06]  /*8990*/  @!P0 BRA `(.L_x_590) ;  /* 0x0000000000408947 */ /* 0x000fec0003800000 */
[----:B------:R-:W-:Y:S01]  /*89a0*/  MOV R0, 0x0 ;  /* 0x0000000000007802 */ /* 0x000fe20000000f00 */
[----:B------:R-:W-:Y:S01]  /*89b0*/  ULDC.64 UR4, c[0x4][0x80] ;  /* 0x0100200000047ab9 */ /* 0x000fe20000000a00 */
[----:B------:R-:W-:Y:S01]  /*89c0*/  ULDC.64 UR6, c[0x4][0x88] ;  /* 0x0100220000067ab9 */ /* 0x000fe20000000a00 */
[----:B------:R-:W-:Y:S01]  /*89d0*/  IMAD.U32 R4, RZ, RZ, UR4 ;  /* 0x00000004ff047e24 */ /* 0x000fe2000f8e00ff */
[----:B------:R1:W2:Y:S01]  /*89e0*/  LDC.64 R14, c[0x4][R0] ;  /* 0x01000000000e7b82 */ /* 0x0002a20000000a00 */
        /* <DEDUP_REMOVED lines=8> */
[----:B-1-3--:R-:W-:-:S07]  /*8a70*/  IMAD.MOV.U32 R13, RZ, RZ, RZ ;  /* 0x000000ffff0d7224 */ /* 0x00afce00078e00ff */
[----:B------:R-:W-:-:S07]  /*8a80*/  LEPC R20, `(.L_x_590) ;  /* 0x000000001014794e */ /* 0x000fce0000000000 */
[----:B0-2--5:R-:W-:Y:S05]  /*8a90*/  CALL.ABS.NOINC R14 ;  /* 0x000000000e007343 */ /* 0x025fea0003c00000 */
.L_x_590:
[----:B------:R-:W-:Y:S02]  /*8aa0*/  ULDC UR4, c[0x0][0x3f4] ;  /* 0x0000fd0000047ab9 */ /* 0x000fe40000000800 */
[----:B------:R-:W-:-:S13]  /*8ab0*/  ISETP.LT.AND P0, PT, RZ, UR4, PT ;  /* 0x00000004ff007c0c */ /* 0x000fda000bf01270 */
[----:B------:R-:W-:Y:S05]  /*8ac0*/  @P0 BRA `(.L_x_591) ;  /* 0x00000000003c0947 */ /* 0x000fea0003800000 */
[----:B------:R-:W-:-:S04]  /*8ad0*/  LEA.HI R0, R207, R207, RZ, 0x1 ;  /* 0x000000cfcf007211 */ /* 0x000fc800078f08ff */
[----:B------:R-:W-:-:S05]  /*8ae0*/  LOP3.LUT R0, R0, 0xfffffffe, RZ, 0xc0, !PT ;  /* 0xfffffffe00007812 */ /* 0x000fca00078ec0ff */
[----:B------:R-:W-:-:S05]  /*8af0*/  IMAD.IADD R0, R207, 0x1, -R0 ;  /* 0x00000001cf007824 */ /* 0x000fca00078e0a00 */
[----:B------:R-:W-:-:S04]  /*8b00*/  SHF.L.U32 R3, R0, 0x1f, RZ ;  /* 0x0000001f00037819 */ /* 0x000fc800000006ff */
[----:B------:R1:W2:Y:S03]  /*8b10*/  SYNCS.PHASECHK.TRANS64.TRYWAIT P0, [R156+URZ+0x28800], R3 ;  /* 0x028800039c0075a7 */ /* 0x0002a6000800017f */
[----:B--2---:R-:W-:Y:S05]  /*8b20*/  @!P0 NANOSLEEP.SYNCS 0x989680 ;  /* 0x009896800000895d */ /* 0x004fea0003900000 */
[----:B------:R-:W2:Y:S01]  /*8b30*/  @!P0 SYNCS.PHASECHK.TRANS64 P0, [R156+URZ+0x28800], R3 ;  /* 0x028800039c0085a7 */ /* 0x000ea2000800007f */
[----:B------:R-:W-:Y:S04]  /*8b40*/  BSSY B0, `(.L_x_592) ;  /* 0x0000006000007945 */ /* 0x000fe80003800000 */
[----:B--2---:R-:W-:Y:S05]  /*8b50*/  @P0 BRA `(.L_x_593) ;  /* 0x0000000000100947 */ /* 0x004fea0003800000 */
.L_x_594:
[----:B--2---:R2:W4:Y:S02]  /*8b60*/  SYNCS.PHASECHK.TRANS64.TRYWAIT P0, [R156+URZ+0x28800], R3 ;  /* 0x028800039c0075a7 */ /* 0x004524000800017f */
[----:B----4-:R-:W-:Y:S05]  /*8b70*/  @!P0 NANOSLEEP.SYNCS 0x989680 ;  /* 0x009896800000895d */ /* 0x010fea0003900000 */
[----:B------:R-:W4:Y:S02]  /*8b80*/  @!P0 SYNCS.PHASECHK.TRANS64 P0, [R156+URZ+0x28800], R3 ;  /* 0x028800039c0085a7 */ /* 0x000f24000800007f */
[----:B----4-:R-:W-:Y:S05]  /*8b90*/  @!P0 BRA `(.L_x_594) ;  /* 0xfffffffc00f08947 */ /* 0x010fea000383ffff */
.L_x_593:
[----:B------:R-:W-:Y:S05]  /*8ba0*/  BSYNC B0 ;  /* 0x0000000000007941 */ /* 0x000fea0003800000 */
.L_x_592:
[----:B------:R-:W-:Y:S05]  /*8bb0*/  BRA `(.L_x_595) ;  /* 0x0000003400f07947 */ /* 0x000fea0003800000 */
.L_x_591:
[----:B-----5:R-:W-:Y:S01]  /*8bc0*/  SHF.R.S32.HI R0, RZ, 0x1f, R24 ;  /* 0x0000001fff007819 */ /* 0x020fe20000011418 */
[----:B------:R-:W-:Y:S01]  /*8bd0*/  ULDC.64 UR4, c[0x0][0x3f8] ;  /* 0x0000fe0000047ab9 */ /* 0x000fe20000000a00 */
[----:B------:R-:W-:Y:S01]  /*8be0*/  ULDC.64 UR6, c[0x0][0x408] ;  /* 0x0001020000067ab9 */ /* 0x000fe20000000a00 */
[----:B------:R-:W-:Y:S01]  /*8bf0*/  ISETP.NE.AND P2, PT, R25, RZ, PT ;  /* 0x000000ff1900720c */ /* 0x000fe20003f45270 */
[----:B------:R-:W-:-:S04]  /*8c00*/  IMAD.WIDE.U32 R4, R24, UR4, RZ ;  /* 0x0000000418047c25 */ /* 0x000fc8000f8e00ff */
[C---:B------:R-:W-:Y:S02]  /*8c10*/  IMAD R3, R0.reuse, UR4, RZ ;  /* 0x0000000400037c24 */ /* 0x040fe4000f8e02ff */
[----:B------:R-:W-:Y:S02]  /*8c20*/  IMAD R7, R0, UR6, RZ ;  /* 0x0000000600077c24 */ /* 0x000fe4000f8e02ff */
[C---:B------:R-:W-:Y:S01]  /*8c30*/  IMAD R3, R24.reuse, UR5, R3 ;  /* 0x0000000518037c24 */ /* 0x040fe2000f8e0203 */
[----:B------:R-:W-:Y:S01]  /*8c40*/  ULDC.64 UR4, c[0x0][0x3e8] ;  /* 0x0000fa0000047ab9 */ /* 0x000fe20000000a00 */
[----:B------:R-:W-:-:S04]  /*8c50*/  IMAD.WIDE.U32 R28, R24, UR6, RZ ;  /* 0x00000006181c7c25 */ /* 0x000fc8000f8e00ff */
[----:B------:R-:W-:Y:S01]  /*8c60*/  IMAD R7, R24, UR7, R7 ;  /* 0x0000000718077c24 */ /* 0x000fe2000f8e0207 */
[----:B------:R-:W-:Y:S01]  /*8c70*/  ULDC.64 UR6, c[0x0][0x400] ;  /* 0x0001000000067ab9 */ /* 0x000fe20000000a00 */
[----:B------:R-:W-:Y:S01]  /*8c80*/  IMAD.IADD R25, R3, 0x1, R5 ;  /* 0x0000000103197824 */ /* 0x000fe200078e0205 */
[----:B------:R-:W-:Y:S01]  /*8c90*/  LEA R24, P0, R4, UR4, 0x1 ;  /* 0x0000000404187c11 */ /* 0x000fe2000f8008ff */
[----:B------:R-:W-:Y:S01]  /*8ca0*/  IMAD.IADD R3, R7, 0x1, R29 ;  /* 0x0000000107037824 */ /* 0x000fe200078e021d */
[----:B------:R-:W-:Y:S02]  /*8cb0*/  LEA R27, P1, R28, UR6, 0x1 ;  /* 0x000000061c1b7c11 */ /* 0x000fe4000f8208ff */
[----:B------:R-:W-:Y:S02]  /*8cc0*/  LEA.HI.X R25, R4, UR5, R25, 0x1, P0 ;  /* 0x0000000504197c11 */ /* 0x000fe400080f0c19 */
[----:B------:R-:W-:Y:S01]  /*8cd0*/  LEA.HI.X R28, R28, UR7, R3, 0x1, P1 ;  /* 0x000000071c1c7c11 */ /* 0x000fe200088f0c03 */
[----:B------:R-:W-:Y:S08]  /*8ce0*/  @!P2 BRA `(.L_x_596) ;  /* 0x000000000040a947 */ /* 0x000ff00003800000 */
[----:B------:R-:W-:Y:S01]  /*8cf0*/  MOV R0, 0x0 ;  /* 0x0000000000007802 */ /* 0x000fe20000000f00 */
[----:B------:R-:W-:Y:S01]  /*8d00*/  ULDC.64 UR4, c[0x4][0x80] ;  /* 0x0100200000047ab9 */ /* 0x000fe20000000a00 */
[----:B------:R-:W-:Y:S01]  /*8d10*/  ULDC.64 UR6, c[0x4][0x20] ;  /* 0x0100080000067ab9 */ /* 0x000fe20000000a00 */
[----:B------:R-:W-:Y:S01]  /*8d20*/  MOV R4, UR4 ;  /* 0x0000000400047c02 */ /* 0x000fe20008000f00 */
[----:B------:R1:W2:Y:S01]  /*8d30*/  LDC.64 R14, c[0x4][R0] ;  /* 0x01000000000e7b82 */ /* 0x0002a20000000a00 */
[----:B------:R-:W-:Y:S01]  /*8d40*/  IMAD.U32 R5, RZ, RZ, UR5 ;  /* 0x00000005ff057e24 */ /* 0x000fe2000f8e00ff */
[----:B------:R-:W-:Y:S01]  /*8d50*/  ULDC.64 UR4, c[0x4][0x88] ;  /* 0x0100220000047ab9 */ /* 0x000fe20000000a00 */
[----:B------:R-:W-:Y:S01]  /*8d60*/  IMAD.U32 R10, RZ, RZ, UR6 ;  /* 0x00000006ff0a7e24 */ /* 0x000fe2000f8e00ff */
[----:B---3--:R-:W-:Y:S01]  /*8d70*/  MOV R13, RZ ;  /* 0x000000ff000d7202 */ /* 0x008fe20000000f00 */
[----:B------:R-:W-:Y:S02]  /*8d80*/  IMAD.U32 R6, RZ, RZ, UR4 ;  /* 0x00000004ff067e24 */ /* 0x000fe4000f8e00ff */
[----:B------:R-:W-:-:S02]  /*8d90*/  IMAD.U32 R7, RZ, RZ, UR5 ;  /* 0x00000005ff077e24 */ /* 0x000fc4000f8e00ff */
[----:B------:R-:W-:Y:S02]  /*8da0*/  IMAD.U32 R11, RZ, RZ, UR7 ;  /* 0x00000007ff0b7e24 */ /* 0x000fe4000f8e00ff */
[----:B------:R-:W-:Y:S02]  /*8db0*/  IMAD.MOV.U32 R8, RZ, RZ, 0x70 ;  /* 0x00000070ff087424 */ /* 0x000fe400078e00ff */
[----:B-1----:R-:W-:-:S07]  /*8dc0*/  IMAD.MOV.U32 R12, RZ, RZ, 0x1 ;  /* 0x00000001ff0c7424 */ /* 0x002fce00078e00ff */
[----:B------:R-:W-:-:S07]  /*8dd0*/  LEPC R20, `(.L_x_596) ;  /* 0x000000001014794e */ /* 0x000fce0000000000 */
[----:B0-2---:R-:W-:Y:S05]  /*8de0*/  CALL.ABS.NOINC R14 ;  /* 0x000000000e007343 */ /* 0x005fea0003c00000 */
.L_x_596:
[----:B------:R-:W-:Y:S01]  /*8df0*/  ULDC.U8 UR4, c[0x0][0x410] ;  /* 0x0001040000047ab9 */ /* 0x000fe20000000000 */
[----:B------:R-:W-:Y:S01]  /*8e00*/  BSSY B0, `(.L_x_597) ;  /* 0x000034f000007945 */ /* 0x000fe20003800000 */
[----:B------:R-:W-:Y:S01]  /*8e10*/  ISETP.NE.AND P0, PT, RZ, UR4, PT ;  /* 0x00000004ff007c0c */ /* 0x000fe2000bf05270 */
[----:B------:R-:W-:-:S12]  /*8e20*/  IMAD R5, R41, 0x80, R153 ;  /* 0x0000008029057824 */ /* 0x000fd800078e0299 */
[----:B------:R-:W-:Y:S05]  /*8e30*/  @!P0 BRA `(.L_x_598) ;  /* 0x0000001800888947 */ /* 0x000fea0003800000 */
[----:B------:R-:W-:-:S03]  /*8e40*/  UMOV UR4, 0xffffffff ;  /* 0xffffffff00047882 */ /* 0x000fc60000000000 */
[----:B------:R-:W-:Y:S05]  /*8e50*/  BRA.DIV UR4, `(.L_x_599) ;  /* 0x0000012e047c7947 */ /* 0x000fea000b800000 */
[----:B------:R1:W2:Y:S04]  /*8e60*/  SHFL.IDX PT, R0, R25, RZ, 0x181f ;  /* 0x00181fff19007589 */ /* 0x0002a800000e0000 */
[----:B------:R1:W4:Y:S04]  /*8e70*/  SHFL.IDX PT, R3, R24, RZ, 0x181f ;  /* 0x00181fff18037589 */ /* 0x00032800000e0000 */
[----:B------:R1:W0:Y:S04]  /*8e80*/  SHFL.IDX PT, R4, R28, RZ, 0x181f ;  /* 0x00181fff1c047589 */ /* 0x00022800000e0000 */
[----:B------:R1:W0:Y:S02]  /*8e90*/  SHFL.IDX PT, R14, R27, RZ, 0x181f ;  /* 0x00181fff1b0e7589 */ /* 0x00022400000e0000 */
.L_x_857:
[----:B------:R-:W-:Y:S01]  /*8ea0*/  ULDC UR4, c[0x0][0x448] ;  /* 0x0001120000047ab9 */ /* 0x000fe20000000800 */
[----:B------:R-:W-:Y:S01]  /*8eb0*/  LEA.HI R6, R207, R207, RZ, 0x1 ;  /* 0x000000cfcf067211 */ /* 0x000fe200078f08ff */
[----:B------:R-:W-:Y:S01]  /*8ec0*/  IMAD R30, R95, UR4, RZ ;  /* 0x000000045f1e7c24 */ /* 0x000fe2000f8e02ff */
[----:B------:R-:W-:Y:S01]  /*8ed0*/  BSSY B1, `(.L_x_600) ;  /* 0x000001f000017945 */ /* 0x000fe20003800000 */
[----:B------:R-:W-:Y:S02]  /*8ee0*/  CS2R R8, SRZ ;  /* 0x0000000000087805 */ /* 0x000fe4000001ff00 */
[----:B------:R-:W-:Y:S02]  /*8ef0*/  LOP3.LUT R6, R6, 0xfffffffe, RZ, 0xc0, !PT ;  /* 0xfffffffe06067812 */ /* 0x000fe400078ec0ff */
[----:B------:R-:W-:Y:S02]  /*8f00*/  CS2R R10, SRZ ;  /* 0x00000000000a7805 */ /* 0x000fe4000001ff00 */
[----:B------:R-:W-:-:S02]  /*8f10*/  ISETP.GE.AND P0, PT, R5, R30, PT ;  /* 0x0000001e0500720c */ /* 0x000fc40003f06270 */
[----:B---3--:R-:W-:Y:S01]  /*8f20*/  CS2R R12, SRZ ;  /* 0x00000000000c7805 */ /* 0x008fe2000001ff00 */
[----:B------:R-:W-:Y:S01]  /*8f30*/  IMAD.IADD R5, R207, 0x1, -R6 ;  /* 0x00000001cf057824 */ /* 0x000fe200078e0a06 */
[----:B------:R-:W-:-:S04]  /*8f40*/  CS2R R6, SRZ ;  /* 0x0000000000067805 */ /* 0x000fc8000001ff00 */
[----:B------:R-:W-:-:S05]  /*8f50*/  SHF.L.U32 R5, R5, 0x1f, RZ ;  /* 0x0000001f05057819 */ /* 0x000fca00000006ff */
[----:B------:R-:W-:Y:S05]  /*8f60*/  @P0 BRA `(.L_x_601) ;  /* 0x0000000000540947 */ /* 0x000fea0003800000 */
[----:B------:R-:W-:Y:S01]  /*8f70*/  ULDC UR4, c[0x0][0x3f4] ;  /* 0x0000fd0000047ab9 */ /* 0x000fe20000000800 */
[----:B------:R-:W-:Y:S02]  /*8f80*/  CS2R R12, SRZ ;  /* 0x00000000000c7805 */ /* 0x000fe4000001ff00 */
[----:B------:R-:W-:Y:S02]  /*8f90*/  ISETP.GE.AND P4, PT, R18, UR4, PT ;  /* 0x0000000412007c0c */ /* 0x000fe4000bf86270 */
[----:B------:R-:W-:Y:S02]  /*8fa0*/  CS2R R8, SRZ ;  /* 0x0000000000087805 */ /* 0x000fe4000001ff00 */
[----:B------:R-:W-:-:S09]  /*8fb0*/  ISETP.GE.AND P5, PT, R23, UR4, PT ;  /* 0x0000000417007c0c */ /* 0x000fd2000bfa6270 */
[C---:B-1----:R-:W-:Y:S01]  /*8fc0*/  @!P4 IMAD.SHL.U32 R24, R18.reuse, 0x2, RZ ;  /* 0x000000021218c824 */ /* 0x042fe200078e00ff */
[----:B------:R-:W-:-:S03]  /*8fd0*/  @!P4 SHF.L.U64.HI R7, R18, 0x1, R19 ;  /* 0x000000011207c819 */ /* 0x000fc60000010213 */
[C---:B----4-:R-:W-:Y:S02]  /*8fe0*/  @!P5 IADD3 R28, P2, R3.reuse, R214, RZ ;  /* 0x000000d6031cd210 */ /* 0x050fe40007f5e0ff */
[-C--:B------:R-:W-:Y:S02]  /*8ff0*/  @!P4 IADD3 R20, P0, R3, R24.reuse, RZ ;  /* 0x000000180314c210 */ /* 0x080fe40007f1e0ff */
[C---:B0-----:R-:W-:Y:S02]  /*9000*/  @!P4 IADD3 R24, P1, R14.reuse, R24, RZ ;  /* 0x000000180e18c210 */ /* 0x041fe40007f3e0ff */
[----:B------:R-:W-:Y:S02]  /*9010*/  CS2R R10, SRZ ;  /* 0x00000000000a7805 */ /* 0x000fe4000001ff00 */
[----:B------:R-:W-:Y:S01]  /*9020*/  @!P5 IADD3 R14, P3, R14, R214, RZ ;  /* 0x000000d60e0ed210 */ /* 0x000fe20007f7e0ff */
[--C-:B--2---:R-:W-:Y:S02]  /*9030*/  @!P4 IMAD.X R21, R0, 0x1, R7.reuse, P0 ;  /* 0x000000010015c824 */ /* 0x104fe400000e0607 */
[----:B------:R-:W-:Y:S01]  /*9040*/  @!P4 IMAD.X R25, R4, 0x1, R7, P1 ;  /* 0x000000010419c824 */ /* 0x000fe200008e0607 */
[----:B------:R-:W-:Y:S01]  /*9050*/  CS2R R6, SRZ ;  /* 0x0000000000067805 */ /* 0x000fe2000001ff00 */
[--C-:B------:R-:W-:Y:S01]  /*9060*/  @!P5 IMAD.X R29, R0, 0x1, R213.reuse, P2 ;  /* 0x00000001001dd824 */ /* 0x100fe200010e06d5 */
[----:B------:R3:W5:Y:S01]  /*9070*/  @!P4 LD.E.64 R10, desc[UR38][R20.64] ;  /* 0x00000026140ac980 */ /* 0x000762000c101b00 */
[----:B------:R-:W-:-:S03]  /*9080*/  @!P5 IMAD.X R15, R4, 0x1, R213, P3 ;  /* 0x00000001040fd824 */ /* 0x000fc600018e06d5 */
[----:B------:R3:W5:Y:S04]  /*9090*/  @!P5 LD.E.64 R12, desc[UR38][R28.64] ;  /* 0x000000261c0cd980 */ /* 0x000768000c101b00 */
[----:B------:R3:W5:Y:S04]  /*90a0*/  @!P5 LD.E.64 R8, desc[UR38][R14.64] ;  /* 0x000000260e08d980 */ /* 0x000768000c101b00 */
[----:B------:R3:W5:Y:S02]  /*90b0*/  @!P4 LD.E.64 R6, desc[UR38][R24.64] ;  /* 0x000000261806c980 */ /* 0x000764000c101b00 */
.L_x_601:
[----:B------:R-:W-:Y:S05]  /*90c0*/  BSYNC B1 ;  /* 0x0000000000017941 */ /* 0x000fea0003800000 */
.L_x_600:
[----:B------:R-:W0:Y:S01]  /*90d0*/  SYNCS.PHASECHK.TRANS64.TRYWAIT P0, [R156+URZ+0x28800], R5 ;  /* 0x028800059c0075a7 */ /* 0x000e22000800017f */
[----:B--2---:R-:W-:Y:S01]  /*90e0*/  IMAD R0, R41, -0x80, R30 ;  /* 0xffffff8029007824 */ /* 0x004fe200078e021e */
[----:B----45:R-:W-:Y:S01]  /*90f0*/  MOV R3, R10 ;  /* 0x0000000a00037202 */ /* 0x030fe20000000f00 */
[--C-:B---3--:R-:W-:Y:S01]  /*9100*/  IMAD.MOV.U32 R15, RZ, RZ, R11.reuse ;  /* 0x000000ffff0f7224 */ /* 0x108fe200078e000b */
[--C-:B------:R-:W-:Y:S01]  /*9110*/  SHF.R.U64 R32, R10, 0x10, R11.reuse ;  /* 0x000000100a207819 */ /* 0x100fe2000000120b */
[----:B------:R-:W-:Y:S01]  /*9120*/  IMAD.MOV.U32 R20, RZ, RZ, R12 ;  /* 0x000000ffff147224 */ /* 0x000fe200078e000c */
[----:B------:R-:W-:Y:S01]  /*9130*/  SHF.R.U32.HI R30, RZ, 0x10, R11 ;  /* 0x00000010ff1e7819 */ /* 0x000fe2000001160b */
[--C-:B------:R-:W-:Y:S01]  /*9140*/  IMAD.MOV.U32 R21, RZ, RZ, R13.reuse ;  /* 0x000000ffff157224 */ /* 0x100fe200078e000d */
[--C-:B-1----:R-:W-:Y:S01]  /*9150*/  SHF.R.U64 R27, R12, 0x10, R13.reuse ;  /* 0x000000100c1b7819 */ /* 0x102fe2000000120d */
[----:B------:R-:W-:Y:S01]  /*9160*/  BSSY B1, `(.L_x_602) ;  /* 0x0000011000017945 */ /* 0x000fe20003800000 */
[----:B------:R-:W-:Y:S01]  /*9170*/  SHF.R.U32.HI R28, RZ, 0x10, R13 ;  /* 0x00000010ff1c7819 */ /* 0x000fe2000001160d */
[----:B------:R-:W-:Y:S01]  /*9180*/  IMAD.MOV.U32 R13, RZ, RZ, R6 ;  /* 0x000000ffff0d7224 */ /* 0x000fe200078e0006 */
[----:B------:R-:W-:Y:S01]  /*9190*/  VIMNMX R10, R0, 0x80, PT ;  /* 0x00000080000a7848 */ /* 0x000fe20003fe0100 */
[--C-:B0-----:R-:W-:Y:S01]  /*91a0*/  IMAD.MOV.U32 R14, RZ, RZ, R7.reuse ;  /* 0x000000ffff0e7224 */ /* 0x101fe200078e0007 */
[----:B------:R-:W-:Y:S01]  /*91b0*/  SHF.R.U64 R24, R6, 0x10, R7 ;  /* 0x0000001006187819 */ /* 0x000fe20000001207 */
[----:B------:R-:W-:Y:S01]  /*91c0*/  IMAD.MOV.U32 R6, RZ, RZ, R9 ;  /* 0x000000ffff067224 */ /* 0x000fe200078e0009 */
[----:B------:R-:W-:Y:S01]  /*91d0*/  SHF.R.U32.HI R25, RZ, 0x10, R7 ;  /* 0x00000010ff197819 */ /* 0x000fe20000011607 */
[----:B------:R-:W-:Y:S01]  /*91e0*/  IMAD.MOV.U32 R4, RZ, RZ, R8 ;  /* 0x000000ffff047224 */ /* 0x000fe200078e0008 */
[----:B------:R-:W-:-:S02]  /*91f0*/  SHF.R.U64 R7, R8, 0x10, R9 ;  /* 0x0000001008077819 */ /* 0x000fc40000001209 */
[----:B------:R-:W-:Y:S02]  /*9200*/  PRMT R11, R3, 0x5410, R32 ;  /* 0x00005410030b7816 */ /* 0x000fe40000000020 */
[----:B------:R-:W-:Y:S02]  /*9210*/  ISETP.GE.AND P1, PT, R153, R10, PT ;  /* 0x0000000a9900720c */ /* 0x000fe40003f26270 */
[----:B------:R-:W-:Y:S02]  /*9220*/  SHF.R.U32.HI R9, RZ, 0x10, R9 ;  /* 0x00000010ff097819 */ /* 0x000fe40000011609 */
[----:B------:R-:W-:Y:S02]  /*9230*/  PRMT R12, R15, 0x5410, R30 ;  /* 0x000054100f0c7816 */ /* 0x000fe4000000001e */
[----:B------:R-:W-:Y:S02]  /*9240*/  PRMT R0, R20, 0x5410, R27 ;  /* 0x0000541014007816 */ /* 0x000fe4000000001b */
[----:B------:R-:W-:Y:S01]  /*9250*/  PRMT R3, R21, 0x5410, R28 ;  /* 0x0000541015037816 */ /* 0x000fe2000000001c */
[----:B------:R-:W-:Y:S06]  /*9260*/  @!P0 BRA `(.L_x_603) ;  /* 0x0000012800e88947 */ /* 0x000fec0003800000 */
.L_x_858:
[----:B------:R-:W-:Y:S05]  /*9270*/  BSYNC B1 ;  /* 0x0000000000017941 */ /* 0x000fea0003800000 */
.L_x_602:
[----:B------:R-:W-:Y:S01]  /*9280*/  BSSY B1, `(.L_x_604) ;  /* 0x0000059000017945 */ /* 0x000fe20003800000 */
[----:B------:R-:W-:Y:S02]  /*9290*/  PRMT R13, R13, 0x5410, R24 ;  /* 0x000054100d0d7816 */ /* 0x000fe40000000018 */
[----:B------:R-:W-:Y:S02]  /*92a0*/  PRMT R14, R14, 0x5410, R25 ;  /* 0x000054100e0e7816 */ /* 0x000fe40000000019 */
[----:B------:R-:W-:Y:S02]  /*92b0*/  PRMT R8, R4, 0x5410, R7 ;  /* 0x0000541004087816 */ /* 0x000fe40000000007 */
[----:B------:R-:W-:Y:S01]  /*92c0*/  PRMT R9, R6, 0x5410, R9 ;  /* 0x0000541006097816 */ /* 0x000fe20000000009 */
[----:B------:R-:W-:Y:S06]  /*92d0*/  @P1 BRA `(.L_x_605) ;  /* 0x00000004004c1947 */ /* 0x000fec0003800000 */
[----:B------:R-:W1:Y:S01]  /*92e0*/  LDC R4, c[0x0][0x3f4] ;  /* 0x0000fd00ff047b82 */ /* 0x000e620000000800 */
[----:B------:R-:W-:Y:S01]  /*92f0*/  BSSY B2, `(.L_x_606) ;  /* 0x000002a000027945 */ /* 0x000fe20003800000 */
[-C--:B-1----:R-:W-:Y:S02]  /*9300*/  ISETP.GE.AND P0, PT, R18, R4.reuse, PT ;  /* 0x000000041200720c */ /* 0x082fe40003f06270 */
[----:B------:R-:W-:-:S11]  /*9310*/  ISETP.GE.AND P1, PT, R23, R4, PT ;  /* 0x000000041700720c */ /* 0x000fd60003f26270 */
[----:B------:R-:W-:Y:S05]  /*9320*/  @P0 BRA `(.L_x_607) ;  /* 0x0000000000980947 */ /* 0x000fea0003800000 */
[----:B0-----:R-:W0:Y:S01]  /*9330*/  LDS.128 R4, [R200] ;  /* 0x00000000c8047984 */ /* 0x001e220000000c00 */
[----:B------:R-:W-:Y:S01]  /*9340*/  IMAD.U32 R28, R13, 0x10000, RZ ;  /* 0x000100000d1c7824 */ /* 0x000fe200078e00ff */
[C---:B------:R-:W-:Y:S01]  /*9350*/  LOP3.LUT R27, R11.reuse, 0xffff0000, RZ, 0xc0, !PT ;  /* 0xffff00000b1b7812 */ /* 0x040fe200078ec0ff */
[----:B------:R-:W-:Y:S01]  /*9360*/  IMAD.U32 R25, R11, 0x10000, RZ ;  /* 0x000100000b197824 */ /* 0x000fe200078e00ff */
[----:B------:R-:W-:Y:S02]  /*9370*/  LOP3.LUT R29, R13, 0xffff0000, RZ, 0xc0, !PT ;  /* 0xffff00000d1d7812 */ /* 0x000fe400078ec0ff */
[C---:B0-----:R-:W-:Y:S01]  /*9380*/  SHF.L.U32 R15, R4.reuse, 0x10, RZ ;  /* 0x00000010040f7819 */ /* 0x041fe200000006ff */
[C---:B------:R-:W-:Y:S01]  /*9390*/  IMAD.U32 R20, R5.reuse, 0x10000, RZ ;  /* 0x0001000005147824 */ /* 0x040fe200078e00ff */
[----:B------:R-:W-:Y:S01]  /*93a0*/  LOP3.LUT R4, R4, 0xffff0000, RZ, 0xc0, !PT ;  /* 0xffff000004047812 */ /* 0x000fe200078ec0ff */
[C---:B------:R-:W-:Y:S01]  /*93b0*/  IMAD.U32 R21, R6.reuse, 0x10000, RZ ;  /* 0x0001000006157824 */ /* 0x040fe200078e00ff */
[----:B------:R-:W-:Y:S01]  /*93c0*/  LOP3.LUT R5, R5, 0xffff0000, RZ, 0xc0, !PT ;  /* 0xffff000005057812 */ /* 0x000fe200078ec0ff */
[----:B------:R-:W-:Y:S01]  /*93d0*/  IMAD.U32 R24, R7, 0x10000, RZ ;  /* 0x0001000007187824 */ /* 0x000fe200078e00ff */
[----:B------:R-:W-:Y:S01]  /*93e0*/  LOP3.LUT R6, R6, 0xffff0000, RZ, 0xc0, !PT ;  /* 0xffff000006067812 */ /* 0x000fe200078ec0ff */
[CC--:B------:R-:W-:Y:S01]  /*93f0*/  FMUL.FTZ R30, R4.reuse, R28.reuse ;  /* 0x0000001c041e7220 */ /* 0x0c0fe20000410000 */
[----:B------:R-:W-:Y:S01]  /*9400*/  FMUL.FTZ R31, R4, R25 ;  /* 0x00000019041f7220 */ /* 0x000fe20000410000 */
[C---:B------:R-:W-:Y:S01]  /*9410*/  FMUL.FTZ R33, R5.reuse, R29 ;  /* 0x0000001d05217220 */ /* 0x040fe20000410000 */
[----:B------:R-:W-:Y:S01]  /*9420*/  FMUL.FTZ R35, R5, R27 ;  /* 0x0000001b05237220 */ /* 0x000fe20000410000 */
[----:B------:R-:W-:Y:S01]  /*9430*/  FFMA.FTZ R30, R15, R25, -R30 ;  /* 0x000000190f1e7223 */ /* 0x000fe2000001081e */
[----:B------:R-:W-:Y:S01]  /*9440*/  LOP3.LUT R7, R7, 0xffff0000, RZ, 0xc0, !PT ;  /* 0xffff000007077812 */ /* 0x000fe200078ec0ff */
[----:B------:R-:W-:Y:S01]  /*9450*/  FFMA.FTZ R31, R15, R28, R31 ;  /* 0x0000001c0f1f7223 */ /* 0x000fe2000001001f */
[C---:B------:R-:W-:Y:S01]  /*9460*/  LOP3.LUT R25, R14.reuse, 0xffff0000, RZ, 0xc0, !PT ;  /* 0xffff00000e197812 */ /* 0x040fe200078ec0ff */
[----:B------:R-:W-:Y:S01]  /*9470*/  IMAD.U32 R15, R14, 0x10000, RZ ;  /* 0x000100000e0f7824 */ /* 0x000fe200078e00ff */
[C---:B------:R-:W-:Y:S01]  /*9480*/  LOP3.LUT R5, R12.reuse, 0xffff0000, RZ, 0xc0, !PT ;  /* 0xffff00000c057812 */ /* 0x040fe200078ec0ff */
[----:B------:R-:W-:-:S02]  /*9490*/  IMAD.U32 R4, R12, 0x10000, RZ ;  /* 0x000100000c047824 */ /* 0x000fc400078e00ff */
[----:B------:R-:W-:Y:S01]  /*94a0*/  FFMA.FTZ R33, R20, R27, -R33 ;  /* 0x0000001b14217223 */ /* 0x000fe20000010821 */
[C---:B------:R-:W-:Y:S01]  /*94b0*/  FMUL.FTZ R28, R6.reuse, R15 ;  /* 0x0000000f061c7220 */ /* 0x040fe20000410000 */
[C---:B------:R-:W-:Y:S01]  /*94c0*/  FMUL.FTZ R27, R7.reuse, R25 ;  /* 0x00000019071b7220 */ /* 0x040fe20000410000 */
[-C--:B------:R-:W-:Y:S01]  /*94d0*/  FMUL.FTZ R32, R6, R4.reuse ;  /* 0x0000000406207220 */ /* 0x080fe20000410000 */
[----:B------:R-:W-:Y:S01]  /*94e0*/  FMUL.FTZ R34, R7, R5 ;  /* 0x0000000507227220 */ /* 0x000fe20000410000 */
[----:B------:R-:W-:Y:S01]  /*94f0*/  FFMA.FTZ R20, R20, R29, R35 ;  /* 0x0000001d14147223 */ /* 0x000fe20000010023 */
[C---:B------:R-:W-:Y:S01]  /*9500*/  FFMA.FTZ R6, R21.reuse, R4, -R28 ;  /* 0x0000000415067223 */ /* 0x040fe2000001081c */
[----:B------:R-:W-:Y:S01]  /*9510*/  FFMA.FTZ R15, R21, R15, R32 ;  /* 0x0000000f150f7223 */ /* 0x000fe20000010020 */
[C---:B------:R-:W-:Y:S01]  /*9520*/  FFMA.FTZ R7, R24.reuse, R5, -R27 ;  /* 0x0000000518077223 */ /* 0x040fe2000001081b */
[----:B------:R-:W-:Y:S01]  /*9530*/  FFMA.FTZ R34, R24, R25, R34 ;  /* 0x0000001918227223 */ /* 0x000fe20000010022 */
[----:B------:R-:W-:-:S02]  /*9540*/  F2FP.BF16.F32.PACK_AB R4, R31, R30 ;  /* 0x0000001e1f04723e */ /* 0x000fc400000010ff */
[----:B------:R-:W-:Y:S02]  /*9550*/  F2FP.BF16.F32.PACK_AB R5, R20, R33 ;  /* 0x000000211405723e */ /* 0x000fe400000010ff */
[----:B------:R-:W-:Y:S02]  /*9560*/  F2FP.BF16.F32.PACK_AB R6, R15, R6 ;  /* 0x000000060f06723e */ /* 0x000fe400000010ff */
[----:B------:R-:W-:-:S05]  /*9570*/  F2FP.BF16.F32.PACK_AB R7, R34, R7 ;  /* 0x000000072207723e */ /* 0x000fca00000010ff */
[----:B------:R1:W-:Y:S02]  /*9580*/  STS.128 [R200], R4 ;  /* 0x00000004c8007388 */ /* 0x0003e40000000c00 */
.L_x_607:
[----:B------:R-:W-:Y:S05]  /*9590*/  BSYNC B2 ;  /* 0x0000000000027941 */ /* 0x000fea0003800000 */
.L_x_606:
[----:B------:R-:W-:Y:S05]  /*95a0*/  @P1 BRA `(.L_x_605) ;  /* 0x0000000000981947 */ /* 0x000fea0003800000 */
[----:B01----:R-:W0:Y:S01]  /*95b0*/  LDS.128 R4, [R200+0x4000] ;  /* 0x00400000c8047984 */ /* 0x003e220000000c00 */
        /* <DEDUP_REMOVED lines=36> */
[----:B------:R2:W-:Y:S02]  /*9800*/  STS.128 [R200+0x4000], R4 ;  /* 0x00400004c8007388 */ /* 0x0005e40000000c00 */
.L_x_605:
[----:B------:R-:W-:Y:S05]  /*9810*/  BSYNC B1 ;  /* 0x0000000000017941 */ /* 0x000fea0003800000 */
.L_x_604:
[----:B------:R-:W-:Y:S01]  /*9820*/  ISETP.GE.AND P0, PT, R220, R10, PT ;  /* 0x0000000adc00720c */ /* 0x000fe20003f06270 */
[----:B------:R-:W-:-:S12]  /*9830*/  BSSY B1, `(.L_x_608) ;  /* 0x0000055000017945 */ /* 0x000fd80003800000 */
[----:B------:R-:W-:Y:S05]  /*9840*/  @P0 BRA `(.L_x_609) ;  /* 0x00000004004c0947 */ /* 0x000fea0003800000 */
[----:B-12---:R-:W1:Y:S01]  /*9850*/  LDC R4, c[0x0][0x3f4] ;  /* 0x0000fd00ff047b82 */ /* 0x006e620000000800 */
[----:B------:R-:W-:Y:S01]  /*9860*/  BSSY B2, `(.L_x_610) ;  /* 0x000002a000027945 */ /* 0x000fe20003800000 */
[-C--:B-1----:R-:W-:Y:S02]  /*9870*/  ISETP.GE.AND P0, PT, R18, R4.reuse, PT ;  /* 0x000000041200720c */ /* 0x082fe40003f06270 */
[----:B------:R-:W-:-:S11]  /*9880*/  ISETP.GE.AND P1, PT, R23, R4, PT ;  /* 0x000000041700720c */ /* 0x000fd60003f26270 */
[----:B------:R-:W-:Y:S05]  /*9890*/  @P0 BRA `(.L_x_611) ;  /* 0x0000000000980947 */ /* 0x000fea0003800000 */
[----:B0-----:R-:W0:Y:S01]  /*98a0*/  LDS.128 R4, [R200+0x1000] ;  /* 0x00100000c8047984 */ /* 0x001e220000000c00 */
[C---:B------:R-:W-:Y:S01]  /*98b0*/  IMAD.U32 R29, R13.reuse, 0x10000, RZ ;  /* 0x000100000d1d7824 */ /* 0x040fe200078e00ff */
[----:B------:R-:W-:Y:S01]  /*98c0*/  LOP3.LUT R34, R13, 0xffff0000, RZ, 0xc0, !PT ;  /* 0xffff00000d227812 */ /* 0x000fe200078ec0ff */
[C---:B------:R-:W-:Y:S01]  /*98d0*/  IMAD.U32 R27, R11.reuse, 0x10000, RZ ;  /* 0x000100000b1b7824 */ /* 0x040fe200078e00ff */
[----:B------:R-:W-:Y:S01]  /*98e0*/  LOP3.LUT R32, R11, 0xffff0000, RZ, 0xc0, !PT ;  /* 0xffff00000b207812 */ /* 0x000fe200078ec0ff */
[C---:B------:R-:W-:Y:S01]  /*98f0*/  IMAD.U32 R31, R14.reuse, 0x10000, RZ ;  /* 0x000100000e1f7824 */ /* 0x040fe200078e00ff */
        /* <DEDUP_REMOVED lines=8> */
[-C--:B------:R-:W-:Y:S01]  /*9980*/  FMUL.FTZ R28, R29, R4.reuse ;  /* 0x000000041d1c7220 */ /* 0x080fe20000410000 */
[----:B------:R-:W-:Y:S01]  /*9990*/  FMUL.FTZ R30, R27, R4 ;  /* 0x000000041b1e7220 */ /* 0x000fe20000410000 */
[----:B------:R-:W-:Y:S01]  /*99a0*/  FMUL.FTZ R25, R34, R5 ;  /* 0x0000000522197220 */ /* 0x000fe20000410000 */
[----:B------:R-:W-:Y:S01]  /*99b0*/  LOP3.LUT R7, R7, 0xffff0000, RZ, 0xc0, !PT ;  /* 0xffff000007077812 */ /* 0x000fe200078ec0ff */
[----:B------:R-:W-:Y:S01]  /*99c0*/  FFMA.FTZ R4, R27, R15, -R28 ;  /* 0x0000000f1b047223 */ /* 0x000fe2000001081c */
[C---:B------:R-:W-:Y:S01]  /*99d0*/  FMUL.FTZ R27, R32.reuse, R5 ;  /* 0x00000005201b7220 */ /* 0x040fe20000410000 */
[----:B------:R-:W-:Y:S01]  /*99e0*/  FFMA.FTZ R5, R32, R20, -R25 ;  /* 0x0000001420057223 */ /* 0x000fe20000010819 */
[----:B------:R-:W-:Y:S01]  /*99f0*/  FFMA.FTZ R15, R29, R15, R30 ;  /* 0x0000000f1d0f7223 */ /* 0x000fe2000001001e */
[C---:B------:R-:W-:Y:S01]  /*9a00*/  LOP3.LUT R32, R12.reuse, 0xffff0000, RZ, 0xc0, !PT ;  /* 0xffff00000c207812 */ /* 0x040fe200078ec0ff */
[----:B------:R-:W-:-:S02]  /*9a10*/  IMAD.U32 R29, R12, 0x10000, RZ ;  /* 0x000100000c1d7824 */ /* 0x000fc400078e00ff */
[----:B------:R-:W-:Y:S01]  /*9a20*/  FFMA.FTZ R20, R34, R20, R27 ;  /* 0x0000001422147223 */ /* 0x000fe2000001001b */
[-C--:B------:R-:W-:Y:S01]  /*9a30*/  FMUL.FTZ R28, R31, R6.reuse ;  /* 0x000000061f1c7220 */ /* 0x080fe20000410000 */
[-C--:B------:R-:W-:Y:S01]  /*9a40*/  FMUL.FTZ R25, R36, R7.reuse ;  /* 0x0000000724197220 */ /* 0x080fe20000410000 */
[C---:B------:R-:W-:Y:S01]  /*9a50*/  FMUL.FTZ R30, R29.reuse, R6 ;  /* 0x000000061d1e7220 */ /* 0x040fe20000410000 */
[C---:B------:R-:W-:Y:S01]  /*9a60*/  FMUL.FTZ R27, R32.reuse, R7 ;  /* 0x00000007201b7220 */ /* 0x040fe20000410000 */
[-C--:B------:R-:W-:Y:S01]  /*9a70*/  FFMA.FTZ R6, R29, R21.reuse, -R28 ;  /* 0x000000151d067223 */ /* 0x080fe2000001081c */
[-C--:B------:R-:W-:Y:S01]  /*9a80*/  FFMA.FTZ R7, R32, R24.reuse, -R25 ;  /* 0x0000001820077223 */ /* 0x080fe20000010819 */
[----:B------:R-:W-:Y:S01]  /*9a90*/  FFMA.FTZ R21, R31, R21, R30 ;  /* 0x000000151f157223 */ /* 0x000fe2000001001e */
[----:B------:R-:W-:Y:S01]  /*9aa0*/  FFMA.FTZ R24, R36, R24, R27 ;  /* 0x0000001824187223 */ /* 0x000fe2000001001b */
[----:B------:R-:W-:Y:S02]  /*9ab0*/  F2FP.BF16.F32.PACK_AB R4, R15, R4 ;  /* 0x000000040f04723e */ /* 0x000fe400000010ff */
[----:B------:R-:W-:-:S02]  /*9ac0*/  F2FP.BF16.F32.PACK_AB R5, R20, R5 ;  /* 0x000000051405723e */ /* 0x000fc400000010ff */
[----:B------:R-:W-:Y:S02]  /*9ad0*/  F2FP.BF16.F32.PACK_AB R6, R21, R6 ;  /* 0x000000061506723e */ /* 0x000fe400000010ff */
[----:B------:R-:W-:-:S05]  /*9ae0*/  F2FP.BF16.F32.PACK_AB R7, R24, R7 ;  /* 0x000000071807723e */ /* 0x000fca00000010ff */
[----:B------:R1:W-:Y:S02]  /*9af0*/  STS.128 [R200+0x1000], R4 ;  /* 0x00100004c8007388 */ /* 0x0003e40000000c00 */
.L_x_611:
[----:B------:R-:W-:Y:S05]  /*9b00*/  BSYNC B2 ;  /* 0x0000000000027941 */ /* 0x000fea0003800000 */
.L_x_610:
[----:B------:R-:W-:Y:S05]  /*9b10*/  @P1 BRA `(.L_x_609) ;  /* 0x0000000000981947 */ /* 0x000fea0003800000 */
[----:B01----:R-:W0:Y:S01]  /*9b20*/  LDS.128 R4, [R200+0x5000] ;  /* 0x00500000c8047984 */ /* 0x003e220000000c00 */
        /* <DEDUP_REMOVED lines=37> */
.L_x_609:
[----:B------:R-:W-:Y:S05]  /*9d80*/  BSYNC B1 ;  /* 0x0000000000017941 */ /* 0x000fea0003800000 */
.L_x_608:
[----:B------:R-:W-:Y:S01]  /*9d90*/  ISETP.GE.AND P0, PT, R219, R10, PT ;  /* 0x0000000adb00720c */ /* 0x000fe20003f06270 */
[----:B------:R-:W-:-:S12]  /*9da0*/  BSSY B1, `(.L_x_612) ;  /* 0x0000055000017945 */ /* 0x000fd80003800000 */
[----:B------:R-:W-:Y:S05]  /*9db0*/  @P0 BRA `(.L_x_613) ;  /* 0x00000004004c0947 */ /* 0x000fea0003800000 */
[----:B-123--:R-:W1:Y:S01]  /*9dc0*/  LDC R4, c[0x0][0x3f4] ;  /* 0x0000fd00ff047b82 */ /* 0x00ee620000000800 */
        /* <DEDUP_REMOVED lines=42> */
.L_x_615:
[----:B------:R-:W-:Y:S05]  /*a070*/  BSYNC B2 ;  /* 0x0000000000027941 */ /* 0x000fea0003800000 */
.L_x_614:
        /* <DEDUP_REMOVED lines=39> */
.L_x_613:
[----:B------:R-:W-:Y:S05]  /*a2f0*/  BSYNC B1 ;  /* 0x0000000000017941 */ /* 0x000fea0003800000 */
.L_x_612:
[----:B------:R-:W-:-:S13]  /*a300*/  ISETP.GE.AND P0, PT, R218, R10, PT ;  /* 0x0000000ada00720c */ /* 0x000fda0003f06270 */
[----:B------:R-:W-:Y:S05]  /*a310*/  @P0 BRA `(.L_x_616) ;  /* 0x0000001c00f40947 */ /* 0x000fea0003800000 */
[----:B-1234-:R-:W1:Y:S01]  /*a320*/  LDC R4, c[0x0][0x3f4] ;  /* 0x0000fd00ff047b82 */ /* 0x01ee620000000800 */
[----:B------:R-:W-:Y:S01]  /*a330*/  BSSY B1, `(.L_x_617) ;  /* 0x000002a000017945 */ /* 0x000fe20003800000 */
[-C--:B-1----:R-:W-:Y:S02]  /*a340*/  ISETP.GE.AND P0, PT, R18, R4.reuse, PT ;  /* 0x000000041200720c */ /* 0x082fe40003f06270 */
[----:B------:R-:W-:-:S11]  /*a350*/  ISETP.GE.AND P1, PT, R23, R4, PT ;  /* 0x000000041700720c */ /* 0x000fd60003f26270 */
[----:B------:R-:W-:Y:S05]  /*a360*/  @P0 BRA `(.L_x_618) ;  /* 0x0000000000980947 */ /* 0x000fea0003800000 */
[----:B0-----:R-:W0:Y:S01]  /*a370*/  LDS.128 R4, [R200+0x3000] ;  /* 0x00300000c8047984 */ /* 0x001e220000000c00 */
[----:B------:R-:W-:Y:S01]  /*a380*/  IMAD.U32 R24, R11, 0x10000, RZ ;  /* 0x000100000b187824 */ /* 0x000fe200078e00ff */
[C---:B------:R-:W-:Y:S01]  /*a390*/  LOP3.LUT R29, R13.reuse, 0xffff0000, RZ, 0xc0, !PT ;  /* 0xffff00000d1d7812 */ /* 0x040fe200078ec0ff */
[----:B------:R-:W-:Y:S01]  /*a3a0*/  IMAD.U32 R28, R13, 0x10000, RZ ;  /* 0x000100000d1c7824 */ /* 0x000fe200078e00ff */
        /* <DEDUP_REMOVED lines=11> */
[C---:B------:R-:W-:Y:S01]  /*a460*/  FMUL.FTZ R25, R24.reuse, R4 ;  /* 0x0000000418197220 */ /* 0x040fe20000410000 */
[-C--:B------:R-:W-:Y:S01]  /*a470*/  FMUL.FTZ R20, R29, R5.reuse ;  /* 0x000000051d147220 */ /* 0x080fe20000410000 */
[----:B------:R-:W-:Y:S01]  /*a480*/  LOP3.LUT R7, R7, 0xffff0000, RZ, 0xc0, !PT ;  /* 0xffff000007077812 */ /* 0x000fe200078ec0ff */
[-C--:B------:R-:W-:Y:S01]  /*a490*/  FFMA.FTZ R4, R24, R10.reuse, -R21 ;  /* 0x0000000a18047223 */ /* 0x080fe20000010815 */
[----:B------:R-:W-:Y:S01]  /*a4a0*/  FFMA.FTZ R25, R28, R10, R25 ;  /* 0x0000000a1c197223 */ /* 0x000fe20000010019 */
[C---:B------:R-:W-:Y:S01]  /*a4b0*/  FMUL.FTZ R10, R27.reuse, R5 ;  /* 0x000000051b0a7220 */ /* 0x040fe20000410000 */
[----:B------:R-:W-:Y:S01]  /*a4c0*/  FFMA.FTZ R5, R27, R15, -R20 ;  /* 0x0000000f1b057223 */ /* 0x000fe20000010814 */
[C---:B------:R-:W-:Y:S01]  /*a4d0*/  LOP3.LUT R27, R12.reuse, 0xffff0000, RZ, 0xc0, !PT ;  /* 0xffff00000c1b7812 */ /* 0x040fe200078ec0ff */
[----:B------:R-:W-:-:S02]  /*a4e0*/  IMAD.U32 R21, R12, 0x10000, RZ ;  /* 0x000100000c157824 */ /* 0x000fc400078e00ff */
[-C--:B------:R-:W-:Y:S01]  /*a4f0*/  FMUL.FTZ R12, R31, R6.reuse ;  /* 0x000000061f0c7220 */ /* 0x080fe20000410000 */
[----:B------:R-:W-:Y:S01]  /*a500*/  FMUL.FTZ R20, R33, R7 ;  /* 0x0000000721147220 */ /* 0x000fe20000410000 */
[----:B------:R-:W-:Y:S01]  /*a510*/  FFMA.FTZ R10, R29, R15, R10 ;  /* 0x0000000f1d0a7223 */ /* 0x000fe2000001000a */
[----:B------:R-:W-:Y:S01]  /*a520*/  FMUL.FTZ R14, R21, R6 ;  /* 0x00000006150e7220 */ /* 0x000fe20000410000 */
[----:B------:R-:W-:Y:S01]  /*a530*/  FMUL.FTZ R24, R27, R7 ;  /* 0x000000071b187220 */ /* 0x000fe20000410000 */
[----:B------:R-:W-:Y:S01]  /*a540*/  FFMA.FTZ R6, R21, R11, -R12 ;  /* 0x0000000b15067223 */ /* 0x000fe2000001080c */
[----:B------:R-:W-:Y:S01]  /*a550*/  FFMA.FTZ R7, R27, R13, -R20 ;  /* 0x0000000d1b077223 */ /* 0x000fe20000010814 */
[----:B------:R-:W-:Y:S01]  /*a560*/  FFMA.FTZ R11, R31, R11, R14 ;  /* 0x0000000b1f0b7223 */ /* 0x000fe2000001000e */
[----:B------:R-:W-:Y:S01]  /*a570*/  FFMA.FTZ R24, R33, R13, R24 ;  /* 0x0000000d21187223 */ /* 0x000fe20000010018 */
[----:B------:R-:W-:Y:S02]  /*a580*/  F2FP.BF16.F32.PACK_AB R4, R25, R4 ;  /* 0x000000041904723e */ /* 0x000fe400000010ff */
[----:B------:R-:W-:-:S02]  /*a590*/  F2FP.BF16.F32.PACK_AB R5, R10, R5 ;  /* 0x000000050a05723e */ /* 0x000fc400000010ff */
[----:B------:R-:W-:Y:S02]  /*a5a0*/  F2FP.BF16.F32.PACK_AB R6, R11, R6 ;  /* 0x000000060b06723e */ /* 0x000fe400000010ff */
[----:B------:R-:W-:-:S05]  /*a5b0*/  F2FP.BF16.F32.PACK_AB R7, R24, R7 ;  /* 0x000000071807723e */ /* 0x000fca00000010ff */
[----:B------:R1:W-:Y:S02]  /*a5c0*/  STS.128 [R200+0x3000], R4 ;  /* 0x00300004c8007388 */ /* 0x0003e40000000c00 */
.L_x_618:
[----:B------:R-:W-:Y:S05]  /*a5d0*/  BSYNC B1 ;  /* 0x0000000000017941 */ /* 0x000fea0003800000 */
.L_x_617:
[----:B------:R-:W-:Y:S05]  /*a5e0*/  @P1 BRA `(.L_x_616) ;  /* 0x0000001c00401947 */ /* 0x000fea0003800000 */
[----:B01----:R-:W0:Y:S01]  /*a5f0*/  LDS.128 R4, [R200+0x7000] ;  /* 0x00700000c8047984 */ /* 0x003e220000000c00 */
[----:B------:R-:W-:Y:S01]  /*a600*/  IMAD.U32 R14, R0, 0x10000, RZ ;  /* 0x00010000000e7824 */ /* 0x000fe200078e00ff */
[C---:B------:R-:W-:Y:S01]  /*a610*/  LOP3.LUT R25, R8.reuse, 0xffff0000, RZ, 0xc0, !PT ;  /* 0xffff000008197812 */ /* 0x040fe200078ec0ff */
[----:B------:R-:W-:Y:S01]  /*a620*/  IMAD.U32 R20, R8, 0x10000, RZ ;  /* 0x0001000008147824 */ /* 0x000fe200078e00ff */
[----:B------:R-:W-:Y:S02]  /*a630*/  LOP3.LUT R21, R0, 0xffff0000, RZ, 0xc0, !PT ;  /* 0xffff000000157812 */ /* 0x000fe400078ec0ff */
[----:B------:R-:W-:Y:S02]  /*a640*/  LOP3.LUT R24, R9, 0xffff0000, RZ, 0xc0, !PT ;  /* 0xffff000009187812 */ /* 0x000fe400078ec0ff */
[C---:B0-----:R-:W-:Y:S01]  /*a650*/  SHF.L.U32 R10, R4.reuse, 0x10, RZ ;  /* 0x00000010040a7819 */ /* 0x041fe200000006ff */
[----:B------:R-:W-:Y:S01]  /*a660*/  IMAD.U32 R11, R5, 0x10000, RZ ;  /* 0x00010000050b7824 */ /* 0x000fe200078e00ff */
[----:B------:R-:W-:Y:S01]  /*a670*/  LOP3.LUT R4, R4, 0xffff0000, RZ, 0xc0, !PT ;  /* 0xffff000004047812 */ /* 0x000fe200078ec0ff */
[----:B------:R-:W-:Y:S01]  /*a680*/  IMAD.U32 R8, R7, 0x10000, RZ ;  /* 0x0001000007087824 */ /* 0x000fe200078e00ff */
[----:B------:R-:W-:Y:S01]  /*a690*/  LOP3.LUT R5, R5, 0xffff0000, RZ, 0xc0, !PT ;  /* 0xffff000005057812 */ /* 0x000fe200078ec0ff */
[----:B------:R-:W-:Y:S01]  /*a6a0*/  IMAD.U32 R0, R6, 0x10000, RZ ;  /* 0x0001000006007824 */ /* 0x000fe200078e00ff */
[----:B------:R-:W-:Y:S01]  /*a6b0*/  LOP3.LUT R7, R7, 0xffff0000, RZ, 0xc0, !PT ;  /* 0xffff000007077812 */ /* 0x000fe200078ec0ff */
[-C--:B------:R-:W-:Y:S01]  /*a6c0*/  FMUL.FTZ R13, R20, R4.reuse ;  /* 0x00000004140d7220 */ /* 0x080fe20000410000 */
[----:B------:R-:W-:Y:S01]  /*a6d0*/  FMUL.FTZ R15, R14, R4 ;  /* 0x000000040e0f7220 */ /* 0x000fe20000410000 */
[-C--:B------:R-:W-:Y:S01]  /*a6e0*/  FMUL.FTZ R12, R25, R5.reuse ;  /* 0x00000005190c7220 */ /* 0x080fe20000410000 */
[----:B------:R-:W-:Y:S01]  /*a6f0*/  LOP3.LUT R6, R6, 0xffff0000, RZ, 0xc0, !PT ;  /* 0xffff000006067812 */ /* 0x000fe200078ec0ff */
[-C--:B------:R-:W-:Y:S01]  /*a700*/  FFMA.FTZ R4, R14, R10.reuse, -R13 ;  /* 0x0000000a0e047223 */ /* 0x080fe2000001080d */
[----:B------:R-:W-:Y:S01]  /*a710*/  FFMA.FTZ R15, R20, R10, R15 ;  /* 0x0000000a140f7223 */ /* 0x000fe2000001000f */
[C---:B------:R-:W-:Y:S01]  /*a720*/  FMUL.FTZ R10, R21.reuse, R5 ;  /* 0x00000005150a7220 */ /* 0x040fe20000410000 */
[----:B------:R-:W-:Y:S01]  /*a730*/  FFMA.FTZ R5, R21, R11, -R12 ;  /* 0x0000000b15057223 */ /* 0x000fe2000001080c */
[----:B------:R-:W-:Y:S01]  /*a740*/  LOP3.LUT R14, R3, 0xffff0000, RZ, 0xc0, !PT ;  /* 0xffff0000030e7812 */ /* 0x000fe200078ec0ff */
[----:B------:R-:W-:-:S02]  /*a750*/  IMAD.U32 R20, R9, 0x10000, RZ ;  /* 0x0001000009147824 */ /* 0x000fc400078e00ff */
[----:B------:R-:W-:Y:S01]  /*a760*/  FFMA.FTZ R10, R25, R11, R10 ;  /* 0x0000000b190a7223 */ /* 0x000fe2000001000a */
[----:B------:R-:W-:Y:S02]  /*a770*/  IMAD.U32 R12, R3, 0x10000, RZ ;  /* 0x00010000030c7824 */ /* 0x000fe400078e00ff */
[-C--:B------:R-:W-:Y:S01]  /*a780*/  FMUL.FTZ R11, R24, R7.reuse ;  /* 0x00000007180b7220 */ /* 0x080fe20000410000 */
[-C--:B------:R-:W-:Y:S01]  /*a790*/  FMUL.FTZ R3, R20, R6.reuse ;  /* 0x0000000614037220 */ /* 0x080fe20000410000 */
[----:B------:R-:W-:Y:S01]  /*a7a0*/  FMUL.FTZ R13, R14, R7 ;  /* 0x000000070e0d7220 */ /* 0x000fe20000410000 */
[----:B------:R-:W-:Y:S01]  /*a7b0*/  FMUL.FTZ R9, R12, R6 ;  /* 0x000000060c097220 */ /* 0x000fe20000410000 */
[----:B------:R-:W-:Y:S01]  /*a7c0*/  FFMA.FTZ R7, R14, R8, -R11 ;  /* 0x000000080e077223 */ /* 0x000fe2000001080b */
[----:B------:R-:W-:Y:S01]  /*a7d0*/  FFMA.FTZ R3, R12, R0, -R3 ;  /* 0x000000000c037223 */ /* 0x000fe20000010803 */
[----:B------:R-:W-:Y:S01]  /*a7e0*/  FFMA.FTZ R8, R24, R8, R13 ;  /* 0x0000000818087223 */ /* 0x000fe2000001000d */
[----:B------:R-:W-:Y:S01]  /*a7f0*/  FFMA.FTZ R6, R20, R0, R9 ;  /* 0x0000000014067223 */ /* 0x000fe20000010009 */
[----:B------:R-:W-:-:S02]  /*a800*/  F2FP.BF16.F32.PACK_AB R4, R15, R4 ;  /* 0x000000040f04723e */ /* 0x000fc400000010ff */
[----:B------:R-:W-:Y:S02]  /*a810*/  F2FP.BF16.F32.PACK_AB R5, R10, R5 ;  /* 0x000000050a05723e */ /* 0x000fe400000010ff */
[----:B------:R-:W-:Y:S02]  /*a820*/  F2FP.BF16.F32.PACK_AB R6, R6, R3 ;  /* 0x000000030606723e */ /* 0x000fe400000010ff */
[----:B------:R-:W-:-:S05]  /*a830*/  F2FP.BF16.F32.PACK_AB R7, R8, R7 ;  /* 0x000000070807723e */ /* 0x000fca00000010ff */
[----:B------:R0:W-:Y:S01]  /*a840*/  STS.128 [R200+0x7000], R4 ;  /* 0x00700004c8007388 */ /* 0x0001e20000000c00 */
[----:B------:R-:W-:Y:S05]  /*a850*/  BRA `(.L_x_616) ;  /* 0x0000001800a47947 */ /* 0x000fea0003800000 */
.L_x_598:
[----:B------:R-:W-:-:S03]  /*a860*/  UMOV UR4, 0xffffffff ;  /* 0xffffffff00047882 */ /* 0x000fc60000000000 */
[----:B------:R-:W-:Y:S05]  /*a870*/  BRA.DIV UR4, `(.L_x_619) ;  /* 0x0000011604787947 */ /* 0x000fea000b800000 */
[----:B------:R1:W2:Y:S04]  /*a880*/  SHFL.IDX PT, R0, R25, RZ, 0x181f ;  /* 0x00181fff19007589 */ /* 0x0002a800000e0000 */
[----:B------:R1:W4:Y:S04]  /*a890*/  SHFL.IDX PT, R3, R24, RZ, 0x181f ;  /* 0x00181fff18037589 */ /* 0x00032800000e0000 */
[----:B------:R1:W0:Y:S04]  /*a8a0*/  SHFL.IDX PT, R20, R28, RZ, 0x181f ;  /* 0x00181fff1c147589 */ /* 0x00022800000e0000 */
[----:B------:R1:W0:Y:S02]  /*a8b0*/  SHFL.IDX PT, R14, R27, RZ, 0x181f ;  /* 0x00181fff1b0e7589 */ /* 0x00022400000e0000 */
.L_x_864:
[----:B------:R-:W-:Y:S01]  /*a8c0*/  ULDC UR4, c[0x0][0x448] ;  /* 0x0001120000047ab9 */ /* 0x000fe20000000800 */
[----:B---3--:R-:W3:Y:S01]  /*a8d0*/  LDC R13, c[0x0][0x3f4] ;  /* 0x0000fd00ff0d7b82 */ /* 0x008ee20000000800 */
[----:B------:R-:W-:Y:S01]  /*a8e0*/  IMAD R12, R95, UR4, RZ ;  /* 0x000000045f0c7c24 */ /* 0x000fe2000f8e02ff */
[----:B------:R-:W-:Y:S01]  /*a8f0*/  LEA.HI R4, R207, R207, RZ, 0x1 ;  /* 0x000000cfcf047211 */ /* 0x000fe200078f08ff */
[----:B------:R-:W-:Y:S01]  /*a900*/  BSSY B1, `(.L_x_620) ;  /* 0x0000016000017945 */ /* 0x000fe20003800000 */
[----:B------:R-:W-:Y:S02]  /*a910*/  CS2R R8, SRZ ;  /* 0x0000000000087805 */ /* 0x000fe4000001ff00 */
[----:B------:R-:W-:Y:S02]  /*a920*/  CS2R R6, SRZ ;  /* 0x0000000000067805 */ /* 0x000fe4000001ff00 */
[----:B------:R-:W-:Y:S02]  /*a930*/  ISETP.GE.AND P0, PT, R5, R12, PT ;  /* 0x0000000c0500720c */ /* 0x000fe40003f06270 */
[----:B------:R-:W-:-:S02]  /*a940*/  CS2R R10, SRZ ;  /* 0x00000000000a7805 */ /* 0x000fc4000001ff00 */
[----:B------:R-:W-:-:S04]  /*a950*/  LOP3.LUT R4, R4, 0xfffffffe, RZ, 0xc0, !PT ;  /* 0xfffffffe04047812 */ /* 0x000fc800078ec0ff */
[----:B-1----:R-:W-:Y:S02]  /*a960*/  IADD3 R27, R207, -R4, RZ ;  /* 0x80000004cf1b7210 */ /* 0x002fe40007ffe0ff */
[----:B------:R-:W-:Y:S02]  /*a970*/  CS2R R4, SRZ ;  /* 0x0000000000047805 */ /* 0x000fe4000001ff00 */
[----:B------:R-:W-:Y:S01]  /*a980*/  SHF.L.U32 R27, R27, 0x1f, RZ ;  /* 0x0000001f1b1b7819 */ /* 0x000fe200000006ff */
[----:B------:R-:W-:Y:S06]  /*a990*/  @P0 BRA `(.L_x_621) ;  /* 0x0000000000300947 */ /* 0x000fec0003800000 */
[----:B------:R-:W-:Y:S01]  /*a9a0*/  ULDC UR4, c[0x0][0x3f4] ;  /* 0x0000fd0000047ab9 */ /* 0x000fe20000000800 */
[C---:B------:R-:W-:Y:S01]  /*a9b0*/  IMAD.SHL.U32 R15, R16.reuse, 0x2, RZ ;  /* 0x00000002100f7824 */ /* 0x040fe200078e00ff */
[C---:B------:R-:W-:Y:S02]  /*a9c0*/  ISETP.GE.AND P2, PT, R16.reuse, UR4, PT ;  /* 0x0000000410007c0c */ /* 0x040fe4000bf46270 */
[----:B------:R-:W-:Y:S02]  /*a9d0*/  SHF.L.U64.HI R9, R16, 0x1, R17 ;  /* 0x0000000110097819 */ /* 0x000fe40000010211 */
[-C--:B----4-:R-:W-:Y:S02]  /*a9e0*/  IADD3 R24, P0, R3, R15.reuse, RZ ;  /* 0x0000000f03187210 */ /* 0x090fe40007f1e0ff */
[----:B0-----:R-:W-:-:S03]  /*a9f0*/  IADD3 R14, P1, R14, R15, RZ ;  /* 0x0000000f0e0e7210 */ /* 0x001fc60007f3e0ff */
[--C-:B--2---:R-:W-:Y:S02]  /*aa00*/  IMAD.X R25, R0, 0x1, R9.reuse, P0 ;  /* 0x0000000100197824 */ /* 0x104fe400000e0609 */
[----:B------:R-:W-:Y:S01]  /*aa10*/  IMAD.X R15, R20, 0x1, R9, P1 ;  /* 0x00000001140f7824 */ /* 0x000fe200008e0609 */
[----:B------:R-:W-:Y:S01]  /*aa20*/  CS2R R8, SRZ ;  /* 0x0000000000087805 */ /* 0x000fe2000001ff00 */
[----:B------:R-:W-:Y:S06]  /*aa30*/  @P2 BRA `(.L_x_621) ;  /* 0x0000000000082947 */ /* 0x000fec0003800000 */
[----:B------:R1:W5:Y:S04]  /*aa40*/  LD.E.128 R4, desc[UR38][R24.64] ;  /* 0x0000002618047980 */ /* 0x000368000c101d00 */
[----:B------:R1:W5:Y:S02]  /*aa50*/  LD.E.128 R8, desc[UR38][R14.64] ;  /* 0x000000260e087980 */ /* 0x000364000c101d00 */
.L_x_621:
[----:B------:R-:W-:Y:S05]  /*aa60*/  BSYNC B1 ;  /* 0x0000000000017941 */ /* 0x000fea0003800000 */
.L_x_620:
[----:B------:R-:W3:Y:S01]  /*aa70*/  SYNCS.PHASECHK.TRANS64.TRYWAIT P4, [R156+URZ+0x28800], R27 ;  /* 0x0288001b9c0075a7 */ /* 0x000ee2000808017f */
[----:B--2---:R-:W-:Y:S01]  /*aa80*/  IMAD R0, R41, -0x80, R12 ;  /* 0xffffff8029007824 */ /* 0x004fe200078e020c */
[----:B-----5:R-:W-:Y:S01]  /*aa90*/  SHF.R.U64 R29, R6, 0x10, R7 ;  /* 0x00000010061d7819 */ /* 0x020fe20000001207 */
[----:B----4-:R-:W-:Y:S01]  /*aaa0*/  IMAD.MOV.U32 R3, RZ, RZ, R4 ;  /* 0x000000ffff037224 */ /* 0x010fe200078e0004 */
[--C-:B------:R-:W-:Y:S01]  /*aab0*/  SHF.R.U64 R30, R4, 0x10, R5.reuse ;  /* 0x00000010041e7819 */ /* 0x100fe20000001205 */
[----:B------:R-:W-:Y:S01]  /*aac0*/  IMAD.MOV.U32 R12, RZ, RZ, R6 ;  /* 0x000000ffff0c7224 */ /* 0x000fe200078e0006 */
[----:B-1----:R-:W-:Y:S01]  /*aad0*/  MOV R15, R8 ;  /* 0x00000008000f7202 */ /* 0x002fe20000000f00 */
[----:B------:R-:W-:Y:S01]  /*aae0*/  IMAD.MOV.U32 R21, RZ, RZ, R5 ;  /* 0x000000ffff157224 */ /* 0x000fe200078e0005 */
[----:B------:R-:W-:Y:S01]  /*aaf0*/  SHF.R.U64 R6, R8, 0x10, R9 ;  /* 0x0000001008067819 */ /* 0x000fe20000001209 */
[----:B0-----:R-:W-:Y:S01]  /*ab00*/  IMAD.MOV.U32 R14, RZ, RZ, R7 ;  /* 0x000000ffff0e7224 */ /* 0x001fe200078e0007 */
[----:B------:R-:W-:Y:S01]  /*ab10*/  SHF.R.U32.HI R28, RZ, 0x10, R5 ;  /* 0x00000010ff1c7819 */ /* 0x000fe20000011605 */
[----:B------:R-:W-:Y:S01]  /*ab20*/  IMAD.MOV.U32 R20, RZ, RZ, R9 ;  /* 0x000000ffff147224 */ /* 0x000fe200078e0009 */
[----:B------:R-:W-:Y:S01]  /*ab30*/  SHF.R.U32.HI R25, RZ, 0x10, R7 ;  /* 0x00000010ff197819 */ /* 0x000fe20000011607 */
[----:B------:R-:W-:Y:S01]  /*ab40*/  IMAD.MOV.U32 R4, RZ, RZ, R10 ;  /* 0x000000ffff047224 */ /* 0x000fe200078e000a */
[----:B---3--:R-:W-:Y:S01]  /*ab50*/  ISETP.GE.AND P0, PT, R16, R13, PT ;  /* 0x0000000d1000720c */ /* 0x008fe20003f06270 */
[----:B------:R-:W-:Y:S01]  /*ab60*/  IMAD.MOV.U32 R24, RZ, RZ, R11 ;  /* 0x000000ffff187224 */ /* 0x000fe200078e000b */
[----:B------:R-:W-:Y:S01]  /*ab70*/  VIMNMX R8, R0, 0x80, PT ;  /* 0x0000008000087848 */ /* 0x000fe20003fe0100 */
[----:B------:R-:W-:Y:S01]  /*ab80*/  BSSY B1, `(.L_x_622) ;  /* 0x0000011000017945 */ /* 0x000fe20003800000 */
[----:B------:R-:W-:-:S02]  /*ab90*/  SHF.R.U32.HI R9, RZ, 0x10, R9 ;  /* 0x00000010ff097819 */ /* 0x000fc40000011609 */
[--C-:B------:R-:W-:Y:S02]  /*aba0*/  SHF.R.U64 R7, R10, 0x10, R11.reuse ;  /* 0x000000100a077819 */ /* 0x100fe4000000120b */
[----:B------:R-:W-:Y:S02]  /*abb0*/  SHF.R.U32.HI R5, RZ, 0x10, R11 ;  /* 0x00000010ff057819 */ /* 0x000fe4000001160b */
[----:B------:R-:W-:Y:S02]  /*abc0*/  PRMT R0, R3, 0x5410, R30 ;  /* 0x0000541003007816 */ /* 0x000fe4000000001e */
[-C--:B------:R-:W-:Y:S02]  /*abd0*/  ISETP.GE.OR P3, PT, R153, R8.reuse, P0 ;  /* 0x000000089900720c */ /* 0x080fe40000766670 */
[-C--:B------:R-:W-:Y:S02]  /*abe0*/  ISETP.GE.OR P2, PT, R220, R8.reuse, P0 ;  /* 0x00000008dc00720c */ /* 0x080fe40000746670 */
[----:B------:R-:W-:-:S02]  /*abf0*/  ISETP.GE.OR P1, PT, R219, R8, P0 ;  /* 0x00000008db00720c */ /* 0x000fc40000726670 */
[----:B------:R-:W-:Y:S02]  /*ac00*/  PRMT R3, R21, 0x5410, R28 ;  /* 0x0000541015037816 */ /* 0x000fe4000000001c */
[----:B------:R-:W-:Y:S02]  /*ac10*/  ISETP.GE.OR P0, PT, R218, R8, P0 ;  /* 0x00000008da00720c */ /* 0x000fe40000706670 */
[----:B------:R-:W-:Y:S02]  /*ac20*/  PRMT R12, R12, 0x5410, R29 ;  /* 0x000054100c0c7816 */ /* 0x000fe4000000001d */
[----:B------:R-:W-:Y:S02]  /*ac30*/  PRMT R14, R14, 0x5410, R25 ;  /* 0x000054100e0e7816 */ /* 0x000fe40000000019 */
[----:B------:R-:W-:Y:S02]  /*ac40*/  PRMT R15, R15, 0x5410, R6 ;  /* 0x000054100f0f7816 */ /* 0x000fe40000000006 */
[----:B------:R-:W-:-:S02]  /*ac50*/  PRMT R20, R20, 0x5410, R9 ;  /* 0x0000541014147816 */ /* 0x000fc40000000009 */
[----:B------:R-:W-:Y:S02]  /*ac60*/  PRMT R21, R4, 0x5410, R7 ;  /* 0x0000541004157816 */ /* 0x000fe40000000007 */
[----:B------:R-:W-:Y:S01]  /*ac70*/  PRMT R24, R24, 0x5410, R5 ;  /* 0x0000541018187816 */ /* 0x000fe20000000005 */
[----:B------:R-:W-:Y:S06]  /*ac80*/  @!P4 BRA `(.L_x_623) ;  /* 0x0000011000e4c947 */ /* 0x000fec0003800000 */
.L_x_865:
[----:B------:R-:W-:Y:S05]  /*ac90*/  BSYNC B1 ;  /* 0x0000000000017941 */ /* 0x000fea0003800000 */
.L_x_622:
[----:B------:R-:W-:Y:S04]  /*aca0*/  BSSY B1, `(.L_x_624) ;  /* 0x0000059000017945 */ /* 0x000fe80003800000 */
[----:B------:R-:W-:Y:S05]  /*acb0*/  @P3 BRA `(.L_x_625) ;  /* 0x00000004005c3947 */ /* 0x000fea0003800000 */
[----:B------:R-:W-:Y:S01]  /*acc0*/  LEA.HI R4, R13, R202, RZ, 0x1d ;  /* 0x000000ca0d047211 */ /* 0x000fe200078fe8ff */
[C---:B------:R-:W-:Y:S01]  /*acd0*/  IMAD.U32 R38, R15.reuse, 0x10000, RZ ;  /* 0x000100000f267824 */ /* 0x040fe200078e00ff */
[----:B------:R-:W-:Y:S01]  /*ace0*/  LOP3.LUT R35, R15, 0xffff0000, RZ, 0xc0, !PT ;  /* 0xffff00000f237812 */ /* 0x000fe200078ec0ff */
[----:B------:R-:W-:Y:S01]  /*acf0*/  IMAD.U32 R36, R0, 0x10000, RZ ;  /* 0x0001000000247824 */ /* 0x000fe200078e00ff */
[----:B------:R-:W-:Y:S01]  /*ad00*/  SHF.R.S32.HI R7, RZ, 0x1f, R4 ;  /* 0x0000001fff077819 */ /* 0x000fe20000011404 */
[----:B------:R-:W-:Y:S02]  /*ad10*/  IMAD.SHL.U32 R5, R4, 0x8, RZ ;  /* 0x0000000804057824 */ /* 0x000fe400078e00ff */
[----:B------:R-:W-:Y:S01]  /*ad20*/  IMAD.U32 R37, R20, 0x10000, RZ ;  /* 0x0001000014257824 */ /* 0x000fe200078e00ff */
[----:B------:R-:W-:Y:S02]  /*ad30*/  LEA.HI R7, R7, R4, RZ, 0x3 ;  /* 0x0000000407077211 */ /* 0x000fe400078f18ff */
[----:B------:R-:W-:-:S03]  /*ad40*/  LOP3.LUT R5, R5, 0x38, RZ, 0xc0, !PT ;  /* 0x0000003805057812 */ /* 0x000fc600078ec0ff */
[----:B------:R-:W-:Y:S01]  /*ad50*/  IMAD.SHL.U32 R7, R7, 0x400, RZ ;  /* 0x0000040007077824 */ /* 0x000fe200078e00ff */
[----:B------:R-:W-:-:S04]  /*ad60*/  LOP3.LUT R5, R5, 0x1c0, R228, 0xf8, !PT ;  /* 0x000001c005057812 */ /* 0x000fc800078ef8e4 */
[----:B------:R-:W-:Y:S02]  /*ad70*/  LOP3.LUT R5, R5, R198, RZ, 0x3c, !PT ;  /* 0x000000c605057212 */ /* 0x000fe400078e3cff */
[----:B------:R-:W-:-:S04]  /*ad80*/  LOP3.LUT R4, R7, 0x7fffe000, RZ, 0xc0, !PT ;  /* 0x7fffe00007047812 */ /* 0x000fc800078ec0ff */
[----:B------:R-:W-:Y:S02]  /*ad90*/  IADD3 R9, R5, R4, R199 ;  /* 0x0000000405097210 */ /* 0x000fe40007ffe0c7 */
[----:B------:R-:W0:Y:S03]  /*ada0*/  LDS.128 R4, [R200] ;  /* 0x00000000c8047984 */ /* 0x000e260000000c00 */
[----:B------:R-:W-:-:S05]  /*adb0*/  IMAD R25, R9, 0x2, R156 ;  /* 0x0000000209197824 */ /* 0x000fca00078e029c */
[----:B------:R-:W1:Y:S01]  /*adc0*/  LDS.128 R8, [R25+0x10400] ;  /* 0x0104000019087984 */ /* 0x000e620000000c00 */
[C---:B0-----:R-:W-:Y:S01]  /*add0*/  IMAD.U32 R27, R4.reuse, 0x10000, RZ ;  /* 0x00010000041b7824 */ /* 0x041fe200078e00ff */
[----:B------:R-:W-:Y:S01]  /*ade0*/  LOP3.LUT R4, R4, 0xffff0000, RZ, 0xc0, !PT ;  /* 0xffff000004047812 */ /* 0x000fe200078ec0ff */
[C---:B------:R-:W-:Y:S01]  /*adf0*/  IMAD.U32 R29, R6.reuse, 0x10000, RZ ;  /* 0x00010000061d7824 */ /* 0x040fe200078e00ff */
[----:B------:R-:W-:Y:S01]  /*ae00*/  SHF.L.U32 R28, R5, 0x10, RZ ;  /* 0x00000010051c7819 */ /* 0x000fe200000006ff */
[----:B------:R-:W-:Y:S01]  /*ae10*/  IMAD.U32 R30, R7, 0x10000, RZ ;  /* 0x00010000071e7824 */ /* 0x000fe200078e00ff */
[----:B------:R-:W-:Y:S02]  /*ae20*/  LOP3.LUT R6, R6, 0xffff0000, RZ, 0xc0, !PT ;  /* 0xffff000006067812 */ /* 0x000fe400078ec0ff */
[----:B------:R-:W-:Y:S01]  /*ae30*/  LOP3.LUT R5, R5, 0xffff0000, RZ, 0xc0, !PT ;  /* 0xffff000005057812 */ /* 0x000fe200078ec0ff */
[C---:B-1----:R-:W-:Y:S01]  /*ae40*/  IMAD.U32 R31, R8.reuse, 0x10000, RZ ;  /* 0x00010000081f7824 */ /* 0x042fe200078e00ff */
[----:B------:R-:W-:Y:S01]  /*ae50*/  LOP3.LUT R8, R8, 0xffff0000, RZ, 0xc0, !PT ;  /* 0xffff000008087812 */ /* 0x000fe200078ec0ff */
[----:B------:R-:W-:Y:S01]  /*ae60*/  IMAD.U32 R32, R9, 0x10000, RZ ;  /* 0x0001000009207824 */ /* 0x000fe200078e00ff */
[----:B------:R-:W-:Y:S01]  /*ae70*/  SHF.L.U32 R34, R11, 0x10, RZ ;  /* 0x000000100b227819 */ /* 0x000fe200000006ff */
[C---:B------:R-:W-:Y:S01]  /*ae80*/  FMUL.FTZ R40, R31.reuse, R38 ;  /* 0x000000261f287220 */ /* 0x040fe20000410000 */
[-C--:B------:R-:W-:Y:S01]  /*ae90*/  FMUL.FTZ R42, R31, R36.reuse ;  /* 0x000000241f2a7220 */ /* 0x080fe20000410000 */
[----:B------:R-:W-:Y:S01]  /*aea0*/  LOP3.LUT R31, R0, 0xffff0000, RZ, 0xc0, !PT ;  /* 0xffff0000001f7812 */ /* 0x000fe200078ec0ff */
[----:B------:R-:W-:Y:S01]  /*aeb0*/  FMUL.FTZ R39, R8, R35 ;  /* 0x0000002308277220 */ /* 0x000fe20000410000 */
[C---:B------:R-:W-:Y:S01]  /*aec0*/  FFMA.FTZ R40, R27.reuse, R36, -R40 ;  /* 0x000000241b287223 */ /* 0x040fe20000010828 */
[----:B------:R-:W-:Y:S01]  /*aed0*/  FFMA.FTZ R42, R27, R38, R42 ;  /* 0x000000261b2a7223 */ /* 0x000fe2000001002a */
[----:B------:R-:W-:-:S02]  /*aee0*/  IMAD.U32 R27, R3, 0x10000, RZ ;  /* 0x00010000031b7824 */ /* 0x000fc400078e00ff */
[-C--:B------:R-:W-:Y:S01]  /*aef0*/  FMUL.FTZ R41, R8, R31.reuse ;  /* 0x0000001f08297220 */ /* 0x080fe20000410000 */
[----:B------:R-:W-:Y:S01]  /*af00*/  FFMA.FTZ R39, R4, R31, -R39 ;  /* 0x0000001f04277223 */ /* 0x000fe20000010827 */
[----:B------:R-:W-:Y:S01]  /*af10*/  FMUL.FTZ R31, R32, R37 ;  /* 0x00000025201f7220 */ /* 0x000fe20000410000 */
[----:B------:R-:W-:Y:S02]  /*af20*/  IMAD.U32 R33, R10, 0x10000, RZ ;  /* 0x000100000a217824 */ /* 0x000fe400078e00ff */
[----:B------:R-:W-:Y:S01]  /*af30*/  FMUL.FTZ R36, R32, R27 ;  /* 0x0000001b20247220 */ /* 0x000fe20000410000 */
[----:B------:R-:W-:Y:S01]  /*af40*/  FFMA.FTZ R41, R4, R35, R41 ;  /* 0x0000002304297223 */ /* 0x000fe20000010029 */
[----:B------:R-:W-:Y:S01]  /*af50*/  LOP3.LUT R10, R10, 0xffff0000, RZ, 0xc0, !PT ;  /* 0xffff00000a0a7812 */ /* 0x000fe200078ec0ff */
[----:B------:R-:W-:Y:S01]  /*af60*/  FFMA.FTZ R32, R28, R27, -R31 ;  /* 0x0000001b1c207223 */ /* 0x000fe2000001081f */
[C---:B------:R-:W-:Y:S01]  /*af70*/  LOP3.LUT R35, R21.reuse, 0xffff0000, RZ, 0xc0, !PT ;  /* 0xffff000015237812 */ /* 0x040fe200078ec0ff */
[----:B------:R-:W-:Y:S01]  /*af80*/  IMAD.U32 R8, R21, 0x10000, RZ ;  /* 0x0001000015087824 */ /* 0x000fe200078e00ff */
[C---:B------:R-:W-:Y:S01]  /*af90*/  LOP3.LUT R27, R12.reuse, 0xffff0000, RZ, 0xc0, !PT ;  /* 0xffff00000c1b7812 */ /* 0x040fe200078ec0ff */
[----:B------:R-:W-:-:S02]  /*afa0*/  IMAD.U32 R4, R12, 0x10000, RZ ;  /* 0x000100000c047824 */ /* 0x000fc400078e00ff */
[----:B------:R-:W-:Y:S01]  /*afb0*/  FFMA.FTZ R36, R28, R37, R36 ;  /* 0x000000251c247223 */ /* 0x000fe20000010024 */
[C---:B------:R-:W-:Y:S01]  /*afc0*/  FMUL.FTZ R43, R10.reuse, R35 ;  /* 0x000000230a2b7220 */ /* 0x040fe20000410000 */
[C---:B------:R-:W-:Y:S01]  /*afd0*/  FMUL.FTZ R28, R33.reuse, R8 ;  /* 0x00000008211c7220 */ /* 0x040fe20000410000 */
[-C--:B------:R-:W-:Y:S01]  /*afe0*/  FMUL.FTZ R38, R33, R4.reuse ;  /* 0x0000000421267220 */ /* 0x080fe20000410000 */
[----:B------:R-:W-:Y:S01]  /*aff0*/  FMUL.FTZ R10, R10, R27 ;  /* 0x0000001b0a0a7220 */ /* 0x000fe20000410000 */
[----:B------:R-:W-:Y:S02]  /*b000*/  IMAD.U32 R33, R24, 0x10000, RZ ;  /* 0x0001000018217824 */ /* 0x000fe400078e00ff */
[C---:B------:R-:W-:Y:S01]  /*b010*/  FFMA.FTZ R37, R29.reuse, R4, -R28 ;  /* 0x000000041d257223 */ /* 0x040fe2000001081c */
[----:B------:R-:W-:Y:S02]  /*b020*/  IMAD.U32 R31, R14, 0x10000, RZ ;  /* 0x000100000e1f7824 */ /* 0x000fe400078e00ff */
[----:B------:R-:W-:Y:S01]  /*b030*/  FFMA.FTZ R38, R29, R8, R38 ;  /* 0x000000081d267223 */ /* 0x000fe20000010026 */
[----:B------:R-:W-:Y:S01]  /*b040*/  FFMA.FTZ R35, R6, R35, R10 ;  /* 0x0000002306237223 */ /* 0x000fe2000001000a */
[----:B------:R-:W-:Y:S01]  /*b050*/  LOP3.LUT R9, R9, 0xffff0000, RZ, 0xc0, !PT ;  /* 0xffff000009097812 */ /* 0x000fe200078ec0ff */
[----:B------:R-:W-:Y:S01]  /*b060*/  FMUL.FTZ R29, R34, R33 ;  /* 0x00000021221d7220 */ /* 0x000fe20000410000 */
[----:B------:R-:W-:Y:S01]  /*b070*/  LOP3.LUT R11, R11, 0xffff0000, RZ, 0xc0, !PT ;  /* 0xffff00000b0b7812 */ /* 0x000fe200078ec0ff */
[----:B------:R-:W-:Y:S01]  /*b080*/  FFMA.FTZ R44, R6, R27, -R43 ;  /* 0x0000001b062c7223 */ /* 0x000fe2000001082b */
[----:B------:R-:W-:Y:S01]  /*b090*/  LOP3.LUT R8, R20, 0xffff0000, RZ, 0xc0, !PT ;  /* 0xffff000014087812 */ /* 0x000fe200078ec0ff */
[-C--:B------:R-:W-:Y:S01]  /*b0a0*/  FMUL.FTZ R27, R34, R31.reuse ;  /* 0x0000001f221b7220 */ /* 0x080fe20000410000 */
[----:B------:R-:W-:Y:S01]  /*b0b0*/  LOP3.LUT R10, R24, 0xffff0000, RZ, 0xc0, !PT ;  /* 0xffff0000180a7812 */ /* 0x000fe200078ec0ff */
[C---:B------:R-:W-:Y:S01]  /*b0c0*/  FFMA.FTZ R29, R30.reuse, R31, -R29 ;  /* 0x0000001f1e1d7223 */ /* 0x040fe2000001081d */
[----:B------:R-:W-:Y:S01]  /*b0d0*/  LOP3.LUT R4, R3, 0xffff0000, RZ, 0xc0, !PT ;  /* 0xffff000003047812 */ /* 0x000fe200078ec0ff */
[----:B------:R-:W-:Y:S01]  /*b0e0*/  FFMA.FTZ R30, R30, R33, R27 ;  /* 0x000000211e1e7223 */ /* 0x000fe2000001001b */
[----:B------:R-:W-:Y:S01]  /*b0f0*/  LOP3.LUT R6, R14, 0xffff0000, RZ, 0xc0, !PT ;  /* 0xffff00000e067812 */ /* 0x000fe200078ec0ff */
[----:B------:R-:W-:Y:S01]  /*b100*/  FMUL.FTZ R28, R9, R8 ;  /* 0x00000008091c7220 */ /* 0x000fe20000410000 */
[----:B------:R-:W-:Y:S01]  /*b110*/  LOP3.LUT R7, R7, 0xffff0000, RZ, 0xc0, !PT ;  /* 0xffff000007077812 */ /* 0x000fe200078ec0ff */
[----:B------:R-:W-:Y:S01]  /*b120*/  FMUL.FTZ R34, R11, R10 ;  /* 0x0000000a0b227220 */ /* 0x000fe20000410000 */
        /* <DEDUP_REMOVED lines=9> */
[----:B------:R-:W-:Y:S02]  /*b1c0*/  F2FP.BF16.F32.PACK_AB R7, R34, R29 ;  /* 0x0000001d2207723e */ /* 0x000fe400000010ff */
[----:B------:R-:W-:Y:S02]  /*b1d0*/  F2FP.BF16.F32.PACK_AB R10, R35, R38 ;  /* 0x00000026230a723e */ /* 0x000fe400000010ff */
[----:B------:R-:W-:Y:S01]  /*b1e0*/  F2FP.BF16.F32.PACK_AB R8, R41, R42 ;  /* 0x0000002a2908723e */ /* 0x000fe200000010ff */
[----:B------:R1:W-:Y:S01]  /*b1f0*/  STS.128 [R200], R4 ;  /* 0x00000004c8007388 */ /* 0x0003e20000000c00 */
[----:B------:R-:W-:-:S02]  /*b200*/  F2FP.BF16.F32.PACK_AB R9, R27, R36 ;  /* 0x000000241b09723e */ /* 0x000fc400000010ff */
[----:B------:R-:W-:-:S05]  /*b210*/  F2FP.BF16.F32.PACK_AB R11, R11, R30 ;  /* 0x0000001e0b0b723e */ /* 0x000fca00000010ff */
[----:B------:R1:W-:Y:S02]  /*b220*/  STS.128 [R25+0x10400], R8 ;  /* 0x0104000819007388 */ /* 0x0003e40000000c00 */
.L_x_625:
[----:B------:R-:W-:Y:S05]  /*b230*/  BSYNC B1 ;  /* 0x0000000000017941 */ /* 0x000fea0003800000 */
.L_x_624:
[----:B------:R-:W-:Y:S04]  /*b240*/  BSSY B1, `(.L_x_626) ;  /* 0x0000059000017945 */ /* 0x000fe80003800000 */
[----:B------:R-:W-:Y:S05]  /*b250*/  @P2 BRA `(.L_x_627) ;  /* 0x00000004005c2947 */ /* 0x000fea0003800000 */
[----:B-1----:R-:W-:Y:S01]  /*b260*/  LEA.HI R4, R13, R202, RZ, 0x1d ;  /* 0x000000ca0d047211 */ /* 0x002fe200078fe8ff */
[----:B------:R-:W-:Y:S01]  /*b270*/  IMAD.U32 R35, R0, 0x10000, RZ ;  /* 0x0001000000237824 */ /* 0x000fe200078e00ff */
[----:B------:R-:W-:Y:S01]  /*b280*/  SHF.R.U32.HI R7, RZ, 0x3, R193 ;  /* 0x00000003ff077819 */ /* 0x000fe200000116c1 */
[----:B------:R-:W-:Y:S01]  /*b290*/  IMAD.U32 R46, R20, 0x10000, RZ ;  /* 0x00010000142e7824 */ /* 0x000fe200078e00ff */
[----:B------:R-:W-:Y:S01]  /*b2a0*/  SHF.R.S32.HI R5, RZ, 0x1f, R4 ;  /* 0x0000001fff057819 */ /* 0x000fe20000011404 */
[----:B------:R-:W-:Y:S01]  /*b2b0*/  IMAD.SHL.U32 R6, R4, 0x8, RZ ;  /* 0x0000000804067824 */ /* 0x000fe200078e00ff */
[----:B------:R-:W-:Y:S01]  /*b2c0*/  SHF.L.U32 R37, R15, 0x10, RZ ;  /* 0x000000100f257819 */ /* 0x000fe200000006ff */
[----:B------:R-:W-:Y:S01]  /*b2d0*/  IMAD.U32 R42, R3, 0x10000, RZ ;  /* 0x00010000032a7824 */ /* 0x000fe200078e00ff */
[----:B------:R-:W-:Y:S01]  /*b2e0*/  LEA.HI R5, R5, R4, RZ, 0x3 ;  /* 0x0000000405057211 */ /* 0x000fe200078f18ff */
[----:B------:R-:W-:Y:S01]  /*b2f0*/  IMAD.U32 R41, R21, 0x10000, RZ ;  /* 0x0001000015297824 */ /* 0x000fe200078e00ff */
[----:B------:R-:W-:Y:S01]  /*b300*/  LOP3.LUT R4, R193, 0x38, R6, 0xf8, !PT ;  /* 0x00000038c1047812 */ /* 0x000fe200078ef806 */
[----:B------:R-:W-:Y:S01]  /*b310*/  IMAD.U32 R39, R12, 0x10000, RZ ;  /* 0x000100000c277824 */ /* 0x000fe200078e00ff */
[----:B------:R-:W-:-:S02]  /*b320*/  SHF.L.U32 R5, R5, 0xa, RZ ;  /* 0x0000000a05057819 */ /* 0x000fc400000006ff */
[----:B------:R-:W-:Y:S02]  /*b330*/  LOP3.LUT R4, R4, R7, RZ, 0x3c, !PT ;  /* 0x0000000704047212 */ /* 0x000fe400078e3cff */
[----:B------:R-:W-:Y:S02]  /*b340*/  LOP3.LUT R5, R5, 0x7fffe000, RZ, 0xc0, !PT ;  /* 0x7fffe00005057812 */ /* 0x000fe400078ec0ff */
[----:B------:R-:W-:Y:S02]  /*b350*/  LOP3.LUT R44, R15, 0xffff0000, RZ, 0xc0, !PT ;  /* 0xffff00000f2c7812 */ /* 0x000fe400078ec0ff */
[----:B------:R-:W-:Y:S02]  /*b360*/  IADD3 R9, R4, R5, R197 ;  /* 0x0000000504097210 */ /* 0x000fe40007ffe0c5 */
[----:B------:R-:W0:Y:S01]  /*b370*/  LDS.128 R4, [R217] ;  /* 0x00000000d9047984 */ /* 0x000e220000000c00 */
[----:B------:R-:W-:Y:S02]  /*b380*/  LOP3.LUT R40, R0, 0xffff0000, RZ, 0xc0, !PT ;  /* 0xffff000000287812 */ /* 0x000fe400078ec0ff */
[----:B------:R-:W-:Y:S01]  /*b390*/  IMAD R25, R9, 0x2, R156 ;  /* 0x0000000209197824 */ /* 0x000fe200078e029c */
[----:B------:R-:W-:-:S02]  /*b3a0*/  LOP3.LUT R47, R20, 0xffff0000, RZ, 0xc0, !PT ;  /* 0xffff0000142f7812 */ /* 0x000fc400078ec0ff */
[----:B------:R-:W-:Y:S02]  /*b3b0*/  LOP3.LUT R49, R24, 0xffff0000, RZ, 0xc0, !PT ;  /* 0xffff000018317812 */ /* 0x000fe400078ec0ff */
[----:B------:R-:W1:Y:S01]  /*b3c0*/  LDS.128 R8, [R25+0x10400] ;  /* 0x0104000019087984 */ /* 0x000e620000000c00 */
[----:B------:R-:W-:Y:S02]  /*b3d0*/  LOP3.LUT R43, R3, 0xffff0000, RZ, 0xc0, !PT ;  /* 0xffff0000032b7812 */ /* 0x000fe400078ec0ff */
[----:B------:R-:W-:Y:S01]  /*b3e0*/  LOP3.LUT R45, R14, 0xffff0000, RZ, 0xc0, !PT ;  /* 0xffff00000e2d7812 */ /* 0x000fe200078ec0ff */
[C---:B0-----:R-:W-:Y:S01]  /*b3f0*/  IMAD.U32 R27, R4.reuse, 0x10000, RZ ;  /* 0x00010000041b7824 */ /* 0x041fe200078e00ff */
[----:B------:R-:W-:Y:S01]  /*b400*/  LOP3.LUT R4, R4, 0xffff0000, RZ, 0xc0, !PT ;  /* 0xffff000004047812 */ /* 0x000fe200078ec0ff */
[C---:B------:R-:W-:Y:S01]  /*b410*/  IMAD.U32 R28, R5.reuse, 0x10000, RZ ;  /* 0x00010000051c7824 */ /* 0x040fe200078e00ff */
[----:B------:R-:W-:Y:S01]  /*b420*/  LOP3.LUT R5, R5, 0xffff0000, RZ, 0xc0, !PT ;  /* 0xffff000005057812 */ /* 0x000fe200078ec0ff */
[C---:B------:R-:W-:Y:S01]  /*b430*/  IMAD.U32 R29, R6.reuse, 0x10000, RZ ;  /* 0x00010000061d7824 */ /* 0x040fe200078e00ff */
[----:B------:R-:W-:Y:S01]  /*b440*/  LOP3.LUT R6, R6, 0xffff0000, RZ, 0xc0, !PT ;  /* 0xffff000006067812 */ /* 0x000fe200078ec0ff */
[C---:B------:R-:W-:Y:S01]  /*b450*/  IMAD.U32 R30, R7.reuse, 0x10000, RZ ;  /* 0x00010000071e7824 */ /* 0x040fe200078e00ff */
[----:B------:R-:W-:Y:S01]  /*b460*/  LOP3.LUT R7, R7, 0xffff0000, RZ, 0xc0, !PT ;  /* 0xffff000007077812 */ /* 0x000fe200078ec0ff */
[C---:B-1----:R-:W-:Y:S01]  /*b470*/  IMAD.U32 R31, R8.reuse, 0x10000, RZ ;  /* 0x00010000081f7824 */ /* 0x042fe200078e00ff */
[----:B------:R-:W-:Y:S01]  /*b480*/  LOP3.LUT R8, R8, 0xffff0000, RZ, 0xc0, !PT ;  /* 0xffff000008087812 */ /* 0x000fe200078ec0ff */
[C---:B------:R-:W-:Y:S01]  /*b490*/  IMAD.U32 R32, R9.reuse, 0x10000, RZ ;  /* 0x0001000009207824 */ /* 0x040fe200078e00ff */
[----:B------:R-:W-:Y:S01]  /*b4a0*/  LOP3.LUT R9, R9, 0xffff0000, RZ, 0xc0, !PT ;  /* 0xffff000009097812 */ /* 0x000fe200078ec0ff */
[-C--:B------:R-:W-:Y:S01]  /*b4b0*/  FMUL.FTZ R36, R37, R31.reuse ;  /* 0x0000001f25247220 */ /* 0x080fe20000410000 */
[----:B------:R-:W-:Y:S01]  /*b4c0*/  FMUL.FTZ R38, R35, R31 ;  /* 0x0000001f23267220 */ /* 0x000fe20000410000 */
[----:B------:R-:W-:Y:S01]  /*b4d0*/  FMUL.FTZ R31, R44, R8 ;  /* 0x000000082c1f7220 */ /* 0x000fe20000410000 */
[----:B------:R-:W-:-:S02]  /*b4e0*/  IMAD.U32 R33, R10, 0x10000, RZ ;  /* 0x000100000a217824 */ /* 0x000fc400078e00ff */
[-C--:B------:R-:W-:Y:S01]  /*b4f0*/  FFMA.FTZ R36, R35, R27.reuse, -R36 ;  /* 0x0000001b23247223 */ /* 0x080fe20000010824 */
[----:B------:R-:W-:Y:S01]  /*b500*/  FFMA.FTZ R38, R37, R27, R38 ;  /* 0x0000001b25267223 */ /* 0x000fe20000010026 */
[----:B------:R-:W-:Y:S01]  /*b510*/  FMUL.FTZ R27, R40, R8 ;  /* 0x00000008281b7220 */ /* 0x000fe20000410000 */
[-C--:B------:R-:W-:Y:S01]  /*b520*/  FMUL.FTZ R35, R46, R32.reuse ;  /* 0x000000202e237220 */ /* 0x080fe20000410000 */
[----:B------:R-:W-:Y:S01]  /*b530*/  FMUL.FTZ R37, R42, R32 ;  /* 0x000000202a257220 */ /* 0x000fe20000410000 */
[-C--:B------:R-:W-:Y:S01]  /*b540*/  FFMA.FTZ R31, R40, R4.reuse, -R31 ;  /* 0x00000004281f7223 */ /* 0x080fe2000001081f */
[----:B------:R-:W-:Y:S01]  /*b550*/  FFMA.FTZ R27, R44, R4, R27 ;  /* 0x000000042c1b7223 */ /* 0x000fe2000001001b */
[----:B------:R-:W-:Y:S01]  /*b560*/  LOP3.LUT R10, R10, 0xffff0000, RZ, 0xc0, !PT ;  /* 0xffff00000a0a7812 */ /* 0x000fe200078ec0ff */
[-C--:B------:R-:W-:Y:S01]  /*b570*/  FMUL.FTZ R4, R41, R33.reuse ;  /* 0x0000002129047220 */ /* 0x080fe20000410000 */
[----:B------:R-:W-:Y:S01]  /*b580*/  LOP3.LUT R32, R12, 0xffff0000, RZ, 0xc0, !PT ;  /* 0xffff00000c207812 */ /* 0x000fe200078ec0ff */
[-C--:B------:R-:W-:Y:S01]  /*b590*/  FFMA.FTZ R35, R42, R28.reuse, -R35 ;  /* 0x0000001c2a237223 */ /* 0x080fe20000010823 */
[----:B------:R-:W-:Y:S01]  /*b5a0*/  LOP3.LUT R40, R21, 0xffff0000, RZ, 0xc0, !PT ;  /* 0xffff000015287812 */ /* 0x000fe200078ec0ff */
[----:B------:R-:W-:Y:S01]  /*b5b0*/  FFMA.FTZ R37, R46, R28, R37 ;  /* 0x0000001c2e257223 */ /* 0x000fe20000010025 */
[----:B------:R-:W-:Y:S01]  /*b5c0*/  FMUL.FTZ R28, R39, R33 ;  /* 0x00000021271c7220 */ /* 0x000fe20000410000 */
[----:B------:R-:W-:Y:S01]  /*b5d0*/  SHF.L.U32 R42, R24, 0x10, RZ ;  /* 0x00000010182a7819 */ /* 0x000fe200000006ff */
[----:B------:R-:W-:-:S02]  /*b5e0*/  IMAD.U32 R34, R11, 0x10000, RZ ;  /* 0x000100000b227824 */ /* 0x000fc400078e00ff */
[-C--:B------:R-:W-:Y:S01]  /*b5f0*/  FFMA.FTZ R8, R39, R29.reuse, -R4 ;  /* 0x0000001d27087223 */ /* 0x080fe20000010804 */
[-C--:B------:R-:W-:Y:S01]  /*b600*/  FMUL.FTZ R33, R40, R10.reuse ;  /* 0x0000000a28217220 */ /* 0x080fe20000410000 */
[----:B------:R-:W-:Y:S01]  /*b610*/  FMUL.FTZ R39, R32, R10 ;  /* 0x0000000a20277220 */ /* 0x000fe20000410000 */
[----:B------:R-:W-:Y:S01]  /*b620*/  FFMA.FTZ R10, R41, R29, R28 ;  /* 0x0000001d290a7223 */ /* 0x000fe2000001001c */
[----:B------:R-:W-:Y:S01]  /*b630*/  LOP3.LUT R11, R11, 0xffff0000, RZ, 0xc0, !PT ;  /* 0xffff00000b0b7812 */ /* 0x000fe200078ec0ff */
[----:B------:R-:W-:Y:S02]  /*b640*/  IMAD.U32 R4, R14, 0x10000, RZ ;  /* 0x000100000e047824 */ /* 0x000fe400078e00ff */
[----:B------:R-:W-:Y:S01]  /*b650*/  FMUL.FTZ R29, R42, R34 ;  /* 0x000000222a1d7220 */ /* 0x000fe20000410000 */
[-C--:B------:R-:W-:Y:S01]  /*b660*/  FFMA.FTZ R33, R32, R6.reuse, -R33 ;  /* 0x0000000620217223 */ /* 0x080fe20000010821 */
[----:B------:R-:W-:Y:S01]  /*b670*/  FFMA.FTZ R39, R40, R6, R39 ;  /* 0x0000000628277223 */ /* 0x000fe20000010027 */
[C---:B------:R-:W-:Y:S01]  /*b680*/  FMUL.FTZ R41, R4.reuse, R34 ;  /* 0x0000002204297220 */ /* 0x040fe20000410000 */
[-C--:B------:R-:W-:Y:S01]  /*b690*/  FFMA.FTZ R29, R4, R30.reuse, -R29 ;  /* 0x0000001e041d7223 */ /* 0x080fe2000001081d */
[----:B------:R-:W-:Y:S01]  /*b6a0*/  FMUL.FTZ R4, R47, R9 ;  /* 0x000000092f047220 */ /* 0x000fe20000410000 */
[----:B------:R-:W-:Y:S01]  /*b6b0*/  FMUL.FTZ R32, R49, R11 ;  /* 0x0000000b31207220 */ /* 0x000fe20000410000 */
[----:B------:R-:W-:Y:S01]  /*b6c0*/  FMUL.FTZ R6, R43, R9 ;  /* 0x000000092b067220 */ /* 0x000fe20000410000 */
[----:B------:R-:W-:Y:S01]  /*b6d0*/  FMUL.FTZ R34, R45, R11 ;  /* 0x0000000b2d227220 */ /* 0x000fe20000410000 */
[----:B------:R-:W-:Y:S01]  /*b6e0*/  FFMA.FTZ R41, R42, R30, R41 ;  /* 0x0000001e2a297223 */ /* 0x000fe20000010029 */
        /* <DEDUP_REMOVED lines=14> */
.L_x_627:
[----:B------:R-:W-:Y:S05]  /*b7d0*/  BSYNC B1 ;  /* 0x0000000000017941 */ /* 0x000fea0003800000 */
.L_x_626:
[----:B------:R-:W-:Y:S04]  /*b7e0*/  BSSY B1, `(.L_x_628) ;  /* 0x0000059000017945 */ /* 0x000fe80003800000 */
[----:B------:R-:W-:Y:S05]  /*b7f0*/  @P1 BRA `(.L_x_629) ;  /* 0x00000004005c1947 */ /* 0x000fea0003800000 */
[----:B-12---:R-:W-:Y:S01]  /*b800*/  LEA.HI R4, R13, R202, RZ, 0x1d ;  /* 0x000000ca0d047211 */ /* 0x006fe200078fe8ff */
[C---:B------:R-:W-:Y:S01]  /*b810*/  IMAD.U32 R37, R15.reuse, 0x10000, RZ ;  /* 0x000100000f257824 */ /* 0x040fe200078e00ff */
[----:B------:R-:W-:Y:S01]  /*b820*/  SHF.R.U32.HI R6, RZ, 0x3, R192 ;  /* 0x00000003ff067819 */ /* 0x000fe200000116c0 */
[----:B------:R-:W-:Y:S01]  /*b830*/  IMAD.U32 R35, R0, 0x10000, RZ ;  /* 0x0001000000237824 */ /* 0x000fe200078e00ff */
[----:B------:R-:W-:Y:S01]  /*b840*/  SHF.R.S32.HI R7, RZ, 0x1f, R4 ;  /* 0x0000001fff077819 */ /* 0x000fe20000011404 */
[----:B------:R-:W-:Y:S01]  /*b850*/  IMAD.SHL.U32 R5, R4, 0x8, RZ ;  /* 0x0000000804057824 */ /* 0x000fe200078e00ff */
[----:B------:R-:W-:Y:S01]  /*b860*/  LOP3.LUT R44, R15, 0xffff0000, RZ, 0xc0, !PT ;  /* 0xffff00000f2c7812 */ /* 0x000fe200078ec0ff */
[----:B------:R-:W-:Y:S01]  /*b870*/  IMAD.U32 R46, R20, 0x10000, RZ ;  /* 0x00010000142e7824 */ /* 0x000fe200078e00ff */
[----:B------:R-:W-:Y:S01]  /*b880*/  LEA.HI R7, R7, R4, RZ, 0x3 ;  /* 0x0000000407077211 */ /* 0x000fe200078f18ff */
[----:B------:R-:W-:Y:S01]  /*b890*/  IMAD.U32 R41, R21, 0x10000, RZ ;  /* 0x0001000015297824 */ /* 0x000fe200078e00ff */
[----:B------:R-:W-:Y:S01]  /*b8a0*/  LOP3.LUT R4, R192, 0x38, R5, 0xf8, !PT ;  /* 0x00000038c0047812 */ /* 0x000fe200078ef805 */
[----:B------:R-:W-:Y:S01]  /*b8b0*/  IMAD.U32 R39, R12, 0x10000, RZ ;  /* 0x000100000c277824 */ /* 0x000fe200078e00ff */
[----:B------:R-:W-:Y:S01]  /*b8c0*/  LOP3.LUT R40, R0, 0xffff0000, RZ, 0xc0, !PT ;  /* 0xffff000000287812 */ /* 0x000fe200078ec0ff */
[----:B------:R-:W-:Y:S01]  /*b8d0*/  IMAD.SHL.U32 R7, R7, 0x400, RZ ;  /* 0x0000040007077824 */ /* 0x000fe200078e00ff */
[----:B------:R-:W-:-:S02]  /*b8e0*/  LOP3.LUT R5, R4, R6, RZ, 0x3c, !PT ;  /* 0x0000000604057212 */ /* 0x000fc400078e3cff */
[----:B------:R-:W-:Y:S02]  /*b8f0*/  SHF.L.U32 R42, R3, 0x10, RZ ;  /* 0x00000010032a7819 */ /* 0x000fe400000006ff */
        /* <DEDUP_REMOVED lines=9> */
[C---:B0-----:R-:W-:Y:S01]  /*b990*/  IMAD.U32 R27, R4.reuse, 0x10000, RZ ;  /* 0x00010000041b7824 */ /* 0x041fe200078e00ff */
[----:B------:R-:W-:Y:S01]  /*b9a0*/  LOP3.LUT R4, R4, 0xffff0000, RZ, 0xc0, !PT ;  /* 0xffff000004047812 */ /* 0x000fe200078ec0ff */
[----:B------:R-:W-:Y:S01]  /*b9b0*/  IMAD.U32 R28, R5, 0x10000, RZ ;  /* 0x00010000051c7824 */ /* 0x000fe200078e00ff */
[----:B------:R-:W-:Y:S01]  /*b9c0*/  SHF.L.U32 R30, R7, 0x10, RZ ;  /* 0x00000010071e7819 */ /* 0x000fe200000006ff */
[C---:B------:R-:W-:Y:S01]  /*b9d0*/  IMAD.U32 R29, R6.reuse, 0x10000, RZ ;  /* 0x00010000061d7824 */ /* 0x040fe200078e00ff */
[----:B------:R-:W-:Y:S02]  /*b9e0*/  LOP3.LUT R6, R6, 0xffff0000, RZ, 0xc0, !PT ;  /* 0xffff000006067812 */ /* 0x000fe400078ec0ff */
        /* <DEDUP_REMOVED lines=23> */
[----:B------:R-:W-:-:S02]  /*bb60*/  IMAD.U32 R34, R11, 0x10000, RZ ;  /* 0x000100000b227824 */ /* 0x000fc400078e00ff */
[-C--:B------:R-:W-:Y:S01]  /*bb70*/  FFMA.FTZ R8, R39, R29.reuse, -R4 ;  /* 0x0000001d27087223 */ /* 0x080fe20000010804 */
[----:B------:R-:W-:Y:S02]  /*bb80*/  IMAD.U32 R42, R24, 0x10000, RZ ;  /* 0x00010000182a7824 */ /* 0x000fe400078e00ff */
[-C--:B------:R-:W-:Y:S01]  /*bb90*/  FMUL.FTZ R33, R40, R10.reuse ;  /* 0x0000000a28217220 */ /* 0x080fe20000410000 */
[----:B------:R-:W-:Y:S01]  /*bba0*/  FMUL.FTZ R39, R32, R10 ;  /* 0x0000000a20277220 */ /* 0x000fe20000410000 */
[----:B------:R-:W-:Y:S01]  /*bbb0*/  FFMA.FTZ R10, R41, R29, R28 ;  /* 0x0000001d290a7223 */ /* 0x000fe2000001001c */
[----:B------:R-:W-:Y:S01]  /*bbc0*/  LOP3.LUT R11, R11, 0xffff0000, RZ, 0xc0, !PT ;  /* 0xffff00000b0b7812 */ /* 0x000fe200078ec0ff */
[----:B------:R-:W-:Y:S02]  /*bbd0*/  IMAD.U32 R4, R14, 0x10000, RZ ;  /* 0x000100000e047824 */ /* 0x000fe400078e00ff */
[----:B------:R-:W-:Y:S01]  /*bbe0*/  FMUL.FTZ R29, R42, R34 ;  /* 0x000000222a1d7220 */ /* 0x000fe20000410000 */
[----:B------:R-:W-:Y:S01]  /*bbf0*/  LOP3.LUT R7, R7, 0xffff0000, RZ, 0xc0, !PT ;  /* 0xffff000007077812 */ /* 0x000fe200078ec0ff */
[----:B------:R-:W-:Y:S01]  /*bc00*/  FFMA.FTZ R33, R32, R6, -R33 ;  /* 0x0000000620217223 */ /* 0x000fe20000010821 */
[C---:B------:R-:W-:Y:S01]  /*bc10*/  FMUL.FTZ R41, R4.reuse, R34 ;  /* 0x0000002204297220 */ /* 0x040fe20000410000 */
[----:B------:R-:W-:Y:S01]  /*bc20*/  FFMA.FTZ R29, R4, R30, -R29 ;  /* 0x0000001e041d7223 */ /* 0x000fe2000001081d */
[----:B------:R-:W-:Y:S01]  /*bc30*/  FFMA.FTZ R39, R40, R6, R39 ;  /* 0x0000000628277223 */ /* 0x000fe20000010027 */
        /* <DEDUP_REMOVED lines=19> */
.L_x_629:
[----:B------:R-:W-:Y:S05]  /*bd70*/  BSYNC B1 ;  /* 0x0000000000017941 */ /* 0x000fea0003800000 */
.L_x_628:
[----:B------:R-:W-:Y:S05]  /*bd80*/  @P0 BRA `(.L_x_616) ;  /* 0x0000000400580947 */ /* 0x000fea0003800000 */
[----:B------:R-:W-:Y:S01]  /*bd90*/  LEA.HI R13, R13, R202, RZ, 0x1d ;  /* 0x000000ca0d0d7211 */ /* 0x000fe200078fe8ff */
[C---:B------:R-:W-:Y:S01]  /*bda0*/  IMAD.U32 R37, R15.reuse, 0x10000, RZ ;  /* 0x000100000f257824 */ /* 0x040fe200078e00ff */
[----:B------:R-:W-:Y:S01]  /*bdb0*/  LOP3.LUT R36, R15, 0xffff0000, RZ, 0xc0, !PT ;  /* 0xffff00000f247812 */ /* 0x000fe200078ec0ff */
[C---:B------:R-:W-:Y:S01]  /*bdc0*/  IMAD.U32 R35, R0.reuse, 0x10000, RZ ;  /* 0x0001000000237824 */ /* 0x040fe200078e00ff */
[----:B-123--:R-:W-:Y:S01]  /*bdd0*/  SHF.R.S32.HI R6, RZ, 0x1f, R13 ;  /* 0x0000001fff067819 */ /* 0x00efe2000001140d */
[----:B------:R-:W-:Y:S01]  /*bde0*/  IMAD.SHL.U32 R4, R13, 0x8, RZ ;  /* 0x000000080d047824 */ /* 0x000fe200078e00ff */
[----:B------:R-:W-:Y:S01]  /*bdf0*/  LOP3.LUT R0, R0, 0xffff0000, RZ, 0xc0, !PT ;  /* 0xffff000000007812 */ /* 0x000fe200078ec0ff */
[----:B------:R-:W-:Y:S01]  /*be00*/  IMAD.U32 R39, R20, 0x10000, RZ ;  /* 0x0001000014277824 */ /* 0x000fe200078e00ff */
[----:B------:R-:W-:Y:S01]  /*be10*/  LEA.HI R6, R6, R13, RZ, 0x3 ;  /* 0x0000000d06067211 */ /* 0x000fe200078f18ff */
[----:B------:R-:W-:Y:S01]  /*be20*/  IMAD.U32 R38, R21, 0x10000, RZ ;  /* 0x0001000015267824 */ /* 0x000fe200078e00ff */
[----:B------:R-:W-:Y:S01]  /*be30*/  LOP3.LUT R4, R159, 0x38, R4, 0xf8, !PT ;  /* 0x000000389f047812 */ /* 0x000fe200078ef804 */
[----:B------:R-:W-:-:S02]  /*be40*/  IMAD.U32 R41, R24, 0x10000, RZ ;  /* 0x0001000018297824 */ /* 0x000fc400078e00ff */
[----:B------:R-:W-:Y:S01]  /*be50*/  IMAD.SHL.U32 R6, R6, 0x400, RZ ;  /* 0x0000040006067824 */ /* 0x000fe200078e00ff */
[----:B------:R-:W-:-:S04]  /*be60*/  LOP3.LUT R4, R4, R229, RZ, 0x3c, !PT ;  /* 0x000000e504047212 */ /* 0x000fc800078e3cff */
[----:B------:R-:W-:-:S04]  /*be70*/  LOP3.LUT R6, R6, 0x7fffe000, RZ, 0xc0, !PT ;  /* 0x7fffe00006067812 */ /* 0x000fc800078ec0ff */
[----:B------:R-:W-:Y:S02]  /*be80*/  IADD3 R9, R4, R6, R195 ;  /* 0x0000000604097210 */ /* 0x000fe40007ffe0c3 */
[----:B------:R-:W1:Y:S03]  /*be90*/  LDS.128 R4, [R215] ;  /* 0x00000000d7047984 */ /* 0x000e660000000c00 */
[----:B------:R-:W-:-:S05]  /*bea0*/  IMAD R13, R9, 0x2, R156 ;  /* 0x00000002090d7824 */ /* 0x000fca00078e029c */
[----:B------:R-:W2:Y:S01]  /*beb0*/  LDS.128 R8, [R13+0x10400] ;  /* 0x010400000d087984 */ /* 0x000ea20000000c00 */
[C---:B-1----:R-:W-:Y:S01]  /*bec0*/  SHF.L.U32 R25, R4.reuse, 0x10, RZ ;  /* 0x0000001004197819 */ /* 0x042fe200000006ff */
[----:B0-----:R-:W-:Y:S01]  /*bed0*/  IMAD.U32 R27, R5, 0x10000, RZ ;  /* 0x00010000051b7824 */ /* 0x001fe200078e00ff */
[----:B------:R-:W-:Y:S01]  /*bee0*/  LOP3.LUT R4, R4, 0xffff0000, RZ, 0xc0, !PT ;  /* 0xffff000004047812 */ /* 0x000fe200078ec0ff */
[C---:B------:R-:W-:Y:S01]  /*bef0*/  IMAD.U32 R28, R6.reuse, 0x10000, RZ ;  /* 0x00010000061c7824 */ /* 0x040fe200078e00ff */
[----:B------:R-:W-:Y:S01]  /*bf00*/  LOP3.LUT R6, R6, 0xffff0000, RZ, 0xc0, !PT ;  /* 0xffff000006067812 */ /* 0x000fe200078ec0ff */
[----:B------:R-:W-:Y:S01]  /*bf10*/  IMAD.U32 R29, R7, 0x10000, RZ ;  /* 0x00010000071d7824 */ /* 0x000fe200078e00ff */
[----:B------:R-:W-:Y:S01]  /*bf20*/  LOP3.LUT R5, R5, 0xffff0000, RZ, 0xc0, !PT ;  /* 0xffff000005057812 */ /* 0x000fe200078ec0ff */
[C---:B--2---:R-:W-:Y:S01]  /*bf30*/  IMAD.U32 R30, R8.reuse, 0x10000, RZ ;  /* 0x00010000081e7824 */ /* 0x044fe200078e00ff */
[----:B------:R-:W-:Y:S01]  /*bf40*/  LOP3.LUT R8, R8, 0xffff0000, RZ, 0xc0, !PT ;  /* 0xffff000008087812 */ /* 0x000fe200078ec0ff */
[----:B------:R-:W-:Y:S01]  /*bf50*/  IMAD.U32 R31, R9, 0x10000, RZ ;  /* 0x00010000091f7824 */ /* 0x000fe200078e00ff */
[----:B------:R-:W-:Y:S01]  /*bf60*/  SHF.L.U32 R32, R10, 0x10, RZ ;  /* 0x000000100a207819 */ /* 0x000fe200000006ff */
[-C--:B------:R-:W-:Y:S01]  /*bf70*/  FMUL.FTZ R34, R37, R30.reuse ;  /* 0x0000001e25227220 */ /* 0x080fe20000410000 */
[C---:B------:R-:W-:Y:S01]  /*bf80*/  FMUL.FTZ R30, R35.reuse, R30 ;  /* 0x0000001e231e7220 */ /* 0x040fe20000410000 */
[----:B------:R-:W-:Y:S01]  /*bf90*/  FMUL.FTZ R15, R36, R8 ;  /* 0x00000008240f7220 */ /* 0x000fe20000410000 */
[----:B------:R-:W-:Y:S01]  /*bfa0*/  LOP3.LUT R10, R10, 0xffff0000, RZ, 0xc0, !PT ;  /* 0xffff00000a0a7812 */ /* 0x000fe200078ec0ff */
[----:B------:R-:W-:Y:S01]  /*bfb0*/  FFMA.FTZ R34, R35, R25, -R34 ;  /* 0x0000001923227223 */ /* 0x000fe20000010822 */
[----:B------:R-:W-:-:S02]  /*bfc0*/  IMAD.U32 R35, R3, 0x10000, RZ ;  /* 0x0001000003237824 */ /* 0x000fc400078e00ff */
[----:B------:R-:W-:Y:S01]  /*bfd0*/  FFMA.FTZ R30, R37, R25, R30 ;  /* 0x00000019251e7223 */ /* 0x000fe2000001001e */
[C---:B------:R-:W-:Y:S01]  /*bfe0*/  FMUL.FTZ R25, R0.reuse, R8 ;  /* 0x0000000800197220 */ /* 0x040fe20000410000 */
[-C--:B------:R-:W-:Y:S01]  /*bff0*/  FFMA.FTZ R15, R0, R4.reuse, -R15 ;  /* 0x00000004000f7223 */ /* 0x080fe2000001080f */
[-C--:B------:R-:W-:Y:S01]  /*c000*/  FMUL.FTZ R0, R39, R31.reuse ;  /* 0x0000001f27007220 */ /* 0x080fe20000410000 */
[C---:B------:R-:W-:Y:S01]  /*c010*/  FMUL.FTZ R8, R35.reuse, R31 ;  /* 0x0000001f23087220 */ /* 0x040fe20000410000 */
[----:B------:R-:W-:Y:S01]  /*c020*/  FFMA.FTZ R25, R36, R4, R25 ;  /* 0x0000000424197223 */ /* 0x000fe20000010019 */
[C---:B------:R-:W-:Y:S02]  /*c030*/  IMAD.U32 R4, R12.reuse, 0x10000, RZ ;  /* 0x000100000c047824 */ /* 0x040fe400078e00ff */
[-C--:B------:R-:W-:Y:S01]  /*c040*/  FFMA.FTZ R0, R35, R27.reuse, -R0 ;  /* 0x0000001b23007223 */ /* 0x080fe20000010800 */
[----:B------:R-:W-:Y:S01]  /*c050*/  FFMA.FTZ R27, R39, R27, R8 ;  /* 0x0000001b271b7223 */ /* 0x000fe20000010008 */
[----:B------:R-:W-:Y:S01]  /*c060*/  LOP3.LUT R8, R12, 0xffff0000, RZ, 0xc0, !PT ;  /* 0xffff00000c087812 */ /* 0x000fe200078ec0ff */
[----:B------:R-:W-:Y:S01]  /*c070*/  FMUL.FTZ R31, R38, R32 ;  /* 0x00000020261f7220 */ /* 0x000fe20000410000 */
[----:B------:R-:W-:Y:S01]  /*c080*/  LOP3.LUT R12, R21, 0xffff0000, RZ, 0xc0, !PT ;  /* 0xffff0000150c7812 */ /* 0x000fe200078ec0ff */
[----:B------:R-:W-:-:S02]  /*c090*/  IMAD.U32 R33, R11, 0x10000, RZ ;  /* 0x000100000b217824 */ /* 0x000fc400078e00ff */
[C---:B------:R-:W-:Y:S01]  /*c0a0*/  FMUL.FTZ R21, R4.reuse, R32 ;  /* 0x0000002004157220 */ /* 0x040fe20000410000 */
[----:B------:R-:W-:Y:S01]  /*c0b0*/  FFMA.FTZ R31, R4, R28, -R31 ;  /* 0x0000001c041f7223 */ /* 0x000fe2000001081f */
[-C--:B------:R-:W-:Y:S01]  /*c0c0*/  FMUL.FTZ R37, R8, R10.reuse ;  /* 0x0000000a08257220 */ /* 0x080fe20000410000 */
[----:B------:R-:W-:Y:S01]  /*c0d0*/  FMUL.FTZ R35, R12, R10 ;  /* 0x0000000a0c237220 */ /* 0x000fe20000410000 */
[----:B------:R-:W-:Y:S02]  /*c0e0*/  IMAD.U32 R39, R14, 0x10000, RZ ;  /* 0x000100000e277824 */ /* 0x000fe400078e00ff */
[-C--:B------:R-:W-:Y:S01]  /*c0f0*/  FMUL.FTZ R4, R41, R33.reuse ;  /* 0x0000002129047220 */ /* 0x080fe20000410000 */
[----:B------:R-:W-:Y:S01]  /*c100*/  FFMA.FTZ R10, R38, R28, R21 ;  /* 0x0000001c260a7223 */ /* 0x000fe20000010015 */
[-C--:B------:R-:W-:Y:S01]  /*c110*/  FFMA.FTZ R8, R8, R6.reuse, -R35 ;  /* 0x0000000608087223 */ /* 0x080fe20000010823 */
[----:B------:R-:W-:Y:S01]  /*c120*/  FFMA.FTZ R37, R12, R6, R37 ;  /* 0x000000060c257223 */ /* 0x000fe20000010025 */
[C---:B------:R-:W-:Y:S01]  /*c130*/  FMUL.FTZ R6, R39.reuse, R33 ;  /* 0x0000002127067220 */ /* 0x040fe20000410000 */
[----:B------:R-:W-:Y:S01]  /*c140*/  FFMA.FTZ R21, R39, R29, -R4 ;  /* 0x0000001d27157223 */ /* 0x000fe20000010804 */
[----:B------:R-:W-:-:S02]  /*c150*/  LOP3.LUT R9, R9, 0xffff0000, RZ, 0xc0, !PT ;  /* 0xffff000009097812 */ /* 0x000fc400078ec0ff */
[----:B------:R-:W-:Y:S01]  /*c160*/  LOP3.LUT R11, R11, 0xffff0000, RZ, 0xc0, !PT ;  /* 0xffff00000b0b7812 */ /* 0x000fe200078ec0ff */
[----:B------:R-:W-:Y:S01]  /*c170*/  FFMA.FTZ R29, R41, R29, R6 ;  /* 0x0000001d291d7223 */ /* 0x000fe20000010006 */
[----:B------:R-:W-:Y:S02]  /*c180*/  LOP3.LUT R35, R20, 0xffff0000, RZ, 0xc0, !PT ;  /* 0xffff000014237812 */ /* 0x000fe400078ec0ff */
[----:B------:R-:W-:Y:S02]  /*c190*/  LOP3.LUT R39, R24, 0xffff0000, RZ, 0xc0, !PT ;  /* 0xffff000018277812 */ /* 0x000fe400078ec0ff */
[----:B------:R-:W-:Y:S01]  /*c1a0*/  LOP3.LUT R3, R3, 0xffff0000, RZ, 0xc0, !PT ;  /* 0xffff000003037812 */ /* 0x000fe200078ec0ff */
[----:B------:R-:W-:Y:S01]  /*c1b0*/  FMUL.FTZ R4, R35, R9 ;  /* 0x0000000923047220 */ /* 0x000fe20000410000 */
[----:B------:R-:W-:Y:S01]  /*c1c0*/  LOP3.LUT R33, R14, 0xffff0000, RZ, 0xc0, !PT ;  /* 0xffff00000e217812 */ /* 0x000fe200078ec0ff */
[----:B------:R-:W-:Y:S01]  /*c1d0*/  FMUL.FTZ R14, R39, R11 ;  /* 0x0000000b270e7220 */ /* 0x000fe20000410000 */
[----:B------:R-:W-:Y:S01]  /*c1e0*/  LOP3.LUT R7, R7, 0xffff0000, RZ, 0xc0, !PT ;  /* 0xffff000007077812 */ /* 0x000fe200078ec0ff */
[C---:B------:R-:W-:Y:S01]  /*c1f0*/  FMUL.FTZ R6, R3.reuse, R9 ;  /* 0x0000000903067220 */ /* 0x040fe20000410000 */
[----:B------:R-:W-:Y:S01]  /*c200*/  FFMA.FTZ R3, R3, R5, -R4 ;  /* 0x0000000503037223 */ /* 0x000fe20000010804 */
[----:B------:R-:W-:Y:S01]  /*c210*/  FMUL.FTZ R20, R33, R11 ;  /* 0x0000000b21147220 */ /* 0x000fe20000410000 */
[----:B------:R-:W-:Y:S01]  /*c220*/  F2FP.BF16.F32.PACK_AB R4, R15, R34 ;  /* 0x000000220f04723e */ /* 0x000fe200000010ff */
[----:B------:R-:W-:Y:S01]  /*c230*/  FFMA.FTZ R14, R33, R7, -R14 ;  /* 0x00000007210e7223 */ /* 0x000fe2000001080e */
[----:B------:R-:W-:Y:S01]  /*c240*/  FFMA.FTZ R12, R35, R5, R6 ;  /* 0x00000005230c7223 */ /* 0x000fe20000010006 */
[----:B------:R-:W-:Y:S01]  /*c250*/  FFMA.FTZ R20, R39, R7, R20 ;  /* 0x0000000727147223 */ /* 0x000fe20000010014 */
[----:B------:R-:W-:-:S02]  /*c260*/  F2FP.BF16.F32.PACK_AB R6, R8, R31 ;  /* 0x0000001f0806723e */ /* 0x000fc400000010ff */
[----:B------:R-:W-:Y:S02]  /*c270*/  F2FP.BF16.F32.PACK_AB R5, R3, R0 ;  /* 0x000000000305723e */ /* 0x000fe400000010ff */
[----:B------:R-:W-:Y:S02]  /*c280*/  F2FP.BF16.F32.PACK_AB R7, R14, R21 ;  /* 0x000000150e07723e */ /* 0x000fe400000010ff */
[----:B------:R-:W-:Y:S02]  /*c290*/  F2FP.BF16.F32.PACK_AB R10, R37, R10 ;  /* 0x0000000a250a723e */ /* 0x000fe400000010ff */
[----:B------:R-:W-:Y:S01]  /*c2a0*/  F2FP.BF16.F32.PACK_AB R8, R25, R30 ;  /* 0x0000001e1908723e */ /* 0x000fe200000010ff */
[----:B------:R4:W-:Y:S01]  /*c2b0*/  STS.128 [R215], R4 ;  /* 0x00000004d7007388 */ /* 0x0009e20000000c00 */
[----:B------:R-:W-:Y:S02]  /*c2c0*/  F2FP.BF16.F32.PACK_AB R9, R12, R27 ;  /* 0x0000001b0c09723e */ /* 0x000fe400000010ff */
[----:B------:R-:W-:-:S05]  /*c2d0*/  F2FP.BF16.F32.PACK_AB R11, R20, R29 ;  /* 0x0000001d140b723e */ /* 0x000fca00000010ff */
[----:B------:R4:W-:Y:S02]  /*c2e0*/  STS.128 [R13+0x10400], R8 ;  /* 0x010400080d007388 */ /* 0x0009e40000000c00 */
.L_x_616:
[----:B------:R-:W-:Y:S05]  /*c2f0*/  BSYNC B0 ;  /* 0x0000000000007941 */ /* 0x000fea0003800000 */
.L_x_597:
[----:B------:R-:W-:Y:S01]  /*c300*/  @!PT LDS RZ, [RZ] ;  /* 0x00000000fffff984 */ /* 0x000fe20000000800 */
[----:B------:R-:W-:Y:S01]  /*c310*/  @!PT LDS RZ, [RZ] ;  /* 0x00000000fffff984 */ /* 0x000fe20000000800 */
[----:B------:R-:W-:Y:S01]  /*c320*/  @!PT LDS RZ, [RZ] ;  /* 0x00000000fffff984 */ /* 0x000fe20000000800 */
[----:B------:R-:W-:Y:S01]  /*c330*/  @!PT LDS RZ, [RZ] ;  /* 0x00000000fffff984 */ /* 0x000fe20000000800 */
[----:B------:R5:W-:Y:S06]  /*c340*/  MEMBAR.ALL.CTA ;  /* 0x0000000000007992 */ /* 0x000bec0000008000 */
[----:B-----5:R-:W5:Y:S01]  /*c350*/  FENCE.VIEW.ASYNC.S ;  /* 0x00000000000073c6 */ /* 0x020f620000000000 */
[----:B------:R-:W-:Y:S05]  /*c360*/  WARPSYNC.ALL ;  /* 0x0000000000007948 */ /* 0x000fea0003800000 */
[----:B-----5:R-:W-:Y:S06]  /*c370*/  BAR.SYNC.DEFER_BLOCKING 0xd, 0x100 ;  /* 0x0344000000007b1d */ /* 0x020fec0000010000 */
.L_x_595:
[----:B------:R-:W-:-:S13]  /*c380*/  ISETP.NE.AND P0, PT, R157, 0x3, PT ;  /* 0x000000039d00780c */ /* 0x000fda0003f05270 */
[----:B------:R-:W-:Y:S05]  /*c390*/  @!P0 BRA `(.L_x_630) ;  /* 0x0000000000048947 */ /* 0x000fea0003800000 */
[----:B------:R-:W-:Y:S01]  /*c3a0*/  BPT.TRAP 0x1 ;  /* 0x000000040000795c */ /* 0x000fe20000300000 */
.L_x_630:
[----:B-12---:R-:W-:Y:S02]  /*c3b0*/  LEA R3, R152, R156, 0x3 ;  /* 0x0000009c98037211 */ /* 0x006fe400078e18ff */
[----:B------:R-:W-:-:S04]  /*c3c0*/  SHF.L.U32 R0, R158, 0x1f, RZ ;  /* 0x0000001f9e007819 */ /* 0x000fc800000006ff */
[----:B------:R1:W2:Y:S01]  /*c3d0*/  SYNCS.PHASECHK.TRANS64.TRYWAIT P1, [R3+URZ+0x28830], R0 ;  /* 0x02883000030075a7 */ /* 0x0002a2000802017f */
[----:B------:R-:W-:Y:S05]  /*c3e0*/  @!P0 BRA `(.L_x_631) ;  /* 0x0000000000048947 */ /* 0x000fea0003800000 */
[----:B------:R-:W-:Y:S01]  /*c3f0*/  BPT.TRAP 0x1 ;  /* 0x000000040000795c */ /* 0x000fe20000300000 */
.L_x_631:
[----:B------:R-:W-:Y:S01]  /*c400*/  IMAD.MOV.U32 R151, RZ, RZ, RZ ;  /* 0x000000ffff977224 */ /* 0x000fe200078e00ff */
[----:B--2---:R-:W-:Y:S06]  /*c410*/  @P1 BRA `(.L_x_632) ;  /* 0x0000000000081947 */ /* 0x004fec0003800000 */
[----:B------:R-:W2:Y:S02]  /*c420*/  SYNCS.PHASECHK.TRANS64.TRYWAIT P1, [R3+URZ+0x28830], R0 ;  /* 0x02883000030075a7 */ /* 0x000ea4000802017f */
[----:B--2---:R-:W-:Y:S05]  /*c430*/  @!P1 BRA `(.L_x_633) ;  /* 0x000000fc000c9947 */ /* 0x004fea0003800000 */
.L_x_632:
[----:B------:R-:W-:Y:S05]  /*c440*/  WARPSYNC.ALL ;  /* 0x0000000000007948 */ /* 0x000fea0003800000 */
[----:B-12---:R-:W-:Y:S01]  /*c450*/  VIADD R0, R156, 0x18400 ;  /* 0x000184009c007836 */ /* 0x006fe20000000000 */
[----:B------:R-:W-:Y:S01]  /*c460*/  R2UR UR4, R26 ;  /* 0x000000001a0472ca */ /* 0x000fe200000e0000 */
[----:B0--34-:R-:W-:Y:S01]  /*c470*/  IMAD.MOV.U32 R5, RZ, RZ, 0x40000040 ;  /* 0x40000040ff057424 */ /* 0x019fe200078e00ff */
[----:B-----5:R-:W-:Y:S01]  /*c480*/  WARPGROUP.ARRIVE ;  /* 0x00000000000079c5 */ /* 0x020fe20000000000 */
[----:B------:R-:W-:Y:S01]  /*c490*/  UMOV UR5, 0x40000040 ;  /* 0x4000004000057882 */ /* 0x000fe20000000000 */
[----:B------:R-:W-:Y:S01]  /*c4a0*/  SHF.R.U32.HI R0, RZ, 0x4, R0 ;  /* 0x00000004ff007819 */ /* 0x000fe20000011600 */
[----:B------:R-:W-:Y:S01]  /*c4b0*/  IMAD.MOV.U32 R7, RZ, RZ, 0x40000040 ;  /* 0x40000040ff077424 */ /* 0x000fe200078e00ff */
[----:B------:R-:W-:Y:S01]  /*c4c0*/  R2UR UR7, R5 ;  /* 0x00000000050772ca */ /* 0x000fe200000e0000 */
[----:B------:R-:W-:Y:S01]  /*c4d0*/  UMOV UR9, 0x40000040 ;  /* 0x4000004000097882 */ /* 0x000fe20000000000 */
[----:B------:R-:W-:Y:S01]  /*c4e0*/  LOP3.LUT R0, R0, 0x3fff, RZ, 0xc0, !PT ;  /* 0x00003fff00007812 */ /* 0x000fe200078ec0ff */
[----:B------:R-:W-:Y:S01]  /*c4f0*/  UMOV UR13, 0x40000040 ;  /* 0x40000040000d7882 */ /* 0x000fe20000000000 */
[----:B------:R-:W-:Y:S01]  /*c500*/  R2UR UR11, R7 ;  /* 0x00000000070b72ca */ /* 0x000fe200000e0000 */
[----:B------:R-:W-:Y:S01]  /*c510*/  UMOV UR17, 0x40000040 ;  /* 0x4000004000117882 */ /* 0x000fe20000000000 */
[----:B------:R-:W-:Y:S01]  /*c520*/  LOP3.LUT R0, R0, 0x10000, RZ, 0xfc, !PT ;  /* 0x0001000000007812 */ /* 0x000fe200078efcff */
[----:B------:R-:W-:Y:S01]  /*c530*/  ULOP3.LUT UR4, UR4, 0x10000, URZ, 0xfc, !UPT ;  /* 0x0001000004047892 */ /* 0x000fe2000f8efc3f */
[----:B------:R-:W-:Y:S01]  /*c540*/  MOV R7, 0x40000040 ;  /* 0x4000004000077802 */ /* 0x000fe20000000f00 */
[----:B------:R-:W-:Y:S01]  /*c550*/  UMOV UR21, 0x40000040 ;  /* 0x4000004000157882 */ /* 0x000fe20000000000 */
[----:B------:R-:W-:Y:S01]  /*c560*/  UMOV UR25, 0x40000040 ;  /* 0x4000004000197882 */ /* 0x000fe20000000000 */
[----:B------:R-:W-:Y:S01]  /*c570*/  IMAD R4, R152, 0x800, R0 ;  /* 0x0000080098047824 */ /* 0x000fe200078e0200 */
[----:B------:R-:W-:Y:S01]  /*c580*/  UIADD3 UR8, UR4, 0x2, URZ ;  /* 0x0000000204087890 */ /* 0x000fe2000fffe03f */
[----:B------:R-:W-:Y:S01]  /*c590*/  R2UR UR15, R7 ;  /* 0x00000000070f72ca */ /* 0x000fe200000e0000 */
[----:B------:R-:W-:Y:S01]  /*c5a0*/  UIADD3 UR12, UR4, 0x4, URZ ;  /* 0x00000004040c7890 */ /* 0x000fe2000fffe03f */
[C---:B------:R-:W-:Y:S01]  /*c5b0*/  VIADD R6, R4.reuse, 0x2 ;  /* 0x0000000204067836 */ /* 0x040fe20000000000 */
[----:B------:R-:W-:Y:S01]  /*c5c0*/  R2UR UR6, R4 ;  /* 0x00000000040672ca */ /* 0x000fe200000e0000 */
[----:B------:R-:W-:Y:S01]  /*c5d0*/  IMAD.MOV.U32 R7, RZ, RZ, 0x40000040 ;  /* 0x40000040ff077424 */ /* 0x000fe200078e00ff */
[----:B------:R-:W-:Y:S01]  /*c5e0*/  UIADD3 UR16, UR4, 0x6, URZ ;  /* 0x0000000604107890 */ /* 0x000fe2000fffe03f */
[----:B------:R-:W-:Y:S01]  /*c5f0*/  IMAD.MOV.U32 R5, RZ, RZ, 0x40000040 ;  /* 0x40000040ff057424 */ /* 0x000fe200078e00ff */
[----:B------:R-:W-:Y:S01]  /*c600*/  R2UR UR10, R6 ;  /* 0x00000000060a72ca */ /* 0x000fe200000e0000 */
[----:B------:R-:W-:Y:S01]  /*c610*/  VIADD R6, R4, 0x4 ;  /* 0x0000000404067836 */ /* 0x000fe20000000000 */
[----:B------:R-:W-:Y:S01]  /*c620*/  R2UR UR19, R7 ;  /* 0x00000000071372ca */ /* 0x000fe200000e0000 */
[----:B------:R-:W-:Y:S01]  /*c630*/  IMAD.MOV.U32 R7, RZ, RZ, 0x40000040 ;  /* 0x40000040ff077424 */ /* 0x000fe200078e00ff */
[----:B------:R-:W-:Y:S01]  /*c640*/  UIADD3 UR20, UR4, 0x400, URZ ;  /* 0x0000040004147890 */ /* 0x000fe2000fffe03f */
[----:B------:R-:W-:Y:S01]  /*c650*/  R2UR UR35, R5 ;  /* 0x00000000052372ca */ /* 0x000fe200000e0000 */
[----:B------:R-:W-:Y:S01]  /*c660*/  UIADD3 UR24, UR4, 0x402, URZ ;  /* 0x0000040204187890 */ /* 0x000fe2000fffe03f */
[----:B------:R-:W-:Y:S01]  /*c670*/  R2UR UR14, R6 ;  /* 0x00000000060e72ca */ /* 0x000fe200000e0000 */
[----:B------:R-:W-:Y:S01]  /*c680*/  VIADD R6, R4, 0x6 ;  /* 0x0000000604067836 */ /* 0x000fe20000000000 */
[----:B------:R-:W-:Y:S01]  /*c690*/  HGMMA.64x128x16.F32.BF16 R24, gdesc[UR4], RZ, !UPT, gsb0 ;  /* 0x01e00000041879f0 */ /* 0x000fe2000c0018ff */
[----:B------:R-:W-:Y:S01]  /*c6a0*/  R2UR UR23, R7 ;  /* 0x00000000071772ca */ /* 0x000fe200000e0000 */
[----:B------:R-:W-:Y:S01]  /*c6b0*/  IMAD.MOV.U32 R7, RZ, RZ, 0x40000040 ;  /* 0x40000040ff077424 */ /* 0x000fe200078e00ff */
[----:B------:R-:W-:Y:S01]  /*c6c0*/  UIADD3 UR28, UR4, 0x404, URZ ;  /* 0x00000404041c7890 */ /* 0x000fe2000fffe03f */
[----:B------:R-:W-:Y:S01]  /*c6d0*/  R2UR UR18, R6 ;  /* 0x00000000061272ca */ /* 0x000fe200000e0000 */
[----:B------:R-:W-:Y:S01]  /*c6e0*/  VIADD R6, R4, 0x400 ;  /* 0x0000040004067836 */ /* 0x000fe20000000000 */
[----:B------:R-:W-:Y:S01]  /*c6f0*/  UMOV UR29, 0x40000040 ;  /* 0x40000040001d7882 */ /* 0x000fe20000000000 */
[----:B------:R-:W-:Y:S01]  /*c700*/  R2UR UR27, R7 ;  /* 0x00000000071b72ca */ /* 0x000fe200000e0000 */
[----:B------:R-:W-:Y:S01]  /*c710*/  UIADD3 UR32, UR4, 0x406, URZ ;  /* 0x0000040604207890 */ /* 0x000fe2000fffe03f */
[----:B------:R-:W-:Y:S01]  /*c720*/  MOV R7, 0x40000040 ;  /* 0x4000004000077802 */ /* 0x000fe20000000f00 */
[----:B------:R-:W-:Y:S01]  /*c730*/  UMOV UR33, 0x40000040 ;  /* 0x4000004000217882 */ /* 0x000fe20000000000 */
[----:B------:R-:W-:Y:S01]  /*c740*/  R2UR UR22, R6 ;  /* 0x00000000061672ca */ /* 0x000fe200000e0000 */
[----:B------:R-:W-:Y:S01]  /*c750*/  VIADD R6, R4, 0x402 ;  /* 0x0000040204067836 */ /* 0x000fe20000000000 */
[----:B------:R-:W-:-:S04]  /*c760*/  R2UR UR31, R7 ;  /* 0x00000000071f72ca */ /* 0x000fc800000e0000 */
[----:B------:R-:W-:Y:S01]  /*c770*/  R2UR UR26, R6 ;  /* 0x00000000061a72ca */ /* 0x000fe200000e0000 */
[C---:B------:R-:W-:Y:S02]  /*c780*/  VIADD R6, R4.reuse, 0x404 ;  /* 0x0000040404067836 */ /* 0x040fe40000000000 */
[----:B------:R-:W-:-:S03]  /*c790*/  VIADD R4, R4, 0x406 ;  /* 0x0000040604047836 */ /* 0x000fc60000000000 */
[----:B------:R-:W-:Y:S02]  /*c7a0*/  R2UR UR30, R6 ;  /* 0x00000000061e72ca */ /* 0x000fe400000e0000 */
[----:B------:R-:W-:Y:S01]  /*c7b0*/  R2UR UR34, R4 ;  /* 0x00000000042272ca */ /* 0x000fe200000e0000 */
        /* <DEDUP_REMOVED lines=24> */
.L_x_634:
[----:B------:R-:W-:Y:S01]  /*c940*/  ULDC UR6, c[0x0][0x9d8] ;  /* 0x0002760000067ab9 */ /* 0x000fe20000000800 */
[----:B------:R-:W-:Y:S01]  /*c950*/  ULDC UR7, c[0x0][0x988] ;  /* 0x0002620000077ab9 */ /* 0x000fe20000000800 */
[----:B------:R-:W-:Y:S01]  /*c960*/  FMUL.FTZ R6, R24, UR6 ;  /* 0x0000000618067c20 */ /* 0x000fe20008410000 */
[----:B------:R-:W-:Y:S01]  /*c970*/  FMUL.FTZ R7, R25, UR6 ;  /* 0x0000000619077c20 */ /* 0x000fe20008410000 */
[----:B------:R-:W-:Y:S01]  /*c980*/  FMUL.FTZ R10, R28, UR6 ;  /* 0x000000061c0a7c20 */ /* 0x000fe20008410000 */
[----:B------:R-:W-:Y:S01]  /*c990*/  FMUL.FTZ R11, R29, UR6 ;  /* 0x000000061d0b7c20 */ /* 0x000fe20008410000 */
[----:B------:R-:W-:Y:S01]  /*c9a0*/  FMUL.FTZ R12, R35, UR6 ;  /* 0x00000006230c7c20 */ /* 0x000fe20008410000 */
[----:B------:R-:W-:Y:S01]  /*c9b0*/  IMAD.IADD R35, R225, 0x1, R96 ;  /* 0x00000001e1237824 */ /* 0x000fe200078e0260 */
[----:B------:R-:W0:Y:S01]  /*c9c0*/  MUFU.TANH R6, R6 ;  /* 0x0000000600067308 */ /* 0x000e220000002400 */
[----:B------:R-:W-:Y:S01]  /*c9d0*/  FMUL.FTZ R5, R26, UR6 ;  /* 0x000000061a057c20 */ /* 0x000fe20008410000 */
[----:B------:R-:W-:Y:S01]  /*c9e0*/  FMUL.FTZ R14, R32, UR6 ;  /* 0x00000006200e7c20 */ /* 0x000fe20008410000 */
[----:B------:R-:W-:Y:S01]  /*c9f0*/  FMUL.FTZ R25, R37, UR6 ;  /* 0x0000000625197c20 */ /* 0x000fe20008410000 */
[----:B------:R-:W-:-:S02]  /*ca00*/  IMAD R37, R210, -0x80, R35 ;  /* 0xffffff80d2257824 */ /* 0x000fc400078e0223 */
[----:B------:R-:W-:Y:S01]  /*ca10*/  FMUL.FTZ R4, R27, UR6 ;  /* 0x000000061b047c20 */ /* 0x000fe20008410000 */
[----:B------:R-:W-:Y:S01]  /*ca20*/  FMUL.FTZ R15, R33, UR6 ;  /* 0x00000006210f7c20 */ /* 0x000fe20008410000 */
[----:B------:R-:W-:Y:S01]  /*ca30*/  FMUL.FTZ R69, R69, UR6 ;  /* 0x0000000645457c20 */ /* 0x000fe20008410000 */
[----:B------:R-:W-:Y:S01]  /*ca40*/  MUFU.TANH R7, R7 ;  /* 0x0000000700077308 */ /* 0x000fe20000002400 */
[----:B------:R-:W-:Y:S01]  /*ca50*/  FMUL.FTZ R9, R30, UR6 ;  /* 0x000000061e097c20 */ /* 0x000fe20008410000 */
[C---:B------:R-:W-:Y:S01]  /*ca60*/  ISETP.GT.AND P4, PT, R37.reuse, RZ, PT ;  /* 0x000000ff2500720c */ /* 0x040fe20003f84270 */
[----:B------:R-:W-:Y:S01]  /*ca70*/  FMUL.FTZ R24, R36, UR6 ;  /* 0x0000000624187c20 */ /* 0x000fe20008410000 */
[----:B------:R-:W-:Y:S01]  /*ca80*/  ISETP.GT.AND P5, PT, R37, 0x1, PT ;  /* 0x000000012500780c */ /* 0x000fe20003fa4270 */
[----:B------:R-:W-:Y:S01]  /*ca90*/  FMUL.FTZ R77, R77, UR6 ;  /* 0x000000064d4d7c20 */ /* 0x000fe20008410000 */
[----:B------:R-:W-:Y:S01]  /*caa0*/  ISETP.GT.AND P1, PT, R37, 0x8, PT ;  /* 0x000000082500780c */ /* 0x000fe20003f24270 */
[----:B------:R-:W-:Y:S01]  /*cab0*/  FMUL.FTZ R8, R31, UR6 ;  /* 0x000000061f087c20 */ /* 0x000fe20008410000 */
[----:B------:R-:W-:Y:S01]  /*cac0*/  MUFU.TANH R10, R10 ;  /* 0x0000000a000a7308 */ /* 0x000fe20000002400 */
[----:B0-----:R-:W-:Y:S01]  /*cad0*/  FSEL R6, R6, -INF , P4 ;  /* 0xff80000006067808 */ /* 0x001fe20002000000 */
[----:B------:R-:W-:Y:S01]  /*cae0*/  FMUL.FTZ R81, R81, UR6 ;  /* 0x0000000651517c20 */ /* 0x000fe20008410000 */
[----:B------:R-:W-:Y:S01]  /*caf0*/  FMUL.FTZ R13, R34, UR6 ;  /* 0x00000006220d7c20 */ /* 0x000fe20008410000 */
[C---:B------:R-:W-:Y:S01]  /*cb00*/  ISETP.GT.AND P2, PT, R37.reuse, 0x9, PT ;  /* 0x000000092500780c */ /* 0x040fe20003f44270 */
[----:B------:R-:W-:Y:S01]  /*cb10*/  FMUL.FTZ R28, R40, UR6 ;  /* 0x00000006281c7c20 */ /* 0x000fe20008410000 */
[----:B------:R-:W-:Y:S01]  /*cb20*/  ISETP.GT.AND P3, PT, R37, 0x10, PT ;  /* 0x000000102500780c */ /* 0x000fe20003f64270 */
[----:B------:R-:W-:Y:S01]  /*cb30*/  FMUL.FTZ R29, R41, UR6 ;  /* 0x00000006291d7c20 */ /* 0x000fe20008410000 */
[----:B------:R-:W-:Y:S01]  /*cb40*/  MUFU.TANH R11, R11 ;  /* 0x0000000b000b7308 */ /* 0x000fe20000002400 */
[----:B------:R-:W-:Y:S01]  /*cb50*/  FMUL.FTZ R21, R38, UR6 ;  /* 0x0000000626157c20 */ /* 0x000fe20008410000 */
        /* <DEDUP_REMOVED lines=35> */
[----:B------:R-:W-:Y:S01]  /*cd90*/  FMUL.FTZ R63, R63, UR6 ;  /* 0x000000063f3f7c20 */ /* 0x000fe20008410000 */
[----:B------:R-:W-:Y:S01]  /*cda0*/  FMUL.FTZ R73, R73, UR6 ;  /* 0x0000000649497c20 */ /* 0x000fe20008410000 */
[----:B------:R-:W-:Y:S01]  /*cdb0*/  FMUL.FTZ R66, R66, UR6 ;  /* 0x0000000642427c20 */ /* 0x000fe20008410000 */
[----:B------:R1:W-:Y:S01]  /*cdc0*/  MUFU.TANH R115, R69 ;  /* 0x0000004500737308 */ /* 0x0003e20000002400 */
[----:B--2---:R-:W-:Y:S01]  /*cdd0*/  FSEL R4, R4, -INF , P5 ;  /* 0xff80000004047808 */ /* 0x004fe20002800000 */
[----:B------:R-:W-:Y:S01]  /*cde0*/  FMUL.FTZ R72, R72, UR6 ;  /* 0x0000000648487c20 */ /* 0x000fe20008410000 */
[----:B------:R-:W-:Y:S01]  /*cdf0*/  FMUL.FTZ R75, R75, UR6 ;  /* 0x000000064b4b7c20 */ /* 0x000fe20008410000 */
[----:B------:R-:W-:Y:S01]  /*ce00*/  FMUL.FTZ R76, R76, UR6 ;  /* 0x000000064c4c7c20 */ /* 0x000fe20008410000 */
[----:B------:R-:W-:Y:S01]  /*ce10*/  FMUL.FTZ R70, R70, UR6 ;  /* 0x0000000646467c20 */ /* 0x000fe20008410000 */
[----:B------:R-:W-:Y:S01]  /*ce20*/  FMUL.FTZ R74, R74, UR6 ;  /* 0x000000064a4a7c20 */ /* 0x000fe20008410000 */
[----:B------:R-:W-:Y:S01]  /*ce30*/  FMUL.FTZ R80, R80, UR6 ;  /* 0x0000000650507c20 */ /* 0x000fe20008410000 */
[----:B------:R-:W2:Y:S01]  /*ce40*/  MUFU.TANH R9, R9 ;  /* 0x0000000900097308 */ /* 0x000ea20000002400 */
[----:B-1----:R-:W-:Y:S01]  /*ce50*/  FSEL R69, R7, -INF , P5 ;  /* 0xff80000007457808 */ /* 0x002fe20002800000 */
[----:B------:R-:W-:Y:S01]  /*ce60*/  FMUL.FTZ R78, R78, UR6 ;  /* 0x000000064e4e7c20 */ /* 0x000fe20008410000 */
[----:B------:R-:W-:Y:S01]  /*ce70*/  ISETP.GT.AND P5, PT, R37, 0x18, PT ;  /* 0x000000182500780c */ /* 0x000fe20003fa4270 */
[----:B------:R-:W-:Y:S01]  /*ce80*/  FMUL.FTZ R84, R84, UR6 ;  /* 0x0000000654547c20 */ /* 0x000fe20008410000 */
[----:B0-----:R-:W-:Y:S01]  /*ce90*/  FSEL R91, R15, -INF , P4 ;  /* 0xff8000000f5b7808 */ /* 0x001fe20002000000 */
[----:B------:R-:W-:-:S02]  /*cea0*/  IMAD.U32 R38, RZ, RZ, UR7 ;  /* 0x00000007ff267e24 */ /* 0x000fc4000f8e00ff */
[----:B------:R-:W-:Y:S01]  /*ceb0*/  FMUL.FTZ R79, R79, UR6 ;  /* 0x000000064f4f7c20 */ /* 0x000fe20008410000 */
[----:B------:R0:W-:Y:S01]  /*cec0*/  MUFU.TANH R123, R77 ;  /* 0x0000004d007b7308 */ /* 0x0001e20000002400 */
[----:B------:R-:W-:Y:S01]  /*ced0*/  FMUL.FTZ R82, R82, UR6 ;  /* 0x0000000652527c20 */ /* 0x000fe20008410000 */
[----:B------:R-:W-:Y:S01]  /*cee0*/  FMUL.FTZ R83, R83, UR6 ;  /* 0x0000000653537c20 */ /* 0x000fe20008410000 */
[----:B------:R-:W-:Y:S01]  /*cef0*/  FMUL.FTZ R86, R86, UR6 ;  /* 0x0000000656567c20 */ /* 0x000fe20008410000 */
[----:B------:R-:W-:Y:S01]  /*cf00*/  FMUL.FTZ R87, R87, UR6 ;  /* 0x0000000657577c20 */ /* 0x000fe20008410000 */
[----:B------:R-:W-:Y:S01]  /*cf10*/  VIADD R3, R3, 0x28840 ;  /* 0x0002884003037836 */ /* 0x000fe20000000000 */
[----:B------:R-:W-:Y:S01]  /*cf20*/  ULDC UR37, c[0x0][0x9d8] ;  /* 0x0002760000257ab9 */ /* 0x000fe20000000800 */
[--C-:B------:R-:W-:Y:S01]  /*cf30*/  IMAD.MOV.U32 R150, RZ, RZ, R151.reuse ;  /* 0x000000ffff967224 */ /* 0x100fe200078e0097 */
[----:B------:R-:W1:Y:S01]  /*cf40*/  MUFU.TANH R24, R24 ;  /* 0x0000001800187308 */ /* 0x000e620000002400 */
[----:B0-----:R-:W-:Y:S01]  /*cf50*/  FSEL R77, R10, -INF , P1 ;  /* 0xff8000000a4d7808 */ /* 0x001fe20000800000 */
[--C-:B------:R-:W-:Y:S01]  /*cf60*/  IMAD.MOV.U32 R149, RZ, RZ, R151.reuse ;  /* 0x000000ffff957224 */ /* 0x100fe200078e0097 */
[----:B------:R-:W-:Y:S01]  /*cf70*/  FMNMX.FTZ R10, R6, R69, !PT ;  /* 0x00000045060a7209 */ /* 0x000fe20007810000 */
[--C-:B------:R-:W-:Y:S01]  /*cf80*/  IMAD.MOV.U32 R147, RZ, RZ, R151.reuse ;  /* 0x000000ffff937224 */ /* 0x100fe200078e0097 */
[----:B--2---:R-:W-:Y:S01]  /*cf90*/  FSEL R9, R9, -INF , P1 ;  /* 0xff80000009097808 */ /* 0x004fe20000800000 */
[--C-:B------:R-:W-:Y:S01]  /*cfa0*/  IMAD.MOV.U32 R146, RZ, RZ, R151.reuse ;  /* 0x000000ffff927224 */ /* 0x100fe200078e0097 */
[----:B------:R-:W-:Y:S01]  /*cfb0*/  FMNMX.FTZ R10, R77, R10, !PT ;  /* 0x0000000a4d0a7209 */ /* 0x000fe20007810000 */
[----:B------:R-:W0:Y:S01]  /*cfc0*/  MUFU.TANH R8, R8 ;  /* 0x0000000800087308 */ /* 0x000e220000002400 */
[----:B------:R-:W-:Y:S01]  /*cfd0*/  ISETP.GT.AND P1, PT, R37, 0x19, PT ;  /* 0x000000192500780c */ /* 0x000fe20003f24270 */
[----:B------:R-:W-:Y:S01]  /*cfe0*/  IMAD.MOV.U32 R145, RZ, RZ, R151 ;  /* 0x000000ffff917224 */ /* 0x000fe200078e0097 */
[----:B------:R-:W-:Y:S01]  /*cff0*/  PRMT R3, R222, 0x654, R3 ;  /* 0x00000654de037816 */ /* 0x000fe20000000003 */
[--C-:B------:R-:W-:Y:S01]  /*d000*/  IMAD.MOV.U32 R144, RZ, RZ, R151.reuse ;  /* 0x000000ffff907224 */ /* 0x100fe200078e0097 */
[-C--:B------:R-:W-:Y:S01]  /*d010*/  MOV R148, R151.reuse ;  /* 0x0000009700947202 */ /* 0x080fe20000000f00 */
[--C-:B------:R-:W-:Y:S01]  /*d020*/  IMAD.MOV.U32 R143, RZ, RZ, R151.reuse ;  /* 0x000000ffff8f7224 */ /* 0x100fe200078e0097 */
[----:B------:R2:W-:Y:S01]  /*d030*/  SYNCS.ARRIVE.TRANS64.RED.A1T0 RZ, [R3+URZ], RZ ;  /* 0x000000ff03ff79a7 */ /* 0x0005e2000810043f */
[----:B------:R-:W3:Y:S01]  /*d040*/  MUFU.TANH R25, R25 ;  /* 0x0000001900197308 */ /* 0x000ee20000002400 */
[----:B-1----:R-:W-:Y:S01]  /*d050*/  FSEL R109, R24, -INF , P5 ;  /* 0xff800000186d7808 */ /* 0x002fe20002800000 */
[--C-:B------:R-:W-:Y:S01]  /*d060*/  IMAD.MOV.U32 R142, RZ, RZ, R151.reuse ;  /* 0x000000ffff8e7224 */ /* 0x100fe200078e0097 */
[-C--:B------:R-:W-:Y:S01]  /*d070*/  MOV R140, R151.reuse ;  /* 0x00000097008c7202 */ /* 0x080fe20000000f00 */
[--C-:B------:R-:W-:Y:S01]  /*d080*/  IMAD.MOV.U32 R141, RZ, RZ, R151.reuse ;  /* 0x000000ffff8d7224 */ /* 0x100fe200078e0097 */
[-C--:B------:R-:W-:Y:S01]  /*d090*/  MOV R132, R151.reuse ;  /* 0x0000009700847202 */ /* 0x080fe20000000f00 */
[--C-:B------:R-:W-:Y:S01]  /*d0a0*/  IMAD.MOV.U32 R139, RZ, RZ, R151.reuse ;  /* 0x000000ffff8b7224 */ /* 0x100fe200078e0097 */
[-C--:B------:R-:W-:Y:S01]  /*d0b0*/  MOV R124, R151.reuse ;  /* 0x00000097007c7202 */ /* 0x080fe20000000f00 */
[----:B------:R1:W-:Y:S01]  /*d0c0*/  MUFU.TANH R127, R81 ;  /* 0x00000051007f7308 */ /* 0x0003e20000002400 */
[----:B0-----:R-:W-:Y:S01]  /*d0d0*/  FSEL R7, R8, -INF , P2 ;  /* 0xff80000008077808 */ /* 0x001fe20001000000 */
[--C-:B------:R-:W-:Y:S01]  /*d0e0*/  IMAD.MOV.U32 R138, RZ, RZ, R151.reuse ;  /* 0x000000ffff8a7224 */ /* 0x100fe200078e0097 */
[-C--:B------:R-:W-:Y:S01]  /*d0f0*/  MOV R116, R151.reuse ;  /* 0x0000009700747202 */ /* 0x080fe20000000f00 */
[--C-:B------:R-:W-:Y:S01]  /*d100*/  IMAD.MOV.U32 R137, RZ, RZ, R151.reuse ;  /* 0x000000ffff897224 */ /* 0x100fe200078e0097 */
[-C--:B------:R-:W-:Y:S01]  /*d110*/  MOV R108, R151.reuse ;  /* 0x00000097006c7202 */ /* 0x080fe20000000f00 */
[--C-:B------:R-:W-:Y:S01]  /*d120*/  IMAD.MOV.U32 R136, RZ, RZ, R151.reuse ;  /* 0x000000ffff887224 */ /* 0x100fe200078e0097 */
[-C--:B------:R-:W-:Y:S01]  /*d130*/  MOV R100, R151.reuse ;  /* 0x0000009700647202 */ /* 0x080fe20000000f00 */
[----:B------:R-:W0:Y:S01]  /*d140*/  MUFU.TANH R13, R13 ;  /* 0x0000000d000d7308 */ /* 0x000e220000002400 */
[----:B-1----:R-:W-:Y:S01]  /*d150*/  FSEL R81, R11, -INF , P2 ;  /* 0xff8000000b517808 */ /* 0x002fe20001000000 */
[--C-:B------:R-:W-:Y:S01]  /*d160*/  IMAD.MOV.U32 R135, RZ, RZ, R151.reuse ;  /* 0x000000ffff877224 */ /* 0x100fe200078e0097 */
[----:B------:R-:W-:Y:S01]  /*d170*/  ISETP.GT.AND P2, PT, R37, 0x20, PT ;  /* 0x000000202500780c */ /* 0x000fe20003f44270 */
[--C-:B------:R-:W-:Y:S01]  /*d180*/  IMAD.MOV.U32 R134, RZ, RZ, R151.reuse ;  /* 0x000000ffff867224 */ /* 0x100fe200078e0097 */
[----:B------:R-:W-:Y:S01]  /*d190*/  FMNMX.FTZ R10, R81, R10, !PT ;  /* 0x0000000a510a7209 */ /* 0x000fe20007810000 */
[--C-:B------:R-:W-:Y:S01]  /*d1a0*/  IMAD.MOV.U32 R133, RZ, RZ, R151.reuse ;  /* 0x000000ffff857224 */ /* 0x100fe200078e0097 */
[----:B---3--:R-:W-:Y:S01]  /*d1b0*/  FSEL R95, R25, -INF , P1 ;  /* 0xff800000195f7808 */ /* 0x008fe20000800000 */
[----:B------:R-:W1:Y:S01]  /*d1c0*/  MUFU.TANH R28, R28 ;  /* 0x0000001c001c7308 */ /* 0x000e620000002400 */
[----:B------:R-:W-:Y:S01]  /*d1d0*/  FMNMX.FTZ R10, R111, R10, !PT ;  /* 0x0000000a6f0a7209 */ /* 0x000fe20007810000 */
[--C-:B------:R-:W-:Y:S01]  /*d1e0*/  IMAD.MOV.U32 R130, RZ, RZ, R151.reuse ;  /* 0x000000ffff827224 */ /* 0x100fe200078e0097 */
[----:B------:R-:W-:Y:S01]  /*d1f0*/  MOV R92, R151 ;  /* 0x00000097005c7202 */ /* 0x000fe20000000f00 */
[--C-:B------:R-:W-:Y:S01]  /*d200*/  IMAD.MOV.U32 R128, RZ, RZ, R151.reuse ;  /* 0x000000ffff807224 */ /* 0x100fe200078e0097 */
[----:B------:R-:W-:Y:S01]  /*d210*/  FMNMX.FTZ R10, R91, R10, !PT ;  /* 0x0000000a5b0a7209 */ /* 0x000fe20007810000 */
[----:B------:R-:W-:-:S02]  /*d220*/  IMAD.MOV.U32 R126, RZ, RZ, R151 ;  /* 0x000000ffff7e7224 */ /* 0x000fc400078e0097 */
[----:B------:R-:W3:Y:S01]  /*d230*/  MUFU.TANH R12, R12 ;  /* 0x0000000c000c7308 */ /* 0x000ee20000002400 */
[----:B------:R-:W-:Y:S01]  /*d240*/  FMNMX.FTZ R10, R109, R10, !PT ;  /* 0x0000000a6d0a7209 */ /* 0x000fe20007810000 */
[--C-:B------:R-:W-:Y:S01]  /*d250*/  IMAD.MOV.U32 R122, RZ, RZ, R151.reuse ;  /* 0x000000ffff7a7224 */ /* 0x100fe200078e0097 */
[----:B0-----:R-:W-:Y:S01]  /*d260*/  FSEL R13, R13, -INF , P3 ;  /* 0xff8000000d0d7808 */ /* 0x001fe20001800000 */
[--C-:B------:R-:W-:Y:S01]  /*d270*/  IMAD.MOV.U32 R120, RZ, RZ, R151.reuse ;  /* 0x000000ffff787224 */ /* 0x100fe200078e0097 */
[----:B------:R-:W-:Y:S01]  /*d280*/  ISETP.GT.AND P3, PT, R37, 0x21, PT ;  /* 0x000000212500780c */ /* 0x000fe20003f64270 */
[--C-:B------:R-:W-:Y:S01]  /*d290*/  IMAD.MOV.U32 R118, RZ, RZ, R151.reuse ;  /* 0x000000ffff767224 */ /* 0x100fe200078e0097 */
[----:B------:R-:W-:Y:S01]  /*d2a0*/  FMNMX.FTZ R10, R95, R10, !PT ;  /* 0x0000000a5f0a7209 */ /* 0x000fe20007810000 */
[----:B------:R-:W0:Y:S01]  /*d2b0*/  MUFU.TANH R29, R29 ;  /* 0x0000001d001d7308 */ /* 0x000e220000002400 */
[----:B-1----:R-:W-:Y:S01]  /*d2c0*/  FSEL R107, R28, -INF , P2 ;  /* 0xff8000001c6b7808 */ /* 0x002fe20001000000 */
[----:B------:R-:W-:-:S02]  /*d2d0*/  IMAD.MOV.U32 R114, RZ, RZ, R151 ;  /* 0x000000ffff727224 */ /* 0x000fc400078e0097 */
[--C-:B------:R-:W-:Y:S01]  /*d2e0*/  IMAD.MOV.U32 R112, RZ, RZ, R151.reuse ;  /* 0x000000ffff707224 */ /* 0x100fe200078e0097 */
[----:B------:R-:W-:Y:S01]  /*d2f0*/  FMNMX.FTZ R10, R107, R10, !PT ;  /* 0x0000000a6b0a7209 */ /* 0x000fe20007810000 */
[--C-:B------:R-:W-:Y:S02]  /*d300*/  IMAD.MOV.U32 R110, RZ, RZ, R151.reuse ;  /* 0x000000ffff6e7224 */ /* 0x100fe400078e0097 */
[----:B------:R-:W1:Y:S01]  /*d310*/  MUFU.TANH R21, R21 ;  /* 0x0000001500157308 */ /* 0x000e620000002400 */
[----:B---3--:R-:W-:Y:S01]  /*d320*/  FSEL R11, R12, -INF , P4 ;  /* 0xff8000000c0b7808 */ /* 0x008fe20002000000 */
[--C-:B------:R-:W-:Y:S01]  /*d330*/  IMAD.MOV.U32 R106, RZ, RZ, R151.reuse ;  /* 0x000000ffff6a7224 */ /* 0x100fe200078e0097 */
[----:B------:R-:W-:Y:S01]  /*d340*/  ISETP.GT.AND P4, PT, R37, 0x28, PT ;  /* 0x000000282500780c */ /* 0x000fe20003f84270 */
[--C-:B------:R-:W-:Y:S02]  /*d350*/  IMAD.MOV.U32 R104, RZ, RZ, R151.reuse ;  /* 0x000000ffff687224 */ /* 0x100fe400078e0097 */
[----:B------:R-:W-:-:S02]  /*d360*/  IMAD.MOV.U32 R102, RZ, RZ, R151 ;  /* 0x000000ffff667224 */ /* 0x000fc400078e0097 */
[----:B------:R-:W3:Y:S01]  /*d370*/  MUFU.TANH R44, R44 ;  /* 0x0000002c002c7308 */ /* 0x000ee20000002400 */
[----:B0-----:R-:W-:Y:S01]  /*d380*/  FSEL R89, R29, -INF , P3 ;  /* 0xff8000001d597808 */ /* 0x001fe20001800000 */
[--C-:B------:R-:W-:Y:S02]  /*d390*/  IMAD.MOV.U32 R98, RZ, RZ, R151.reuse ;  /* 0x000000ffff627224 */ /* 0x100fe400078e0097 */
[--C-:B------:R-:W-:Y:S01]  /*d3a0*/  IMAD.MOV.U32 R94, RZ, RZ, R151.reuse ;  /* 0x000000ffff5e7224 */ /* 0x100fe200078e0097 */
[----:B------:R-:W-:Y:S01]  /*d3b0*/  FMNMX.FTZ R10, R89, R10, !PT ;  /* 0x0000000a590a7209 */ /* 0x000fe20007810000 */
[--C-:B------:R-:W-:Y:S02]  /*d3c0*/  IMAD.MOV.U32 R90, RZ, RZ, R151.reuse ;  /* 0x000000ffff5a7224 */ /* 0x100fe400078e0097 */
[----:B------:R-:W0:Y:S01]  /*d3d0*/  MUFU.TANH R20, R20 ;  /* 0x0000001400147308 */ /* 0x000e220000002400 */
[----:B-1----:R-:W-:Y:S01]  /*d3e0*/  FSEL R21, R21, -INF , P5 ;  /* 0xff80000015157808 */ /* 0x002fe20002800000 */
[----:B------:R-:W-:Y:S01]  /*d3f0*/  IMAD.MOV.U32 R88, RZ, RZ, R151 ;  /* 0x000000ffff587224 */ /* 0x000fe200078e0097 */
[----:B------:R-:W-:-:S05]  /*d400*/  ISETP.GT.AND P5, PT, R37, 0x29, PT ;  /* 0x000000292500780c */ /* 0x000fca0003fa4270 */
[----:B------:R-:W1:Y:S01]  /*d410*/  MUFU.TANH R32, R32 ;  /* 0x0000002000207308 */ /* 0x000e620000002400 */
[----:B---3--:R-:W-:-:S04]  /*d420*/  FSEL R105, R44, -INF , P4 ;  /* 0xff8000002c697808 */ /* 0x008fc80002000000 */
[----:B------:R-:W-:-:S03]  /*d430*/  FMNMX.FTZ R10, R105, R10, !PT ;  /* 0x0000000a690a7209 */ /* 0x000fc60007810000 */
[----:B------:R-:W3:Y:S01]  /*d440*/  MUFU.TANH R27, R27 ;  /* 0x0000001b001b7308 */ /* 0x000ee20000002400 */
[----:B0-----:R-:W-:Y:S02]  /*d450*/  FSEL R15, R20, -INF , P1 ;  /* 0xff800000140f7808 */ /* 0x001fe40000800000 */
[----:B------:R-:W-:-:S05]  /*d460*/  ISETP.GT.AND P1, PT, R37, 0x30, PT ;  /* 0x000000302500780c */ /* 0x000fca0003f24270 */
[----:B------:R-:W0:Y:S01]  /*d470*/  MUFU.TANH R48, R48 ;  /* 0x0000003000307308 */ /* 0x000e220000002400 */
[----:B-1----:R-:W-:-:S04]  /*d480*/  FSEL R93, R32, -INF , P5 ;  /* 0xff800000205d7808 */ /* 0x002fc80002800000 */
[----:B------:R-:W-:-:S03]  /*d490*/  FMNMX.FTZ R10, R93, R10, !PT ;  /* 0x0000000a5d0a7209 */ /* 0x000fc60007810000 */
[----:B------:R-:W1:Y:S01]  /*d4a0*/  MUFU.TANH R26, R26 ;  /* 0x0000001a001a7308 */ /* 0x000e620000002400 */
[----:B---3--:R-:W-:Y:S02]  /*d4b0*/  FSEL R27, R27, -INF , P2 ;  /* 0xff8000001b1b7808 */ /* 0x008fe40001000000 */
[----:B------:R-:W-:-:S05]  /*d4c0*/  ISETP.GT.AND P2, PT, R37, 0x31, PT ;  /* 0x000000312500780c */ /* 0x000fca0003f44270 */
[----:B------:R-:W3:Y:S01]  /*d4d0*/  MUFU.TANH R49, R49 ;  /* 0x0000003100317308 */ /* 0x000ee20000002400 */
[----:B0-----:R-:W-:-:S04]  /*d4e0*/  FSEL R103, R48, -INF , P1 ;  /* 0xff80000030677808 */ /* 0x001fc80000800000 */
[----:B------:R-:W-:-:S03]  /*d4f0*/  FMNMX.FTZ R10, R103, R10, !PT ;  /* 0x0000000a670a7209 */ /* 0x000fc60007810000 */
[----:B------:R-:W0:Y:S01]  /*d500*/  MUFU.TANH R31, R31 ;  /* 0x0000001f001f7308 */ /* 0x000e220000002400 */
[----:B-1----:R-:W-:Y:S02]  /*d510*/  FSEL R25, R26, -INF , P3 ;  /* 0xff8000001a197808 */ /* 0x002fe40001800000 */
[----:B------:R-:W-:-:S05]  /*d520*/  ISETP.GT.AND P3, PT, R37, 0x38, PT ;  /* 0x000000382500780c */ /* 0x000fca0003f64270 */
[----:B------:R-:W1:Y:S01]  /*d530*/  MUFU.TANH R52, R52 ;  /* 0x0000003400347308 */ /* 0x000e620000002400 */
[----:B---3--:R-:W-:-:S04]  /*d540*/  FSEL R97, R49, -INF , P2 ;  /* 0xff80000031617808 */ /* 0x008fc80001000000 */
[----:B------:R-:W-:-:S03]  /*d550*/  FMNMX.FTZ R10, R97, R10, !PT ;  /* 0x0000000a610a7209 */ /* 0x000fc60007810000 */
[----:B------:R-:W3:Y:S01]  /*d560*/  MUFU.TANH R30, R30 ;  /* 0x0000001e001e7308 */ /* 0x000ee20000002400 */
[----:B0-----:R-:W-:Y:S02]  /*d570*/  FSEL R31, R31, -INF , P4 ;  /* 0xff8000001f1f7808 */ /* 0x001fe40002000000 */
[----:B------:R-:W-:-:S05]  /*d580*/  ISETP.GT.AND P4, PT, R37, 0x39, PT ;  /* 0x000000392500780c */ /* 0x000fca0003f84270 */
[----:B------:R-:W-:Y:S01]  /*d590*/  MUFU.TANH R53, R53 ;  /* 0x0000003500357308 */ /* 0x000fe20000002400 */
[----:B-1----:R-:W-:-:S04]  /*d5a0*/  FSEL R101, R52, -INF , P3 ;  /* 0xff80000034657808 */ /* 0x002fc80001800000 */
[----:B------:R-:W-:-:S03]  /*d5b0*/  FMNMX.FTZ R10, R101, R10, !PT ;  /* 0x0000000a650a7209 */ /* 0x000fc60007810000 */
[----:B------:R-:W0:Y:S01]  /*d5c0*/  MUFU.TANH R34, R34 ;  /* 0x0000002200227308 */ /* 0x000e220000002400 */
[----:B---3--:R-:W-:Y:S02]  /*d5d0*/  FSEL R29, R30, -INF , P5 ;  /* 0xff8000001e1d7808 */ /* 0x008fe40002800000 */
[----:B------:R-:W-:-:S05]  /*d5e0*/  ISETP.GT.AND P5, PT, R37, 0x40, PT ;  /* 0x000000402500780c */ /* 0x000fca0003fa4270 */
[----:B------:R-:W-:Y:S08]  /*d5f0*/  MUFU.TANH R56, R56 ;  /* 0x0000003800387308 */ /* 0x000ff00000002400 */
[----:B------:R-:W1:Y:S01]  /*d600*/  MUFU.TANH R33, R33 ;  /* 0x0000002100217308 */ /* 0x000e620000002400 */
[----:B0-----:R-:W-:Y:S02]  /*d610*/  FSEL R35, R34, -INF , P1 ;  /* 0xff80000022237808 */ /* 0x001fe40000800000 */
[----:B------:R-:W-:-:S05]  /*d620*/  ISETP.GT.AND P1, PT, R37, 0x41, PT ;  /* 0x000000412500780c */ /* 0x000fca0003f24270 */
[----:B------:R-:W0:Y:S08]  /*d630*/  MUFU.TANH R57, R57 ;  /* 0x0000003900397308 */ /* 0x000e300000002400 */
[----:B------:R-:W3:Y:S01]  /*d640*/  MUFU.TANH R39, R39 ;  /* 0x0000002700277308 */ /* 0x000ee20000002400 */
[----:B-1----:R-:W-:Y:S02]  /*d650*/  FSEL R33, R33, -INF , P2 ;  /* 0xff80000021217808 */ /* 0x002fe40001000000 */
[----:B------:R-:W-:-:S05]  /*d660*/  ISETP.GT.AND P2, PT, R37, 0x48, PT ;  /* 0x000000482500780c */ /* 0x000fca0003f44270 */
[----:B------:R-:W-:Y:S01]  /*d670*/  MUFU.TANH R60, R60 ;  /* 0x0000003c003c7308 */ /* 0x000fe20000002400 */
[----:B0-----:R-:W-:-:S07]  /*d680*/  FSEL R49, R57, -INF , P1 ;  /* 0xff80000039317808 */ /* 0x001fce0000800000 */
[----:B------:R-:W0:Y:S01]  /*d690*/  MUFU.TANH R41, R41 ;  /* 0x0000002900297308 */ /* 0x000e220000002400 */
[----:B---3--:R-:W-:Y:S02]  /*d6a0*/  FSEL R39, R39, -INF , P3 ;  /* 0xff80000027277808 */ /* 0x008fe40001800000 */
[----:B------:R-:W-:-:S05]  /*d6b0*/  ISETP.GT.AND P3, PT, R37, 0x49, PT ;  /* 0x000000492500780c */ /* 0x000fca0003f64270 */
[----:B------:R-:W-:Y:S08]  /*d6c0*/  MUFU.TANH R61, R61 ;  /* 0x0000003d003d7308 */ /* 0x000ff00000002400 */
[----:B------:R1:W-:Y:S01]  /*d6d0*/  MUFU.TANH R131, R85 ;  /* 0x0000005500837308 */ /* 0x0003e20000002400 */
[----:B0-----:R-:W-:-:S07]  /*d6e0*/  FSEL R41, R41, -INF , P4 ;  /* 0xff80000029297808 */ /* 0x001fce0002000000 */
[----:B------:R-:W0:Y:S01]  /*d6f0*/  MUFU.TANH R43, R43 ;  /* 0x0000002b002b7308 */ /* 0x000e220000002400 */
[----:B-1----:R-:W-:Y:S02]  /*d700*/  FSEL R85, R53, -INF , P4 ;  /* 0xff80000035557808 */ /* 0x002fe40002000000 */
[----:B------:R-:W-:Y:S02]  /*d710*/  ISETP.GT.AND P4, PT, R37, 0x50, PT ;  /* 0x000000502500780c */ /* 0x000fe40003f84270 */
[----:B------:R-:W-:-:S03]  /*d720*/  FMNMX.FTZ R10, R85, R10, !PT ;  /* 0x0000000a550a7209 */ /* 0x000fc60007810000 */
[----:B------:R-:W-:Y:S08]  /*d730*/  MUFU.TANH R64, R64 ;  /* 0x0000004000407308 */ /* 0x000ff00000002400 */
[----:B------:R1:W-:Y:S01]  /*d740*/  MUFU.TANH R59, R71 ;  /* 0x00000047003b7308 */ /* 0x0003e20000002400 */
[----:B0-----:R-:W-:-:S07]  /*d750*/  FSEL R43, R43, -INF , P5 ;  /* 0xff8000002b2b7808 */ /* 0x001fce0002800000 */
[----:B------:R-:W0:Y:S01]  /*d760*/  MUFU.TANH R45, R45 ;  /* 0x0000002d002d7308 */ /* 0x000e220000002400 */
[----:B-1----:R-:W-:Y:S02]  /*d770*/  FSEL R71, R56, -INF , P5 ;  /* 0xff80000038477808 */ /* 0x002fe40002800000 */
[----:B------:R-:W-:Y:S02]  /*d780*/  ISETP.GT.AND P5, PT, R37, 0x51, PT ;  /* 0x000000512500780c */ /* 0x000fe40003fa4270 */
[----:B------:R-:W-:-:S03]  /*d790*/  FMNMX.FTZ R10, R71, R10, !PT ;  /* 0x0000000a470a7209 */ /* 0x000fc60007810000 */
[----:B------:R-:W1:Y:S01]  /*d7a0*/  MUFU.TANH R65, R65 ;  /* 0x0000004100417308 */ /* 0x000e620000002400 */
[----:B------:R-:W-:-:S07]  /*d7b0*/  FMNMX.FTZ R10, R49, R10, !PT ;  /* 0x0000000a310a7209 */ /* 0x000fce0007810000 */
[----:B------:R-:W3:Y:S01]  /*d7c0*/  MUFU.TANH R47, R62 ;  /* 0x0000003e002f7308 */ /* 0x000ee20000002400 */
[----:B0-----:R-:W-:Y:S02]  /*d7d0*/  FSEL R45, R45, -INF , P1 ;  /* 0xff8000002d2d7808 */ /* 0x001fe40000800000 */
[----:B------:R-:W-:-:S05]  /*d7e0*/  ISETP.GT.AND P1, PT, R37, 0x58, PT ;  /* 0x000000582500780c */ /* 0x000fca0003f24270 */
[----:B------:R0:W4:Y:S01]  /*d7f0*/  MUFU.TANH R36, R67 ;  /* 0x0000004300247308 */ /* 0x0001220000002400 */
[----:B-1----:R-:W-:-:S07]  /*d800*/  FSEL R99, R65, -INF , P5 ;  /* 0xff80000041637808 */ /* 0x002fce0002800000 */
[----:B------:R-:W1:Y:S01]  /*d810*/  MUFU.TANH R68, R68 ;  /* 0x0000004400447308 */ /* 0x000e620000002400 */
[----:B0-----:R-:W-:Y:S02]  /*d820*/  FSEL R67, R60, -INF , P2 ;  /* 0xff8000003c437808 */ /* 0x001fe40001000000 */
[----:B---3--:R-:W-:Y:S02]  /*d830*/  FSEL R47, R47, -INF , P2 ;  /* 0xff8000002f2f7808 */ /* 0x008fe40001000000 */
[----:B------:R-:W-:Y:S02]  /*d840*/  FMNMX.FTZ R10, R67, R10, !PT ;  /* 0x0000000a430a7209 */ /* 0x000fe40007810000 */
[----:B------:R-:W-:Y:S01]  /*d850*/  ISETP.GT.AND P2, PT, R37, 0x59, PT ;  /* 0x000000592500780c */ /* 0x000fe20003f44270 */
[----:B------:R-:W0:Y:S01]  /*d860*/  MUFU.TANH R51, R63 ;  /* 0x0000003f00337308 */ /* 0x000e220000002400 */
[----:B----4-:R-:W-:Y:S02]  /*d870*/  FSEL R57, R36, -INF , P5 ;  /* 0xff80000024397808 */ /* 0x010fe40002800000 */
[----:B------:R-:W-:-:S02]  /*d880*/  FSEL R115, R115, -INF , P2 ;  /* 0xff80000073737808 */ /* 0x000fc40001000000 */
[----:B------:R-:W-:Y:S02]  /*d890*/  ISETP.GT.AND P5, PT, R37, 0x68, PT ;  /* 0x000000682500780c */ /* 0x000fe40003fa4270 */
[----:B------:R-:W-:Y:S01]  /*d8a0*/  FSEL R59, R59, -INF , P2 ;  /* 0xff8000003b3b7808 */ /* 0x000fe20001000000 */
[----:B------:R3:W-:Y:S01]  /*d8b0*/  MUFU.TANH R119, R73 ;  /* 0x0000004900777308 */ /* 0x0007e20000002400 */
[----:B-1----:R-:W-:Y:S02]  /*d8c0*/  FSEL R113, R68, -INF , P1 ;  /* 0xff80000044717808 */ /* 0x002fe40000800000 */
[----:B------:R-:W-:-:S05]  /*d8d0*/  ISETP.GT.AND P2, PT, R37, 0x70, PT ;  /* 0x000000702500780c */ /* 0x000fca0003f44270 */
[----:B------:R-:W1:Y:S01]  /*d8e0*/  MUFU.TANH R66, R66 ;  /* 0x0000004200427308 */ /* 0x000e620000002400 */
[----:B---3--:R-:W-:Y:S02]  /*d8f0*/  FSEL R73, R61, -INF , P3 ;  /* 0xff8000003d497808 */ /* 0x008fe40001800000 */
[----:B0-----:R-:W-:Y:S02]  /*d900*/  FSEL R51, R51, -INF , P3 ;  /* 0xff80000033337808 */ /* 0x001fe40001800000 */
[----:B------:R-:W-:Y:S02]  /*d910*/  FMNMX.FTZ R10, R73, R10, !PT ;  /* 0x0000000a490a7209 */ /* 0x000fe40007810000 */
[----:B------:R-:W-:Y:S01]  /*d920*/  ISETP.GT.AND P3, PT, R37, 0x60, PT ;  /* 0x000000602500780c */ /* 0x000fe20003f64270 */
[----:B------:R-:W0:Y:S08]  /*d930*/  MUFU.TANH R72, R72 ;  /* 0x0000004800487308 */ /* 0x000e300000002400 */
[----:B------:R3:W4:Y:S01]  /*d940*/  MUFU.TANH R63, R75 ;  /* 0x0000004b003f7308 */ /* 0x0007220000002400 */
[----:B-1----:R-:W-:-:S07]  /*d950*/  FSEL R53, R66, -INF , P4 ;  /* 0xff80000042357808 */ /* 0x002fce0002000000 */
[----:B------:R-:W1:Y:S01]  /*d960*/  MUFU.TANH R55, R70 ;  /* 0x0000004600377308 */ /* 0x000e620000002400 */
[----:B---3--:R-:W-:Y:S02]  /*d970*/  FSEL R75, R64, -INF , P4 ;  /* 0xff800000404b7808 */ /* 0x008fe40002000000 */
[----:B------:R-:W-:Y:S02]  /*d980*/  ISETP.GT.AND P4, PT, R37, 0x61, PT ;  /* 0x000000612500780c */ /* 0x000fe40003f84270 */
[----:B------:R-:W-:Y:S02]  /*d990*/  FMNMX.FTZ R10, R75, R10, !PT ;  /* 0x0000000a4b0a7209 */ /* 0x000fe40007810000 */
[----:B0-----:R-:W-:Y:S01]  /*d9a0*/  FSEL R117, R72, -INF , P3 ;  /* 0xff80000048757808 */ /* 0x001fe20001800000 */
[----:B------:R-:W0:Y:S01]  /*d9b0*/  MUFU.TANH R76, R76 ;  /* 0x0000004c004c7308 */ /* 0x000e220000002400 */
[----:B------:R-:W-:Y:S02]  /*d9c0*/  FMNMX.FTZ R10, R99, R10, !PT ;  /* 0x0000000a630a7209 */ /* 0x000fe40007810000 */
[----:B------:R-:W-:-:S02]  /*d9d0*/  FSEL R119, R119, -INF , P4 ;  /* 0xff80000077777808 */ /* 0x000fc40002000000 */
[----:B------:R-:W-:Y:S02]  /*d9e0*/  FMNMX.FTZ R10, R113, R10, !PT ;  /* 0x0000000a710a7209 */ /* 0x000fe40007810000 */
[----:B----4-:R-:W-:Y:S01]  /*d9f0*/  FSEL R63, R63, -INF , P4 ;  /* 0xff8000003f3f7808 */ /* 0x010fe20002000000 */
[----:B------:R-:W3:Y:S01]  /*da00*/  MUFU.TANH R74, R74 ;  /* 0x0000004a004a7308 */ /* 0x000ee20000002400 */
[----:B------:R-:W-:Y:S02]  /*da10*/  FMNMX.FTZ R10, R115, R10, !PT ;  /* 0x0000000a730a7209 */ /* 0x000fe40007810000 */
[----:B-1----:R-:W-:Y:S02]  /*da20*/  FSEL R55, R55, -INF , P1 ;  /* 0xff80000037377808 */ /* 0x002fe40000800000 */
[----:B------:R-:W-:Y:S02]  /*da30*/  FMNMX.FTZ R10, R117, R10, !PT ;  /* 0x0000000a750a7209 */ /* 0x000fe40007810000 */
[----:B------:R-:W-:Y:S01]  /*da40*/  ISETP.GT.AND P1, PT, R37, 0x69, PT ;  /* 0x000000692500780c */ /* 0x000fe20003f24270 */
[----:B------:R-:W1:Y:S01]  /*da50*/  MUFU.TANH R80, R80 ;  /* 0x0000005000507308 */ /* 0x000e620000002400 */
[----:B0-----:R-:W-:-:S02]  /*da60*/  FSEL R121, R76, -INF , P5 ;  /* 0xff8000004c797808 */ /* 0x001fc40002800000 */
[----:B------:R-:W-:Y:S02]  /*da70*/  FMNMX.FTZ R10, R119, R10, !PT ;  /* 0x0000000a770a7209 */ /* 0x000fe40007810000 */
[----:B------:R-:W-:Y:S02]  /*da80*/  FSEL R123, R123, -INF , P1 ;  /* 0xff8000007b7b7808 */ /* 0x000fe40000800000 */
[----:B------:R-:W-:Y:S01]  /*da90*/  FMNMX.FTZ R10, R121, R10, !PT ;  /* 0x0000000a790a7209 */ /* 0x000fe20007810000 */
[----:B------:R-:W0:Y:S01]  /*daa0*/  MUFU.TANH R78, R78 ;  /* 0x0000004e004e7308 */ /* 0x000e220000002400 */
[----:B---3--:R-:W-:Y:S02]  /*dab0*/  FSEL R61, R74, -INF , P3 ;  /* 0xff8000004a3d7808 */ /* 0x008fe40001800000 */
[----:B------:R-:W-:Y:S02]  /*dac0*/  ISETP.GT.AND P3, PT, R37, 0x71, PT ;  /* 0x000000712500780c */ /* 0x000fe40003f64270 */
[----:B------:R-:W-:-:S02]  /*dad0*/  FMNMX.FTZ R10, R123, R10, !PT ;  /* 0x0000000a7b0a7209 */ /* 0x000fc40007810000 */
[----:B------:R-:W-:Y:S01]  /*dae0*/  ISETP.GT.AND P4, PT, R37, 0x78, PT ;  /* 0x000000782500780c */ /* 0x000fe20003f84270 */
[----:B------:R-:W3:Y:S01]  /*daf0*/  MUFU.TANH R84, R84 ;  /* 0x0000005400547308 */ /* 0x000ee20000002400 */
[----:B-1----:R-:W-:Y:S02]  /*db00*/  FSEL R125, R80, -INF , P2 ;  /* 0xff800000507d7808 */ /* 0x002fe40001000000 */
[----:B------:R-:W-:Y:S02]  /*db10*/  FSEL R127, R127, -INF , P3 ;  /* 0xff8000007f7f7808 */ /* 0x000fe40001800000 */
[----:B------:R-:W-:-:S03]  /*db20*/  FMNMX.FTZ R10, R125, R10, !PT ;  /* 0x0000000a7d0a7209 */ /* 0x000fc60007810000 */
[----:B------:R-:W-:Y:S01]  /*db30*/  MUFU.TANH R82, R82 ;  /* 0x0000005200527308 */ /* 0x000fe20000002400 */
[----:B0-----:R-:W-:Y:S02]  /*db40*/  FSEL R65, R78, -INF , P5 ;  /* 0xff8000004e417808 */ /* 0x001fe40002800000 */
[----:B------:R-:W-:Y:S02]  /*db50*/  ISETP.GT.AND P5, PT, R37, 0x79, PT ;  /* 0x000000792500780c */ /* 0x000fe40003fa4270 */
[----:B------:R-:W-:Y:S02]  /*db60*/  FMNMX.FTZ R10, R127, R10, !PT ;  /* 0x0000000a7f0a7209 */ /* 0x000fe40007810000 */
[----:B------:R-:W-:Y:S01]  /*db70*/  FSEL R131, R131, -INF , P5 ;  /* 0xff80000083837808 */ /* 0x000fe20002800000 */
[----:B------:R-:W-:Y:S01]  /*db80*/  MUFU.TANH R86, R86 ;  /* 0x0000005600567308 */ /* 0x000fe20000002400 */
[----:B---3--:R-:W-:-:S04]  /*db90*/  FSEL R129, R84, -INF , P4 ;  /* 0xff80000054817808 */ /* 0x008fc80002000000 */
[----:B------:R-:W-:-:S04]  /*dba0*/  FMNMX.FTZ R10, R129, R10, !PT ;  /* 0x0000000a810a7209 */ /* 0x000fc80007810000 */
[----:B------:R-:W-:Y:S02]  /*dbb0*/  FMNMX.FTZ R12, R131, R10, !PT ;  /* 0x0000000a830c7209 */ /* 0x000fe40007810000 */
[----:B------:R0:W1:Y:S03]  /*dbc0*/  MUFU.TANH R10, R79 ;  /* 0x0000004f000a7308 */ /* 0x0000660000002400 */
[----:B------:R-:W3:Y:S02]  /*dbd0*/  SHFL.BFLY PT, R37, R12, 0x2, 0x1f ;  /* 0x0c401f000c257f89 */ /* 0x000ee400000e0000 */
[----:B---3--:R-:W-:-:S03]  /*dbe0*/  FMNMX.FTZ R14, R12, R37, !PT ;  /* 0x000000250c0e7209 */ /* 0x008fc60007810000 */
[----:B------:R-:W3:Y:S02]  /*dbf0*/  MUFU.TANH R12, R83 ;  /* 0x00000053000c7308 */ /* 0x000ee40000002400 */
[----:B------:R-:W4:Y:S02]  /*dc00*/  SHFL.BFLY PT, R37, R14, 0x1, 0x1f ;  /* 0x0c201f000e257f89 */ /* 0x000f2400000e0000 */
[----:B----4-:R-:W-:-:S04]  /*dc10*/  FMNMX.FTZ R37, R14, R37, !PT ;  /* 0x000000250e257209 */ /* 0x010fc80007810000 */
[----:B------:R4:W5:Y:S01]  /*dc20*/  MUFU.TANH R14, R87 ;  /* 0x00000057000e7308 */ /* 0x0009620000002400 */
[C---:B------:R-:W-:Y:S01]  /*dc30*/  FSETP.NEU.FTZ.AND P6, PT, R37.reuse, -INF , PT ;  /* 0xff8000002500780b */ /* 0x040fe20003fdd000 */
[----:B------:R-:W-:-:S05]  /*dc40*/  FMUL.FTZ R8, R37, R38 ;  /* 0x0000002625087220 */ /* 0x000fca0000410000 */
[----:B------:R-:W-:-:S05]  /*dc50*/  FSEL R8, R8, RZ, P6 ;  /* 0x000000ff08087208 */ /* 0x000fca0003000000 */
[--C-:B------:R-:W-:Y:S01]  /*dc60*/  FFMA.FTZ R160, R6, R38, -R8.reuse ;  /* 0x0000002606a07223 */ /* 0x100fe20000010808 */
[----:B------:R-:W-:Y:S01]  /*dc70*/  FMNMX.FTZ R6, R5, R4, !PT ;  /* 0x0000000405067209 */ /* 0x000fe20007810000 */
[-CC-:B0-----:R-:W-:Y:S01]  /*dc80*/  FFMA.FTZ R79, R91, R38.reuse, -R8.reuse ;  /* 0x000000265b4f7223 */ /* 0x181fe20000010808 */
[----:B-1----:R-:W-:Y:S01]  /*dc90*/  FSEL R91, R10, -INF , P1 ;  /* 0xff8000000a5b7808 */ /* 0x002fe20000800000 */
[--C-:B----4-:R-:W-:Y:S01]  /*dca0*/  FFMA.FTZ R87, R93, R38, -R8.reuse ;  /* 0x000000265d577223 */ /* 0x110fe20000010808 */
[----:B------:R-:W-:Y:S01]  /*dcb0*/  FMNMX.FTZ R6, R9, R6, !PT ;  /* 0x0000000609067209 */ /* 0x000fe20007810000 */
[-CC-:B------:R-:W-:Y:S01]  /*dcc0*/  FFMA.FTZ R162, R77, R38.reuse, -R8.reuse ;  /* 0x000000264da27223 */ /* 0x180fe20000010808 */
[----:B------:R-:W-:Y:S01]  /*dcd0*/  FSEL R93, R82, -INF , P2 ;  /* 0xff800000525d7808 */ /* 0x000fe20001000000 */
[--C-:B------:R-:W-:Y:S01]  /*dce0*/  FFMA.FTZ R77, R81, R38, -R8.reuse ;  /* 0x00000026514d7223 */ /* 0x100fe20000010808 */
[----:B------:R-:W-:Y:S01]  /*dcf0*/  FMNMX.FTZ R6, R7, R6, !PT ;  /* 0x0000000607067209 */ /* 0x000fe20007810000 */
[-CC-:B------:R-:W-:Y:S01]  /*dd00*/  FFMA.FTZ R81, R95, R38.reuse, -R8.reuse ;  /* 0x000000265f517223 */ /* 0x180fe20000010808 */
[----:B---3--:R-:W-:Y:S01]  /*dd10*/  FSEL R95, R12, -INF , P3 ;  /* 0xff8000000c5f7808 */ /* 0x008fe20001800000 */
[--C-:B------:R-:W-:Y:S01]  /*dd20*/  FFMA.FTZ R83, R89, R38, -R8.reuse ;  /* 0x0000002659537223 */ /* 0x100fe20000010808 */
[----:B------:R-:W-:Y:S01]  /*dd30*/  FMNMX.FTZ R6, R13, R6, !PT ;  /* 0x000000060d067209 */ /* 0x000fe20007810000 */
[-CC-:B------:R-:W-:Y:S01]  /*dd40*/  FFMA.FTZ R89, R97, R38.reuse, -R8.reuse ;  /* 0x0000002661597223 */ /* 0x180fe20000010808 */
[----:B------:R-:W-:Y:S01]  /*dd50*/  FSEL R97, R86, -INF , P4 ;  /* 0xff80000056617808 */ /* 0x000fe20002000000 */
[--C-:B------:R-:W-:Y:S01]  /*dd60*/  FFMA.FTZ R174, R101, R38, -R8.reuse ;  /* 0x0000002665ae7223 */ /* 0x100fe20000010808 */
[----:B------:R-:W-:Y:S01]  /*dd70*/  FMNMX.FTZ R6, R11, R6, !PT ;  /* 0x000000060b067209 */ /* 0x000fe20007810000 */
[-CC-:B------:R-:W-:Y:S01]  /*dd80*/  FFMA.FTZ R176, R71, R38.reuse, -R8.reuse ;  /* 0x0000002647b07223 */ /* 0x180fe20000010808 */
[----:B-----5:R-:W-:Y:S01]  /*dd90*/  FSEL R101, R14, -INF , P5 ;  /* 0xff8000000e657808 */ /* 0x020fe20002800000 */
[--C-:B------:R-:W-:Y:S01]  /*dda0*/  FFMA.FTZ R71, R49, R38, -R8.reuse ;  /* 0x0000002631477223 */ /* 0x100fe20000010808 */
[----:B------:R-:W-:Y:S01]  /*ddb0*/  FMNMX.FTZ R6, R21, R6, !PT ;  /* 0x0000000615067209 */ /* 0x000fe20007810000 */
[-CC-:B------:R-:W-:Y:S01]  /*ddc0*/  FFMA.FTZ R69, R69, R38.reuse, -R8.reuse ;  /* 0x0000002645457223 */ /* 0x180fe20000010808 */
[----:B------:R-:W-:Y:S01]  /*ddd0*/  MUFU.EX2 R160, R160 ;  /* 0x000000a000a07308 */ /* 0x000fe20000000800 */
[--C-:B------:R-:W-:Y:S01]  /*dde0*/  FFMA.FTZ R178, R67, R38, -R8.reuse ;  /* 0x0000002643b27223 */ /* 0x100fe20000010808 */
[----:B------:R-:W-:Y:S01]  /*ddf0*/  FMNMX.FTZ R6, R15, R6, !PT ;  /* 0x000000060f067209 */ /* 0x000fe20007810000 */
[-CC-:B------:R-:W-:Y:S01]  /*de00*/  FFMA.FTZ R67, R73, R38.reuse, -R8.reuse ;  /* 0x0000002649437223 */ /* 0x180fe20000010808 */
[-CC-:B------:R-:W-:Y:S01]  /*de10*/  FFMA.FTZ R168, R107, R38.reuse, -R8.reuse ;  /* 0x000000266ba87223 */ /* 0x180fe20000010808 */
[--C-:B------:R-:W-:Y:S01]  /*de20*/  FFMA.FTZ R170, R105, R38, -R8.reuse ;  /* 0x0000002669aa7223 */ /* 0x100fe20000010808 */
[----:B------:R-:W-:Y:S01]  /*de30*/  FMNMX.FTZ R6, R27, R6, !PT ;  /* 0x000000061b067209 */ /* 0x000fe20007810000 */
[-CC-:B------:R-:W-:Y:S01]  /*de40*/  FFMA.FTZ R172, R103, R38.reuse, -R8.reuse ;  /* 0x0000002667ac7223 */ /* 0x180fe20000010808 */
[----:B------:R-:W0:Y:S01]  /*de50*/  MUFU.EX2 R69, R69 ;  /* 0x0000004500457308 */ /* 0x000e220000000800 */
[--C-:B------:R-:W-:Y:S01]  /*de60*/  FFMA.FTZ R180, R75, R38, -R8.reuse ;  /* 0x000000264bb47223 */ /* 0x100fe20000010808 */
[----:B------:R-:W-:Y:S01]  /*de70*/  FMNMX.FTZ R6, R25, R6, !PT ;  /* 0x0000000619067209 */ /* 0x000fe20007810000 */
[-CC-:B------:R-:W-:Y:S01]  /*de80*/  FFMA.FTZ R73, R99, R38.reuse, -R8.reuse ;  /* 0x0000002663497223 */ /* 0x180fe20000010808 */
[-CC-:B------:R-:W-:Y:S01]  /*de90*/  FFMA.FTZ R164, R111, R38.reuse, -R8.reuse ;  /* 0x000000266fa47223 */ /* 0x180fe20000010808 */
[--C-:B------:R-:W-:Y:S01]  /*dea0*/  FFMA.FTZ R166, R109, R38, -R8.reuse ;  /* 0x000000266da67223 */ /* 0x100fe20000010808 */
[----:B------:R-:W-:Y:S01]  /*deb0*/  FMNMX.FTZ R6, R31, R6, !PT ;  /* 0x000000061f067209 */ /* 0x000fe20007810000 */
[-CC-:B------:R-:W-:Y:S01]  /*dec0*/  FFMA.FTZ R85, R85, R38.reuse, -R8.reuse ;  /* 0x0000002655557223 */ /* 0x180fe20000010808 */
[----:B------:R-:W1:Y:S01]  /*ded0*/  MUFU.EX2 R162, R162 ;  /* 0x000000a200a27308 */ /* 0x000e620000000800 */
[--C-:B------:R-:W-:Y:S01]  /*dee0*/  FFMA.FTZ R182, R113, R38, -R8.reuse ;  /* 0x0000002671b67223 */ /* 0x100fe20000010808 */
[----:B------:R-:W-:Y:S01]  /*def0*/  FMNMX.FTZ R6, R29, R6, !PT ;  /* 0x000000061d067209 */ /* 0x000fe20007810000 */
[-CC-:B------:R-:W-:Y:S01]  /*df00*/  FFMA.FTZ R75, R115, R38.reuse, -R8.reuse ;  /* 0x00000026734b7223 */ /* 0x180fe20000010808 */
[-CC-:B------:R-:W-:Y:S01]  /*df10*/  FFMA.FTZ R184, R117, R38.reuse, -R8.reuse ;  /* 0x0000002675b87223 */ /* 0x180fe20000010808 */
        /* <DEDUP_REMOVED lines=8> */
[----:B------:R-:W-:Y:S01]  /*dfa0*/  FFMA.FTZ R107, R131, R38, -R8 ;  /* 0x00000026836b7223 */ /* 0x000fe20000010808 */
[----:B------:R-:W-:Y:S01]  /*dfb0*/  FMNMX.FTZ R6, R39, R6, !PT ;  /* 0x0000000627067209 */ /* 0x000fe20007810000 */
[----:B------:R-:W3:Y:S01]  /*dfc0*/  MUFU.EX2 R77, R77 ;  /* 0x0000004d004d7308 */ /* 0x000ee20000000800 */
[----:B------:R-:W-:-:S02]  /*dfd0*/  IMAD.MOV.U32 R131, RZ, RZ, R151 ;  /* 0x000000ffff837224 */ /* 0x000fc400078e0097 */
[----:B------:R-:W-:Y:S01]  /*dfe0*/  FMNMX.FTZ R6, R41, R6, !PT ;  /* 0x0000000629067209 */ /* 0x000fe20007810000 */
[--C-:B------:R-:W-:Y:S02]  /*dff0*/  IMAD.MOV.U32 R129, RZ, RZ, R151.reuse ;  /* 0x000000ffff817224 */ /* 0x100fe400078e0097 */
[--C-:B------:R-:W-:Y:S01]  /*e000*/  IMAD.MOV.U32 R127, RZ, RZ, R151.reuse ;  /* 0x000000ffff7f7224 */ /* 0x100fe200078e0097 */
[----:B------:R-:W-:Y:S01]  /*e010*/  FMNMX.FTZ R6, R43, R6, !PT ;  /* 0x000000062b067209 */ /* 0x000fe20007810000 */
[----:B------:R-:W4:Y:S01]  /*e020*/  MUFU.EX2 R164, R164 ;  /* 0x000000a400a47308 */ /* 0x000f220000000800 */
[--C-:B------:R-:W-:Y:S02]  /*e030*/  IMAD.MOV.U32 R125, RZ, RZ, R151.reuse ;  /* 0x000000ffff7d7224 */ /* 0x100fe400078e0097 */
[----:B------:R-:W-:Y:S01]  /*e040*/  FMNMX.FTZ R6, R45, R6, !PT ;  /* 0x000000062d067209 */ /* 0x000fe20007810000 */
[--C-:B------:R-:W-:Y:S02]  /*e050*/  IMAD.MOV.U32 R123, RZ, RZ, R151.reuse ;  /* 0x000000ffff7b7224 */ /* 0x100fe400078e0097 */
[--C-:B------:R-:W-:Y:S01]  /*e060*/  IMAD.MOV.U32 R121, RZ, RZ, R151.reuse ;  /* 0x000000ffff797224 */ /* 0x100fe200078e0097 */
[----:B------:R-:W-:Y:S01]  /*e070*/  FMNMX.FTZ R6, R47, R6, !PT ;  /* 0x000000062f067209 */ /* 0x000fe20007810000 */
[----:B------:R-:W5:Y:S01]  /*e080*/  MUFU.EX2 R79, R79 ;  /* 0x0000004f004f7308 */ /* 0x000f620000000800 */
[----:B------:R-:W-:-:S02]  /*e090*/  IMAD.MOV.U32 R119, RZ, RZ, R151 ;  /* 0x000000ffff777224 */ /* 0x000fc400078e0097 */
[----:B------:R-:W-:Y:S01]  /*e0a0*/  FMNMX.FTZ R6, R51, R6, !PT ;  /* 0x0000000633067209 */ /* 0x000fe20007810000 */
[--C-:B------:R-:W-:Y:S02]  /*e0b0*/  IMAD.MOV.U32 R117, RZ, RZ, R151.reuse ;  /* 0x000000ffff757224 */ /* 0x100fe400078e0097 */
[--C-:B------:R-:W-:Y:S01]  /*e0c0*/  IMAD.MOV.U32 R115, RZ, RZ, R151.reuse ;  /* 0x000000ffff737224 */ /* 0x100fe200078e0097 */
[----:B------:R-:W-:Y:S01]  /*e0d0*/  FMNMX.FTZ R6, R53, R6, !PT ;  /* 0x0000000635067209 */ /* 0x000fe20007810000 */
[----:B------:R-:W2:Y:S01]  /*e0e0*/  MUFU.EX2 R166, R166 ;  /* 0x000000a600a67308 */ /* 0x000ea20000000800 */
[--C-:B------:R-:W-:Y:S02]  /*e0f0*/  IMAD.MOV.U32 R113, RZ, RZ, R151.reuse ;  /* 0x000000ffff717224 */ /* 0x100fe400078e0097 */
[----:B------:R-:W-:Y:S01]  /*e100*/  FMNMX.FTZ R6, R57, R6, !PT ;  /* 0x0000000639067209 */ /* 0x000fe20007810000 */
[--C-:B------:R-:W-:Y:S02]  /*e110*/  IMAD.MOV.U32 R111, RZ, RZ, R151.reuse ;  /* 0x000000ffff6f7224 */ /* 0x100fe400078e0097 */
[----:B------:R-:W-:Y:S01]  /*e120*/  IMAD.MOV.U32 R109, RZ, RZ, R151 ;  /* 0x000000ffff6d7224 */ /* 0x000fe200078e0097 */
[----:B------:R-:W-:Y:S01]  /*e130*/  FMNMX.FTZ R6, R55, R6, !PT ;  /* 0x0000000637067209 */ /* 0x000fe20007810000 */
[----:B------:R-:W2:Y:S03]  /*e140*/  MUFU.EX2 R81, R81 ;  /* 0x0000005100517308 */ /* 0x000ea60000000800 */
        /* <DEDUP_REMOVED lines=13> */
[----:B------:R-:W0:Y:S01]  /*e220*/  SHFL.BFLY PT, R49, R6, 0x2, 0x1f ;  /* 0x0c401f0006317f89 */ /* 0x000e2200000e0000 */
        /* <DEDUP_REMOVED lines=8> */
[----:B------:R-:W-:Y:S01]  /*e2b0*/  MUFU.EX2 R178, R178 ;  /* 0x000000b200b27308 */ /* 0x000fe20000000800 */
[----:B0-----:R-:W-:-:S04]  /*e2c0*/  FMNMX.FTZ R49, R10, R49, !PT ;  /* 0x000000310a317209 */ /* 0x001fc80007810000 */
[C---:B------:R-:W-:Y:S01]  /*e2d0*/  FSETP.NEU.FTZ.AND P1, PT, R49.reuse, -INF , PT ;  /* 0xff8000003100780b */ /* 0x040fe20003f3d000 */
[-C--:B------:R-:W-:Y:S02]  /*e2e0*/  FMUL.FTZ R6, R49, R38.reuse ;  /* 0x0000002631067220 */ /* 0x080fe40000410000 */
[----:B------:R-:W-:Y:S03]  /*e2f0*/  MUFU.EX2 R67, R67 ;  /* 0x0000004300437308 */ /* 0x000fe60000000800 */
[----:B------:R-:W-:Y:S02]  /*e300*/  FSEL R8, R6, RZ, P1 ;  /* 0x000000ff06087208 */ /* 0x000fe40000800000 */
[----:B------:R-:W-:Y:S01]  /*e310*/  ISETP.GE.AND P1, PT, R96, 0x81, PT ;  /* 0x000000816000780c */ /* 0x000fe20003f26270 */
[----:B------:R-:W-:Y:S02]  /*e320*/  IMAD.MOV.U32 R96, RZ, RZ, R151 ;  /* 0x000000ffff607224 */ /* 0x000fe400078e0097 */
[----:B------:R-:W-:Y:S01]  /*e330*/  MUFU.EX2 R180, R180 ;  /* 0x000000b400b47308 */ /* 0x000fe20000000800 */
[-CC-:B------:R-:W-:Y:S01]  /*e340*/  FFMA.FTZ R161, R5, R38.reuse, -R8.reuse ;  /* 0x0000002605a17223 */ /* 0x180fe20000010808 */
[-CC-:B------:R-:W-:Y:S01]  /*e350*/  FFMA.FTZ R4, R4, R38.reuse, -R8.reuse ;  /* 0x0000002604047223 */ /* 0x180fe20000010808 */
[-CC-:B------:R-:W-:Y:S01]  /*e360*/  FFMA.FTZ R163, R9, R38.reuse, -R8.reuse ;  /* 0x0000002609a37223 */ /* 0x180fe20000010808 */
[----:B------:R-:W-:Y:S01]  /*e370*/  FADD.FTZ R5, R160, R69 ;  /* 0x00000045a0057221 */ /* 0x000fe20000010000 */
[-CC-:B------:R-:W-:Y:S01]  /*e380*/  FFMA.FTZ R6, R7, R38.reuse, -R8.reuse ;  /* 0x0000002607067223 */ /* 0x180fe20000010808 */
[-CC-:B------:R-:W-:Y:S01]  /*e390*/  FFMA.FTZ R165, R13, R38.reuse, -R8.reuse ;  /* 0x000000260da57223 */ /* 0x180fe20000010808 */
[-CC-:B------:R-:W-:Y:S01]  /*e3a0*/  FFMA.FTZ R10, R11, R38.reuse, -R8.reuse ;  /* 0x000000260b0a7223 */ /* 0x180fe20000010808 */
[----:B------:R-:W-:Y:S01]  /*e3b0*/  MUFU.EX2 R161, R161 ;  /* 0x000000a100a17308 */ /* 0x000fe20000000800 */
[----:B-1----:R-:W-:Y:S01]  /*e3c0*/  FADD.FTZ R28, R162, R5 ;  /* 0x00000005a21c7221 */ /* 0x002fe20000010000 */
[-CC-:B------:R-:W-:Y:S01]  /*e3d0*/  FFMA.FTZ R167, R21, R38.reuse, -R8.reuse ;  /* 0x0000002615a77223 */ /* 0x180fe20000010808 */
[-CC-:B------:R-:W-:Y:S01]  /*e3e0*/  FFMA.FTZ R12, R15, R38.reuse, -R8.reuse ;  /* 0x000000260f0c7223 */ /* 0x180fe20000010808 */
[-C--:B------:R-:W-:Y:S01]  /*e3f0*/  FFMA.FTZ R169, R27, R38.reuse, -R8 ;  /* 0x000000261ba97223 */ /* 0x080fe20000010808 */
[----:B---3--:R-:W-:Y:S01]  /*e400*/  FADD.FTZ R5, R77, R28 ;  /* 0x0000001c4d057221 */ /* 0x008fe20000010000 */
[-CC-:B------:R-:W-:Y:S01]  /*e410*/  FFMA.FTZ R14, R25, R38.reuse, -R8.reuse ;  /* 0x00000026190e7223 */ /* 0x180fe20000010808 */
[-CC-:B------:R-:W-:Y:S01]  /*e420*/  FFMA.FTZ R171, R31, R38.reuse, -R8.reuse ;  /* 0x000000261fab7223 */ /* 0x180fe20000010808 */
[----:B------:R-:W0:Y:S01]  /*e430*/  MUFU.EX2 R4, R4 ;  /* 0x0000000400047308 */ /* 0x000e220000000800 */
[----:B----4-:R-:W-:Y:S01]  /*e440*/  FADD.FTZ R30, R164, R5 ;  /* 0x00000005a41e7221 */ /* 0x010fe20000010000 */
[-CC-:B------:R-:W-:Y:S01]  /*e450*/  FFMA.FTZ R20, R29, R38.reuse, -R8.reuse ;  /* 0x000000261d147223 */ /* 0x180fe20000010808 */
[-CC-:B------:R-:W-:Y:S01]  /*e460*/  FFMA.FTZ R173, R35, R38.reuse, -R8.reuse ;  /* 0x0000002623ad7223 */ /* 0x180fe20000010808 */
[-C--:B------:R-:W-:Y:S01]  /*e470*/  FFMA.FTZ R24, R33, R38.reuse, -R8 ;  /* 0x0000002621187223 */ /* 0x080fe20000010808 */
[----:B-----5:R-:W-:Y:S01]  /*e480*/  FADD.FTZ R5, R79, R30 ;  /* 0x0000001e4f057221 */ /* 0x020fe20000010000 */
[-CC-:B------:R-:W-:Y:S01]  /*e490*/  FFMA.FTZ R175, R39, R38.reuse, -R8.reuse ;  /* 0x0000002627af7223 */ /* 0x180fe20000010808 */
[-CC-:B------:R-:W-:Y:S01]  /*e4a0*/  FFMA.FTZ R26, R41, R38.reuse, -R8.reuse ;  /* 0x00000026291a7223 */ /* 0x180fe20000010808 */
[----:B------:R-:W1:Y:S01]  /*e4b0*/  MUFU.EX2 R163, R163 ;  /* 0x000000a300a37308 */ /* 0x000e620000000800 */
[----:B--2---:R-:W-:Y:S01]  /*e4c0*/  FADD.FTZ R30, R166, R5 ;  /* 0x00000005a61e7221 */ /* 0x004fe20000010000 */
[-CC-:B------:R-:W-:Y:S01]  /*e4d0*/  FFMA.FTZ R177, R43, R38.reuse, -R8.reuse ;  /* 0x000000262bb17223 */ /* 0x180fe20000010808 */
[-CC-:B------:R-:W-:Y:S01]  /*e4e0*/  FFMA.FTZ R28, R45, R38.reuse, -R8.reuse ;  /* 0x000000262d1c7223 */ /* 0x180fe20000010808 */
[-C--:B------:R-:W-:Y:S01]  /*e4f0*/  FFMA.FTZ R179, R47, R38.reuse, -R8 ;  /* 0x000000262fb37223 */ /* 0x080fe20000010808 */
[----:B------:R-:W-:Y:S01]  /*e500*/  FADD.FTZ R7, R81, R30 ;  /* 0x0000001e51077221 */ /* 0x000fe20000010000 */
[-CC-:B------:R-:W-:Y:S01]  /*e510*/  FFMA.FTZ R30, R51, R38.reuse, -R8.reuse ;  /* 0x00000026331e7223 */ /* 0x180fe20000010808 */
[-C--:B------:R-:W-:Y:S01]  /*e520*/  FFMA.FTZ R53, R53, R38.reuse, -R8 ;  /* 0x0000002635357223 */ /* 0x080fe20000010808 */
[----:B------:R-:W2:Y:S01]  /*e530*/  MUFU.EX2 R6, R6 ;  /* 0x0000000600067308 */ /* 0x000ea20000000800 */
[----:B0-----:R-:W-:Y:S01]  /*e540*/  FADD.FTZ R32, R161, R4 ;  /* 0x00000004a1207221 */ /* 0x001fe20000010000 */
[----:B------:R-:W-:Y:S01]  /*e550*/  FADD.FTZ R34, R168, R7 ;  /* 0x00000007a8227221 */ /* 0x000fe20000010000 */
[-CC-:B------:R-:W-:Y:S01]  /*e560*/  FFMA.FTZ R57, R57, R38.reuse, -R8.reuse ;  /* 0x0000002639397223 */ /* 0x180fe20000010808 */
[-CC-:B------:R-:W-:Y:S01]  /*e570*/  FFMA.FTZ R55, R55, R38.reuse, -R8.reuse ;  /* 0x0000002637377223 */ /* 0x180fe20000010808 */
[-C--:B------:R-:W-:Y:S01]  /*e580*/  FFMA.FTZ R59, R59, R38.reuse, -R8 ;  /* 0x000000263b3b7223 */ /* 0x080fe20000010808 */
[----:B------:R-:W-:Y:S01]  /*e590*/  FADD.FTZ R7, R83, R34 ;  /* 0x0000002253077221 */ /* 0x000fe20000010000 */
[-C--:B------:R-:W-:Y:S01]  /*e5a0*/  FFMA.FTZ R61, R61, R38.reuse, -R8 ;  /* 0x000000263d3d7223 */ /* 0x080fe20000010808 */
[----:B------:R-:W0:Y:S01]  /*e5b0*/  MUFU.EX2 R165, R165 ;  /* 0x000000a500a57308 */ /* 0x000e220000000800 */
[----:B-1----:R-:W-:Y:S01]  /*e5c0*/  FADD.FTZ R5, R163, R32 ;  /* 0x00000020a3057221 */ /* 0x002fe20000010000 */
[----:B------:R-:W-:Y:S01]  /*e5d0*/  FADD.FTZ R34, R170, R7 ;  /* 0x00000007aa227221 */ /* 0x000fe20000010000 */
[-CC-:B------:R-:W-:Y:S01]  /*e5e0*/  FFMA.FTZ R63, R63, R38.reuse, -R8.reuse ;  /* 0x000000263f3f7223 */ /* 0x180fe20000010808 */
[-CC-:B------:R-:W-:Y:S01]  /*e5f0*/  FFMA.FTZ R65, R65, R38.reuse, -R8.reuse ;  /* 0x0000002641417223 */ /* 0x180fe20000010808 */
[-C--:B------:R-:W-:Y:S01]  /*e600*/  FFMA.FTZ R91, R91, R38.reuse, -R8 ;  /* 0x000000265b5b7223 */ /* 0x080fe20000010808 */
[----:B------:R-:W-:Y:S01]  /*e610*/  FADD.FTZ R7, R87, R34 ;  /* 0x0000002257077221 */ /* 0x000fe20000010000 */
[-CC-:B------:R-:W-:Y:S01]  /*e620*/  FFMA.FTZ R93, R93, R38.reuse, -R8.reuse ;  /* 0x000000265d5d7223 */ /* 0x180fe20000010808 */
[----:B------:R-:W1:Y:S01]  /*e630*/  MUFU.EX2 R10, R10 ;  /* 0x0000000a000a7308 */ /* 0x000e620000000800 */
[----:B--2---:R-:W-:Y:S01]  /*e640*/  FADD.FTZ R32, R6, R5 ;  /* 0x0000000506207221 */ /* 0x004fe20000010000 */
[----:B------:R-:W-:Y:S01]  /*e650*/  FADD.FTZ R36, R172, R7 ;  /* 0x00000007ac247221 */ /* 0x000fe20000010000 */
[-CC-:B------:R-:W-:Y:S01]  /*e660*/  FFMA.FTZ R95, R95, R38.reuse, -R8.reuse ;  /* 0x000000265f5f7223 */ /* 0x180fe20000010808 */
[-CC-:B------:R-:W-:Y:S01]  /*e670*/  FFMA.FTZ R97, R97, R38.reuse, -R8.reuse ;  /* 0x0000002661617223 */ /* 0x180fe20000010808 */
[----:B------:R-:W-:Y:S01]  /*e680*/  FFMA.FTZ R101, R101, R38, -R8 ;  /* 0x0000002665657223 */ /* 0x000fe20000010808 */
[----:B------:R-:W-:Y:S01]  /*e690*/  FADD.FTZ R7, R89, R36 ;  /* 0x0000002459077221 */ /* 0x000fe20000010000 */
[----:B------:R-:W-:Y:S01]  /*e6a0*/  F2FP.BF16.F32.PACK_AB R161, R4, R161 ;  /* 0x000000a104a1723e */ /* 0x000fe200000010ff */
[----:B------:R-:W2:Y:S01]  /*e6b0*/  MUFU.EX2 R167, R167 ;  /* 0x000000a700a77308 */ /* 0x000ea20000000800 */
[----:B0-----:R-:W-:Y:S01]  /*e6c0*/  FADD.FTZ R5, R165, R32 ;  /* 0x00000020a5057221 */ /* 0x001fe20000010000 */
[----:B------:R-:W-:Y:S01]  /*e6d0*/  FADD.FTZ R36, R174, R7 ;  /* 0x00000007ae247221 */ /* 0x000fe20000010000 */
[----:B------:R-:W-:-:S02]  /*e6e0*/  F2FP.BF16.F32.PACK_AB R163, R6, R163 ;  /* 0x000000a306a3723e */ /* 0x000fc400000010ff */
[----:B------:R-:W-:Y:S01]  /*e6f0*/  F2FP.BF16.F32.PACK_AB R172, R89, R172 ;  /* 0x000000ac59ac723e */ /* 0x000fe200000010ff */
[----:B------:R-:W-:Y:S01]  /*e700*/  IMAD.MOV.U32 R89, RZ, RZ, R151 ;  /* 0x000000ffff597224 */ /* 0x000fe200078e0097 */
[----:B------:R-:W-:Y:S01]  /*e710*/  F2FP.BF16.F32.PACK_AB R160, R69, R160 ;  /* 0x000000a045a0723e */ /* 0x000fe200000010ff */
[----:B------:R-:W0:Y:S01]  /*e720*/  MUFU.EX2 R12, R12 ;  /* 0x0000000c000c7308 */ /* 0x000e220000000800 */
[----:B-1----:R-:W-:Y:S01]  /*e730*/  FADD.FTZ R32, R10, R5 ;  /* 0x000000050a207221 */ /* 0x002fe20000010000 */
[----:B------:R-:W-:Y:S02]  /*e740*/  F2FP.BF16.F32.PACK_AB R162, R77, R162 ;  /* 0x000000a24da2723e */ /* 0x000fe400000010ff */
[----:B------:R-:W-:Y:S02]  /*e750*/  F2FP.BF16.F32.PACK_AB R164, R79, R164 ;  /* 0x000000a44fa4723e */ /* 0x000fe400000010ff */
[----:B------:R-:W-:Y:S02]  /*e760*/  F2FP.BF16.F32.PACK_AB R166, R81, R166 ;  /* 0x000000a651a6723e */ /* 0x000fe400000010ff */
[----:B------:R-:W1:Y:S01]  /*e770*/  MUFU.EX2 R169, R169 ;  /* 0x000000a900a97308 */ /* 0x000e620000000800 */
[----:B--2---:R-:W-:Y:S01]  /*e780*/  FADD.FTZ R5, R167, R32 ;  /* 0x00000020a7057221 */ /* 0x004fe20000010000 */
[----:B------:R-:W-:-:S02]  /*e790*/  F2FP.BF16.F32.PACK_AB R168, R83, R168 ;  /* 0x000000a853a8723e */ /* 0x000fc400000010ff */
[----:B------:R-:W-:Y:S02]  /*e7a0*/  F2FP.BF16.F32.PACK_AB R170, R87, R170 ;  /* 0x000000aa57aa723e */ /* 0x000fe400000010ff */
[----:B------:R-:W-:Y:S02]  /*e7b0*/  F2FP.BF16.F32.PACK_AB R174, R85, R174 ;  /* 0x000000ae55ae723e */ /* 0x000fe400000010ff */
[----:B------:R-:W2:Y:S01]  /*e7c0*/  MUFU.EX2 R14, R14 ;  /* 0x0000000e000e7308 */ /* 0x000ea20000000800 */
[----:B0-----:R-:W-:Y:S01]  /*e7d0*/  FADD.FTZ R34, R12, R5 ;  /* 0x000000050c227221 */ /* 0x001fe20000010000 */
[----:B------:R-:W-:Y:S02]  /*e7e0*/  F2FP.BF16.F32.PACK_AB R165, R10, R165 ;  /* 0x000000a50aa5723e */ /* 0x000fe400000010ff */
[----:B------:R-:W-:-:S04]  /*e7f0*/  F2FP.BF16.F32.PACK_AB R167, R12, R167 ;  /* 0x000000a70ca7723e */ /* 0x000fc800000010ff */
[----:B------:R-:W0:Y:S01]  /*e800*/  MUFU.EX2 R171, R171 ;  /* 0x000000ab00ab7308 */ /* 0x000e220000000800 */
[----:B-1----:R-:W-:-:S07]  /*e810*/  FADD.FTZ R5, R169, R34 ;  /* 0x00000022a9057221 */ /* 0x002fce0000010000 */
[----:B------:R-:W1:Y:S01]  /*e820*/  MUFU.EX2 R20, R20 ;  /* 0x0000001400147308 */ /* 0x000e620000000800 */
[C---:B--2---:R-:W-:Y:S01]  /*e830*/  FADD.FTZ R34, R14.reuse, R5 ;  /* 0x000000050e227221 */ /* 0x044fe20000010000 */
[----:B------:R-:W-:Y:S01]  /*e840*/  FADD.FTZ R5, R85, R36 ;  /* 0x0000002455057221 */ /* 0x000fe20000010000 */
[----:B------:R-:W-:-:S03]  /*e850*/  F2FP.BF16.F32.PACK_AB R169, R14, R169 ;  /* 0x000000a90ea9723e */ /* 0x000fc600000010ff */
[----:B------:R-:W-:Y:S01]  /*e860*/  FADD.FTZ R40, R176, R5 ;  /* 0x00000005b0287221 */ /* 0x000fe20000010000 */
[----:B------:R-:W-:Y:S01]  /*e870*/  F2FP.BF16.F32.PACK_AB R176, R71, R176 ;  /* 0x000000b047b0723e */ /* 0x000fe200000010ff */
[----:B------:R-:W2:Y:S01]  /*e880*/  MUFU.EX2 R173, R173 ;  /* 0x000000ad00ad7308 */ /* 0x000ea20000000800 */
[----:B0-----:R-:W-:Y:S01]  /*e890*/  FADD.FTZ R3, R171, R34 ;  /* 0x00000022ab037221 */ /* 0x001fe20000010000 */
[----:B------:R-:W-:-:S04]  /*e8a0*/  FADD.FTZ R5, R71, R40 ;  /* 0x0000002847057221 */ /* 0x000fc80000010000 */
[----:B------:R-:W-:Y:S01]  /*e8b0*/  FADD.FTZ R40, R178, R5 ;  /* 0x00000005b2287221 */ /* 0x000fe20000010000 */
[C---:B------:R-:W-:Y:S01]  /*e8c0*/  F2FP.BF16.F32.PACK_AB R178, R67.reuse, R178 ;  /* 0x000000b243b2723e */ /* 0x040fe200000010ff */
[----:B------:R-:W0:Y:S01]  /*e8d0*/  MUFU.EX2 R24, R24 ;  /* 0x0000001800187308 */ /* 0x000e220000000800 */
[C---:B-1----:R-:W-:Y:S01]  /*e8e0*/  FADD.FTZ R36, R20.reuse, R3 ;  /* 0x0000000314247221 */ /* 0x042fe20000010000 */
[----:B------:R-:W-:Y:S01]  /*e8f0*/  FADD.FTZ R5, R67, R40 ;  /* 0x0000002843057221 */ /* 0x000fe20000010000 */
[----:B------:R-:W-:-:S03]  /*e900*/  F2FP.BF16.F32.PACK_AB R171, R20, R171 ;  /* 0x000000ab14ab723e */ /* 0x000fc600000010ff */
[----:B------:R-:W-:Y:S02]  /*e910*/  FADD.FTZ R40, R180, R5 ;  /* 0x00000005b4287221 */ /* 0x000fe40000010000 */
[----:B------:R-:W1:Y:S01]  /*e920*/  MUFU.EX2 R175, R175 ;  /* 0x000000af00af7308 */ /* 0x000e620000000800 */
[----:B--2---:R-:W-:-:S07]  /*e930*/  FADD.FTZ R3, R173, R36 ;  /* 0x00000024ad037221 */ /* 0x004fce0000010000 */
[----:B------:R-:W2:Y:S01]  /*e940*/  MUFU.EX2 R26, R26 ;  /* 0x0000001a001a7308 */ /* 0x000ea20000000800 */
[C---:B0-----:R-:W-:Y:S01]  /*e950*/  FADD.FTZ R36, R24.reuse, R3 ;  /* 0x0000000318247221 */ /* 0x041fe20000010000 */
[----:B------:R-:W-:-:S06]  /*e960*/  F2FP.BF16.F32.PACK_AB R173, R24, R173 ;  /* 0x000000ad18ad723e */ /* 0x000fcc00000010ff */
[----:B------:R-:W0:Y:S01]  /*e970*/  MUFU.EX2 R177, R177 ;  /* 0x000000b100b17308 */ /* 0x000e220000000800 */
[----:B-1----:R-:W-:-:S07]  /*e980*/  FADD.FTZ R3, R175, R36 ;  /* 0x00000024af037221 */ /* 0x002fce0000010000 */
[----:B------:R-:W1:Y:S01]  /*e990*/  MUFU.EX2 R73, R73 ;  /* 0x0000004900497308 */ /* 0x000e620000000800 */
[C---:B--2---:R-:W-:Y:S01]  /*e9a0*/  FADD.FTZ R8, R26.reuse, R3 ;  /* 0x000000031a087221 */ /* 0x044fe20000010000 */
[----:B------:R-:W-:-:S06]  /*e9b0*/  F2FP.BF16.F32.PACK_AB R175, R26, R175 ;  /* 0x000000af1aaf723e */ /* 0x000fcc00000010ff */
[----:B------:R-:W2:Y:S01]  /*e9c0*/  MUFU.EX2 R28, R28 ;  /* 0x0000001c001c7308 */ /* 0x000ea20000000800 */
[----:B0-----:R-:W-:-:S07]  /*e9d0*/  FADD.FTZ R3, R177, R8 ;  /* 0x00000008b1037221 */ /* 0x001fce0000010000 */
[----:B------:R-:W0:Y:S01]  /*e9e0*/  MUFU.EX2 R182, R182 ;  /* 0x000000b600b67308 */ /* 0x000e220000000800 */
[C---:B-1----:R-:W-:Y:S01]  /*e9f0*/  FADD.FTZ R5, R73.reuse, R40 ;  /* 0x0000002849057221 */ /* 0x042fe20000010000 */
[----:B------:R-:W-:-:S06]  /*ea00*/  F2FP.BF16.F32.PACK_AB R180, R73, R180 ;  /* 0x000000b449b4723e */ /* 0x000fcc00000010ff */
[----:B------:R-:W1:Y:S01]  /*ea10*/  MUFU.EX2 R179, R179 ;  /* 0x000000b300b37308 */ /* 0x000e620000000800 */
[C---:B--2---:R-:W-:Y:S01]  /*ea20*/  FADD.FTZ R8, R28.reuse, R3 ;  /* 0x000000031c087221 */ /* 0x044fe20000010000 */
[----:B------:R-:W-:-:S06]  /*ea30*/  F2FP.BF16.F32.PACK_AB R177, R28, R177 ;  /* 0x000000b11cb1723e */ /* 0x000fcc00000010ff */
[----:B------:R-:W2:Y:S01]  /*ea40*/  MUFU.EX2 R75, R75 ;  /* 0x0000004b004b7308 */ /* 0x000ea20000000800 */
[----:B0-----:R-:W-:-:S07]  /*ea50*/  FADD.FTZ R40, R182, R5 ;  /* 0x00000005b6287221 */ /* 0x001fce0000010000 */
[----:B------:R-:W0:Y:S01]  /*ea60*/  MUFU.EX2 R30, R30 ;  /* 0x0000001e001e7308 */ /* 0x000e220000000800 */
[----:B-1----:R-:W-:-:S07]  /*ea70*/  FADD.FTZ R3, R179, R8 ;  /* 0x00000008b3037221 */ /* 0x002fce0000010000 */
[----:B------:R-:W1:Y:S01]  /*ea80*/  MUFU.EX2 R184, R184 ;  /* 0x000000b800b87308 */ /* 0x000e620000000800 */
[C---:B--2---:R-:W-:Y:S01]  /*ea90*/  FADD.FTZ R5, R75.reuse, R40 ;  /* 0x000000284b057221 */ /* 0x044fe20000010000 */
[----:B------:R-:W-:-:S06]  /*eaa0*/  F2FP.BF16.F32.PACK_AB R182, R75, R182 ;  /* 0x000000b64bb6723e */ /* 0x000fcc00000010ff */
[----:B------:R-:W2:Y:S01]  /*eab0*/  MUFU.EX2 R53, R53 ;  /* 0x0000003500357308 */ /* 0x000ea20000000800 */
[C---:B0-----:R-:W-:Y:S01]  /*eac0*/  FADD.FTZ R8, R30.reuse, R3 ;  /* 0x000000031e087221 */ /* 0x041fe20000010000 */
[----:B------:R-:W-:-:S06]  /*ead0*/  F2FP.BF16.F32.PACK_AB R179, R30, R179 ;  /* 0x000000b31eb3723e */ /* 0x000fcc00000010ff */
[----:B------:R-:W0:Y:S01]  /*eae0*/  MUFU.EX2 R99, R99 ;  /* 0x0000006300637308 */ /* 0x000e220000000800 */
[----:B-1----:R-:W-:-:S07]  /*eaf0*/  FADD.FTZ R42, R184, R5 ;  /* 0x00000005b82a7221 */ /* 0x002fce0000010000 */
[----:B------:R-:W1:Y:S01]  /*eb00*/  MUFU.EX2 R32, R57 ;  /* 0x0000003900207308 */ /* 0x000e620000000800 */
[----:B--2---:R-:W-:-:S07]  /*eb10*/  FADD.FTZ R3, R53, R8 ;  /* 0x0000000835037221 */ /* 0x004fce0000010000 */
[----:B------:R-:W2:Y:S01]  /*eb20*/  MUFU.EX2 R186, R186 ;  /* 0x000000ba00ba7308 */ /* 0x000ea20000000800 */
[C---:B0-----:R-:W-:Y:S01]  /*eb30*/  FADD.FTZ R5, R99.reuse, R42 ;  /* 0x0000002a63057221 */ /* 0x041fe20000010000 */
[----:B------:R-:W-:Y:S01]  /*eb40*/  F2FP.BF16.F32.PACK_AB R184, R99, R184 ;  /* 0x000000b863b8723e */ /* 0x000fe200000010ff */
[----:B------:R-:W-:-:S05]  /*eb50*/  IMAD.MOV.U32 R99, RZ, RZ, R151 ;  /* 0x000000ffff637224 */ /* 0x000fca00078e0097 */
[----:B------:R-:W0:Y:S01]  /*eb60*/  MUFU.EX2 R55, R55 ;  /* 0x0000003700377308 */ /* 0x000e220000000800 */
[C---:B-1----:R-:W-:Y:S01]  /*eb70*/  FADD.FTZ R8, R32.reuse, R3 ;  /* 0x0000000320087221 */ /* 0x042fe20000010000 */
[----:B------:R-:W-:-:S06]  /*eb80*/  F2FP.BF16.F32.PACK_AB R181, R32, R53 ;  /* 0x0000003520b5723e */ /* 0x000fcc00000010ff */
[----:B------:R-:W1:Y:S01]  /*eb90*/  MUFU.EX2 R103, R103 ;  /* 0x0000006700677308 */ /* 0x000e620000000800 */
[----:B--2---:R-:W-:-:S07]  /*eba0*/  FADD.FTZ R42, R186, R5 ;  /* 0x00000005ba2a7221 */ /* 0x004fce0000010000 */
[----:B------:R-:W2:Y:S01]  /*ebb0*/  MUFU.EX2 R34, R59 ;  /* 0x0000003b00227308 */ /* 0x000ea20000000800 */
[----:B0-----:R-:W-:-:S07]  /*ebc0*/  FADD.FTZ R3, R55, R8 ;  /* 0x0000000837037221 */ /* 0x001fce0000010000 */
[----:B------:R-:W0:Y:S01]  /*ebd0*/  MUFU.EX2 R188, R188 ;  /* 0x000000bc00bc7308 */ /* 0x000e220000000800 */
[C---:B-1----:R-:W-:Y:S01]  /*ebe0*/  FADD.FTZ R5, R103.reuse, R42 ;  /* 0x0000002a67057221 */ /* 0x042fe20000010000 */
[----:B------:R-:W-:Y:S01]  /*ebf0*/  F2FP.BF16.F32.PACK_AB R186, R103, R186 ;  /* 0x000000ba67ba723e */ /* 0x000fe200000010ff */
[----:B------:R-:W-:-:S05]  /*ec00*/  IMAD.MOV.U32 R103, RZ, RZ, R151 ;  /* 0x000000ffff677224 */ /* 0x000fca00078e0097 */
        /* <DEDUP_REMOVED lines=9> */
[----:B------:R-:W-:Y:S01]  /*eca0*/  F2FP.BF16.F32.PACK_AB R188, R105, R188 ;  /* 0x000000bc69bc723e */ /* 0x000fe200000010ff */
[----:B------:R-:W-:-:S05]  /*ecb0*/  IMAD.MOV.U32 R105, RZ, RZ, R151 ;  /* 0x000000ffff697224 */ /* 0x000fca00078e0097 */
[----:B------:R2:W3:Y:S01]  /*ecc0*/  MUFU.EX2 R40, R91 ;  /* 0x0000005b00287308 */ /* 0x0004e20000000800 */
[C---:B0-----:R-:W-:Y:S01]  /*ecd0*/  FADD.FTZ R44, R36.reuse, R3 ;  /* 0x00000003242c7221 */ /* 0x041fe20000010000 */
[----:B------:R-:W-:-:S06]  /*ece0*/  F2FP.BF16.F32.PACK_AB R185, R36, R61 ;  /* 0x0000003d24b9723e */ /* 0x000fcc00000010ff */
[----:B------:R-:W0:Y:S01]  /*ecf0*/  MUFU.EX2 R93, R93 ;  /* 0x0000005d005d7308 */ /* 0x000e220000000800 */
[----:B-1----:R-:W-:Y:S01]  /*ed00*/  FADD.FTZ R3, R65, R44 ;  /* 0x0000002c41037221 */ /* 0x002fe20000010000 */
[----:B--2---:R-:W-:-:S06]  /*ed10*/  IMAD.MOV.U32 R91, RZ, RZ, R151 ;  /* 0x000000ffff5b7224 */ /* 0x004fcc00078e0097 */
[----:B------:R1:W2:Y:S01]  /*ed20*/  MUFU.EX2 R42, R95 ;  /* 0x0000005f002a7308 */ /* 0x0002a20000000800 */
[C---:B---3--:R-:W-:Y:S01]  /*ed30*/  FADD.FTZ R6, R40.reuse, R3 ;  /* 0x0000000328067221 */ /* 0x048fe20000010000 */
[----:B------:R-:W-:-:S06]  /*ed40*/  F2FP.BF16.F32.PACK_AB R187, R40, R65 ;  /* 0x0000004128bb723e */ /* 0x000fcc00000010ff */
[----:B------:R-:W3:Y:S01]  /*ed50*/  MUFU.EX2 R190, R190 ;  /* 0x000000be00be7308 */ /* 0x000ee20000000800 */
[----:B0-----:R-:W-:Y:S01]  /*ed60*/  FADD.FTZ R3, R93, R6 ;  /* 0x000000065d037221 */ /* 0x001fe20000010000 */
[----:B-1----:R-:W-:-:S06]  /*ed70*/  IMAD.MOV.U32 R95, RZ, RZ, R151 ;  /* 0x000000ffff5f7224 */ /* 0x002fcc00078e0097 */
[----:B------:R-:W0:Y:S01]  /*ed80*/  MUFU.EX2 R97, R97 ;  /* 0x0000006100617308 */ /* 0x000e220000000800 */
[C---:B--2---:R-:W-:Y:S01]  /*ed90*/  FADD.FTZ R6, R42.reuse, R3 ;  /* 0x000000032a067221 */ /* 0x044fe20000010000 */
[----:B------:R-:W-:Y:S01]  /*eda0*/  F2FP.BF16.F32.PACK_AB R189, R42, R93 ;  /* 0x0000005d2abd723e */ /* 0x000fe200000010ff */
[----:B------:R-:W-:-:S05]  /*edb0*/  IMAD.MOV.U32 R93, RZ, RZ, R151 ;  /* 0x000000ffff5d7224 */ /* 0x000fca00078e0097 */
[----:B------:R-:W1:Y:S01]  /*edc0*/  MUFU.EX2 R107, R107 ;  /* 0x0000006b006b7308 */ /* 0x000e620000000800 */
[----:B---3--:R-:W-:-:S07]  /*edd0*/  FADD.FTZ R8, R190, R5 ;  /* 0x00000005be087221 */ /* 0x008fce0000010000 */
[----:B------:R2:W3:Y:S01]  /*ede0*/  MUFU.EX2 R4, R101 ;  /* 0x0000006500047308 */ /* 0x0004e20000000800 */
[----:B0-----:R-:W-:Y:S01]  /*edf0*/  FADD.FTZ R3, R97, R6 ;  /* 0x0000000661037221 */ /* 0x001fe20000010000 */
[C---:B-1----:R-:W-:Y:S01]  /*ee00*/  FADD.FTZ R8, R107.reuse, R8 ;  /* 0x000000086b087221 */ /* 0x042fe20000010000 */
[----:B------:R-:W-:Y:S01]  /*ee10*/  F2FP.BF16.F32.PACK_AB R190, R107, R190 ;  /* 0x000000be6bbe723e */ /* 0x000fe200000010ff */
[--C-:B------:R-:W-:Y:S02]  /*ee20*/  IMAD.MOV.U32 R107, RZ, RZ, R151.reuse ;  /* 0x000000ffff6b7224 */ /* 0x100fe400078e0097 */
[----:B--2---:R-:W-:Y:S01]  /*ee30*/  IMAD.MOV.U32 R101, RZ, RZ, R151 ;  /* 0x000000ffff657224 */ /* 0x004fe200078e0097 */
[C---:B---3--:R-:W-:Y:S01]  /*ee40*/  F2FP.BF16.F32.PACK_AB R191, R4.reuse, R97 ;  /* 0x0000006104bf723e */ /* 0x048fe200000010ff */
[----:B------:R-:W-:Y:S01]  /*ee50*/  FADD.FTZ R3, R4, R3 ;  /* 0x0000000304037221 */ /* 0x000fe20000010000 */
[----:B------:R-:W-:Y:S01]  /*ee60*/  IMAD.MOV.U32 R97, RZ, RZ, R151 ;  /* 0x000000ffff617224 */ /* 0x000fe200078e0097 */
[----:B------:R-:W-:Y:S06]  /*ee70*/  @!P1 BRA `(.L_x_635) ;  /* 0x0000002c00189947 */ /* 0x000fec0003800000 */
[----:B------:R-:W-:Y:S01]  /*ee80*/  VIADD R210, R210, 0xfffffffe ;  /* 0xfffffffed2d27836 */ /* 0x000fe20000000000 */
[----:B------:R-:W-:Y:S01]  /*ee90*/  MOV R4, R158 ;  /* 0x0000009e00047202 */ /* 0x000fe20000000f00 */
[----:B------:R-:W-:Y:S01]  /*eea0*/  IMAD.MOV.U32 R9, RZ, RZ, R49 ;  /* 0x000000ffff097224 */ /* 0x000fe200078e0031 */
[----:B------:R-:W-:Y:S01]  /*eeb0*/  CS2R R150, SRZ ;  /* 0x0000000000967805 */ /* 0x000fe2000001ff00 */
[----:B------:R-:W-:Y:S01]  /*eec0*/  IMAD.MOV.U32 R10, RZ, RZ, R37 ;  /* 0x000000ffff0a7224 */ /* 0x000fe200078e0025 */
[----:B------:R-:W-:Y:S01]  /*eed0*/  CS2R R148, SRZ ;  /* 0x0000000000947805 */ /* 0x000fe2000001ff00 */
[----:B------:R-:W-:Y:S01]  /*eee0*/  IMAD.MOV.U32 R11, RZ, RZ, R152 ;  /* 0x000000ffff0b7224 */ /* 0x000fe200078e0098 */
        /* <DEDUP_REMOVED lines=29> */
[----:B------:R-:W-:-:S07]  /*f0c0*/  CS2R R88, SRZ ;  /* 0x0000000000587805 */ /* 0x000fce000001ff00 */
.L_x_647:
[----:B------:R-:W-:Y:S01]  /*f0d0*/  ISETP.NE.AND P1, PT, R11, 0x1, PT ;  /* 0x000000010b00780c */ /* 0x000fe20003f25270 */
[----:B------:R-:W-:Y:S05]  /*f0e0*/  YIELD ;  /* 0x0000000000007946 */ /* 0x000fea0003800000 */
[----:B------:R-:W-:Y:S02]  /*f0f0*/  SEL R5, RZ, 0x1, P1 ;  /* 0x00000001ff057807 */ /* 0x000fe40000800000 */
[----:B------:R-:W-:Y:S02]  /*f100*/  ISETP.NE.AND P1, PT, R194, RZ, PT ;  /* 0x000000ffc200720c */ /* 0x000fe40003f25270 */
[----:B------:R-:W-:-:S11]  /*f110*/  LOP3.LUT R158, R4, R5, RZ, 0x3c, !PT ;  /* 0x00000005049e7212 */ /* 0x000fd600078e3cff */
[----:B------:R-:W-:Y:S05]  /*f120*/  @P1 BRA `(.L_x_636) ;  /* 0x00000000003c1947 */ /* 0x000fea0003800000 */
[----:B------:R-:W-:Y:S05]  /*f130*/  @!P0 BRA `(.L_x_637) ;  /* 0x0000000000048947 */ /* 0x000fea0003800000 */
[----:B------:R-:W-:Y:S01]  /*f140*/  BPT.TRAP 0x1 ;  /* 0x000000040000795c */ /* 0x000fe20000300000 */
.L_x_637:
[----:B------:R-:W-:Y:S01]  /*f150*/  VIADD R5, R11, 0x1 ;  /* 0x000000010b057836 */ /* 0x000fe20000000000 */
[----:B------:R-:W-:-:S04]  /*f160*/  SHF.L.U32 R6, R158, 0x1f, RZ ;  /* 0x0000001f9e067819 */ /* 0x000fc800000006ff */
[----:B------:R-:W-:-:S04]  /*f170*/  ISETP.NE.AND P2, PT, R5, 0x2, PT ;  /* 0x000000020500780c */ /* 0x000fc80003f45270 */
[----:B------:R-:W-:-:S05]  /*f180*/  SEL R5, R5, RZ, P2 ;  /* 0x000000ff05057207 */ /* 0x000fca0001000000 */
[----:B------:R-:W-:-:S04]  /*f190*/  IMAD R5, R5, 0x8, R156 ;  /* 0x0000000805057824 */ /* 0x000fc800078e029c */
[----:B------:R0:W1:Y:S01]  /*f1a0*/  SYNCS.PHASECHK.TRANS64.TRYWAIT P2, [R5+URZ+0x28830], R6 ;  /* 0x02883006050075a7 */ /* 0x000062000804017f */
[----:B------:R-:W-:Y:S05]  /*f1b0*/  @!P0 BRA `(.L_x_638) ;  /* 0x0000000000048947 */ /* 0x000fea0003800000 */
[----:B------:R-:W-:Y:S01]  /*f1c0*/  BPT.TRAP 0x1 ;  /* 0x000000040000795c */ /* 0x000fe20000300000 */
.L_x_638:
[----:B------:R-:W-:Y:S04]  /*f1d0*/  BSSY B0, `(.L_x_636) ;  /* 0x0000004000007945 */ /* 0x000fe80003800000 */
[----:B-1----:R-:W-:Y:S05]  /*f1e0*/  @P2 BRA `(.L_x_639) ;  /* 0x0000000000082947 */ /* 0x002fea0003800000 */
[----:B------:R-:W1:Y:S02]  /*f1f0*/  SYNCS.PHASECHK.TRANS64.TRYWAIT P2, [R5+URZ+0x28830], R6 ;  /* 0x02883006050075a7 */ /* 0x000e64000804017f */
[----:B-1----:R-:W-:Y:S05]  /*f200*/  @!P2 BRA `(.L_x_640) ;  /* 0x000000cc00aca947 */ /* 0x002fea0003800000 */
.L_x_639:
[----:B------:R-:W-:Y:S05]  /*f210*/  BSYNC B0 ;  /* 0x0000000000007941 */ /* 0x000fea0003800000 */
.L_x_636:
[----:B01----:R-:W0:Y:S01]  /*f220*/  S2R R5, SR_TID.X ;  /* 0x0000000000057919 */ /* 0x003e220000002100 */
[----:B------:R-:W-:Y:S01]  /*f230*/  VIADD R152, R11, 0x1 ;  /* 0x000000010b987836 */ /* 0x000fe20000000000 */
[----:B------:R-:W-:Y:S05]  /*f240*/  WARPSYNC.ALL ;  /* 0x0000000000007948 */ /* 0x000fea0003800000 */
[C---:B------:R-:W-:Y:S01]  /*f250*/  ISETP.NE.AND P2, PT, R152.reuse, 0x2, PT ;  /* 0x000000029800780c */ /* 0x040fe20003f45270 */
[----:B------:R-:W-:Y:S02]  /*f260*/  IMAD.MOV.U32 R7, RZ, RZ, 0x40000040 ;  /* 0x40000040ff077424 */ /* 0x000fe400078e00ff */
[----:B------:R-:W-:Y:S01]  /*f270*/  IMAD.MOV.U32 R15, RZ, RZ, 0x40000040 ;  /* 0x40000040ff0f7424 */ /* 0x000fe200078e00ff */
[----:B------:R-:W-:Y:S01]  /*f280*/  SEL R152, R152, RZ, P2 ;  /* 0x000000ff98987207 */ /* 0x000fe20001000000 */
[----:B------:R-:W-:Y:S01]  /*f290*/  IMAD.MOV.U32 R21, RZ, RZ, 0x40000040 ;  /* 0x40000040ff157424 */ /* 0x000fe200078e00ff */
[----:B------:R-:W-:Y:S01]  /*f2a0*/  R2UR UR7, R7 ;  /* 0x00000000070772ca */ /* 0x000fe200000e0000 */
[----:B------:R-:W-:Y:S01]  /*f2b0*/  IMAD.MOV.U32 R13, RZ, RZ, 0x40000040 ;  /* 0x40000040ff0d7424 */ /* 0x000fe200078e00ff */
[----:B------:R-:W-:Y:S01]  /*f2c0*/  R2UR UR11, R15 ;  /* 0x000000000f0b72ca */ /* 0x000fe200000e0000 */
[----:B------:R-:W-:Y:S01]  /*f2d0*/  IMAD R6, R152, 0x800, R0 ;  /* 0x0000080098067824 */ /* 0x000fe200078e0200 */
[----:B------:R-:W-:-:S02]  /*f2e0*/  R2UR UR15, R21 ;  /* 0x00000000150f72ca */ /* 0x000fc400000e0000 */
[----:B------:R-:W-:Y:S01]  /*f2f0*/  R2UR UR19, R13 ;  /* 0x000000000d1372ca */ /* 0x000fe200000e0000 */
[C---:B------:R-:W-:Y:S01]  /*f300*/  VIADD R14, R6.reuse, 0x2 ;  /* 0x00000002060e7836 */ /* 0x040fe20000000000 */
[C---:B------:R-:W-:Y:S01]  /*f310*/  R2UR UR6, R6.reuse ;  /* 0x00000000060672ca */ /* 0x040fe200000e0000 */
[C---:B------:R-:W-:Y:S01]  /*f320*/  VIADD R12, R6.reuse, 0x6 ;  /* 0x00000006060c7836 */ /* 0x040fe20000000000 */
[----:B------:R-:W-:Y:S02]  /*f330*/  IADD3 R20, R6, 0x4, RZ ;  /* 0x0000000406147810 */ /* 0x000fe40007ffe0ff */
[----:B------:R-:W-:Y:S01]  /*f340*/  R2UR UR10, R14 ;  /* 0x000000000e0a72ca */ /* 0x000fe200000e0000 */
[----:B------:R-:W-:Y:S01]  /*f350*/  VIADD R14, R6, 0x400 ;  /* 0x00000400060e7836 */ /* 0x000fe20000000000 */
[----:B------:R-:W-:Y:S02]  /*f360*/  R2UR UR14, R20 ;  /* 0x00000000140e72ca */ /* 0x000fe400000e0000 */
[----:B------:R-:W-:Y:S01]  /*f370*/  R2UR UR18, R12 ;  /* 0x000000000c1272ca */ /* 0x000fe200000e0000 */
[----:B------:R-:W-:Y:S01]  /*f380*/  VIADD R12, R6, 0x402 ;  /* 0x00000402060c7836 */ /* 0x000fe20000000000 */
[----:B------:R-:W-:-:S02]  /*f390*/  R2UR UR22, R14 ;  /* 0x000000000e1672ca */ /* 0x000fc400000e0000 */
[----:B0-----:R-:W-:Y:S02]  /*f3a0*/  SHF.R.U32.HI R5, RZ, 0x7, R5 ;  /* 0x00000007ff057819 */ /* 0x001fe40000011605 */
[----:B------:R-:W-:Y:S02]  /*f3b0*/  R2UR UR23, R15 ;  /* 0x000000000f1772ca */ /* 0x000fe400000e0000 */
[----:B------:R-:W-:Y:S01]  /*f3c0*/  R2UR UR26, R12 ;  /* 0x000000000c1a72ca */ /* 0x000fe200000e0000 */
[----:B------:R-:W-:Y:S01]  /*f3d0*/  VIADD R5, R5, 0x8 ;  /* 0x0000000805057836 */ /* 0x000fe20000000000 */
[----:B------:R-:W-:Y:S02]  /*f3e0*/  R2UR UR27, R13 ;  /* 0x000000000d1b72ca */ /* 0x000fe400000e0000 */
[C---:B------:R-:W-:Y:S01]  /*f3f0*/  IADD3 R20, R6.reuse, 0x404, RZ ;  /* 0x0000040406147810 */ /* 0x040fe20007ffe0ff */
[----:B------:R-:W-:Y:S01]  /*f400*/  VIADD R6, R6, 0x406 ;  /* 0x0000040606067836 */ /* 0x000fe20000000000 */
[----:B------:R0:W-:Y:S01]  /*f410*/  BAR.SYNC.DEFER_BLOCKING R5, 0x100 ;  /* 0x000400050000751d */ /* 0x0001e20000010000 */
[----:B------:R-:W-:-:S02]  /*f420*/  R2UR UR31, R21 ;  /* 0x00000000151f72ca */ /* 0x000fc400000e0000 */
[----:B------:R-:W-:Y:S02]  /*f430*/  R2UR UR30, R20 ;  /* 0x00000000141e72ca */ /* 0x000fe400000e0000 */
[----:B------:R-:W-:Y:S02]  /*f440*/  R2UR UR34, R6 ;  /* 0x00000000062272ca */ /* 0x000fe400000e0000 */
[----:B------:R-:W-:Y:S01]  /*f450*/  R2UR UR35, R7 ;  /* 0x00000000072372ca */ /* 0x000fe200000e0000 */
[----:B------:R-:W-:-:S06]  /*f460*/  WARPGROUP.ARRIVE ;  /* 0x00000000000079c5 */ /* 0x000fcc0000000000 */
        /* <DEDUP_REMOVED lines=26> */
.L_x_642:
[----:B------:R-:W-:Y:S01]  /*f610*/  SHF.L.U32 R4, R4, 0x1f, RZ ;  /* 0x0000001f04047819 */ /* 0x000fe200000006ff */
[----:B------:R-:W-:-:S04]  /*f620*/  IMAD R5, R11, 0x8, R156 ;  /* 0x000000080b057824 */ /* 0x000fc800078e029c */
[----:B------:R0:W1:Y:S01]  /*f630*/  SYNCS.PHASECHK.TRANS64.TRYWAIT P1, [R5+URZ+0x28850], R4 ;  /* 0x02885004050075a7 */ /* 0x000062000802017f */
[----:B------:R-:W-:Y:S05]  /*f640*/  @!P0 BRA `(.L_x_643) ;  /* 0x0000000000048947 */ /* 0x000fea0003800000 */
[----:B------:R-:W-:Y:S01]  /*f650*/  BPT.TRAP 0x1 ;  /* 0x000000040000795c */ /* 0x000fe20000300000 */
.L_x_643:
[----:B-1----:R-:W-:Y:S05]  /*f660*/  @P1 BRA `(.L_x_641) ;  /* 0x0000000000081947 */ /* 0x002fea0003800000 */
[----:B------:R-:W1:Y:S02]  /*f670*/  SYNCS.PHASECHK.TRANS64.TRYWAIT P1, [R5+URZ+0x28850], R4 ;  /* 0x02885004050075a7 */ /* 0x000e64000802017f */
[----:B-1----:R-:W-:Y:S05]  /*f680*/  @!P1 BRA `(.L_x_644) ;  /* 0x000000c800a09947 */ /* 0x002fea0003800000 */
.L_x_641:
[----:B01----:R-:W-:Y:S01]  /*f690*/  VIADD R4, R156, 0x400 ;  /* 0x000004009c047836 */ /* 0x003fe20000000000 */
[----:B------:R-:W-:Y:S05]  /*f6a0*/  WARPSYNC.ALL ;  /* 0x0000000000007948 */ /* 0x000fea0003800000 */
[----:B------:R-:W-:Y:S01]  /*f6b0*/  SHF.R.U32.HI R4, RZ, 0x4, R4 ;  /* 0x00000004ff047819 */ /* 0x000fe20000011604 */
[----:B------:R-:W-:Y:S01]  /*f6c0*/  IMAD.MOV.U32 R5, RZ, RZ, 0x40000040 ;  /* 0x40000040ff057424 */ /* 0x000fe200078e00ff */
[----:B------:R-:W-:Y:S01]  /*f6d0*/  WARPGROUP.ARRIVE ;  /* 0x00000000000079c5 */ /* 0x000fe20000000000 */
[----:B------:R-:W-:Y:S01]  /*f6e0*/  IMAD.MOV.U32 R7, RZ, RZ, 0x40000040 ;  /* 0x40000040ff077424 */ /* 0x000fe200078e00ff */
[----:B------:R-:W-:-:S04]  /*f6f0*/  LOP3.LUT R4, R4, 0x3fff, RZ, 0xc0, !PT ;  /* 0x00003fff04047812 */ /* 0x000fc800078ec0ff */
[----:B------:R-:W0:Y:S01]  /*f700*/  S2R R12, SR_TID.X ;  /* 0x00000000000c7919 */ /* 0x000e220000002100 */
[----:B------:R-:W-:Y:S01]  /*f710*/  R2UR UR7, R5 ;  /* 0x00000000050772ca */ /* 0x000fe200000e0000 */
[----:B------:R-:W-:Y:S01]  /*f720*/  IMAD.MOV.U32 R5, RZ, RZ, 0x40000040 ;  /* 0x40000040ff057424 */ /* 0x000fe200078e00ff */
[----:B------:R-:W-:-:S05]  /*f730*/  LOP3.LUT R4, R4, 0x4000000, RZ, 0xfc, !PT ;  /* 0x0400000004047812 */ /* 0x000fca00078efcff */
[----:B------:R-:W-:-:S04]  /*f740*/  IMAD R4, R11, 0x800, R4 ;  /* 0x000008000b047824 */ /* 0x000fc800078e0204 */
[C---:B------:R-:W-:Y:S01]  /*f750*/  VIADD R6, R4.reuse, 0x80 ;  /* 0x0000008004067836 */ /* 0x040fe20000000000 */
[----:B------:R-:W-:-:S13]  /*f760*/  R2UR UR6, R4 ;  /* 0x00000000040672ca */ /* 0x000fda00000e0000 */
[----:B------:R-:W-:Y:S01]  /*f770*/  HGMMA.64x128x16.F32.BF16 R88, R160, gdesc[UR4].tnspB, R88, gsb0 ;  /* 0x41e00004a0587df0 */ /* 0x000fe20008001858 */
[----:B------:R-:W-:Y:S02]  /*f780*/  R2UR UR6, R6 ;  /* 0x00000000060672ca */ /* 0x000fe400000e0000 */
[----:B------:R-:W-:Y:S01]  /*f790*/  R2UR UR7, R7 ;  /* 0x00000000070772ca */ /* 0x000fe200000e0000 */
[----:B------:R-:W-:Y:S01]  /*f7a0*/  IMAD.MOV.U32 R7, RZ, RZ, 0x40000040 ;  /* 0x40000040ff077424 */ /* 0x000fe200078e00ff */
[----:B------:R-:W-:Y:S02]  /*f7b0*/  IADD3 R6, R4, 0x100, RZ ;  /* 0x0000010004067810 */ /* 0x000fe40007ffe0ff */
[----:B0-----:R-:W-:Y:S01]  /*f7c0*/  SHF.R.U32.HI R12, RZ, 0x7, R12 ;  /* 0x00000007ff0c7819 */ /* 0x001fe2000001160c */
[----:B------:R-:W-:Y:S02]  /*f7d0*/  WARPGROUP.DEPBAR.LE gsb0, 0x0 ;  /* 0x00008000000079c5 */ /* 0x000fe40000010000 */
[----:B------:R-:W-:-:S06]  /*f7e0*/  WARPGROUP.ARRIVE ;  /* 0x00000000000079c5 */ /* 0x000fcc0000000000 */
[----:B------:R-:W-:Y:S01]  /*f7f0*/  HGMMA.64x128x16.F32.BF16 R88, R164, gdesc[UR4].tnspB, R88, gsb0 ;  /* 0x41e00004a4587df0 */ /* 0x000fe20008001858 */
[----:B------:R-:W-:Y:S01]  /*f800*/  R2UR UR6, R6 ;  /* 0x00000000060672ca */ /* 0x000fe200000e0000 */
[----:B------:R-:W-:Y:S01]  /*f810*/  VIADD R6, R4, 0x180 ;  /* 0x0000018004067836 */ /* 0x000fe20000000000 */
[----:B------:R-:W-:Y:S01]  /*f820*/  R2UR UR7, R7 ;  /* 0x00000000070772ca */ /* 0x000fe200000e0000 */
[----:B------:R-:W-:Y:S01]  /*f830*/  IMAD.MOV.U32 R7, RZ, RZ, 0x40000040 ;  /* 0x40000040ff077424 */ /* 0x000fe200078e00ff */
[----:B------:R-:W-:Y:S02]  /*f840*/  WARPGROUP.DEPBAR.LE gsb0, 0x0 ;  /* 0x00008000000079c5 */ /* 0x000fe40000010000 */
[----:B------:R-:W-:-:S09]  /*f850*/  WARPGROUP.ARRIVE ;  /* 0x00000000000079c5 */ /* 0x000fd20000000000 */
        /* <DEDUP_REMOVED lines=15> */
[----:B------:R-:W-:Y:S02]  /*f950*/  R2UR UR6, R6 ;  /* 0x00000000060672ca */ /* 0x000fe400000e0000 */
[----:B------:R-:W-:Y:S01]  /*f960*/  R2UR UR7, R7 ;  /* 0x00000000070772ca */ /* 0x000fe200000e0000 */
[----:B------:R-:W-:Y:S01]  /*f970*/  IMAD.MOV.U32 R7, RZ, RZ, 0x40000040 ;  /* 0x40000040ff077424 */ /* 0x000fe200078e00ff */
[C---:B------:R-:W-:Y:S01]  /*f980*/  IADD3 R6, R4.reuse, 0x300, RZ ;  /* 0x0000030004067810 */ /* 0x040fe20007ffe0ff */
[----:B------:R-:W-:Y:S01]  /*f990*/  VIADD R4, R4, 0x380 ;  /* 0x0000038004047836 */ /* 0x000fe20000000000 */
[----:B------:R-:W-:Y:S02]  /*f9a0*/  WARPGROUP.DEPBAR.LE gsb0, 0x0 ;  /* 0x00008000000079c5 */ /* 0x000fe40000010000 */
[----:B------:R-:W-:-:S07]  /*f9b0*/  WARPGROUP.ARRIVE ;  /* 0x00000000000079c5 */ /* 0x000fce0000000000 */
[----:B------:R-:W-:Y:S01]  /*f9c0*/  HGMMA.64x128x16.F32.BF16 R88, R180, gdesc[UR4].tnspB, R88, gsb0 ;  /* 0x41e00004b4587df0 */ /* 0x000fe20008001858 */
[----:B------:R-:W-:Y:S02]  /*f9d0*/  R2UR UR6, R6 ;  /* 0x00000000060672ca */ /* 0x000fe400000e0000 */
[----:B------:R-:W-:Y:S01]  /*f9e0*/  R2UR UR7, R7 ;  /* 0x00000000070772ca */ /* 0x000fe200000e0000 */
[----:B------:R-:W-:Y:S02]  /*f9f0*/  WARPGROUP.DEPBAR.LE gsb0, 0x0 ;  /* 0x00008000000079c5 */ /* 0x000fe40000010000 */
[----:B------:R-:W-:-:S10]  /*fa00*/  WARPGROUP.ARRIVE ;  /* 0x00000000000079c5 */ /* 0x000fd40000000000 */
[----:B------:R-:W-:Y:S01]  /*fa10*/  HGMMA.64x128x16.F32.BF16 R88, R184, gdesc[UR4].tnspB, R88, gsb0 ;  /* 0x41e00004b8587df0 */ /* 0x000fe20008001858 */
[----:B------:R-:W-:Y:S02]  /*fa20*/  R2UR UR6, R4 ;  /* 0x00000000040672ca */ /* 0x000fe400000e0000 */
[----:B------:R-:W-:Y:S02]  /*fa30*/  R2UR UR7, R5 ;  /* 0x00000000050772ca */ /* 0x000fe400000e0000 */
[----:B------:R-:W-:Y:S01]  /*fa40*/  IADD3 R4, -R12, 0xb, RZ ;  /* 0x0000000b0c047810 */ /* 0x000fe20007ffe1ff */
[----:B------:R-:W-:Y:S02]  /*fa50*/  WARPGROUP.DEPBAR.LE gsb0, 0x0 ;  /* 0x00008000000079c5 */ /* 0x000fe40000010000 */
[----:B------:R-:W-:-:S08]  /*fa60*/  WARPGROUP.ARRIVE ;  /* 0x00000000000079c5 */ /* 0x000fd00000000000 */
[----:B------:R-:W-:Y:S03]  /*fa70*/  HGMMA.64x128x16.F32.BF16 R88, R188, gdesc[UR4].tnspB, R88, gsb0 ;  /* 0x41e00004bc587df0 */ /* 0x000fe60008001858 */
[----:B------:R-:W-:Y:S02]  /*fa80*/  WARPGROUP.DEPBAR.LE gsb0, 0x0 ;  /* 0x00008000000079c5 */ /* 0x000fe40000010000 */
[----:B------:R0:W-:Y:S06]  /*fa90*/  BAR.ARV R4, 0x100 ;  /* 0x000400040000751d */ /* 0x0001ec0000002000 */
[----:B------:R-:W-:Y:S05]  /*faa0*/  @!P0 BRA `(.L_x_645) ;  /* 0x0000000000048947 */ /* 0x000fea0003800000 */
[----:B------:R-:W-:Y:S01]  /*fab0*/  BPT.TRAP 0x1 ;  /* 0x000000040000795c */ /* 0x000fe20000300000 */
.L_x_645:
[----:B------:R-:W-:Y:S01]  /*fac0*/  FMUL.FTZ R5, R24, UR37 ;  /* 0x0000002518057c20 */ /* 0x000fe20008410000 */
[----:B------:R-:W-:Y:S01]  /*fad0*/  FMUL.FTZ R6, R26, UR37 ;  /* 0x000000251a067c20 */ /* 0x000fe20008410000 */
[----:B0-----:R-:W-:Y:S01]  /*fae0*/  FMUL.FTZ R4, R25, UR37 ;  /* 0x0000002519047c20 */ /* 0x001fe20008410000 */
        /* <DEDUP_REMOVED lines=77> */
[----:B------:R-:W-:-:S06]  /*ffc0*/  FMUL.FTZ R87, R87, UR37 ;  /* 0x0000002557577c20 */ /* 0x000fcc0008410000 */
        /* <DEDUP_REMOVED lines=81> */
[----:B0-----:R-:W-:Y:S01]  /*104e0*/  FMNMX.FTZ R42, R71, R40, !PT ;  /* 0x00000028472a7209 */ /* 0x001fe20007810000 */
[----:B------:R-:W-:-:S06]  /*104f0*/  FMUL.FTZ R40, R86, UR37 ;  /* 0x0000002556287c20 */ /* 0x000fcc0008410000 */
        /* <DEDUP_REMOVED lines=26> */
[----:B------:R-:W1:Y:S01]  /*106a0*/  LDC R38, c[0x0][0x988] ;  /* 0x00026200ff267b82 */ /* 0x000e620000000800 */
[----:B--2---:R-:W-:Y:S02]  /*106b0*/  FMNMX.FTZ R42, R40, R37, !PT ;  /* 0x00000025282a7209 */ /* 0x004fe40007810000 */
[----:B------:R-:W2:Y:S02]  /*106c0*/  SHFL.BFLY PT, R37, R44, 0x2, 0x1f ;  /* 0x0c401f002c257f89 */ /* 0x000ea400000e0000 */
[----:B0-----:R-:W-:-:S05]  /*106d0*/  FMNMX.FTZ R42, R87, R42, !PT ;  /* 0x0000002a572a7209 */ /* 0x001fca0007810000 */
[----:B------:R-:W0:Y:S01]  /*106e0*/  SHFL.BFLY PT, R49, R42, 0x2, 0x1f ;  /* 0x0c401f002a317f89 */ /* 0x000e2200000e0000 */
[----:B--2---:R-:W-:-:S05]  /*106f0*/  FMNMX.FTZ R46, R44, R37, !PT ;  /* 0x000000252c2e7209 */ /* 0x004fca0007810000 */
        /* <DEDUP_REMOVED lines=8> */
[----:B0-----:R-:W-:Y:S01]  /*10780*/  FMNMX.FTZ R49, R50, R49, !PT ;  /* 0x0000003132317209 */ /* 0x001fe20007810000 */
[-CC-:B------:R-:W-:Y:S01]  /*10790*/  FFMA.FTZ R174, R51, R38.reuse, -R48.reuse ;  /* 0x0000002633ae7223 */ /* 0x180fe20000010830 */
[-CC-:B------:R-:W-:Y:S01]  /*107a0*/  FFMA.FTZ R160, R5, R38.reuse, -R48.reuse ;  /* 0x0000002605a07223 */ /* 0x180fe20000010830 */
[-CC-:B------:R-:W-:Y:S01]  /*107b0*/  FFMA.FTZ R51, R53, R38.reuse, -R48.reuse ;  /* 0x0000002635337223 */ /* 0x180fe20000010830 */
[-CC-:B------:R-:W-:Y:S01]  /*107c0*/  FFMA.FTZ R46, R4, R38.reuse, -R48.reuse ;  /* 0x00000026042e7223 */ /* 0x180fe20000010830 */
[C---:B------:R-:W-:Y:S01]  /*107d0*/  FADD.FTZ R10, -R49.reuse, R9 ;  /* 0x00000009310a7221 */ /* 0x040fe20000010100 */
[-C--:B------:R-:W-:Y:S01]  /*107e0*/  FMUL.FTZ R30, R49, R38.reuse ;  /* 0x00000026311e7220 */ /* 0x080fe20000410000 */
[----:B------:R-:W-:Y:S01]  /*107f0*/  MUFU.EX2 R9, R52 ;  /* 0x0000003400097308 */ /* 0x000fe20000000800 */
[-C--:B------:R-:W-:Y:S01]  /*10800*/  FFMA.FTZ R162, R12, R38.reuse, -R48 ;  /* 0x000000260ca27223 */ /* 0x080fe20000010830 */
[-C--:B------:R-:W-:Y:S01]  /*10810*/  FMUL.FTZ R10, R10, R38.reuse ;  /* 0x000000260a0a7220 */ /* 0x080fe20000410000 */
[-CC-:B------:R-:W-:Y:S01]  /*10820*/  FFMA.FTZ R53, R6, R38.reuse, -R30.reuse ;  /* 0x0000002606357223 */ /* 0x180fe2000001081e */
[-C--:B------:R-:W-:Y:S01]  /*10830*/  FFMA.FTZ R6, R7, R38.reuse, -R30 ;  /* 0x0000002607067223 */ /* 0x080fe2000001081e */
[-C--:B------:R-:W-:Y:S01]  /*10840*/  FFMA.FTZ R176, R163, R38.reuse, -R48 ;  /* 0x00000026a3b07223 */ /* 0x080fe20000010830 */
[-C--:B------:R-:W-:Y:S01]  /*10850*/  FFMA.FTZ R163, R14, R38.reuse, -R30 ;  /* 0x000000260ea37223 */ /* 0x080fe2000001081e */
[-C--:B------:R-:W-:Y:S01]  /*10860*/  FFMA.FTZ R44, R13, R38.reuse, -R48 ;  /* 0x000000260d2c7223 */ /* 0x080fe20000010830 */
[----:B------:R-:W0:Y:S01]  /*10870*/  MUFU.EX2 R160, R160 ;  /* 0x000000a000a07308 */ /* 0x000e220000000800 */
[-C--:B------:R-:W-:Y:S01]  /*10880*/  FFMA.FTZ R14, R15, R38.reuse, -R30 ;  /* 0x000000260f0e7223 */ /* 0x080fe2000001081e */
[-CC-:B------:R-:W-:Y:S01]  /*10890*/  FFMA.FTZ R4, R43, R38.reuse, -R48.reuse ;  /* 0x000000262b047223 */ /* 0x180fe20000010830 */
[-CC-:B------:R-:W-:Y:S01]  /*108a0*/  FFMA.FTZ R164, R20, R38.reuse, -R48.reuse ;  /* 0x0000002614a47223 */ /* 0x180fe20000010830 */
[-C--:B------:R-:W-:Y:S01]  /*108b0*/  FFMA.FTZ R43, R165, R38.reuse, -R48 ;  /* 0x00000026a52b7223 */ /* 0x080fe20000010830 */
[-C--:B------:R-:W-:Y:S01]  /*108c0*/  FFMA.FTZ R165, R24, R38.reuse, -R30 ;  /* 0x0000002618a57223 */ /* 0x080fe2000001081e */
[-C--:B------:R-:W-:Y:S01]  /*108d0*/  FFMA.FTZ R42, R21, R38.reuse, -R48 ;  /* 0x00000026152a7223 */ /* 0x080fe20000010830 */
[-C--:B------:R-:W-:Y:S01]  /*108e0*/  FFMA.FTZ R24, R25, R38.reuse, -R30 ;  /* 0x0000002619187223 */ /* 0x080fe2000001081e */
[----:B------:R-:W-:Y:S01]  /*108f0*/  MUFU.EX2 R10, R10 ;  /* 0x0000000a000a7308 */ /* 0x000fe20000000800 */
[-CC-:B------:R-:W-:Y:S01]  /*10900*/  FFMA.FTZ R166, R26, R38.reuse, -R48.reuse ;  /* 0x000000261aa67223 */ /* 0x180fe20000010830 */
[-C--:B------:R-:W-:Y:S01]  /*10910*/  FFMA.FTZ R178, R167, R38.reuse, -R48 ;  /* 0x00000026a7b27223 */ /* 0x080fe20000010830 */
[-C--:B------:R-:W-:Y:S01]  /*10920*/  FFMA.FTZ R167, R28, R38.reuse, -R30 ;  /* 0x000000261ca77223 */ /* 0x080fe2000001081e */
[-C--:B------:R-:W-:Y:S01]  /*10930*/  FFMA.FTZ R26, R27, R38.reuse, -R48 ;  /* 0x000000261b1a7223 */ /* 0x080fe20000010830 */
[-C--:B------:R-:W-:Y:S01]  /*10940*/  FFMA.FTZ R28, R29, R38.reuse, -R30 ;  /* 0x000000261d1c7223 */ /* 0x080fe2000001081e */
[-CC-:B------:R-:W-:Y:S01]  /*10950*/  FFMA.FTZ R172, R41, R38.reuse, -R48.reuse ;  /* 0x0000002629ac7223 */ /* 0x180fe20000010830 */
[----:B------:R-:W-:Y:S01]  /*10960*/  FFMA.FTZ R41, R169, R38, -R48 ;  /* 0x00000026a9297223 */ /* 0x000fe20000010830 */
[----:B------:R-:W1:Y:S01]  /*10970*/  MUFU.EX2 R53, R53 ;  /* 0x0000003500357308 */ /* 0x000e620000000800 */
[----:B0-----:R-:W-:Y:S01]  /*10980*/  FFMA.FTZ R7, R9, R8, R160 ;  /* 0x0000000809077223 */ /* 0x001fe200000100a0 */
[-C--:B------:R-:W-:Y:S01]  /*10990*/  FFMA.FTZ R169, R32, R38.reuse, -R30 ;  /* 0x0000002620a97223 */ /* 0x080fe2000001081e */
[-C--:B------:R-:W-:Y:S01]  /*109a0*/  FFMA.FTZ R20, R31, R38.reuse, -R48 ;  /* 0x000000261f147223 */ /* 0x080fe20000010830 */
[-C--:B------:R-:W-:Y:S01]  /*109b0*/  FFMA.FTZ R32, R33, R38.reuse, -R30 ;  /* 0x0000002621207223 */ /* 0x080fe2000001081e */
[-CC-:B------:R-:W-:Y:S01]  /*109c0*/  FFMA.FTZ R170, R34, R38.reuse, -R48.reuse ;  /* 0x0000002622aa7223 */ /* 0x180fe20000010830 */
[-C--:B------:R-:W-:Y:S01]  /*109d0*/  FFMA.FTZ R180, R171, R38.reuse, -R48 ;  /* 0x00000026abb47223 */ /* 0x080fe20000010830 */
[-C--:B------:R-:W-:Y:S01]  /*109e0*/  FFMA.FTZ R171, R36, R38.reuse, -R30 ;  /* 0x0000002624ab7223 */ /* 0x080fe2000001081e */
[----:B------:R-:W0:Y:S01]  /*109f0*/  MUFU.EX2 R46, R46 ;  /* 0x0000002e002e7308 */ /* 0x000e220000000800 */
[-C--:B------:R-:W-:Y:S01]  /*10a00*/  FFMA.FTZ R12, R35, R38.reuse, -R48 ;  /* 0x00000026230c7223 */ /* 0x080fe20000010830 */
[-C--:B------:R-:W-:Y:S01]  /*10a10*/  FFMA.FTZ R34, R39, R38.reuse, -R30 ;  /* 0x0000002627227223 */ /* 0x080fe2000001081e */
[-C--:B------:R-:W-:Y:S01]  /*10a20*/  FFMA.FTZ R35, R173, R38.reuse, -R48 ;  /* 0x00000026ad237223 */ /* 0x080fe20000010830 */
[-CC-:B------:R-:W-:Y:S01]  /*10a30*/  FFMA.FTZ R173, R45, R38.reuse, -R30.reuse ;  /* 0x000000262dad7223 */ /* 0x180fe2000001081e */
[-C--:B------:R-:W-:Y:S01]  /*10a40*/  FFMA.FTZ R36, R47, R38.reuse, -R30 ;  /* 0x000000262f247223 */ /* 0x080fe2000001081e */
[-C--:B------:R-:W-:Y:S01]  /*10a50*/  FFMA.FTZ R182, R175, R38.reuse, -R48 ;  /* 0x00000026afb67223 */ /* 0x080fe20000010830 */
[-C--:B------:R-:W-:Y:S01]  /*10a60*/  FFMA.FTZ R175, R161, R38.reuse, -R30 ;  /* 0x00000026a1af7223 */ /* 0x080fe2000001081e */
[----:B------:R-:W2:Y:S01]  /*10a70*/  MUFU.EX2 R6, R6 ;  /* 0x0000000600067308 */ /* 0x000ea20000000800 */
        /* <DEDUP_REMOVED lines=8> */
[----:B0-----:R-:W-:Y:S01]  /*10b00*/  FADD.FTZ R7, R46, R7 ;  /* 0x000000072e077221 */ /* 0x001fe20000010000 */
[-CC-:B------:R-:W-:Y:S01]  /*10b10*/  FFMA.FTZ R13, R189, R38.reuse, -R48.reuse ;  /* 0x00000026bd0d7223 */ /* 0x180fe20000010830 */
[-CC-:B------:R-:W-:Y:S01]  /*10b20*/  FFMA.FTZ R190, R191, R38.reuse, -R48.reuse ;  /* 0x00000026bfbe7223 */ /* 0x180fe20000010830 */
[-C--:B------:R-:W-:Y:S01]  /*10b30*/  FFMA.FTZ R5, R85, R38.reuse, -R48 ;  /* 0x0000002655057223 */ /* 0x080fe20000010830 */
[-CC-:B------:R-:W-:Y:S01]  /*10b40*/  FFMA.FTZ R48, R55, R38.reuse, -R30.reuse ;  /* 0x0000002637307223 */ /* 0x180fe2000001081e */
[-CC-:B------:R-:W-:Y:S01]  /*10b50*/  FFMA.FTZ R177, R57, R38.reuse, -R30.reuse ;  /* 0x0000002639b17223 */ /* 0x180fe2000001081e */
[-CC-:B------:R-:W-:Y:S01]  /*10b60*/  FFMA.FTZ R50, R59, R38.reuse, -R30.reuse ;  /* 0x000000263b327223 */ /* 0x180fe2000001081e */
[----:B------:R-:W0:Y:S01]  /*10b70*/  MUFU.EX2 R163, R163 ;  /* 0x000000a300a37308 */ /* 0x000e220000000800 */
[----:B--2---:R-:W-:Y:S01]  /*10b80*/  FADD.FTZ R8, R6, R3 ;  /* 0x0000000306087221 */ /* 0x004fe20000010000 */
[-CC-:B------:R-:W-:Y:S01]  /*10b90*/  FFMA.FTZ R179, R61, R38.reuse, -R30.reuse ;  /* 0x000000263db37223 */ /* 0x180fe2000001081e */
[-CC-:B------:R-:W-:Y:S01]  /*10ba0*/  FFMA.FTZ R52, R63, R38.reuse, -R30.reuse ;  /* 0x000000263f347223 */ /* 0x180fe2000001081e */
[-CC-:B------:R-:W-:Y:S01]  /*10bb0*/  FFMA.FTZ R181, R65, R38.reuse, -R30.reuse ;  /* 0x0000002641b57223 */ /* 0x180fe2000001081e */
[-CC-:B------:R-:W-:Y:S01]  /*10bc0*/  FFMA.FTZ R54, R67, R38.reuse, -R30.reuse ;  /* 0x0000002643367223 */ /* 0x180fe2000001081e */
[-CC-:B------:R-:W-:Y:S01]  /*10bd0*/  FFMA.FTZ R183, R69, R38.reuse, -R30.reuse ;  /* 0x0000002645b77223 */ /* 0x180fe2000001081e */
[-CC-:B------:R-:W-:Y:S01]  /*10be0*/  FFMA.FTZ R56, R71, R38.reuse, -R30.reuse ;  /* 0x0000002647387223 */ /* 0x180fe2000001081e */
[----:B------:R-:W2:Y:S01]  /*10bf0*/  MUFU.EX2 R44, R44 ;  /* 0x0000002c002c7308 */ /* 0x000ea20000000800 */
[----:B-1----:R-:W-:Y:S01]  /*10c00*/  FADD.FTZ R7, R162, R7 ;  /* 0x00000007a2077221 */ /* 0x002fe20000010000 */
[-CC-:B------:R-:W-:Y:S01]  /*10c10*/  FFMA.FTZ R185, R73, R38.reuse, -R30.reuse ;  /* 0x0000002649b97223 */ /* 0x180fe2000001081e */
[-CC-:B------:R-:W-:Y:S01]  /*10c20*/  FFMA.FTZ R58, R75, R38.reuse, -R30.reuse ;  /* 0x000000264b3a7223 */ /* 0x180fe2000001081e */
[-CC-:B------:R-:W-:Y:S01]  /*10c30*/  FFMA.FTZ R187, R77, R38.reuse, -R30.reuse ;  /* 0x000000264dbb7223 */ /* 0x180fe2000001081e */
[-CC-:B------:R-:W-:Y:S01]  /*10c40*/  FFMA.FTZ R189, R81, R38.reuse, -R30.reuse ;  /* 0x0000002651bd7223 */ /* 0x180fe2000001081e */
[----:B------:R-:W-:-:S02]  /*10c50*/  FFMA.FTZ R191, R40, R38, -R30 ;  /* 0x0000002628bf7223 */ /* 0x000fc4000001081e */
[----:B------:R-:W1:Y:S01]  /*10c60*/  MUFU.EX2 R14, R14 ;  /* 0x0000000e000e7308 */ /* 0x000e620000000800 */
[----:B0-----:R-:W-:-:S07]  /*10c70*/  FADD.FTZ R3, R163, R8 ;  /* 0x00000008a3037221 */ /* 0x001fce0000010000 */
[----:B------:R-:W0:Y:S01]  /*10c80*/  MUFU.EX2 R164, R164 ;  /* 0x000000a400a47308 */ /* 0x000e220000000800 */
[----:B--2---:R-:W-:-:S07]  /*10c90*/  FADD.FTZ R7, R44, R7 ;  /* 0x000000072c077221 */ /* 0x004fce0000010000 */
[----:B------:R-:W2:Y:S01]  /*10ca0*/  MUFU.EX2 R165, R165 ;  /* 0x000000a500a57308 */ /* 0x000ea20000000800 */
[----:B-1----:R-:W-:-:S07]  /*10cb0*/  FADD.FTZ R8, R14, R3 ;  /* 0x000000030e087221 */ /* 0x002fce0000010000 */
        /* <DEDUP_REMOVED lines=53> */
[----:B-1----:R-:W-:Y:S01]  /*11010*/  FADD.FTZ R7, R43, R60 ;  /* 0x0000003c2b077221 */ /* 0x002fe20000010000 */
[----:B------:R-:W-:-:S06]  /*11020*/  FFMA.FTZ R60, R79, R38, -R30 ;  /* 0x000000264f3c7223 */ /* 0x000fcc000001081e */
        /* <DEDUP_REMOVED lines=15> */
[----:B--2---:R-:W-:Y:S01]  /*11120*/  FADD.FTZ R7, R35, R62 ;  /* 0x0000003e23077221 */ /* 0x004fe20000010000 */
[-CC-:B------:R-:W-:Y:S01]  /*11130*/  FFMA.FTZ R62, R83, R38.reuse, -R30.reuse ;  /* 0x00000026533e7223 */ /* 0x180fe2000001081e */
[----:B------:R-:W-:-:S05]  /*11140*/  FFMA.FTZ R30, R87, R38, -R30 ;  /* 0x00000026571e7223 */ /* 0x000fca000001081e */
        /* <DEDUP_REMOVED lines=9> */
[----:B0-----:R-:W-:Y:S01]  /*111e0*/  FADD.FTZ R8, R56, R3 ;  /* 0x0000000338087221 */ /* 0x001fe20000010000 */
[----:B------:R-:W-:-:S04]  /*111f0*/  IMAD R3, R152, 0x8, R156 ;  /* 0x0000000898037824 */ /* 0x000fc800078e029c */
[----:B------:R-:W-:Y:S02]  /*11200*/  VIADD R3, R3, 0x28840 ;  /* 0x0002884003037836 */ /* 0x000fe40000000000 */
[----:B------:R-:W0:Y:S01]  /*11210*/  MUFU.EX2 R27, R27 ;  /* 0x0000001b001b7308 */ /* 0x000e220000000800 */
[----:B--2---:R-:W-:Y:S02]  /*11220*/  FADD.FTZ R40, R184, R7 ;  /* 0x00000007b8287221 */ /* 0x004fe40000010000 */
[----:B------:R-:W-:-:S04]  /*11230*/  PRMT R3, R222, 0x654, R3 ;  /* 0x00000654de037816 */ /* 0x000fc80000000003 */
[----:B------:R2:W-:Y:S01]  /*11240*/  SYNCS.ARRIVE.TRANS64.RED.A1T0 RZ, [R3+URZ], RZ ;  /* 0x000000ff03ff79a7 */ /* 0x0005e2000810043f */
[----:B------:R-:W3:Y:S01]  /*11250*/  MUFU.EX2 R58, R58 ;  /* 0x0000003a003a7308 */ /* 0x000ee20000000800 */
[----:B-1----:R-:W-:-:S07]  /*11260*/  FADD.FTZ R7, R185, R8 ;  /* 0x00000008b9077221 */ /* 0x002fce0000010000 */
[----:B------:R-:W1:Y:S01]  /*11270*/  MUFU.EX2 R186, R186 ;  /* 0x000000ba00ba7308 */ /* 0x000e620000000800 */
[----:B0-----:R-:W-:-:S07]  /*11280*/  FADD.FTZ R15, R27, R40 ;  /* 0x000000281b0f7221 */ /* 0x001fce0000010000 */
[----:B------:R-:W0:Y:S01]  /*11290*/  MUFU.EX2 R187, R187 ;  /* 0x000000bb00bb7308 */ /* 0x000e220000000800 */
[----:B---3--:R-:W-:-:S07]  /*112a0*/  FADD.FTZ R8, R58, R7 ;  /* 0x000000073a087221 */ /* 0x008fce0000010000 */
        /* <DEDUP_REMOVED lines=20> */
[----:B0-----:R-:W-:-:S03]  /*113f0*/  FADD.FTZ R8, R5, R40 ;  /* 0x0000002805087221 */ /* 0x001fc60000010000 */
[----:B--2---:R-:W-:Y:S01]  /*11400*/  FADD.FTZ R3, R30, R3 ;  /* 0x000000031e037221 */ /* 0x004fe20000010000 */
[----:B------:R-:W-:Y:S06]  /*11410*/  @!P0 BRA `(.L_x_646) ;  /* 0x0000000000048947 */ /* 0x000fec0003800000 */
[----:B------:R-:W-:Y:S01]  /*11420*/  BPT.TRAP 0x1 ;  /* 0x000000040000795c */ /* 0x000fe20000300000 */
.L_x_646:
[----:B------:R-:W-:Y:S01]  /*11430*/  IMAD R7, R11, 0x8, R156 ;  /* 0x000000080b077824 */ /* 0x000fe200078e029c */
[----:B------:R-:W-:Y:S01]  /*11440*/  ISETP.GT.AND P1, PT, R210, RZ, PT ;  /* 0x000000ffd200720c */ /* 0x000fe20003f24270 */
[-C--:B------:R-:W-:Y:S01]  /*11450*/  FMUL.FTZ R88, R88, R9.reuse ;  /* 0x0000000958587220 */ /* 0x080fe20000410000 */
[----:B------:R-:W-:Y:S01]  /*11460*/  F2FP.BF16.F32.PACK_AB R172, R4, R172 ;  /* 0x000000ac04ac723e */ /* 0x000fe200000010ff */
[----:B------:R-:W-:Y:S02]  /*11470*/  VIADD R7, R7, 0x28860 ;  /* 0x0002886007077836 */ /* 0x000fe40000000000 */
[-C--:B------:R-:W-:Y:S01]  /*11480*/  FMUL.FTZ R89, R89, R9.reuse ;  /* 0x0000000959597220 */ /* 0x080fe20000410000 */
[-C--:B------:R-:W-:Y:S01]  /*11490*/  FMUL.FTZ R92, R92, R9.reuse ;  /* 0x000000095c5c7220 */ /* 0x080fe20000410000 */
[-C--:B------:R-:W-:Y:S01]  /*114a0*/  FMUL.FTZ R93, R93, R9.reuse ;  /* 0x000000095d5d7220 */ /* 0x080fe20000410000 */
[-C--:B------:R-:W-:Y:S01]  /*114b0*/  FMUL.FTZ R96, R96, R9.reuse ;  /* 0x0000000960607220 */ /* 0x080fe20000410000 */
[----:B------:R-:W-:Y:S01]  /*114c0*/  PRMT R7, R222, 0x654, R7 ;  /* 0x00000654de077816 */ /* 0x000fe20000000007 */
[-C--:B------:R-:W-:Y:S01]  /*114d0*/  FMUL.FTZ R97, R97, R9.reuse ;  /* 0x0000000961617220 */ /* 0x080fe20000410000 */
[-C--:B------:R-:W-:Y:S01]  /*114e0*/  FMUL.FTZ R100, R100, R9.reuse ;  /* 0x0000000964647220 */ /* 0x080fe20000410000 */
[-C--:B------:R-:W-:Y:S01]  /*114f0*/  FMUL.FTZ R101, R101, R9.reuse ;  /* 0x0000000965657220 */ /* 0x080fe20000410000 */
[----:B------:R0:W-:Y:S01]  /*11500*/  SYNCS.ARRIVE.TRANS64.RED.A1T0 RZ, [R7+URZ], RZ ;  /* 0x000000ff07ff79a7 */ /* 0x0001e2000810043f */
        /* <DEDUP_REMOVED lines=91> */
[----:B------:R-:W-:Y:S01]  /*11ac0*/  IADD3 R210, R210, -0x1, RZ ;  /* 0xffffffffd2d27810 */ /* 0x000fe20007ffe0ff */
[----:B0-----:R-:W-:Y:S06]  /*11ad0*/  @P1 BRA `(.L_x_647) ;  /* 0xffffffd4007c1947 */ /* 0x001fec000383ffff */
.L_x_635:
[----:B------:R-:W-:Y:S05]  /*11ae0*/  WARPSYNC.ALL ;  /* 0x0000000000007948 */ /* 0x000fea0003800000 */
[----:B------:R-:W-:Y:S06]  /*11af0*/  BAR.ARV 0x8, 0x180 ;  /* 0x0206000000007b1d */ /* 0x000fec0000002000 */
[----:B------:R-:W-:Y:S05]  /*11b00*/  @!P0 BRA `(.L_x_648) ;  /* 0x0000000000048947 */ /* 0x000fea0003800000 */
[----:B------:R-:W-:Y:S01]  /*11b10*/  BPT.TRAP 0x1 ;  /* 0x000000040000795c */ /* 0x000fe20000300000 */
.L_x_648:
[----:B------:R-:W-:Y:S01]  /*11b20*/  IMAD R11, R152, 0x8, R156 ;  /* 0x00000008980b7824 */ /* 0x000fe200078e029c */
[----:B------:R-:W-:-:S04]  /*11b30*/  SHF.L.U32 R0, R158, 0x1f, RZ ;  /* 0x0000001f9e007819 */ /* 0x000fc800000006ff */
[----:B------:R0:W1:Y:S01]  /*11b40*/  SYNCS.PHASECHK.TRANS64.TRYWAIT P1, [R11+URZ+0x28850], R0 ;  /* 0x028850000b0075a7 */ /* 0x000062000802017f */
[----:B------:R-:W-:Y:S05]  /*11b50*/  @!P0 BRA `(.L_x_649) ;  /* 0x0000000000048947 */ /* 0x000fea0003800000 */
[----:B------:R-:W-:Y:S01]  /*11b60*/  BPT.TRAP 0x1 ;  /* 0x000000040000795c */ /* 0x000fe20000300000 */
.L_x_649:
[----:B------:R-:W-:-:S05]  /*11b70*/  VIADD R156, R156, 0x400 ;  /* 0x000004009c9c7836 */ /* 0x000fca0000000000 */
[----:B------:R-:W-:-:S04]  /*11b80*/  SHF.R.U32.HI R156, RZ, 0x4, R156 ;  /* 0x00000004ff9c7819 */ /* 0x000fc8000001169c */
[----:B------:R-:W-:-:S04]  /*11b90*/  LOP3.LUT R156, R156, 0x3fff, RZ, 0xc0, !PT ;  /* 0x00003fff9c9c7812 */ /* 0x000fc800078ec0ff */
[----:B------:R-:W-:Y:S01]  /*11ba0*/  LOP3.LUT R5, R156, 0x4000000, RZ, 0xfc, !PT ;  /* 0x040000009c057812 */ /* 0x000fe200078efcff */
[----:B-1----:R-:W-:Y:S06]  /*11bb0*/  @P1 BRA `(.L_x_650) ;  /* 0x0000000000081947 */ /* 0x002fec0003800000 */
[----:B------:R-:W1:Y:S02]  /*11bc0*/  SYNCS.PHASECHK.TRANS64.TRYWAIT P1, [R11+URZ+0x28850], R0 ;  /* 0x028850000b0075a7 */ /* 0x000e64000802017f */
[----:B-1----:R-:W-:Y:S05]  /*11bd0*/  @!P1 BRA `(.L_x_651) ;  /* 0x000000a400609947 */ /* 0x002fea0003800000 */
.L_x_650:
[----:B------:R-:W-:Y:S01]  /*11be0*/  IMAD R4, R152, 0x800, R5 ;  /* 0x0000080098047824 */ /* 0x000fe200078e0205 */
[----:B------:R-:W-:Y:S01]  /*11bf0*/  MOV R5, 0x40000040 ;  /* 0x4000004000057802 */ /* 0x000fe20000000f00 */
[----:B------:R-:W-:Y:S05]  /*11c00*/  WARPSYNC.ALL ;  /* 0x0000000000007948 */ /* 0x000fea0003800000 */
[C---:B------:R-:W-:Y:S01]  /*11c10*/  R2UR UR6, R4.reuse ;  /* 0x00000000040672ca */ /* 0x040fe200000e0000 */
[----:B------:R-:W-:Y:S01]  /*11c20*/  WARPGROUP.ARRIVE ;  /* 0x00000000000079c5 */ /* 0x000fe20000000000 */
[----:B------:R-:W-:Y:S01]  /*11c30*/  R2UR UR7, R5 ;  /* 0x00000000050772ca */ /* 0x000fe200000e0000 */
[----:B------:R-:W-:Y:S01]  /*11c40*/  VIADD R6, R4, 0x80 ;  /* 0x0000008004067836 */ /* 0x000fe20000000000 */
[----:B01----:R-:W0:Y:S01]  /*11c50*/  SHFL.BFLY PT, R0, R3, 0x2, 0x1f ;  /* 0x0c401f0003007f89 */ /* 0x003e2200000e0000 */
[----:B------:R-:W-:-:S02]  /*11c60*/  IMAD.MOV.U32 R7, RZ, RZ, 0x40000040 ;  /* 0x40000040ff077424 */ /* 0x000fc400078e00ff */
[----:B------:R-:W-:-:S08]  /*11c70*/  IMAD.MOV.U32 R5, RZ, RZ, 0x40000040 ;  /* 0x40000040ff057424 */ /* 0x000fd000078e00ff */
        /* <DEDUP_REMOVED lines=17> */
[----:B------:R-:W-:Y:S02]  /*11d90*/  R2UR UR7, R7 ;  /* 0x00000000070772ca */ /* 0x000fe400000e0000 */
[----:B------:R-:W-:Y:S01]  /*11da0*/  MOV R7, 0x40000040 ;  /* 0x4000004000077802 */ /* 0x000fe20000000f00 */
[----:B------:R-:W-:Y:S02]  /*11db0*/  WARPGROUP.DEPBAR.LE gsb0, 0x0 ;  /* 0x00008000000079c5 */ /* 0x000fe40000010000 */
[----:B------:R-:W-:-:S08]  /*11dc0*/  WARPGROUP.ARRIVE ;  /* 0x00000000000079c5 */ /* 0x000fd00000000000 */
        /* <DEDUP_REMOVED lines=9> */
[C---:B------:R-:W-:Y:S01]  /*11e60*/  VIADD R6, R4.reuse, 0x300 ;  /* 0x0000030004067836 */ /* 0x040fe20000000000 */
[----:B------:R-:W-:Y:S01]  /*11e70*/  R2UR UR7, R7 ;  /* 0x00000000070772ca */ /* 0x000fe200000e0000 */
[----:B------:R-:W-:Y:S02]  /*11e80*/  IMAD.MOV.U32 R7, RZ, RZ, 0x40000040 ;  /* 0x40000040ff077424 */ /* 0x000fe400078e00ff */
[----:B------:R-:W-:Y:S01]  /*11e90*/  VIADD R4, R4, 0x380 ;  /* 0x0000038004047836 */ /* 0x000fe20000000000 */
[----:B------:R-:W-:Y:S02]  /*11ea0*/  WARPGROUP.DEPBAR.LE gsb0, 0x0 ;  /* 0x00008000000079c5 */ /* 0x000fe40000010000 */
[----:B------:R-:W-:-:S07]  /*11eb0*/  WARPGROUP.ARRIVE ;  /* 0x00000000000079c5 */ /* 0x000fce0000000000 */
[----:B------:R-:W-:Y:S01]  /*11ec0*/  HGMMA.64x128x16.F32.BF16 R88, R180, gdesc[UR4].tnspB, R88, gsb0 ;  /* 0x41e00004b4587df0 */ /* 0x000fe20008001858 */
[----:B------:R-:W-:Y:S01]  /*11ed0*/  R2UR UR6, R6 ;  /* 0x00000000060672ca */ /* 0x000fe200000e0000 */
[----:B------:R-:W-:Y:S01]  /*11ee0*/  IMAD.MOV.U32 R6, RZ, RZ, RZ ;  /* 0x000000ffff067224 */ /* 0x000fe200078e00ff */
[----:B------:R-:W-:Y:S01]  /*11ef0*/  R2UR UR7, R7 ;  /* 0x00000000070772ca */ /* 0x000fe200000e0000 */
[----:B------:R-:W-:Y:S02]  /*11f00*/  WARPGROUP.DEPBAR.LE gsb0, 0x0 ;  /* 0x00008000000079c5 */ /* 0x000fe40000010000 */
[----:B------:R-:W-:-:S10]  /*11f10*/  WARPGROUP.ARRIVE ;  /* 0x00000000000079c5 */ /* 0x000fd40000000000 */
[----:B------:R-:W-:Y:S01]  /*11f20*/  HGMMA.64x128x16.F32.BF16 R88, R184, gdesc[UR4].tnspB, R88, gsb0 ;  /* 0x41e00004b8587df0 */ /* 0x000fe20008001858 */
[----:B------:R-:W-:Y:S01]  /*11f30*/  R2UR UR6, R4 ;  /* 0x00000000040672ca */ /* 0x000fe200000e0000 */
[----:B0-----:R-:W-:Y:S01]  /*11f40*/  FADD.FTZ R4, R0, R3 ;  /* 0x0000000300047221 */ /* 0x001fe20000010000 */
[----:B------:R-:W-:Y:S01]  /*11f50*/  R2UR UR7, R5 ;  /* 0x00000000050772ca */ /* 0x000fe200000e0000 */
[----:B------:R-:W-:Y:S01]  /*11f60*/  IMAD.MOV.U32 R3, RZ, RZ, -0x800000 ;  /* 0xff800000ff037424 */ /* 0x000fe200078e00ff */
[----:B------:R-:W0:Y:S04]  /*11f70*/  SHFL.BFLY PT, R5, R8, 0x2, 0x1f ;  /* 0x0c401f0008057f89 */ /* 0x000e2800000e0000 */
[----:B------:R-:W1:Y:S01]  /*11f80*/  SHFL.BFLY PT, R7, R4, 0x1, 0x1f ;  /* 0x0c201f0004077f89 */ /* 0x000e6200000e0000 */
[----:B0-----:R-:W-:Y:S01]  /*11f90*/  FADD.FTZ R5, R5, R8 ;  /* 0x0000000805057221 */ /* 0x001fe20000010000 */
[----:B------:R-:W-:Y:S01]  /*11fa0*/  MOV R8, RZ ;  /* 0x000000ff00087202 */ /* 0x000fe20000000f00 */
[----:B-1----:R-:W-:-:S03]  /*11fb0*/  FADD.FTZ R13, R4, R7 ;  /* 0x00000007040d7221 */ /* 0x002fc60000010000 */
[----:B------:R-:W0:Y:S02]  /*11fc0*/  SHFL.BFLY PT, R0, R5, 0x1, 0x1f ;  /* 0x0c201f0005007f89 */ /* 0x000e2400000e0000 */
[----:B------:R-:W-:-:S13]  /*11fd0*/  FSETP.NE.FTZ.AND P2, PT, R13, RZ, PT ;  /* 0x000000ff0d00720b */ /* 0x000fda0003f55000 */
[----:B------:R-:W1:Y:S01]  /*11fe0*/  @P2 MUFU.LG2 R9, R13 ;  /* 0x0000000d00092308 */ /* 0x000e620000000c00 */
[----:B0-----:R-:W-:-:S07]  /*11ff0*/  FADD.FTZ R12, R5, R0 ;  /* 0x00000000050c7221 */ /* 0x001fce0000010000 */
[----:B------:R-:W-:Y:S01]  /*12000*/  @P2 MUFU.RCP R8, R13 ;  /* 0x0000000d00082308 */ /* 0x000fe20000001000 */
[----:B------:R-:W-:Y:S01]  /*12010*/  @P2 FMUL.FTZ R5, R38, 0.69314718246459960938 ;  /* 0x3f31721826052820 */ /* 0x000fe20000410000 */
[----:B------:R-:W-:Y:S01]  /*12020*/  IMAD.MOV.U32 R0, RZ, RZ, -0x800000 ;  /* 0xff800000ff007424 */ /* 0x000fe200078e00ff */
[----:B------:R-:W-:Y:S01]  /*12030*/  FSETP.NE.FTZ.AND P1, PT, R12, RZ, PT ;  /* 0x000000ff0c00720b */ /* 0x000fe20003f35000 */
[----:B-1----:R-:W-:-:S04]  /*12040*/  @P2 FMUL.FTZ R10, R9, 0.69314718246459960938 ;  /* 0x3f317218090a2820 */ /* 0x002fc80000410000 */
[----:B------:R-:W-:-:S08]  /*12050*/  @P2 FFMA.FTZ R3, R5, R49, R10 ;  /* 0x0000003105032223 */ /* 0x000fd0000001000a */
[----:B------:R-:W0:Y:S01]  /*12060*/  @P1 MUFU.LG2 R7, R12 ;  /* 0x0000000c00071308 */ /* 0x000e220000000c00 */
[----:B------:R-:W-:-:S07]  /*12070*/  @P1 FMUL.FTZ R4, R38, 0.69314718246459960938 ;  /* 0x3f31721826041820 */ /* 0x000fce0000410000 */
[----:B------:R1:W2:Y:S01]  /*12080*/  @P1 MUFU.RCP R6, R12 ;  /* 0x0000000c00061308 */ /* 0x0002a20000001000 */
[----:B0-----:R-:W-:-:S04]  /*12090*/  @P1 FMUL.FTZ R7, R7, 0.69314718246459960938 ;  /* 0x3f31721807071820 */ /* 0x001fc80000410000 */
[----:B------:R-:W-:Y:S01]  /*120a0*/  @P1 FFMA.FTZ R0, R4, R37, R7 ;  /* 0x0000002504001223 */ /* 0x000fe20000010007 */
[----:B------:R-:W-:Y:S02]  /*120b0*/  WARPGROUP.DEPBAR.LE gsb0, 0x0 ;  /* 0x00008000000079c5 */ /* 0x000fe40000010000 */
[----:B------:R-:W-:-:S06]  /*120c0*/  WARPGROUP.ARRIVE ;  /* 0x00000000000079c5 */ /* 0x000fcc0000000000 */
[----:B------:R-:W-:Y:S03]  /*120d0*/  HGMMA.64x128x16.F32.BF16 R88, R188, gdesc[UR4].tnspB, R88, gsb0 ;  /* 0x41e00004bc587df0 */ /* 0x000fe60008001858 */
[----:B------:R-:W-:Y:S02]  /*120e0*/  WARPGROUP.DEPBAR.LE gsb0, 0x0 ;  /* 0x00008000000079c5 */ /* 0x000fe40000010000 */
[----:B-12---:R-:W-:Y:S05]  /*120f0*/  @!P0 BRA `(.L_x_652) ;  /* 0x0000000000048947 */ /* 0x006fea0003800000 */
[----:B------:R-:W-:Y:S01]  /*12100*/  BPT.TRAP 0x1 ;  /* 0x000000040000795c */ /* 0x000fe20000300000 */
.L_x_652:
[----:B------:R-:W-:Y:S02]  /*12110*/  VIADD R5, R11, 0x28860 ;  /* 0x000288600b057836 */ /* 0x000fe40000000000 */
[-C--:B------:R-:W-:Y:S01]  /*12120*/  FMUL.FTZ R63, R93, R6.reuse ;  /* 0x000000065d3f7220 */ /* 0x080fe20000410000 */
[----:B------:R-:W-:Y:S02]  /*12130*/  VIADD R152, R152, 0x1 ;  /* 0x0000000198987836 */ /* 0x000fe40000000000 */
[-C--:B------:R-:W-:Y:S01]  /*12140*/  FMUL.FTZ R52, R100, R6.reuse ;  /* 0x0000000664347220 */ /* 0x080fe20000410000 */
[-C--:B------:R-:W-:Y:S01]  /*12150*/  FMUL.FTZ R10, R88, R6.reuse ;  /* 0x00000006580a7220 */ /* 0x080fe20000410000 */
[----:B------:R-:W-:Y:S01]  /*12160*/  PRMT R5, R222, 0x654, R5 ;  /* 0x00000654de057816 */ /* 0x000fe20000000005 */
[-C--:B------:R-:W-:Y:S01]  /*12170*/  FMUL.FTZ R11, R89, R6.reuse ;  /* 0x00000006590b7220 */ /* 0x080fe20000410000 */
[----:B------:R-:W-:Y:S01]  /*12180*/  ISETP.NE.AND P0, PT, R152, 0x2, PT ;  /* 0x000000029800780c */ /* 0x000fe20003f05270 */
[----:B------:R-:W-:Y:S01]  /*12190*/  FMUL.FTZ R62, R92, R6 ;  /* 0x000000065c3e7220 */ /* 0x000fe20000410000 */
[----:B------:R0:W-:Y:S01]  /*121a0*/  SYNCS.ARRIVE.TRANS64.RED.A1T0 RZ, [R5+URZ], RZ ;  /* 0x000000ff05ff79a7 */ /* 0x0001e2000810043f */
[-C--:B------:R-:W-:Y:S01]  /*121b0*/  FMUL.FTZ R100, R90, R8.reuse ;  /* 0x000000085a647220 */ /* 0x080fe20000410000 */
[----:B------:R-:W-:Y:S01]  /*121c0*/  FMUL.FTZ R93, R91, R8 ;  /* 0x000000085b5d7220 */ /* 0x000fe20000410000 */
[-C--:B------:R-:W-:Y:S01]  /*121d0*/  FMUL.FTZ R53, R96, R6.reuse ;  /* 0x0000000660357220 */ /* 0x080fe20000410000 */
[-C--:B------:R-:W-:Y:S01]  /*121e0*/  FMUL.FTZ R54, R97, R6.reuse ;  /* 0x0000000661367220 */ /* 0x080fe20000410000 */
[-C--:B------:R-:W-:Y:S01]  /*121f0*/  FMUL.FTZ R61, R101, R6.reuse ;  /* 0x00000006653d7220 */ /* 0x080fe20000410000 */
[-C--:B------:R-:W-:Y:S01]  /*12200*/  FMUL.FTZ R51, R104, R6.reuse ;  /* 0x0000000668337220 */ /* 0x080fe20000410000 */
[-C--:B------:R-:W-:Y:S01]  /*12210*/  FMUL.FTZ R60, R105, R6.reuse ;  /* 0x00000006693c7220 */ /* 0x080fe20000410000 */
[----:B0-----:R-:W-:Y:S01]  /*12220*/  SEL R5, RZ, 0x1, P0 ;  /* 0x00000001ff057807 */ /* 0x001fe20000000000 */
        /* <DEDUP_REMOVED lines=52> */
[----:B------:R-:W-:Y:S01]  /*12570*/  FMUL.FTZ R151, R151, R8 ;  /* 0x0000000897977220 */ /* 0x000fe20000410000 */
[----:B------:R-:W-:Y:S01]  /*12580*/  LOP3.LUT R158, R158, R5, RZ, 0x3c, !PT ;  /* 0x000000059e9e7212 */ /* 0x000fe200078e3cff */
[----:B------:R-:W-:Y:S01]  /*12590*/  VIADD R207, R207, 0x1 ;  /* 0x00000001cfcf7836 */ /* 0x000fe20000000000 */
[----:B------:R-:W-:-:S07]  /*125a0*/  SEL R152, R152, RZ, P0 ;  /* 0x000000ff98987207 */ /* 0x000fce0000000000 */
.L_x_588:
[----:B------:R-:W-:Y:S05]  /*125b0*/  WARPSYNC.ALL ;  /* 0x0000000000007948 */ /* 0x000fea0003800000 */
[----:B------:R-:W0:Y:S01]  /*125c0*/  S2R R222, SR_CgaCtaId ;  /* 0x0000000000de7919 */ /* 0x000e220000008800 */
[----:B------:R-:W-:Y:S01]  /*125d0*/  MOV R5, 0x400 ;  /* 0x0000040000057802 */ /* 0x000fe20000000f00 */
[----:B------:R-:W-:Y:S01]  /*125e0*/  BSSY B0, `(.L_x_653) ;  /* 0x00001fc000007945 */ /* 0x000fe20003800000 */
[----:B------:R-:W-:Y:S02]  /*125f0*/  BAR.SYNC.DEFER_BLOCKING 0x5, 0x180 ;  /* 0x0146000000007b1d */ /* 0x000fe40000010000 */
[----:B0-----:R-:W-:-:S05]  /*12600*/  LEA R156, R222, R5, 0x18 ;  /* 0x00000005de9c7211 */ /* 0x001fca00078ec0ff */
[----:B------:R0:W1:Y:S01]  /*12610*/  LDS.128 R40, [R156+0x288d0] ;  /* 0x0288d0009c287984 */ /* 0x0000620000000c00 */
[----:B------:R-:W-:Y:S06]  /*12620*/  BAR.ARV 0x4, 0x180 ;  /* 0x0106000000007b1d */ /* 0x000fec0000002000 */
[----:B------:R-:W-:Y:S05]  /*12630*/  @P1 BRA `(.L_x_654) ;  /* 0x0000001400001947 */ /* 0x000fea0003800000 */
[----:B------:R-:W2:Y:S01]  /*12640*/  S2R R5, SR_SWINHI ;  /* 0x0000000000057919 */ /* 0x000ea20000002f00 */
[----:B------:R-:W-:Y:S05]  /*12650*/  WARPSYNC.ALL ;  /* 0x0000000000007948 */ /* 0x000fea0003800000 */
[----:B------:R-:W-:Y:S01]  /*12660*/  BAR.SYNC.DEFER_BLOCKING 0x1, 0x100 ;  /* 0x0044000000007b1d */ /* 0x000fe20000010000 */
[----:B------:R-:W-:Y:S02]  /*12670*/  F2FP.BF16.F32.PACK_AB R30, R33, R30 ;  /* 0x0000001e211e723e */ /* 0x000fe400000010ff */
[----:B------:R-:W-:Y:S02]  /*12680*/  F2FP.BF16.F32.PACK_AB R34, R35, R34 ;  /* 0x000000222322723e */ /* 0x000fe400000010ff */
[----:B------:R-:W-:Y:S01]  /*12690*/  F2FP.BF16.F32.PACK_AB R32, R45, R32 ;  /* 0x000000202d20723e */ /* 0x000fe200000010ff */
[----:B------:R-:W-:Y:S01]  /*126a0*/  ULDC.64 UR4, c[0x0][0xc00] ;  /* 0x0003000000047ab9 */ /* 0x000fe20000000a00 */
[----:B------:R-:W-:-:S02]  /*126b0*/  F2FP.BF16.F32.PACK_AB R33, R69, R70 ;  /* 0x000000464521723e */ /* 0x000fc400000010ff */
[----:B------:R-:W-:Y:S02]  /*126c0*/  F2FP.BF16.F32.PACK_AB R35, R67, R68 ;  /* 0x000000444323723e */ /* 0x000fe400000010ff */
[----:B------:R-:W-:Y:S02]  /*126d0*/  MOV R20, R156 ;  /* 0x0000009c00147202 */ /* 0x000fe40000000f00 */
[----:B--2---:R-:W-:-:S03]  /*126e0*/  MOV R21, R5 ;  /* 0x0000000500157202 */ /* 0x004fc60000000f00 */
[----:B------:R-:W-:-:S03]  /*126f0*/  IMAD.WIDE R8, R226, 0x2, R20 ;  /* 0x00000002e2087825 */ /* 0x000fc600078e0214 */
[C---:B------:R-:W-:Y:S02]  /*12700*/  LOP3.LUT R29, R8.reuse, 0x380, RZ, 0xc0, !PT ;  /* 0x00000380081d7812 */ /* 0x040fe400078ec0ff */
[C---:B------:R-:W-:Y:S02]  /*12710*/  IADD3 R95, P5, R8.reuse, 0x20, RZ ;  /* 0x00000020085f7810 */ /* 0x040fe40007fbe0ff */
[----:B------:R-:W-:Y:S02]  /*12720*/  IADD3 R97, P0, R8, 0x40, RZ ;  /* 0x0000004008617810 */ /* 0x000fe40007f1e0ff */
[----:B------:R-:W-:Y:S01]  /*12730*/  SHF.R.U64 R29, R29, 0x3, RZ ;  /* 0x000000031d1d7819 */ /* 0x000fe200000012ff */
[--C-:B------:R-:W-:Y:S01]  /*12740*/  IMAD.X R5, RZ, RZ, R9.reuse, P5 ;  /* 0x000000ffff057224 */ /* 0x100fe200028e0609 */
[----:B------:R-:W-:Y:S01]  /*12750*/  LOP3.LUT R4, R95, 0x380, RZ, 0xc0, !PT ;  /* 0x000003805f047812 */ /* 0x000fe200078ec0ff */
[----:B------:R-:W-:Y:S01]  /*12760*/  IMAD.X R7, RZ, RZ, R9, P0 ;  /* 0x000000ffff077224 */ /* 0x000fe200000e0609 */
[----:B------:R-:W-:-:S02]  /*12770*/  LOP3.LUT R6, R97, 0x380, RZ, 0xc0, !PT ;  /* 0x0000038061067812 */ /* 0x000fc400078ec0ff */
[C---:B------:R-:W-:Y:S02]  /*12780*/  IADD3 R99, P1, R8.reuse, 0x60, RZ ;  /* 0x0000006008637810 */ /* 0x040fe40007f3e0ff */
[C---:B------:R-:W-:Y:S02]  /*12790*/  IADD3 R101, P2, R8.reuse, 0x4000, RZ ;  /* 0x0000400008657810 */ /* 0x040fe40007f5e0ff */
[C---:B------:R-:W-:Y:S02]  /*127a0*/  IADD3 R103, P3, R8.reuse, 0x4020, RZ ;  /* 0x0000402008677810 */ /* 0x040fe40007f7e0ff */
[C---:B------:R-:W-:Y:S01]  /*127b0*/  IADD3 R105, P4, R8.reuse, 0x4040, RZ ;  /* 0x0000404008697810 */ /* 0x040fe20007f9e0ff */
[--C-:B------:R-:W-:Y:S01]  /*127c0*/  IMAD.X R15, RZ, RZ, R9.reuse, P2 ;  /* 0x000000ffff0f7224 */ /* 0x100fe200010e0609 */
[----:B------:R-:W-:Y:S01]  /*127d0*/  IADD3 R107, P5, R8, 0x4060, RZ ;  /* 0x00004060086b7810 */ /* 0x000fe20007fbe0ff */
[--C-:B------:R-:W-:Y:S01]  /*127e0*/  IMAD.X R25, RZ, RZ, R9.reuse, P3 ;  /* 0x000000ffff197224 */ /* 0x100fe200018e0609 */
[----:B------:R-:W-:Y:S01]  /*127f0*/  LOP3.LUT R8, R29, R8, RZ, 0x3c, !PT ;  /* 0x000000081d087212 */ /* 0x000fe200078e3cff */
[--C-:B------:R-:W-:Y:S01]  /*12800*/  IMAD.X R27, RZ, RZ, R9.reuse, P4 ;  /* 0x000000ffff1b7224 */ /* 0x100fe200020e0609 */
[----:B------:R-:W-:Y:S01]  /*12810*/  SHF.R.U64 R4, R4, 0x3, RZ ;  /* 0x0000000304047819 */ /* 0x000fe200000012ff */
[----:B------:R-:W-:Y:S01]  /*12820*/  IMAD.X R29, RZ, RZ, R9, P5 ;  /* 0x000000ffff1d7224 */ /* 0x000fe200028e0609 */
[----:B------:R-:W-:-:S02]  /*12830*/  SHF.R.U64 R6, R6, 0x3, RZ ;  /* 0x0000000306067819 */ /* 0x000fc400000012ff */
[----:B------:R-:W-:Y:S02]  /*12840*/  LOP3.LUT R12, R99, 0x380, RZ, 0xc0, !PT ;  /* 0x00000380630c7812 */ /* 0x000fe400078ec0ff */
[----:B------:R-:W-:Y:S02]  /*12850*/  LOP3.LUT R14, R101, 0x380, RZ, 0xc0, !PT ;  /* 0x00000380650e7812 */ /* 0x000fe400078ec0ff */
[----:B-1----:R-:W-:Y:S02]  /*12860*/  MOV R40, R8 ;  /* 0x0000000800287202 */ /* 0x002fe40000000f00 */
[----:B---3--:R-:W-:Y:S02]  /*12870*/  IADD3.X R13, RZ, R9, RZ, P1, !PT ;  /* 0x00000009ff0d7210 */ /* 0x008fe40000ffe4ff */
[----:B-----5:R-:W-:Y:S02]  /*12880*/  LOP3.LUT R24, R103, 0x380, RZ, 0xc0, !PT ;  /* 0x0000038067187812 */ /* 0x020fe400078ec0ff */
[----:B------:R-:W-:-:S02]  /*12890*/  LOP3.LUT R26, R105, 0x380, RZ, 0xc0, !PT ;  /* 0x00000380691a7812 */ /* 0x000fc400078ec0ff */
[----:B------:R-:W-:Y:S02]  /*128a0*/  LOP3.LUT R28, R107, 0x380, RZ, 0xc0, !PT ;  /* 0x000003806b1c7812 */ /* 0x000fe400078ec0ff */
[----:B------:R-:W-:Y:S02]  /*128b0*/  F2FP.BF16.F32.PACK_AB R8, R11, R10 ;  /* 0x0000000a0b08723e */ /* 0x000fe400000010ff */
[----:B------:R-:W-:Y:S02]  /*128c0*/  LOP3.LUT R4, R4, R95, RZ, 0x3c, !PT ;  /* 0x0000005f04047212 */ /* 0x000fe400078e3cff */
[----:B------:R-:W-:Y:S02]  /*128d0*/  LOP3.LUT R6, R6, R97, RZ, 0x3c, !PT ;  /* 0x0000006106067212 */ /* 0x000fe400078e3cff */
[----:B------:R-:W-:Y:S02]  /*128e0*/  F2FP.BF16.F32.PACK_AB R9, R93, R100 ;  /* 0x000000645d09723e */ /* 0x000fe400000010ff */
[----:B------:R-:W-:-:S02]  /*128f0*/  F2FP.BF16.F32.PACK_AB R10, R63, R62 ;  /* 0x0000003e3f0a723e */ /* 0x000fc400000010ff */
[----:B------:R-:W-:Y:S02]  /*12900*/  F2FP.BF16.F32.PACK_AB R11, R91, R92 ;  /* 0x0000005c5b0b723e */ /* 0x000fe400000010ff */
[----:B------:R-:W-:Y:S02]  /*12910*/  SHF.R.U64 R12, R12, 0x3, RZ ;  /* 0x000000030c0c7819 */ /* 0x000fe400000012ff */
[----:B------:R-:W-:Y:S01]  /*12920*/  SHF.R.U64 R14, R14, 0x3, RZ ;  /* 0x000000030e0e7819 */ /* 0x000fe200000012ff */
[----:B------:R1:W-:Y:S01]  /*12930*/  STSM.16.M88.4 [R40], R8 ;  /* 0x0000000828007844 */ /* 0x0003e20000000200 */
[----:B------:R-:W-:Y:S02]  /*12940*/  SHF.R.U64 R24, R24, 0x3, RZ ;  /* 0x0000000318187819 */ /* 0x000fe400000012ff */
[----:B------:R-:W-:Y:S02]  /*12950*/  SHF.R.U64 R26, R26, 0x3, RZ ;  /* 0x000000031a1a7819 */ /* 0x000fe400000012ff */
[----:B------:R-:W-:-:S02]  /*12960*/  SHF.R.U64 R28, R28, 0x3, RZ ;  /* 0x000000031c1c7819 */ /* 0x000fc400000012ff */
[----:B------:R-:W-:Y:S02]  /*12970*/  MOV R94, R4 ;  /* 0x00000004005e7202 */ /* 0x000fe40000000f00 */
[----:B------:R-:W-:Y:S02]  /*12980*/  MOV R93, R6 ;  /* 0x00000006005d7202 */ /* 0x000fe40000000f00 */
[----:B------:R-:W-:Y:S02]  /*12990*/  F2FP.BF16.F32.PACK_AB R4, R54, R53 ;  /* 0x000000353604723e */ /* 0x000fe400000010ff */
[----:B------:R-:W-:Y:S02]  /*129a0*/  F2FP.BF16.F32.PACK_AB R5, R89, R90 ;  /* 0x0000005a5905723e */ /* 0x000fe400000010ff */
[----:B------:R-:W-:Y:S02]  /*129b0*/  F2FP.BF16.F32.PACK_AB R6, R61, R52 ;  /* 0x000000343d06723e */ /* 0x000fe400000010ff */
[----:B------:R-:W-:-:S02]  /*129c0*/  F2FP.BF16.F32.PACK_AB R7, R87, R88 ;  /* 0x000000585707723e */ /* 0x000fc400000010ff */
[----:B------:R-:W-:Y:S02]  /*129d0*/  LOP3.LUT R12, R12, R99, RZ, 0x3c, !PT ;  /* 0x000000630c0c7212 */ /* 0x000fe400078e3cff */
[----:B------:R-:W-:Y:S01]  /*129e0*/  LOP3.LUT R14, R14, R101, RZ, 0x3c, !PT ;  /* 0x000000650e0e7212 */ /* 0x000fe200078e3cff */
[----:B------:R-:W-:Y:S01]  /*129f0*/  STSM.16.M88.4 [R94], R4 ;  /* 0x000000045e007844 */ /* 0x000fe20000000200 */
[----:B-1----:R-:W-:Y:S02]  /*12a00*/  F2FP.BF16.F32.PACK_AB R8, R60, R51 ;  /* 0x000000333c08723e */ /* 0x002fe400000010ff */
[----:B------:R-:W-:Y:S02]  /*12a10*/  F2FP.BF16.F32.PACK_AB R9, R85, R86 ;  /* 0x000000565509723e */ /* 0x000fe400000010ff */
[----:B------:R-:W-:Y:S02]  /*12a20*/  F2FP.BF16.F32.PACK_AB R10, R59, R50 ;  /* 0x000000323b0a723e */ /* 0x000fe400000010ff */
[----:B------:R-:W-:-:S02]  /*12a30*/  F2FP.BF16.F32.PACK_AB R11, R83, R84 ;  /* 0x00000054530b723e */ /* 0x000fc400000010ff */
[----:B------:R-:W-:Y:S02]  /*12a40*/  LOP3.LUT R24, R24, R103, RZ, 0x3c, !PT ;  /* 0x0000006718187212 */ /* 0x000fe400078e3cff */
[----:B------:R-:W-:Y:S01]  /*12a50*/  LOP3.LUT R26, R26, R105, RZ, 0x3c, !PT ;  /* 0x000000691a1a7212 */ /* 0x000fe200078e3cff */
[----:B------:R1:W-:Y:S01]  /*12a60*/  STSM.16.M88.4 [R93], R8 ;  /* 0x000000085d007844 */ /* 0x0003e20000000200 */
[----:B------:R-:W-:Y:S02]  /*12a70*/  LOP3.LUT R28, R28, R107, RZ, 0x3c, !PT ;  /* 0x0000006b1c1c7212 */ /* 0x000fe400078e3cff */
[----:B------:R-:W-:Y:S02]  /*12a80*/  MOV R92, R12 ;  /* 0x0000000c005c7202 */ /* 0x000fe40000000f00 */
[----:B------:R-:W-:Y:S02]  /*12a90*/  MOV R91, R14 ;  /* 0x0000000e005b7202 */ /* 0x000fe40000000f00 */
[----:B------:R-:W-:-:S02]  /*12aa0*/  MOV R63, R24 ;  /* 0x00000018003f7202 */ /* 0x000fc40000000f00 */
[----:B------:R-:W-:Y:S02]  /*12ab0*/  MOV R62, R26 ;  /* 0x0000001a003e7202 */ /* 0x000fe40000000f00 */
[----:B------:R-:W-:Y:S02]  /*12ac0*/  F2FP.BF16.F32.PACK_AB R12, R58, R49 ;  /* 0x000000313a0c723e */ /* 0x000fe400000010ff */
[----:B------:R-:W-:Y:S02]  /*12ad0*/  F2FP.BF16.F32.PACK_AB R13, R81, R82 ;  /* 0x00000052510d723e */ /* 0x000fe400000010ff */
[----:B------:R-:W-:Y:S01]  /*12ae0*/  F2FP.BF16.F32.PACK_AB R14, R57, R48 ;  /* 0x00000030390e723e */ /* 0x000fe200000010ff */
[----:B------:R-:W-:Y:S01]  /*12af0*/  IMAD.MOV.U32 R48, RZ, RZ, RZ ;  /* 0x000000ffff307224 */ /* 0x000fe200078e00ff */
[----:B------:R-:W-:Y:S02]  /*12b00*/  F2FP.BF16.F32.PACK_AB R15, R79, R80 ;  /* 0x000000504f0f723e */ /* 0x000fe400000010ff */
[----:B------:R-:W-:-:S02]  /*12b10*/  MOV R40, R28 ;  /* 0x0000001c00287202 */ /* 0x000fc40000000f00 */
[----:B------:R-:W-:Y:S01]  /*12b20*/  F2FP.BF16.F32.PACK_AB R24, R56, R47 ;  /* 0x0000002f3818723e */ /* 0x000fe200000010ff */
[----:B------:R-:W-:Y:S01]  /*12b30*/  STSM.16.M88.4 [R92], R12 ;  /* 0x0000000c5c007844 */ /* 0x000fe20000000200 */
[----:B------:R-:W-:Y:S02]  /*12b40*/  F2FP.BF16.F32.PACK_AB R25, R77, R78 ;  /* 0x0000004e4d19723e */ /* 0x000fe400000010ff */
[----:B------:R-:W-:Y:S02]  /*12b50*/  F2FP.BF16.F32.PACK_AB R26, R55, R46 ;  /* 0x0000002e371a723e */ /* 0x000fe400000010ff */
[----:B------:R-:W-:Y:S01]  /*12b60*/  F2FP.BF16.F32.PACK_AB R27, R75, R76 ;  /* 0x0000004c4b1b723e */ /* 0x000fe200000010ff */
[----:B------:R-:W2:Y:S01]  /*12b70*/  LDC R55, c[0x0][0xbe8] ;  /* 0x0002fa00ff377b82 */ /* 0x000ea20000000800 */
[----:B------:R-:W-:Y:S02]  /*12b80*/  F2FP.BF16.F32.PACK_AB R28, R44, R31 ;  /* 0x0000001f2c1c723e */ /* 0x000fe400000010ff */
[----:B------:R-:W-:Y:S01]  /*12b90*/  ISETP.NE.U32.AND P0, PT, RZ, UR4, PT ;  /* 0x00000004ff007c0c */ /* 0x000fe2000bf05070 */
[----:B------:R-:W-:Y:S01]  /*12ba0*/  STSM.16.M88.4 [R91], R24 ;  /* 0x000000185b007844 */ /* 0x000fe20000000200 */
[----:B-1----:R-:W-:-:S02]  /*12bb0*/  IADD3 R8, P1, R204, UR4, RZ ;  /* 0x00000004cc087c10 */ /* 0x002fc4000ff3e0ff */
[----:B------:R-:W-:Y:S02]  /*12bc0*/  F2FP.BF16.F32.PACK_AB R29, R73, R74 ;  /* 0x0000004a491d723e */ /* 0x000fe400000010ff */
[----:B------:R-:W-:Y:S02]  /*12bd0*/  F2FP.BF16.F32.PACK_AB R31, R71, R72 ;  /* 0x00000048471f723e */ /* 0x000fe400000010ff */
[----:B------:R-:W-:Y:S02]  /*12be0*/  F2FP.BF16.F32.PACK_AB R4, R39, R38 ;  /* 0x000000262704723e */ /* 0x000fe400000010ff */
[----:B------:R-:W-:Y:S01]  /*12bf0*/  F2FP.BF16.F32.PACK_AB R5, R65, R66 ;  /* 0x000000424105723e */ /* 0x000fe200000010ff */
[----:B------:R-:W-:Y:S01]  /*12c00*/  STSM.16.M88.4 [R63], R28 ;  /* 0x0000001c3f007844 */ /* 0x000fe20000000200 */
[----:B------:R-:W-:Y:S02]  /*12c10*/  F2FP.BF16.F32.PACK_AB R6, R37, R36 ;  /* 0x000000242506723e */ /* 0x000fe400000010ff */
[----:B------:R-:W-:Y:S01]  /*12c20*/  F2FP.BF16.F32.PACK_AB R7, R151, R64 ;  /* 0x000000409707723e */ /* 0x000fe200000010ff */
[----:B------:R-:W-:Y:S01]  /*12c30*/  STSM.16.M88.4 [R62], R32 ;  /* 0x000000203e007844 */ /* 0x000fe20000000200 */
[----:B------:R-:W-:-:S02]  /*12c40*/  ISETP.NE.AND.EX P0, PT, RZ, UR5, PT, P0 ;  /* 0x00000005ff007c0c */ /* 0x000fc4000bf05300 */
[----:B------:R-:W-:Y:S01]  /*12c50*/  IADD3.X R9, R205, UR5, RZ, P1, !PT ;  /* 0x00000005cd097c10 */ /* 0x000fe20008ffe4ff */
[----:B------:R-:W-:Y:S01]  /*12c60*/  ULDC.64 UR4, c[0x0][0xc08] ;  /* 0x0003020000047ab9 */ /* 0x000fe20000000a00 */
[----:B------:R1:W-:Y:S01]  /*12c70*/  STSM.16.M88.4 [R40], R4 ;  /* 0x0000000428007844 */ /* 0x0003e20000000200 */
[----:B------:R-:W-:Y:S01]  /*12c80*/  BAR.SYNC.DEFER_BLOCKING 0x1, 0x100 ;  /* 0x0044000000007b1d */ /* 0x000fe20000010000 */
[----:B------:R-:W-:-:S04]  /*12c90*/  ISETP.NE.U32.AND P2, PT, RZ, UR4, PT ;  /* 0x00000004ff007c0c */ /* 0x000fc8000bf45070 */
[----:B------:R-:W-:-:S13]  /*12ca0*/  ISETP.NE.AND.EX P2, PT, RZ, UR5, PT, P2 ;  /* 0x00000005ff007c0c */ /* 0x000fda000bf45320 */
[----:B------:R-:W-:Y:S01]  /*12cb0*/  @P2 IADD3 R204, P3, R204, UR4, RZ ;  /* 0x00000004cccc2c10 */ /* 0x000fe2000ff7e0ff */
[----:B------:R-:W-:Y:S02]  /*12cc0*/  ULDC UR4, c[0x0][0xa88] ;  /* 0x0002a20000047ab9 */ /* 0x000fe40000000800 */
[----:B-1----:R-:W-:Y:S01]  /*12cd0*/  IMAD.U32 R6, RZ, RZ, UR4 ;  /* 0x00000004ff067e24 */ /* 0x002fe2000f8e00ff */
[----:B------:R-:W-:Y:S01]  /*12ce0*/  @P2 IADD3.X R205, R205, UR5, RZ, P3, !PT ;  /* 0x00000005cdcd2c10 */ /* 0x000fe20009ffe4ff */
[----:B------:R1:W5:Y:S01]  /*12cf0*/  @P0 LDG.E R48, desc[UR38][R8.64] ;  /* 0x0000002608300981 */ /* 0x000362000c1e1900 */
[----:B--2---:R-:W-:Y:S01]  /*12d00*/  ISETP.NE.AND P1, PT, R55, 0x1, PT ;  /* 0x000000013700780c */ /* 0x004fe20003f25270 */
[----:B------:R-:W-:Y:S02]  /*12d10*/  IMAD R13, R208, 0x80, R224 ;  /* 0x00000080d00d7824 */ /* 0x000fe400078e02e0 */
[----:B------:R1:W5:Y:S10]  /*12d20*/  @P2 LDG.E R6, desc[UR38][R204.64] ;  /* 0x00000026cc062981 */ /* 0x000374000c1e1900 */
[----:B------:R-:W2:Y:S08]  /*12d30*/  @P1 LDC R10, c[0x0][0xbec] ;  /* 0x0002fb00ff0a1b82 */ /* 0x000eb00000000800 */
[----:B------:R-:W3:Y:S01]  /*12d40*/  @P1 LDC R11, c[0x0][0xbf0] ;  /* 0x0002fc00ff0b1b82 */ /* 0x000ee20000000800 */
[----:B-1----:R-:W-:Y:S05]  /*12d50*/  @P2 BRA `(.L_x_655) ;  /* 0x0000000000102947 */ /* 0x002fea0003800000 */
[----:B------:R-:W-:Y:S05]  /*12d60*/  @!P0 BRA `(.L_x_655) ;  /* 0x00000000000c8947 */ /* 0x000fea0003800000 */
[----:B------:R-:W4:Y:S04]  /*12d70*/  LDG.E R5, desc[UR38][R8.64] ;  /* 0x0000002608057981 */ /* 0x000f28000c1e1900 */
[----:B-----5:R-:W4:Y:S02]  /*12d80*/  LDG.E R6, desc[UR38][R8.64+0x4] ;  /* 0x0000042608067981 */ /* 0x020f24000c1e1900 */
[----:B----4-:R-:W-:-:S07]  /*12d90*/  IADD3 R6, -R5, R6, RZ ;  /* 0x0000000605067210 */ /* 0x010fce0007ffe1ff */
.L_x_655:
[----:B------:R-:W-:Y:S01]  /*12da0*/  SHF.R.S32.HI R54, RZ, 0x1f, R203 ;  /* 0x0000001fff367819 */ /* 0x000fe200000114cb */
[----:B--2---:R-:W-:Y:S01]  /*12db0*/  @P1 IMAD.HI.U32 R4, R13, R10, RZ ;  /* 0x0000000a0d041227 */ /* 0x004fe200078e00ff */
[----:B------:R-:W-:Y:S01]  /*12dc0*/  ULDC.64 UR4, c[0x0][0xb90] ;  /* 0x0002e40000047ab9 */ /* 0x000fe20000000a00 */
[----:B-----5:R-:W-:Y:S02]  /*12dd0*/  SHF.R.S32.HI R49, RZ, 0x1f, R48 ;  /* 0x0000001fff317819 */ /* 0x020fe40000011430 */
[----:B------:R-:W-:Y:S01]  /*12de0*/  IMAD R8, R54, UR4, RZ ;  /* 0x0000000436087c24 */ /* 0x000fe2000f8e02ff */
[----:B------:R-:W-:Y:S01]  /*12df0*/  SEL R40, R209, RZ, !P0 ;  /* 0x000000ffd1287207 */ /* 0x000fe20004000000 */
[----:B------:R-:W-:Y:S01]  /*12e00*/  IMAD.MOV.U32 R7, RZ, RZ, R13 ;  /* 0x000000ffff077224 */ /* 0x000fe200078e000d */
[----:B---3--:R-:W-:Y:S01]  /*12e10*/  @P1 SHF.R.U32.HI R7, RZ, R11, R4 ;  /* 0x0000000bff071219 */ /* 0x008fe20000011604 */
[----:B------:R-:W-:Y:S01]  /*12e20*/  IMAD.WIDE.U32 R4, R203, UR4, R48 ;  /* 0x00000004cb047c25 */ /* 0x000fe2000f8e0030 */
[----:B------:R-:W-:-:S03]  /*12e30*/  SEL R57, R206, RZ, !P0 ;  /* 0x000000ffce397207 */ /* 0x000fc60004000000 */
[----:B------:R-:W-:Y:S01]  /*12e40*/  IMAD R9, R203, UR5, R8 ;  /* 0x00000005cb097c24 */ /* 0x000fe2000f8e0208 */
[----:B------:R-:W-:Y:S01]  /*12e50*/  ULDC.64 UR4, c[0x0][0xb98] ;  /* 0x0002e60000047ab9 */ /* 0x000fe20000000a00 */
[----:B------:R-:W-:Y:S02]  /*12e60*/  IMAD.MOV R8, RZ, RZ, -R7 ;  /* 0x000000ffff087224 */ /* 0x000fe400078e0a07 */
[----:B------:R-:W-:Y:S02]  /*12e70*/  IMAD.IADD R5, R5, 0x1, R9 ;  /* 0x0000000105057824 */ /* 0x000fe400078e0209 */
[----:B------:R-:W-:Y:S02]  /*12e80*/  IMAD R9, R55, R8, R13 ;  /* 0x0000000837097224 */ /* 0x000fe400078e020d */
[----:B------:R-:W-:Y:S02]  /*12e90*/  IMAD.IADD R11, R16, 0x1, R228 ;  /* 0x00000001100b7824 */ /* 0x000fe400078e02e4 */
[----:B------:R-:W-:-:S02]  /*12ea0*/  IMAD R8, R40, UR4, RZ ;  /* 0x0000000428087c24 */ /* 0x000fc4000f8e02ff */
[----:B------:R-:W-:-:S04]  /*12eb0*/  IMAD.WIDE.U32 R4, R57, UR4, R4 ;  /* 0x0000000439047c25 */ /* 0x000fc8000f8e0004 */
[----:B------:R-:W-:Y:S01]  /*12ec0*/  IMAD.WIDE R20, R11, 0x2, R20 ;  /* 0x000000020b147825 */ /* 0x000fe200078e0214 */
[----:B------:R-:W-:Y:S02]  /*12ed0*/  SHF.R.S32.HI R11, RZ, 0x1f, R7 ;  /* 0x0000001fff0b7819 */ /* 0x000fe40000011407 */
[----:B------:R-:W-:Y:S01]  /*12ee0*/  IADD3 R4, P2, R7, R4, RZ ;  /* 0x0000000407047210 */ /* 0x000fe20007f5e0ff */
[----:B------:R-:W-:Y:S01]  /*12ef0*/  IMAD R10, R57, UR5, R8 ;  /* 0x00000005390a7c24 */ /* 0x000fe2000f8e0208 */
[----:B------:R-:W-:Y:S01]  /*12f00*/  SHF.R.S32.HI R8, RZ, 0x1f, R9 ;  /* 0x0000001fff087819 */ /* 0x000fe20000011409 */
[----:B------:R-:W-:Y:S01]  /*12f10*/  ULDC.64 UR4, c[0x0][0xb88] ;  /* 0x0002e20000047ab9 */ /* 0x000fe20000000a00 */
[----:B------:R-:W-:Y:S01]  /*12f20*/  IADD3 R7, P0, R20, 0x1000, RZ ;  /* 0x0000100014077810 */ /* 0x000fe20007f1e0ff */
[----:B------:R-:W-:Y:S01]  /*12f30*/  IMAD R59, R6, R55, RZ ;  /* 0x00000037063b7224 */ /* 0x000fe200078e02ff */
[----:B------:R-:W-:Y:S01]  /*12f40*/  IADD3.X R5, R11, R5, R10, P2, !PT ;  /* 0x000000050b057210 */ /* 0x000fe200017fe40a */
[----:B------:R-:W-:Y:S01]  /*12f50*/  IMAD R12, R8, UR4, RZ ;  /* 0x00000004080c7c24 */ /* 0x000fe2000f8e02ff */
[----:B------:R-:W-:-:S02]  /*12f60*/  IADD3 R29, P3, R20, 0x4000, RZ ;  /* 0x00004000141d7810 */ /* 0x000fc40007f7e0ff */
[----:B------:R-:W-:Y:S01]  /*12f70*/  IADD3 R13, P4, R20, 0x2000, RZ ;  /* 0x00002000140d7810 */ /* 0x000fe20007f9e0ff */
[----:B------:R-:W-:Y:S01]  /*12f80*/  IMAD R11, R9, UR5, R12 ;  /* 0x00000005090b7c24 */ /* 0x000fe2000f8e020c */
[----:B------:R-:W-:Y:S01]  /*12f90*/  LOP3.LUT R28, R29, 0x380, RZ, 0xc0, !PT ;  /* 0x000003801d1c7812 */ /* 0x000fe200078ec0ff */
[----:B------:R-:W-:Y:S01]  /*12fa0*/  IMAD.WIDE.U32 R4, R9, UR4, R4 ;  /* 0x0000000409047c25 */ /* 0x000fe2000f8e0004 */
[----:B------:R-:W-:Y:S01]  /*12fb0*/  ULDC.64 UR4, c[0x0][0xb50] ;  /* 0x0002d40000047ab9 */ /* 0x000fe20000000a00 */
[----:B------:R-:W-:Y:S02]  /*12fc0*/  LOP3.LUT R12, R13, 0x380, RZ, 0xc0, !PT ;  /* 0x000003800d0c7812 */ /* 0x000fe400078ec0ff */
[----:B------:R-:W-:Y:S01]  /*12fd0*/  IMAD.IADD R5, R5, 0x1, R11 ;  /* 0x0000000105057824 */ /* 0x000fe200078e020b */
[----:B------:R-:W-:Y:S01]  /*12fe0*/  LEA R10, P2, R4, UR4, 0x2 ;  /* 0x00000004040a7c11 */ /* 0x000fe2000f8410ff */
[----:B------:R-:W-:Y:S01]  /*12ff0*/  IMAD.X R9, RZ, RZ, R21, P0 ;  /* 0x000000ffff097224 */ /* 0x000fe200000e0615 */
[----:B------:R-:W-:-:S02]  /*13000*/  LOP3.LUT P0, RZ, R212, 0x3, RZ, 0xc0, !PT ;  /* 0x00000003d4ff7812 */ /* 0x000fc4000780c0ff */
[----:B------:R-:W-:Y:S01]  /*13010*/  LEA.HI.X R11, R4, UR5, R5, 0x2, P2 ;  /* 0x00000005040b7c11 */ /* 0x000fe200090f1405 */
[----:B------:R-:W-:Y:S01]  /*13020*/  SHFL.IDX PT, R50, R10, RZ, 0x1c1f ;  /* 0x001c1fff0a327589 */ /* 0x000fe200000e0000 */
[----:B------:R-:W-:Y:S01]  /*13030*/  IADD3 R25, P2, R20, 0x3000, RZ ;  /* 0x0000300014197810 */ /* 0x000fe20007f5e0ff */
[----:B------:R-:W-:Y:S01]  /*13040*/  IMAD R4, R208, 0x80, R223 ;  /* 0x00000080d0047824 */ /* 0x000fe200078e02df */
[----:B------:R-:W-:Y:S01]  /*13050*/  LOP3.LUT R8, R7, 0x380, RZ, 0xc0, !PT ;  /* 0x0000038007087812 */ /* 0x000fe200078ec0ff */
[----:B------:R-:W1:Y:S01]  /*13060*/  SHFL.IDX PT, R51, R11, RZ, 0x1c1f ;  /* 0x001c1fff0b337589 */ /* 0x000e6200000e0000 */
[----:B------:R-:W-:Y:S01]  /*13070*/  LOP3.LUT R24, R25, 0x380, RZ, 0xc0, !PT ;  /* 0x0000038019187812 */ /* 0x000fe200078ec0ff */
[----:B------:R-:W-:Y:S01]  /*13080*/  ULDC.64 UR4, c[0x0][0xaa0] ;  /* 0x0002a80000047ab9 */ /* 0x000fe20000000a00 */
[----:B------:R-:W-:Y:S01]  /*13090*/  SHF.R.U64 R28, R28, 0x3, RZ ;  /* 0x000000031c1c7819 */ /* 0x000fe200000012ff */
[----:B------:R-:W-:Y:S01]  /*130a0*/  SHFL.IDX PT, R52, R10, 0x1, 0x1c1f ;  /* 0x003c1f000a347f89 */ /* 0x000fe200000e0000 */
[----:B------:R-:W-:-:S02]  /*130b0*/  SHF.R.U64 R24, R24, 0x3, RZ ;  /* 0x0000000318187819 */ /* 0x000fc400000012ff */
[----:B------:R-:W-:Y:S01]  /*130c0*/  SHF.R.U64 R12, R12, 0x3, RZ ;  /* 0x000000030c0c7819 */ /* 0x000fe200000012ff */
[----:B------:R-:W2:Y:S01]  /*130d0*/  SHFL.IDX PT, R53, R11, 0x1, 0x1c1f ;  /* 0x003c1f000b357f89 */ /* 0x000ea200000e0000 */
[----:B------:R-:W-:Y:S01]  /*130e0*/  LOP3.LUT R24, R24, R25, RZ, 0x3c, !PT ;  /* 0x0000001918187212 */ /* 0x000fe200078e3cff */
[--C-:B------:R-:W-:Y:S01]  /*130f0*/  IMAD.X R25, RZ, RZ, R21.reuse, P2 ;  /* 0x000000ffff197224 */ /* 0x100fe200010e0615 */
[C---:B------:R-:W-:Y:S01]  /*13100*/  ISETP.GE.OR P2, PT, R4.reuse, R59, P0 ;  /* 0x0000003b0400720c */ /* 0x040fe20000746670 */
[----:B------:R-:W-:Y:S01]  /*13110*/  VIADD R4, R4, 0x8 ;  /* 0x0000000804047836 */ /* 0x000fe20000000000 */
[----:B------:R-:W-:Y:S02]  /*13120*/  SHF.R.U64 R8, R8, 0x3, RZ ;  /* 0x0000000308087819 */ /* 0x000fe400000012ff */
[----:B------:R-:W-:Y:S01]  /*13130*/  LOP3.LUT R28, R28, R29, RZ, 0x3c, !PT ;  /* 0x0000001d1c1c7212 */ /* 0x000fe200078e3cff */
[----:B------:R-:W-:Y:S01]  /*13140*/  IMAD.X R29, RZ, RZ, R21, P3 ;  /* 0x000000ffff1d7224 */ /* 0x000fe200018e0615 */
[----:B------:R-:W-:-:S02]  /*13150*/  ISETP.GE.OR P0, PT, R4, R59, P0 ;  /* 0x0000003b0400720c */ /* 0x000fc40000706670 */
[----:B------:R-:W-:Y:S02]  /*13160*/  LOP3.LUT R12, R12, R13, RZ, 0x3c, !PT ;  /* 0x0000000d0c0c7212 */ /* 0x000fe400078e3cff */
[----:B------:R-:W-:Y:S02]  /*13170*/  LOP3.LUT R8, R8, R7, RZ, 0x3c, !PT ;  /* 0x0000000708087212 */ /* 0x000fe400078e3cff */
[----:B------:R-:W-:Y:S01]  /*13180*/  IADD3.X R13, RZ, R21, RZ, P4, !PT ;  /* 0x00000015ff0d7210 */ /* 0x000fe200027fe4ff */
[----:B-1----:R1:W-:Y:S01]  /*13190*/  @!P2 ST.E desc[UR38][R50.64], R0 ;  /* 0x000000003200a985 */ /* 0x0023e2000c101926 */
[C---:B------:R-:W-:Y:S02]  /*131a0*/  IADD3 R5, P3, R20.reuse, 0x7000, RZ ;  /* 0x0000700014057810 */ /* 0x040fe40007f7e0ff */
[C---:B------:R-:W-:Y:S02]  /*131b0*/  IADD3 R33, P5, R20.reuse, 0x5000, RZ ;  /* 0x0000500014217810 */ /* 0x040fe40007fbe0ff */
[C---:B------:R-:W-:Y:S01]  /*131c0*/  IADD3 R37, P4, R20.reuse, 0x6000, RZ ;  /* 0x0000600014257810 */ /* 0x040fe20007f9e0ff */
[----:B------:R-:W-:Y:S01]  /*131d0*/  IMAD.X R45, RZ, RZ, R21, P3 ;  /* 0x000000ffff2d7224 */ /* 0x000fe200018e0615 */
[----:B------:R-:W-:Y:S01]  /*131e0*/  LOP3.LUT R7, R20, 0x380, RZ, 0xc0, !PT ;  /* 0x0000038014077812 */ /* 0x000fe200078ec0ff */
[----:B--2---:R2:W-:Y:S01]  /*131f0*/  @!P0 ST.E desc[UR38][R52.64], R3 ;  /* 0x0000000334008985 */ /* 0x0045e2000c101926 */
[----:B------:R-:W-:-:S02]  /*13200*/  LOP3.LUT R4, R5, 0x380, RZ, 0xc0, !PT ;  /* 0x0000038005047812 */ /* 0x000fc400078ec0ff */
[----:B------:R-:W-:Y:S01]  /*13210*/  LOP3.LUT R32, R33, 0x380, RZ, 0xc0, !PT ;  /* 0x0000038021207812 */ /* 0x000fe200078ec0ff */
[----:B-1----:R-:W1:Y:S01]  /*13220*/  @P1 LDC R51, c[0x0][0xbec] ;  /* 0x0002fb00ff331b82 */ /* 0x002e620000000800 */
[----:B------:R-:W-:Y:S01]  /*13230*/  LOP3.LUT R36, R37, 0x380, RZ, 0xc0, !PT ;  /* 0x0000038025247812 */ /* 0x000fe200078ec0ff */
[----:B------:R-:W5:Y:S01]  /*13240*/  LD.E.128 R8, desc[UR38][R8.64] ;  /* 0x0000002608087980 */ /* 0x000f62000c101d00 */
[----:B------:R-:W-:Y:S02]  /*13250*/  SHF.R.U64 R7, R7, 0x3, RZ ;  /* 0x0000000307077819 */ /* 0x000fe400000012ff */
[----:B------:R-:W-:Y:S01]  /*13260*/  SHF.R.U64 R4, R4, 0x3, RZ ;  /* 0x0000000304047819 */ /* 0x000fe200000012ff */
[----:B------:R-:W5:Y:S01]  /*13270*/  LD.E.128 R12, desc[UR38][R12.64] ;  /* 0x000000260c0c7980 */ /* 0x000f62000c101d00 */
[----:B------:R-:W-:Y:S01]  /*13280*/  SHF.R.U64 R32, R32, 0x3, RZ ;  /* 0x0000000320207819 */ /* 0x000fe200000012ff */
[----:B--2---:R-:W-:Y:S01]  /*13290*/  IMAD R3, R49, UR4, RZ ;  /* 0x0000000431037c24 */ /* 0x004fe2000f8e02ff */
[----:B------:R-:W-:Y:S01]  /*132a0*/  SHF.R.U64 R36, R36, 0x3, RZ ;  /* 0x0000000324247819 */ /* 0x000fe200000012ff */
[----:B------:R-:W2:Y:S01]  /*132b0*/  @P1 LDC R49, c[0x0][0xbf0] ;  /* 0x0002fc00ff311b82 */ /* 0x000ea20000000800 */
[----:B------:R-:W-:Y:S01]  /*132c0*/  LOP3.LUT R20, R7, R20, RZ, 0x3c, !PT ;  /* 0x0000001407147212 */ /* 0x000fe200078e3cff */
[----:B------:R-:W5:Y:S01]  /*132d0*/  LD.E.128 R24, desc[UR38][R24.64] ;  /* 0x0000002618187980 */ /* 0x000f62000c101d00 */
[----:B------:R-:W-:Y:S01]  /*132e0*/  LOP3.LUT R32, R32, R33, RZ, 0x3c, !PT ;  /* 0x0000002120207212 */ /* 0x000fe200078e3cff */
[--C-:B------:R-:W-:Y:S01]  /*132f0*/  IMAD.X R33, RZ, RZ, R21.reuse, P5 ;  /* 0x000000ffff217224 */ /* 0x100fe200028e0615 */
[----:B------:R-:W-:Y:S01]  /*13300*/  LOP3.LUT R36, R36, R37, RZ, 0x3c, !PT ;  /* 0x0000002524247212 */ /* 0x000fe200078e3cff */
[----:B------:R-:W-:Y:S01]  /*13310*/  IMAD.X R37, RZ, RZ, R21, P4 ;  /* 0x000000ffff257224 */ /* 0x000fe200020e0615 */
[----:B------:R-:W-:Y:S01]  /*13320*/  LOP3.LUT R44, R4, R5, RZ, 0x3c, !PT ;  /* 0x00000005042c7212 */ /* 0x000fe200078e3cff */
[C---:B------:R-:W-:Y:S01]  /*13330*/  IMAD R3, R48.reuse, UR5, R3 ;  /* 0x0000000530037c24 */ /* 0x040fe2000f8e0203 */
[----:B------:R3:W5:Y:S04]  /*13340*/  LD.E.128 R4, desc[UR38][R20.64] ;  /* 0x0000002614047980 */ /* 0x000768000c101d00 */
[----:B------:R-:W5:Y:S04]  /*13350*/  LD.E.128 R28, desc[UR38][R28.64] ;  /* 0x000000261c1c7980 */ /* 0x000f68000c101d00 */
[----:B------:R-:W5:Y:S01]  /*13360*/  LD.E.128 R32, desc[UR38][R32.64] ;  /* 0x0000002620207980 */ /* 0x000f62000c101d00 */
[----:B---3--:R-:W-:Y:S01]  /*13370*/  IMAD.WIDE.U32 R20, R48, UR4, RZ ;  /* 0x0000000430147c25 */ /* 0x008fe2000f8e00ff */
[----:B------:R-:W-:-:S02]  /*13380*/  ULDC.64 UR4, c[0x0][0xae8] ;  /* 0x0002ba0000047ab9 */ /* 0x000fc40000000a00 */
[----:B------:R-:W5:Y:S01]  /*13390*/  LD.E.128 R36, desc[UR38][R36.64] ;  /* 0x0000002624247980 */ /* 0x000f62000c101d00 */
[----:B------:R-:W-:Y:S01]  /*133a0*/  IMAD.IADD R21, R21, 0x1, R3 ;  /* 0x0000000115157824 */ /* 0x000fe200078e0203 */
[----:B------:R-:W-:Y:S01]  /*133b0*/  LEA R3, R202, R153, 0x5 ;  /* 0x00000099ca037211 */ /* 0x000fe200078e28ff */
[----:B------:R-:W-:Y:S01]  /*133c0*/  IMAD R0, R54, UR4, RZ ;  /* 0x0000000436007c24 */ /* 0x000fe2000f8e02ff */
[----:B------:R-:W5:Y:S03]  /*133d0*/  LD.E.128 R44, desc[UR38][R44.64] ;  /* 0x000000262c2c7980 */ /* 0x000f66000c101d00 */
[----:B------:R-:W-:Y:S01]  /*133e0*/  IMAD R48, R208, 0x80, R3 ;  /* 0x00000080d0307824 */ /* 0x000fe200078e0203 */
[----:B------:R-:W-:Y:S01]  /*133f0*/  @!PT LDS RZ, [RZ] ;  /* 0x00000000fffff984 */ /* 0x000fe20000000800 */
[----:B------:R-:W-:Y:S01]  /*13400*/  @!PT LDS RZ, [RZ] ;  /* 0x00000000fffff984 */ /* 0x000fe20000000800 */
[----:B------:R-:W-:Y:S01]  /*13410*/  @!PT LDS RZ, [RZ] ;  /* 0x00000000fffff984 */ /* 0x000fe20000000800 */
[----:B------:R-:W-:Y:S01]  /*13420*/  @!PT LDS RZ, [RZ] ;  /* 0x00000000fffff984 */ /* 0x000fe20000000800 */
[----:B------:R3:W-:Y:S06]  /*13430*/  MEMBAR.ALL.CTA ;  /* 0x0000000000007992 */ /* 0x0007ec0000008000 */
[----:B---3--:R-:W3:Y:S01]  /*13440*/  FENCE.VIEW.ASYNC.S ;  /* 0x00000000000073c6 */ /* 0x008ee20000000000 */
[----:B------:R-:W-:-:S02]  /*13450*/  IMAD R3, R203, UR5, R0 ;  /* 0x00000005cb037c24 */ /* 0x000fc4000f8e0200 */
[----:B------:R-:W-:Y:S01]  /*13460*/  IMAD.WIDE.U32 R20, R203, UR4, R20 ;  /* 0x00000004cb147c25 */ /* 0x000fe2000f8e0014 */
[----:B------:R-:W-:-:S03]  /*13470*/  ULDC.64 UR4, c[0x0][0xaf0] ;  /* 0x0002bc0000047ab9 */ /* 0x000fc60000000a00 */
[----:B-1----:R-:W-:-:S04]  /*13480*/  @P1 IMAD.HI.U32 R0, R48, R51, RZ ;  /* 0x0000003330001227 */ /* 0x002fc800078e00ff */
[----:B------:R-:W-:Y:S02]  /*13490*/  IMAD.IADD R21, R21, 0x1, R3 ;  /* 0x0000000115157824 */ /* 0x000fe400078e0203 */
[----:B------:R-:W-:Y:S01]  /*134a0*/  IMAD.MOV.U32 R3, RZ, RZ, R48 ;  /* 0x000000ffff037224 */ /* 0x000fe200078e0030 */
[----:B--2---:R-:W-:Y:S01]  /*134b0*/  @P1 SHF.R.U32.HI R3, RZ, R49, R0 ;  /* 0x00000031ff031219 */ /* 0x004fe20000011600 */
[----:B------:R-:W-:Y:S02]  /*134c0*/  IMAD R40, R40, UR4, RZ ;  /* 0x0000000428287c24 */ /* 0x000fe4000f8e02ff */
[----:B------:R-:W-:Y:S01]  /*134d0*/  IMAD.WIDE.U32 R20, R57, UR4, R20 ;  /* 0x0000000439147c25 */ /* 0x000fe2000f8e0014 */
[----:B------:R-:W-:-:S03]  /*134e0*/  SHF.R.S32.HI R0, RZ, 0x1f, R3 ;  /* 0x0000001fff007819 */ /* 0x000fc60000011403 */
[----:B------:R-:W-:Y:S01]  /*134f0*/  IMAD R49, R57, UR5, R40 ;  /* 0x0000000539317c24 */ /* 0x000fe2000f8e0228 */
[----:B------:R-:W-:Y:S01]  /*13500*/  ULDC.64 UR4, c[0x0][0xae0] ;  /* 0x0002b80000047ab9 */ /* 0x000fe20000000a00 */
[----:B------:R-:W-:Y:S02]  /*13510*/  IMAD.MOV R40, RZ, RZ, -R3 ;  /* 0x000000ffff287224 */ /* 0x000fe400078e0a03 */
[----:B------:R-:W-:Y:S02]  /*13520*/  IMAD.IADD R21, R21, 0x1, R49 ;  /* 0x0000000115157824 */ /* 0x000fe400078e0231 */
[----:B------:R-:W-:Y:S02]  /*13530*/  IMAD R0, R0, UR4, RZ ;  /* 0x0000000400007c24 */ /* 0x000fe4000f8e02ff */
[----:B------:R-:W-:Y:S02]  /*13540*/  IMAD R49, R55, R40, R48 ;  /* 0x0000002837317224 */ /* 0x000fe400078e0230 */
[----:B------:R-:W-:-:S02]  /*13550*/  IMAD R51, R3, UR5, R0 ;  /* 0x0000000503337c24 */ /* 0x000fc4000f8e0200 */
[----:B------:R-:W-:Y:S01]  /*13560*/  IMAD.WIDE.U32 R20, R3, UR4, R20 ;  /* 0x0000000403147c25 */ /* 0x000fe2000f8e0014 */
[----:B------:R-:W-:Y:S01]  /*13570*/  SHF.R.S32.HI R0, RZ, 0x1f, R49 ;  /* 0x0000001fff007819 */ /* 0x000fe20000011431 */
[----:B------:R-:W-:Y:S02]  /*13580*/  ULDC.64 UR4, c[0x0][0xad8] ;  /* 0x0002b60000047ab9 */ /* 0x000fe40000000a00 */
[----:B------:R-:W-:Y:S02]  /*13590*/  IMAD R50, R208, 0x80, R153 ;  /* 0x00000080d0327824 */ /* 0x000fe400078e0299 */
[----:B------:R-:W-:Y:S02]  /*135a0*/  IMAD.IADD R21, R21, 0x1, R51 ;  /* 0x0000000115157824 */ /* 0x000fe400078e0233 */
[----:B------:R-:W-:Y:S01]  /*135b0*/  IMAD R40, R0, UR4, RZ ;  /* 0x0000000400287c24 */ /* 0x000fe2000f8e02ff */
[C---:B------:R-:W-:Y:S01]  /*135c0*/  IADD3 R0, R50.reuse, 0x20, RZ ;  /* 0x0000002032007810 */ /* 0x040fe20007ffe0ff */
[----:B------:R-:W-:Y:S01]  /*135d0*/  IMAD.WIDE.U32 R20, R49, UR4, R20 ;  /* 0x0000000431147c25 */ /* 0x000fe2000f8e0014 */
[----:B------:R-:W-:-:S03]  /*135e0*/  ISETP.GE.AND P2, PT, R50, R59, PT ;  /* 0x0000003b3200720c */ /* 0x000fc60003f46270 */
[----:B------:R-:W-:Y:S01]  /*135f0*/  IMAD R51, R49, UR5, R40 ;  /* 0x0000000531337c24 */ /* 0x000fe2000f8e0228 */
[----:B------:R-:W-:Y:S01]  /*13600*/  ULDC.64 UR4, c[0x0][0xa80] ;  /* 0x0002a00000047ab9 */ /* 0x000fe20000000a00 */
[----:B------:R-:W-:Y:S01]  /*13610*/  VIADD R3, R50, 0x40 ;  /* 0x0000004032037836 */ /* 0x000fe20000000000 */
[-C--:B------:R-:W-:Y:S01]  /*13620*/  ISETP.GE.AND P0, PT, R0, R59.reuse, PT ;  /* 0x0000003b0000720c */ /* 0x080fe20003f06270 */
[----:B------:R-:W-:Y:S01]  /*13630*/  IMAD.IADD R21, R21, 0x1, R51 ;  /* 0x0000000115157824 */ /* 0x000fe200078e0233 */
[----:B------:R-:W-:Y:S01]  /*13640*/  LEA R40, P3, R20, UR4, 0x1 ;  /* 0x0000000414287c11 */ /* 0x000fe2000f8608ff */
[----:B------:R-:W-:Y:S01]  /*13650*/  VIADD R0, R156, 0x28820 ;  /* 0x000288209c007836 */ /* 0x000fe20000000000 */
[----:B------:R-:W-:Y:S02]  /*13660*/  ISETP.GE.AND P1, PT, R3, R59, PT ;  /* 0x0000003b0300720c */ /* 0x000fe40003f26270 */
[----:B------:R-:W-:Y:S02]  /*13670*/  LEA.HI.X R3, R20, UR5, R21, 0x1, P3 ;  /* 0x0000000514037c11 */ /* 0x000fe400098f0c15 */
[----:B------:R-:W-:Y:S01]  /*13680*/  PRMT R0, RZ, 0x654, R0 ;  /* 0x00000654ff007816 */ /* 0x000fe20000000000 */
[----:B---3--:R1:W2:Y:S01]  /*13690*/  SHFL.IDX PT, R21, R40, RZ, 0x181f ;  /* 0x00181fff28157589 */ /* 0x0082a200000e0000 */
[----:B------:R-:W-:Y:S02]  /*136a0*/  BSSY B1, `(.L_x_656) ;  /* 0x000000d000017945 */ /* 0x000fe40003800000 */
[----:B------:R1:W-:Y:S01]  /*136b0*/  SYNCS.ARRIVE.TRANS64.RED.A1T0 RZ, [R0+URZ], RZ ;  /* 0x000000ff00ff79a7 */ /* 0x0003e2000810043f */
[----:B------:R1:W3:Y:S01]  /*136c0*/  SHFL.IDX PT, R49, R3, RZ, 0x181f ;  /* 0x00181fff03317589 */ /* 0x0002e200000e0000 */
[----:B------:R-:W-:Y:S05]  /*136d0*/  @P2 BRA `(.L_x_657) ;  /* 0x0000000000242947 */ /* 0x000fea0003800000 */
[----:B------:R-:W-:Y:S02]  /*136e0*/  ULDC UR4, c[0x0][0xac8] ;  /* 0x0002b20000047ab9 */ /* 0x000fe40000000800 */
[----:B------:R-:W-:Y:S02]  /*136f0*/  ISETP.GE.AND P2, PT, R16, UR4, PT ;  /* 0x0000000410007c0c */ /* 0x000fe4000bf46270 */
[----:B------:R-:W-:-:S11]  /*13700*/  ISETP.GE.AND P3, PT, R22, UR4, PT ;  /* 0x0000000416007c0c */ /* 0x000fd6000bf66270 */
[-C--:B--2---:R-:W-:Y:S02]  /*13710*/  @!P2 LEA R20, P4, R16, R21.reuse, 0x1 ;  /* 0x000000151014a211 */ /* 0x084fe400078808ff */
[----:B------:R-:W-:Y:S02]  /*13720*/  @!P3 LEA R48, P5, R22, R21, 0x1 ;  /* 0x000000151630b211 */ /* 0x000fe400078a08ff */
[-C--:B---3--:R-:W-:Y:S02]  /*13730*/  @!P2 LEA.HI.X R21, R16, R49.reuse, R17, 0x1, P4 ;  /* 0x000000311015a211 */ /* 0x088fe400020f0c11 */
[----:B------:R-:W-:-:S03]  /*13740*/  @!P3 LEA.HI.X R49, R22, R49, R2, 0x1, P5 ;  /* 0x000000311631b211 */ /* 0x000fc600028f0c02 */
[----:B-----5:R4:W-:Y:S04]  /*13750*/  @!P2 ST.E.128 desc[UR38][R20.64], R4 ;  /* 0x000000041400a985 */ /* 0x0209e8000c101d26 */
[----:B------:R4:W-:Y:S02]  /*13760*/  @!P3 ST.E.128 desc[UR38][R48.64], R28 ;  /* 0x0000001c3000b985 */ /* 0x0009e4000c101d26 */
.L_x_657:
[----:B------:R-:W-:Y:S05]  /*13770*/  BSYNC B1 ;  /* 0x0000000000017941 */ /* 0x000fea0003800000 */
.L_x_656:
[----:B----45:R4:W0:Y:S01]  /*13780*/  SHFL.IDX PT, R7, R3, 0x1, 0x181f ;  /* 0x00381f0003077f89 */ /* 0x03082200000e0000 */
        /* <DEDUP_REMOVED lines=12> */
.L_x_659:
[----:B------:R-:W-:Y:S05]  /*13850*/  BSYNC B1 ;  /* 0x0000000000017941 */ /* 0x000fea0003800000 */
.L_x_658:
[----:B0-----:R0:W0:Y:S01]  /*13860*/  SHFL.IDX PT, R7, R3, 0x2, 0x181f ;  /* 0x00581f0003077f89 */ /* 0x00102200000e0000 */
        /* <DEDUP_REMOVED lines=12> */
.L_x_661:
[----:B------:R-:W-:Y:S05]  /*13930*/  BSYNC B1 ;  /* 0x0000000000017941 */ /* 0x000fea0003800000 */
.L_x_660:
[----:B-1----:R-:W-:Y:S01]  /*13940*/  VIADD R0, R50, 0x60 ;  /* 0x0000006032007836 */ /* 0x002fe20000000000 */
[----:B0---4-:R-:W0:Y:S04]  /*13950*/  SHFL.IDX PT, R3, R3, 0x3, 0x181f ;  /* 0x00781f0003037f89 */ /* 0x011e2800000e0000 */
[----:B------:R-:W-:Y:S01]  /*13960*/  ISETP.GE.AND P0, PT, R0, R59, PT ;  /* 0x0000003b0000720c */ /* 0x000fe20003f06270 */
[----:B------:R1:W4:-:S12]  /*13970*/  SHFL.IDX PT, R7, R40, 0x3, 0x181f ;  /* 0x00781f0028077f89 */ /* 0x00031800000e0000 */
[----:B-1----:R-:W-:Y:S05]  /*13980*/  @P0 BRA `(.L_x_662) ;  /* 0x0000000c00040947 */ /* 0x002fea0003800000 */
[----:B------:R-:W-:Y:S02]  /*13990*/  ULDC UR4, c[0x0][0xac8] ;  /* 0x0002b20000047ab9 */ /* 0x000fe40000000800 */
[----:B------:R-:W-:-:S13]  /*139a0*/  ISETP.GE.AND P1, PT, R16, UR4, PT ;  /* 0x0000000410007c0c */ /* 0x000fda000bf26270 */
[----:B----4-:R-:W-:-:S04]  /*139b0*/  @!P1 LEA R4, P0, R16, R7, 0x1 ;  /* 0x0000000710049211 */ /* 0x010fc800078008ff */
        /* <DEDUP_REMOVED lines=8> */
.L_x_654:
[----:B------:R-:W-:Y:S01]  /*13a40*/  ULDC.64 UR4, c[0x0][0xc00] ;  /* 0x0003000000047ab9 */ /* 0x000fe20000000a00 */
[----:B------:R-:W-:Y:S01]  /*13a50*/  IMAD.MOV.U32 R0, RZ, RZ, RZ ;  /* 0x000000ffff007224 */ /* 0x000fe200078e00ff */
[----:B------:R-:W-:Y:S01]  /*13a60*/  ISETP.NE.U32.AND P0, PT, RZ, UR4, PT ;  /* 0x00000004ff007c0c */ /* 0x000fe2000bf05070 */
[----:B------:R-:W2:Y:S01]  /*13a70*/  LDC R21, c[0x0][0xbe8] ;  /* 0x0002fa00ff157b82 */ /* 0x000ea20000000800 */
[----:B------:R-:W-:Y:S02]  /*13a80*/  IADD3 R4, P1, R204, UR4, RZ ;  /* 0x00000004cc047c10 */ /* 0x000fe4000ff3e0ff */
[----:B------:R-:W-:Y:S02]  /*13a90*/  ISETP.NE.AND.EX P0, PT, RZ, UR5, PT, P0 ;  /* 0x00000005ff007c0c */ /* 0x000fe4000bf05300 */
[----:B------:R-:W-:Y:S01]  /*13aa0*/  IADD3.X R5, R205, UR5, RZ, P1, !PT ;  /* 0x00000005cd057c10 */ /* 0x000fe20008ffe4ff */
[----:B------:R-:W-:Y:S02]  /*13ab0*/  ULDC.64 UR4, c[0x0][0xc08] ;  /* 0x0003020000047ab9 */ /* 0x000fe40000000a00 */
[----:B------:R-:W-:-:S04]  /*13ac0*/  ISETP.NE.U32.AND P1, PT, RZ, UR4, PT ;  /* 0x00000004ff007c0c */ /* 0x000fc8000bf25070 */
[----:B------:R-:W-:-:S04]  /*13ad0*/  ISETP.NE.AND.EX P1, PT, RZ, UR5, PT, P1 ;  /* 0x00000005ff007c0c */ /* 0x000fc8000bf25310 */
[----:B------:R4:W5:Y:S09]  /*13ae0*/  @P0 LDG.E R0, desc[UR38][R4.64] ;  /* 0x0000002604000981 */ /* 0x000972000c1e1900 */
[----:B------:R-:W-:Y:S01]  /*13af0*/  @P1 IADD3 R204, P2, R204, UR4, RZ ;  /* 0x00000004cccc1c10 */ /* 0x000fe2000ff5e0ff */
[----:B------:R-:W-:-:S02]  /*13b00*/  ULDC UR4, c[0x0][0xa88] ;  /* 0x0002a20000047ab9 */ /* 0x000fc40000000800 */
[----:B------:R-:W-:Y:S01]  /*13b10*/  IMAD.U32 R8, RZ, RZ, UR4 ;  /* 0x00000004ff087e24 */ /* 0x000fe2000f8e00ff */
[----:B------:R-:W-:-:S05]  /*13b20*/  @P1 IADD3.X R205, R205, UR5, RZ, P2, !PT ;  /* 0x00000005cdcd1c10 */ /* 0x000fca00097fe4ff */
[----:B------:R4:W5:Y:S01]  /*13b30*/  @P1 LDG.E R8, desc[UR38][R204.64] ;  /* 0x00000026cc081981 */ /* 0x000962000c1e1900 */
[----:B--2---:R-:W-:Y:S01]  /*13b40*/  ISETP.NE.AND P2, PT, R21, 0x1, PT ;  /* 0x000000011500780c */ /* 0x004fe20003f45270 */
[----:B------:R-:W2:-:S12]  /*13b50*/  S2R R3, SR_TID.X ;  /* 0x0000000000037919 */ /* 0x000e980000002100 */
[----:B------:R-:W0:Y:S08]  /*13b60*/  @P2 LDC R20, c[0x0][0xbec] ;  /* 0x0002fb00ff142b82 */ /* 0x000e300000000800 */
[----:B------:R-:W0:Y:S01]  /*13b70*/  @P2 LDC R25, c[0x0][0xbf0] ;  /* 0x0002fc00ff192b82 */ /* 0x000e220000000800 */
[----:B--2---:R-:W-:-:S05]  /*13b80*/  VIADD R3, R3, 0xffffff80 ;  /* 0xffffff8003037836 */ /* 0x004fca0000000000 */
[----:B------:R-:W-:Y:S01]  /*13b90*/  ISETP.GE.AND P3, PT, R3, 0x80, PT ;  /* 0x000000800300780c */ /* 0x000fe20003f66270 */
[----:B----4-:R-:W-:-:S12]  /*13ba0*/  @P1 BRA `(.L_x_663) ;  /* 0x0000000000101947 */ /* 0x010fd80003800000 */
[----:B------:R-:W-:Y:S05]  /*13bb0*/  @!P0 BRA `(.L_x_663) ;  /* 0x00000000000c8947 */ /* 0x000fea0003800000 */
[----:B------:R-:W2:Y:S04]  /*13bc0*/  LDG.E R3, desc[UR38][R4.64] ;  /* 0x0000002604037981 */ /* 0x000ea8000c1e1900 */
[----:B-----5:R-:W2:Y:S02]  /*13bd0*/  LDG.E R8, desc[UR38][R4.64+0x4] ;  /* 0x0000042604087981 */ /* 0x020ea4000c1e1900 */
[----:B--2---:R-:W-:-:S07]  /*13be0*/  IADD3 R8, -R3, R8, RZ ;  /* 0x0000000803087210 */ /* 0x004fce0007ffe1ff */
.L_x_663:
[----:B------:R-:W-:Y:S01]  /*13bf0*/  BSSY B1, `(.L_x_664) ;  /* 0x000002e000017945 */ /* 0x000fe20003800000 */
[----:B------:R-:W-:Y:S02]  /*13c00*/  SHF.R.S32.HI R12, RZ, 0x1f, R203 ;  /* 0x0000001fff0c7819 */ /* 0x000fe400000114cb */
[----:B---3--:R-:W-:Y:S02]  /*13c10*/  SEL R13, R206, RZ, !P0 ;  /* 0x000000ffce0d7207 */ /* 0x008fe40004000000 */
[----:B------:R-:W-:Y:S02]  /*13c20*/  SEL R209, R209, RZ, !P0 ;  /* 0x000000ffd1d17207 */ /* 0x000fe40004000000 */
[----:B-----5:R-:W-:Y:S01]  /*13c30*/  SHF.R.S32.HI R11, RZ, 0x1f, R0 ;  /* 0x0000001fff0b7819 */ /* 0x020fe20000011400 */
[----:B------:R-:W-:Y:S06]  /*13c40*/  @P3 BRA `(.L_x_665) ;  /* 0x0000000000a03947 */ /* 0x000fec0003800000 */
[----:B------:R-:W2:Y:S01]  /*13c50*/  S2R R3, SR_TID.X ;  /* 0x0000000000037919 */ /* 0x000ea20000002100 */
[----:B------:R-:W3:Y:S02]  /*13c60*/  LDC R14, c[0x0][0xbe8] ;  /* 0x0002fa00ff0e7b82 */ /* 0x000ee40000000800 */
[----:B---3--:R-:W-:Y:S02]  /*13c70*/  IMAD R4, R8, R14, RZ ;  /* 0x0000000e08047224 */ /* 0x008fe400078e02ff */
[----:B--2---:R-:W-:-:S04]  /*13c80*/  IMAD R3, R208, 0x80, R3 ;  /* 0x00000080d0037824 */ /* 0x004fc800078e0203 */
[----:B------:R-:W-:-:S05]  /*13c90*/  VIADD R9, R3, 0xffffff80 ;  /* 0xffffff8003097836 */ /* 0x000fca0000000000 */
[----:B------:R-:W-:-:S13]  /*13ca0*/  ISETP.GE.AND P0, PT, R9, R4, PT ;  /* 0x000000040900720c */ /* 0x000fda0003f06270 */
[----:B------:R-:W-:Y:S05]  /*13cb0*/  @P0 BRA `(.L_x_665) ;  /* 0x0000000000840947 */ /* 0x000fea0003800000 */
[----:B------:R-:W-:Y:S01]  /*13cc0*/  ISETP.NE.AND P0, PT, R14, 0x1, PT ;  /* 0x000000010e00780c */ /* 0x000fe20003f05270 */
[----:B------:R-:W-:Y:S01]  /*13cd0*/  ULDC.64 UR4, c[0x0][0xb90] ;  /* 0x0002e40000047ab9 */ /* 0x000fe20000000a00 */
[----:B------:R-:W-:Y:S02]  /*13ce0*/  IMAD.MOV.U32 R4, RZ, RZ, R0 ;  /* 0x000000ffff047224 */ /* 0x000fe400078e0000 */
[----:B------:R-:W-:Y:S02]  /*13cf0*/  IMAD R10, R12, UR4, RZ ;  /* 0x000000040c0a7c24 */ /* 0x000fe4000f8e02ff */
[----:B------:R-:W-:Y:S02]  /*13d00*/  IMAD.MOV.U32 R5, RZ, RZ, R11 ;  /* 0x000000ffff057224 */ /* 0x000fe400078e000b */
[----:B------:R-:W-:Y:S02]  /*13d10*/  IMAD.MOV.U32 R3, RZ, RZ, R9 ;  /* 0x000000ffff037224 */ /* 0x000fe400078e0009 */
[----:B------:R-:W-:-:S03]  /*13d20*/  IMAD.WIDE.U32 R4, R203, UR4, R4 ;  /* 0x00000004cb047c25 */ /* 0x000fc6000f8e0004 */
[----:B------:R-:W2:Y:S01]  /*13d30*/  @P0 LDC R6, c[0x0][0xbec] ;  /* 0x0002fb00ff060b82 */ /* 0x000ea20000000800 */
[----:B------:R-:W-:Y:S01]  /*13d40*/  IMAD R7, R203, UR5, R10 ;  /* 0x00000005cb077c24 */ /* 0x000fe2000f8e020a */
[----:B------:R-:W-:-:S03]  /*13d50*/  ULDC.64 UR4, c[0x0][0xb98] ;  /* 0x0002e60000047ab9 */ /* 0x000fc60000000a00 */
[----:B------:R-:W-:-:S03]  /*13d60*/  IMAD.IADD R5, R5, 0x1, R7 ;  /* 0x0000000105057824 */ /* 0x000fc600078e0207 */
[----:B------:R-:W3:Y:S01]  /*13d70*/  @P0 LDC R15, c[0x0][0xbf0] ;  /* 0x0002fc00ff0f0b82 */ /* 0x000ee20000000800 */
[----:B------:R-:W-:-:S04]  /*13d80*/  IMAD.WIDE.U32 R4, R13, UR4, R4 ;  /* 0x000000040d047c25 */ /* 0x000fc8000f8e0004 */
[----:B--2---:R-:W-:-:S05]  /*13d90*/  @P0 IMAD.HI.U32 R6, R9, R6, RZ ;  /* 0x0000000609060227 */ /* 0x004fca00078e00ff */
[----:B---3--:R-:W-:Y:S01]  /*13da0*/  @P0 SHF.R.U32.HI R3, RZ, R15, R6 ;  /* 0x0000000fff030219 */ /* 0x008fe20000011606 */
[----:B------:R-:W-:-:S03]  /*13db0*/  IMAD R6, R209, UR4, RZ ;  /* 0x00000004d1067c24 */ /* 0x000fc6000f8e02ff */
[----:B------:R-:W-:Y:S01]  /*13dc0*/  IADD3 R4, P0, R3, R4, RZ ;  /* 0x0000000403047210 */ /* 0x000fe20007f1e0ff */
[----:B------:R-:W-:Y:S02]  /*13dd0*/  IMAD.MOV R7, RZ, RZ, -R3 ;  /* 0x000000ffff077224 */ /* 0x000fe400078e0a03 */
[----:B------:R-:W-:Y:S01]  /*13de0*/  IMAD R6, R13, UR5, R6 ;  /* 0x000000050d067c24 */ /* 0x000fe2000f8e0206 */
[----:B------:R-:W-:Y:S01]  /*13df0*/  ULDC.64 UR4, c[0x0][0xb88] ;  /* 0x0002e20000047ab9 */ /* 0x000fe20000000a00 */
[----:B------:R-:W-:Y:S01]  /*13e00*/  IMAD R7, R14, R7, R9 ;  /* 0x000000070e077224 */ /* 0x000fe200078e0209 */
[----:B------:R-:W-:-:S04]  /*13e10*/  SHF.R.S32.HI R9, RZ, 0x1f, R3 ;  /* 0x0000001fff097819 */ /* 0x000fc80000011403 */
[----:B------:R-:W-:Y:S02]  /*13e20*/  SHF.R.S32.HI R3, RZ, 0x1f, R7 ;  /* 0x0000001fff037819 */ /* 0x000fe40000011407 */
[----:B------:R-:W-:-:S03]  /*13e30*/  IADD3.X R5, R9, R5, R6, P0, !PT ;  /* 0x0000000509057210 */ /* 0x000fc600007fe406 */
[----:B------:R-:W-:Y:S02]  /*13e40*/  IMAD R6, R3, UR4, RZ ;  /* 0x0000000403067c24 */ /* 0x000fe4000f8e02ff */
[----:B------:R-:W-:-:S04]  /*13e50*/  IMAD.WIDE.U32 R4, R7, UR4, R4 ;  /* 0x0000000407047c25 */ /* 0x000fc8000f8e0004 */
[----:B------:R-:W-:Y:S01]  /*13e60*/  IMAD R3, R7, UR5, R6 ;  /* 0x0000000507037c24 */ /* 0x000fe2000f8e0206 */
[----:B------:R-:W-:Y:S02]  /*13e70*/  ULDC.64 UR4, c[0x0][0xb50] ;  /* 0x0002d40000047ab9 */ /* 0x000fe40000000a00 */
[----:B------:R-:W-:Y:S02]  /*13e80*/  LEA R6, P0, R4, UR4, 0x2 ;  /* 0x0000000404067c11 */ /* 0x000fe4000f8010ff */
[----:B------:R-:W-:-:S04]  /*13e90*/  IADD3 R3, R5, R3, RZ ;  /* 0x0000000305037210 */ /* 0x000fc80007ffe0ff */
[----:B------:R-:W-:Y:S01]  /*13ea0*/  LEA.HI.X R7, R4, UR5, R3, 0x2, P0 ;  /* 0x0000000504077c11 */ /* 0x000fe200080f1403 */
[----:B------:R-:W-:-:S05]  /*13eb0*/  IMAD.MOV.U32 R3, RZ, RZ, -0x800000 ;  /* 0xff800000ff037424 */ /* 0x000fca00078e00ff */
[----:B------:R2:W-:Y:S02]  /*13ec0*/  STG.E desc[UR38][R6.64], R3 ;  /* 0x0000000306007986 */ /* 0x0005e4000c101926 */
.L_x_665:
[----:B------:R-:W-:Y:S05]  /*13ed0*/  BSYNC B1 ;  /* 0x0000000000017941 */ /* 0x000fea0003800000 */
.L_x_664:
[----:B------:R-:W-:Y:S01]  /*13ee0*/  ULDC.64 UR4, c[0x0][0xaa0] ;  /* 0x0002a80000047ab9 */ /* 0x000fe20000000a00 */
[----:B--2---:R-:W-:Y:S02]  /*13ef0*/  IMAD R7, R202, 0x20, R153 ;  /* 0x00000020ca077824 */ /* 0x004fe400078e0299 */
[----:B------:R-:W-:Y:S02]  /*13f00*/  IMAD R3, R11, UR4, RZ ;  /* 0x000000040b037c24 */ /* 0x000fe4000f8e02ff */
[----:B------:R-:W-:-:S04]  /*13f10*/  IMAD.WIDE.U32 R4, R0, UR4, RZ ;  /* 0x0000000400047c25 */ /* 0x000fc8000f8e00ff */
[----:B------:R-:W-:Y:S01]  /*13f20*/  IMAD R3, R0, UR5, R3 ;  /* 0x0000000500037c24 */ /* 0x000fe2000f8e0203 */
[----:B------:R-:W-:Y:S01]  /*13f30*/  ULDC.64 UR4, c[0x0][0xae8] ;  /* 0x0002ba0000047ab9 */ /* 0x000fe20000000a00 */
[----:B------:R-:W-:Y:S02]  /*13f40*/  IMAD R9, R208, 0x80, R7 ;  /* 0x00000080d0097824 */ /* 0x000fe400078e0207 */
[----:B------:R-:W-:Y:S02]  /*13f50*/  IMAD.IADD R5, R5, 0x1, R3 ;  /* 0x0000000105057824 */ /* 0x000fe400078e0203 */
[----:B------:R-:W-:Y:S02]  /*13f60*/  IMAD R6, R12, UR4, RZ ;  /* 0x000000040c067c24 */ /* 0x000fe4000f8e02ff */
[----:B0-----:R-:W-:-:S04]  /*13f70*/  @P2 IMAD.HI.U32 R0, R9, R20, RZ ;  /* 0x0000001409002227 */ /* 0x001fc800078e00ff */
[C---:B------:R-:W-:Y:S02]  /*13f80*/  IMAD R7, R203.reuse, UR5, R6 ;  /* 0x00000005cb077c24 */ /* 0x040fe4000f8e0206 */
[----:B------:R-:W-:Y:S01]  /*13f90*/  IMAD.WIDE.U32 R4, R203, UR4, R4 ;  /* 0x00000004cb047c25 */ /* 0x000fe2000f8e0004 */
[----:B------:R-:W-:-:S03]  /*13fa0*/  ULDC.64 UR4, c[0x0][0xaf0] ;  /* 0x0002bc0000047ab9 */ /* 0x000fc60000000a00 */
[----:B------:R-:W-:Y:S01]  /*13fb0*/  IMAD.MOV.U32 R3, RZ, RZ, R9 ;  /* 0x000000ffff037224 */ /* 0x000fe200078e0009 */
[----:B------:R-:W-:Y:S01]  /*13fc0*/  @P2 SHF.R.U32.HI R3, RZ, R25, R0 ;  /* 0x00000019ff032219 */ /* 0x000fe20000011600 */
[----:B------:R-:W-:Y:S02]  /*13fd0*/  IMAD R6, R209, UR4, RZ ;  /* 0x00000004d1067c24 */ /* 0x000fe4000f8e02ff */
[----:B------:R-:W-:Y:S01]  /*13fe0*/  IMAD.IADD R5, R5, 0x1, R7 ;  /* 0x0000000105057824 */ /* 0x000fe200078e0207 */
[----:B------:R-:W-:Y:S01]  /*13ff0*/  SHF.R.S32.HI R0, RZ, 0x1f, R3 ;  /* 0x0000001fff007819 */ /* 0x000fe20000011403 */
[C---:B------:R-:W-:Y:S02]  /*14000*/  IMAD R7, R13.reuse, UR5, R6 ;  /* 0x000000050d077c24 */ /* 0x040fe4000f8e0206 */
[----:B------:R-:W-:Y:S01]  /*14010*/  IMAD.WIDE.U32 R4, R13, UR4, R4 ;  /* 0x000000040d047c25 */ /* 0x000fe2000f8e0004 */
[----:B------:R-:W-:-:S03]  /*14020*/  ULDC.64 UR4, c[0x0][0xae0] ;  /* 0x0002b80000047ab9 */ /* 0x000fc60000000a00 */
[----:B------:R-:W-:Y:S01]  /*14030*/  IMAD.MOV R6, RZ, RZ, -R3 ;  /* 0x000000ffff067224 */ /* 0x000fe200078e0a03 */
[----:B------:R-:W-:Y:S01]  /*14040*/  IADD3 R5, R5, R7, RZ ;  /* 0x0000000705057210 */ /* 0x000fe20007ffe0ff */
[----:B------:R-:W-:Y:S02]  /*14050*/  IMAD R0, R0, UR4, RZ ;  /* 0x0000000400007c24 */ /* 0x000fe4000f8e02ff */
[----:B------:R-:W-:Y:S02]  /*14060*/  IMAD R7, R21, R6, R9 ;  /* 0x0000000615077224 */ /* 0x000fe400078e0209 */
[C---:B------:R-:W-:Y:S02]  /*14070*/  IMAD R9, R3.reuse, UR5, R0 ;  /* 0x0000000503097c24 */ /* 0x040fe4000f8e0200 */
[----:B------:R-:W-:Y:S01]  /*14080*/  IMAD.WIDE.U32 R4, R3, UR4, R4 ;  /* 0x0000000403047c25 */ /* 0x000fe2000f8e0004 */
[----:B------:R-:W-:Y:S01]  /*14090*/  SHF.R.S32.HI R0, RZ, 0x1f, R7 ;  /* 0x0000001fff007819 */ /* 0x000fe20000011407 */
[----:B------:R-:W-:-:S02]  /*140a0*/  ULDC.64 UR4, c[0x0][0xad8] ;  /* 0x0002b60000047ab9 */ /* 0x000fc40000000a00 */
        /* <DEDUP_REMOVED lines=11> */
[----:B------:R0:W2:Y:S04]  /*14160*/  SHFL.IDX PT, R3, R4, RZ, 0x181f ;  /* 0x00181fff04037589 */ /* 0x0000a800000e0000 */
[----:B------:R0:W3:Y:S02]  /*14170*/  SHFL.IDX PT, R14, R0, RZ, 0x181f ;  /* 0x00181fff000e7589 */ /* 0x0000e400000e0000 */
.L_x_868:
[----:B------:R-:W-:Y:S01]  /*14180*/  IMAD R8, R8, R21, RZ ;  /* 0x0000001508087224 */ /* 0x000fe200078e02ff */
[----:B------:R-:W-:Y:S04]  /*14190*/  BSSY B1, `(.L_x_667) ;  /* 0x000000c000017945 */ /* 0x000fe80003800000 */
[----:B------:R-:W-:-:S13]  /*141a0*/  ISETP.GE.AND P0, PT, R6, R8, PT ;  /* 0x000000080600720c */ /* 0x000fda0003f06270 */
[----:B------:R-:W-:Y:S05]  /*141b0*/  @P0 BRA `(.L_x_668) ;  /* 0x0000000000240947 */ /* 0x000fea0003800000 */
[----:B------:R-:W-:Y:S02]  /*141c0*/  ULDC UR4, c[0x0][0xac8] ;  /* 0x0002b20000047ab9 */ /* 0x000fe40000000800 */
[----:B------:R-:W-:Y:S02]  /*141d0*/  ISETP.GE.AND P2, PT, R16, UR4, PT ;  /* 0x0000000410007c0c */ /* 0x000fe4000bf46270 */
[----:B------:R-:W-:-:S11]  /*141e0*/  ISETP.GE.AND P3, PT, R22, UR4, PT ;  /* 0x0000000416007c0c */ /* 0x000fd6000bf66270 */
[-C--:B---3--:R-:W-:Y:S02]  /*141f0*/  @!P2 LEA R10, P0, R16, R14.reuse, 0x1 ;  /* 0x0000000e100aa211 */ /* 0x088fe400078008ff */
[----:B------:R-:W-:Y:S02]  /*14200*/  @!P3 LEA R14, P1, R22, R14, 0x1 ;  /* 0x0000000e160eb211 */ /* 0x000fe400078208ff */
[-C--:B--2---:R-:W-:Y:S02]  /*14210*/  @!P2 LEA.HI.X R11, R16, R3.reuse, R17, 0x1, P0 ;  /* 0x00000003100ba211 */ /* 0x084fe400000f0c11 */
[----:B------:R-:W-:-:S03]  /*14220*/  @!P3 LEA.HI.X R15, R22, R3, R2, 0x1, P1 ;  /* 0x00000003160fb211 */ /* 0x000fc600008f0c02 */
[----:B------:R4:W-:Y:S04]  /*14230*/  @!P2 ST.E.128 desc[UR38][R10.64], RZ ;  /* 0x000000ff0a00a985 */ /* 0x0009e8000c101d26 */
[----:B------:R4:W-:Y:S02]  /*14240*/  @!P3 ST.E.128 desc[UR38][R14.64], RZ ;  /* 0x000000ff0e00b985 */ /* 0x0009e4000c101d26 */
.L_x_668:
[----:B------:R-:W-:Y:S05]  /*14250*/  BSYNC B1 ;  /* 0x0000000000017941 */ /* 0x000fea0003800000 */
.L_x_667:
[----:B------:R-:W-:-:S03]  /*14260*/  UMOV UR4, 0xffffffff ;  /* 0xffffffff00047882 */ /* 0x000fc60000000000 */
[----:B------:R-:W-:Y:S05]  /*14270*/  BRA.DIV UR4, `(.L_x_669) ;  /* 0x0000008204007947 */ /* 0x000fea000b800000 */
[----:B--2---:R2:W0:Y:S04]  /*14280*/  SHFL.IDX PT, R3, R4, 0x1, 0x181f ;  /* 0x00381f0004037f89 */ /* 0x00442800000e0000 */
[----:B---34-:R2:W3:Y:S02]  /*14290*/  SHFL.IDX PT, R14, R0, 0x1, 0x181f ;  /* 0x00381f00000e7f89 */ /* 0x0184e400000e0000 */
.L_x_872:
[----:B------:R-:W-:Y:S01]  /*142a0*/  VIADD R5, R6, 0x20 ;  /* 0x0000002006057836 */ /* 0x000fe20000000000 */
        /* <DEDUP_REMOVED lines=8> */
[-C--:B0-----:R-:W-:Y:S02]  /*14330*/  @!P2 LEA.HI.X R11, R16, R3.reuse, R17, 0x1, P0 ;  /* 0x00000003100ba211 */ /* 0x081fe400000f0c11 */
[----:B------:R-:W-:-:S03]  /*14340*/  @!P3 LEA.HI.X R15, R22, R3, R2, 0x1, P1 ;  /* 0x00000003160fb211 */ /* 0x000fc600008f0c02 */
[----:B------:R4:W-:Y:S04]  /*14350*/  @!P2 ST.E.128 desc[UR38][R10.64], RZ ;  /* 0x000000ff0a00a985 */ /* 0x0009e8000c101d26 */
[----:B------:R4:W-:Y:S02]  /*14360*/  @!P3 ST.E.128 desc[UR38][R14.64], RZ ;  /* 0x000000ff0e00b985 */ /* 0x0009e4000c101d26 */
.L_x_671:
[----:B------:R-:W-:Y:S05]  /*14370*/  BSYNC B1 ;  /* 0x0000000000017941 */ /* 0x000fea0003800000 */
.L_x_670:
[----:B------:R-:W-:-:S03]  /*14380*/  UMOV UR4, 0xffffffff ;  /* 0xffffffff00047882 */ /* 0x000fc60000000000 */
[----:B------:R-:W-:Y:S05]  /*14390*/  BRA.DIV UR4, `(.L_x_672) ;  /* 0x0000008204007947 */ /* 0x000fea000b800000 */
[----:B0-----:R0:W0:Y:S04]  /*143a0*/  SHFL.IDX PT, R3, R4, 0x2, 0x181f ;  /* 0x00581f0004037f89 */ /* 0x00102800000e0000 */
[----:B---34-:R3:W4:Y:S02]  /*143b0*/  SHFL.IDX PT, R14, R0, 0x2, 0x181f ;  /* 0x00581f00000e7f89 */ /* 0x01872400000e0000 */
.L_x_876:
[----:B------:R-:W-:Y:S01]  /*143c0*/  VIADD R5, R6, 0x40 ;  /* 0x0000004006057836 */ /* 0x000fe20000000000 */
[----:B------:R-:W-:Y:S04]  /*143d0*/  BSSY B1, `(.L_x_673) ;  /* 0x000000c000017945 */ /* 0x000fe80003800000 */
[----:B------:R-:W-:-:S13]  /*143e0*/  ISETP.GE.AND P0, PT, R5, R8, PT ;  /* 0x000000080500720c */ /* 0x000fda0003f06270 */
[----:B------:R-:W-:Y:S05]  /*143f0*/  @P0 BRA `(.L_x_674) ;  /* 0x0000000000240947 */ /* 0x000fea0003800000 */
[----:B------:R-:W-:Y:S02]  /*14400*/  ULDC UR4, c[0x0][0xac8] ;  /* 0x0002b20000047ab9 */ /* 0x000fe40000000800 */
[----:B------:R-:W-:Y:S02]  /*14410*/  ISETP.GE.AND P2, PT, R16, UR4, PT ;  /* 0x0000000410007c0c */ /* 0x000fe4000bf46270 */
[----:B------:R-:W-:-:S11]  /*14420*/  ISETP.GE.AND P3, PT, R22, UR4, PT ;  /* 0x0000000416007c0c */ /* 0x000fd6000bf66270 */
[-C--:B----4-:R-:W-:Y:S02]  /*14430*/  @!P2 LEA R10, P0, R16, R14.reuse, 0x1 ;  /* 0x0000000e100aa211 */ /* 0x090fe400078008ff */
[----:B------:R-:W-:Y:S02]  /*14440*/  @!P3 LEA R14, P1, R22, R14, 0x1 ;  /* 0x0000000e160eb211 */ /* 0x000fe400078208ff */
[-C--:B0-----:R-:W-:Y:S02]  /*14450*/  @!P2 LEA.HI.X R11, R16, R3.reuse, R17, 0x1, P0 ;  /* 0x00000003100ba211 */ /* 0x081fe400000f0c11 */
[----:B------:R-:W-:-:S03]  /*14460*/  @!P3 LEA.HI.X R15, R22, R3, R2, 0x1, P1 ;  /* 0x00000003160fb211 */ /* 0x000fc600008f0c02 */
[----:B------:R0:W-:Y:S04]  /*14470*/  @!P2 ST.E.128 desc[UR38][R10.64], RZ ;  /* 0x000000ff0a00a985 */ /* 0x0001e8000c101d26 */
[----:B------:R0:W-:Y:S02]  /*14480*/  @!P3 ST.E.128 desc[UR38][R14.64], RZ ;  /* 0x000000ff0e00b985 */ /* 0x0001e4000c101d26 */
.L_x_674:
[----:B------:R-:W-:Y:S05]  /*14490*/  BSYNC B1 ;  /* 0x0000000000017941 */ /* 0x000fea0003800000 */
.L_x_673:
[----:B------:R-:W-:-:S03]  /*144a0*/  UMOV UR4, 0xffffffff ;  /* 0xffffffff00047882 */ /* 0x000fc60000000000 */
[----:B------:R-:W-:Y:S05]  /*144b0*/  BRA.DIV UR4, `(.L_x_675) ;  /* 0x0000008204007947 */ /* 0x000fea000b800000 */
[----:B0-----:R0:W0:Y:S04]  /*144c0*/  SHFL.IDX PT, R3, R4, 0x3, 0x181f ;  /* 0x00781f0004037f89 */ /* 0x00102800000e0000 */
[----:B----4-:R4:W0:Y:S02]  /*144d0*/  SHFL.IDX PT, R14, R0, 0x3, 0x181f ;  /* 0x00781f00000e7f89 */ /* 0x01082400000e0000 */
.L_x_880:
[----:B--234-:R-:W-:-:S05]  /*144e0*/  VIADD R0, R6, 0x60 ;  /* 0x0000006006007836 */ /* 0x01cfca0000000000 */
[----:B------:R-:W-:-:S13]  /*144f0*/  ISETP.GE.AND P0, PT, R0, R8, PT ;  /* 0x000000080000720c */ /* 0x000fda0003f06270 */
        /* <DEDUP_REMOVED lines=8> */
[----:B------:R0:W-:Y:S04]  /*14580*/  @!P2 ST.E.128 desc[UR38][R4.64], RZ ;  /* 0x000000ff0400a985 */ /* 0x0001e8000c101d26 */
[----:B------:R0:W-:Y:S02]  /*14590*/  @!P3 ST.E.128 desc[UR38][R14.64], RZ ;  /* 0x000000ff0e00b985 */ /* 0x0001e4000c101d26 */
.L_x_662:
[----:B------:R-:W-:Y:S05]  /*145a0*/  BSYNC B0 ;  /* 0x0000000000007941 */ /* 0x000fea0003800000 */
.L_x_653:
[----:B------:R-:W-:Y:S02]  /*145b0*/  ULDC UR4, c[0x0][0xc3c] ;  /* 0x00030f0000047ab9 */ /* 0x000fe40000000800 */
[----:B-1----:R-:W-:-:S13]  /*145c0*/  ISETP.GE.AND P0, PT, R43, UR4, PT ;  /* 0x000000042b007c0c */ /* 0x002fda000bf06270 */
[----:B------:R-:W-:Y:S05]  /*145d0*/  @!P0 BRA `(.L_x_676) ;  /* 0xfffffec800d48947 */ /* 0x000fea000383ffff */
[----:B------:R-:W-:Y:S05]  /*145e0*/  BRA `(.L_x_480) ;  /* 0x0000006400947947 */ /* 0x000fea0003800000 */
.L_x_478:
[----:B------:R-:W-:-:S08]  /*145f0*/  NOP ;  /* 0x0000000000007918 */ /* 0x000fd00000000000 */
[----:B--2---:R-:W0:-:S00]  /*14600*/  USETMAXREG.DEALLOC.CTAPOOL 0x28 ;  /* 0x00000028000079c8 */ /* 0x004e0000080e0500 */
[----:B0-----:R-:W-:Y:S01]  /*14610*/  LOP3.LUT R2, R2, 0x3, RZ, 0xc0, !PT ;  /* 0x0000000302027812 */ /* 0x001fe200078ec0ff */
[----:B------:R-:W-:Y:S01]  /*14620*/  IMAD.MOV.U32 R4, RZ, RZ, RZ ;  /* 0x000000ffff047224 */ /* 0x000fe200078e00ff */
[----:B------:R-:W-:-:S04]  /*14630*/  LOP3.LUT R32, R32, 0xfffffff7, RZ, 0xc0, !PT ;  /* 0xfffffff720207812 */ /* 0x000fc800078ec0ff */
[----:B------:R-:W0:Y:S02]  /*14640*/  SHFL.IDX PT, R2, R2, RZ, 0x1f ;  /* 0x00001fff02027589 */ /* 0x000e2400000e0000 */
[----:B0-----:R-:W-:-:S13]  /*14650*/  ISETP.NE.AND P0, PT, R2, RZ, PT ;  /* 0x000000ff0200720c */ /* 0x001fda0003f05270 */
        /* <DEDUP_REMOVED lines=9> */
.L_x_677:
[----:B------:R-:W-:Y:S01]  /*146f0*/  LOP3.LUT R5, R0, 0x1f, RZ, 0xc0, !PT ;  /* 0x0000001f00057812 */ /* 0x000fe200078ec0ff */
[----:B------:R-:W-:Y:S01]  /*14700*/  ULDC UR4, c[0x0][0xc3c] ;  /* 0x00030f0000047ab9 */ /* 0x000fe20000000800 */
[----:B------:R-:W0:Y:S01]  /*14710*/  S2UR UR6, SR_CTAID.X ;  /* 0x00000000000679c3 */ /* 0x000e220000002500 */
[----:B------:R-:W-:Y:S01]  /*14720*/  ULDC UR5, c[0x0][0xc38] ;  /* 0x00030e0000057ab9 */ /* 0x000fe20000000800 */
[----:B------:R-:W-:-:S04]  /*14730*/  ISETP.NE.AND P0, PT, R5, 0x1f, PT ;  /* 0x0000001f0500780c */ /* 0x000fc80003f05270 */
[----:B------:R-:W-:-:S13]  /*14740*/  ISETP.GE.OR P1, PT, R5, UR4, !P0 ;  /* 0x0000000405007c0c */ /* 0x000fda000c726670 */
[----:B------:R-:W1:Y:S02]  /*14750*/  @!P1 LDC.64 R2, c[0x0][0xc80] ;  /* 0x00032000ff029b82 */ /* 0x000e640000000a00 */
[----:B-1----:R-:W-:-:S05]  /*14760*/  @!P1 IMAD.WIDE.U32 R2, R5, 0x4, R2 ;  /* 0x0000000405029825 */ /* 0x002fca00078e0002 */
[----:B------:R-:W2:Y:S01]  /*14770*/  @!P1 LDG.E R4, desc[UR38][R2.64] ;  /* 0x0000002602049981 */ /* 0x000ea2000c1e1900 */
[C---:B------:R-:W-:Y:S01]  /*14780*/  ISETP.NE.AND P1, PT, R5.reuse, RZ, PT ;  /* 0x000000ff0500720c */ /* 0x040fe20003f25270 */
[----:B------:R-:W-:Y:S01]  /*14790*/  UMOV UR4, URZ ;  /* 0x0000003f00047c82 */ /* 0x000fe20008000000 */
[C---:B------:R-:W-:Y:S01]  /*147a0*/  ISETP.GE.U32.AND P2, PT, R5.reuse, 0x2, PT ;  /* 0x000000020500780c */ /* 0x040fe20003f46070 */
[----:B------:R-:W-:Y:S01]  /*147b0*/  IMAD.MOV.U32 R16, RZ, RZ, RZ ;  /* 0x000000ffff107224 */ /* 0x000fe200078e00ff */
[C---:B------:R-:W-:Y:S02]  /*147c0*/  ISETP.GE.U32.AND P3, PT, R5.reuse, 0x4, PT ;  /* 0x000000040500780c */ /* 0x040fe40003f66070 */
[C---:B------:R-:W-:Y:S02]  /*147d0*/  ISETP.GE.U32.AND P4, PT, R5.reuse, 0x8, PT ;  /* 0x000000080500780c */ /* 0x040fe40003f86070 */
[----:B------:R-:W-:Y:S01]  /*147e0*/  ISETP.GE.U32.AND P5, PT, R5, 0x10, PT ;  /* 0x000000100500780c */ /* 0x000fe20003fa6070 */
[----:B--2---:R-:W1:Y:S02]  /*147f0*/  SHFL.UP PT, R6, R4, 0x1, RZ ;  /* 0x0420000004067989 */ /* 0x004e6400000e00ff */
        /* <DEDUP_REMOVED lines=14> */
[----:B------:R-:W1:Y:S02]  /*148e0*/  SHFL.IDX PT, R6, R7, 0x1f, 0x1f ;  /* 0x03e01f0007067f89 */ /* 0x000e6400000e0000 */
[----:B-1----:R-:W-:-:S04]  /*148f0*/  IMAD R6, R6, UR5, RZ ;  /* 0x0000000506067c24 */ /* 0x002fc8000f8e02ff */
[----:B------:R-:W-:Y:S01]  /*14900*/  IMAD.MOV.U32 R3, RZ, RZ, R6 ;  /* 0x000000ffff037224 */ /* 0x000fe200078e0006 */
[----:B0-----:R-:W-:-:S13]  /*14910*/  ISETP.GT.AND P6, PT, R6, UR6, PT ;  /* 0x0000000606007c0c */ /* 0x001fda000bfc4270 */
[----:B------:R-:W-:Y:S05]  /*14920*/  @P6 BRA `(.L_x_679) ;  /* 0x00000000009c6947 */ /* 0x000fea0003800000 */
[----:B------:R-:W0:Y:S01]  /*14930*/  LDC R10, c[0x0][0xc3c] ;  /* 0x00030f00ff0a7b82 */ /* 0x000e220000000800 */
[----:B------:R-:W-:Y:S01]  /*14940*/  IMAD.MOV.U32 R6, RZ, RZ, R3 ;  /* 0x000000ffff067224 */ /* 0x000fe200078e0003 */
[----:B------:R-:W-:Y:S01]  /*14950*/  UMOV UR4, URZ ;  /* 0x0000003f00047c82 */ /* 0x000fe20008000000 */
[----:B------:R-:W-:Y:S01]  /*14960*/  ULDC UR7, c[0x0][0xc3c] ;  /* 0x00030f0000077ab9 */ /* 0x000fe20000000800 */
[----:B------:R-:W-:-:S05]  /*14970*/  ULDC UR5, c[0x0][0xc38] ;  /* 0x00030e0000057ab9 */ /* 0x000fca0000000800 */
.L_x_683:
[----:B------:R-:W-:Y:S01]  /*14980*/  UIADD3 UR4, UR4, 0x1f, URZ ;  /* 0x0000001f04047890 */ /* 0x000fe2000fffe03f */
[----:B------:R-:W-:-:S05]  /*14990*/  MOV R19, UR7 ;  /* 0x0000000700137c02 */ /* 0x000fca0008000f00 */
        /* <DEDUP_REMOVED lines=10> */
.L_x_682:
[----:B------:R-:W-:Y:S05]  /*14a40*/  BSYNC B0 ;  /* 0x0000000000007941 */ /* 0x000fea0003800000 */
.L_x_681:
[----:B0----5:R-:W0:Y:S02]  /*14a50*/  SHFL.UP PT, R2, R4, 0x1, RZ ;  /* 0x0420000004027989 */ /* 0x021e2400000e00ff */
        /* <DEDUP_REMOVED lines=20> */
.L_x_679:
        /* <DEDUP_REMOVED lines=15> */
.L_x_684:
[----:B---3--:R-:W-:Y:S01]  /*14c90*/  IMAD R16, R16, UR5, R9 ;  /* 0x0000000510107c24 */ /* 0x008fe2000f8e0209 */
[----:B0-----:R-:W-:Y:S01]  /*14ca0*/  IABS R2, R4 ;  /* 0x0000000400027213 */ /* 0x001fe20000000000 */
[----:B-12---:R-:W-:Y:S02]  /*14cb0*/  IMAD.MOV R7, RZ, RZ, -R3 ;  /* 0x000000ffff077224 */ /* 0x006fe400078e0a03 */
[----:B------:R-:W-:Y:S01]  /*14cc0*/  VIADD R19, R19, UR4 ;  /* 0x0000000413137c36 */ /* 0x000fe20008000000 */
[----:B------:R-:W-:Y:S01]  /*14cd0*/  IADD3 R9, -R16, UR6, RZ ;  /* 0x0000000610097c10 */ /* 0x000fe2000fffe1ff */
[----:B------:R-:W-:Y:S02]  /*14ce0*/  IMAD.MOV R8, RZ, RZ, -R2 ;  /* 0x000000ffff087224 */ /* 0x000fe400078e0a02 */
[----:B------:R-:W-:Y:S01]  /*14cf0*/  IMAD R7, R7, R10, RZ ;  /* 0x0000000a07077224 */ /* 0x000fe200078e02ff */
[----:B------:R-:W-:Y:S01]  /*14d00*/  IABS R6, R9 ;  /* 0x0000000900067213 */ /* 0x000fe20000000000 */
[----:B------:R-:W-:-:S04]  /*14d10*/  IMAD.MOV.U32 R2, RZ, RZ, RZ ;  /* 0x000000ffff027224 */ /* 0x000fc800078e00ff */
[----:B------:R-:W-:Y:S01]  /*14d20*/  IMAD.HI.U32 R2, R3, R7, R2 ;  /* 0x0000000703027227 */ /* 0x000fe200078e0002 */
[----:B------:R-:W-:-:S03]  /*14d30*/  MOV R3, R6 ;  /* 0x0000000600037202 */ /* 0x000fc60000000f00 */
[----:B------:R-:W-:Y:S02]  /*14d40*/  IMAD.MOV.U32 R6, RZ, RZ, R8 ;  /* 0x000000ffff067224 */ /* 0x000fe400078e0008 */
[----:B------:R-:W-:-:S04]  /*14d50*/  IMAD.HI.U32 R2, R2, R3, RZ ;  /* 0x0000000302027227 */ /* 0x000fc800078e00ff */
[----:B------:R-:W-:-:S05]  /*14d60*/  IMAD R3, R2, R6, R3 ;  /* 0x0000000602037224 */ /* 0x000fca00078e0203 */
[----:B------:R-:W-:-:S13]  /*14d70*/  ISETP.GT.U32.AND P1, PT, R10, R3, PT ;  /* 0x000000030a00720c */ /* 0x000fda0003f24070 */
[----:B------:R-:W-:Y:S02]  /*14d80*/  @!P1 IMAD.IADD R3, R3, 0x1, -R10 ;  /* 0x0000000103039824 */ /* 0x000fe400078e0a0a */
[----:B------:R-:W-:Y:S01]  /*14d90*/  @!P1 VIADD R2, R2, 0x1 ;  /* 0x0000000102029836 */ /* 0x000fe20000000000 */
[----:B------:R-:W-:Y:S02]  /*14da0*/  ISETP.NE.AND P1, PT, R4, RZ, PT ;  /* 0x000000ff0400720c */ /* 0x000fe40003f25270 */
[----:B------:R-:W-:Y:S02]  /*14db0*/  ISETP.GE.U32.AND P0, PT, R3, R10, PT ;  /* 0x0000000a0300720c */ /* 0x000fe40003f06070 */
[----:B------:R-:W-:-:S04]  /*14dc0*/  LOP3.LUT R3, R9, R4, RZ, 0x3c, !PT ;  /* 0x0000000409037212 */ /* 0x000fc800078e3cff */
[----:B------:R-:W-:-:S07]  /*14dd0*/  ISETP.GE.AND P2, PT, R3, RZ, PT ;  /* 0x000000ff0300720c */ /* 0x000fce0003f46270 */
[----:B------:R-:W-:-:S06]  /*14de0*/  @P0 VIADD R2, R2, 0x1 ;  /* 0x0000000102020836 */ /* 0x000fcc0000000000 */
[----:B------:R-:W-:Y:S01]  /*14df0*/  @!P2 IMAD.MOV R2, RZ, RZ, -R2 ;  /* 0x000000ffff02a224 */ /* 0x000fe200078e0a02 */
[----:B------:R-:W-:-:S04]  /*14e00*/  @!P1 LOP3.LUT R2, RZ, R4, RZ, 0x33, !PT ;  /* 0x00000004ff029212 */ /* 0x000fc800078e33ff */
[----:B------:R-:W-:Y:S01]  /*14e10*/  MOV R18, R2 ;  /* 0x0000000200127202 */ /* 0x000fe20000000f00 */
[----:B------:R-:W-:-:S04]  /*14e20*/  IMAD.MOV R17, RZ, RZ, -R2 ;  /* 0x000000ffff117224 */ /* 0x000fc800078e0a02 */
[----:B------:R-:W-:Y:S01]  /*14e30*/  IMAD R17, R4, R17, R9 ;  /* 0x0000001104117224 */ /* 0x000fe200078e0209 */
[----:B------:R-:W-:Y:S06]  /*14e40*/  BRA `(.L_x_685) ;  /* 0x00000000000c7947 */ /* 0x000fec0003800000 */
.L_x_680:
[----:B------:R-:W-:Y:S02]  /*14e50*/  IMAD.MOV.U32 R17, RZ, RZ, RZ ;  /* 0x000000ffff117224 */ /* 0x000fe400078e00ff */
[----:B------:R-:W-:Y:S02]  /*14e60*/  IMAD.U32 R16, RZ, RZ, UR6 ;  /* 0x00000006ff107e24 */ /* 0x000fe4000f8e00ff */
[----:B------:R-:W-:-:S07]  /*14e70*/  IMAD.MOV.U32 R18, RZ, RZ, RZ ;  /* 0x000000ffff127224 */ /* 0x000fce00078e00ff */
.L_x_685:
[----:B------:R-:W-:-:S13]  /*14e80*/  ISETP.NE.AND P0, PT, R5, RZ, PT ;  /* 0x000000ff0500720c */ /* 0x000fda0003f05270 */
[----:B------:R-:W0:Y:S01]  /*14e90*/  @!P0 S2R R3, SR_CgaCtaId ;  /* 0x0000000000038919 */ /* 0x000e220000008800 */
[----:B------:R-:W-:-:S04]  /*14ea0*/  @!P0 MOV R2, 0x400 ;  /* 0x0000040000028802 */ /* 0x000fc80000000f00 */
[----:B0-----:R-:W-:-:S05]  /*14eb0*/  @!P0 LEA R2, R3, R2, 0x18 ;  /* 0x0000000203028211 */ /* 0x001fca00078ec0ff */
[----:B------:R1:W-:Y:S01]  /*14ec0*/  @!P0 STS.128 [R2+0x288d0], R16 ;  /* 0x0288d01002008388 */ /* 0x0003e20000000c00 */
[----:B------:R-:W-:Y:S06]  /*14ed0*/  BAR.ARV 0x5, 0x180 ;  /* 0x0146000000007b1d */ /* 0x000fec0000002000 */
.L_x_678:
[----:B------:R2:W-:Y:S01]  /*14ee0*/  STL [R1+0x24], RZ ;  /* 0x000024ff01007387 */ /* 0x0005e20000100800 */
[----:B------:R-:W-:Y:S01]  /*14ef0*/  ULDC UR4, c[0x0][0xc3c] ;  /* 0x00030f0000047ab9 */ /* 0x000fe20000000800 */
[----:B------:R-:W-:Y:S01]  /*14f00*/  IMAD.MOV.U32 R28, RZ, RZ, 0x1 ;  /* 0x00000001ff1c7424 */ /* 0x000fe200078e00ff */
[----:B0-----:R-:W-:Y:S01]  /*14f10*/  ISETP.GE.AND P0, PT, R19, UR4, PT ;  /* 0x0000000413007c0c */ /* 0x001fe2000bf06270 */
[----:B------:R-:W-:-:S12]  /*14f20*/  IMAD.MOV.U32 R25, RZ, RZ, RZ ;  /* 0x000000ffff197224 */ /* 0x000fd800078e00ff */
[----:B--2---:R-:W-:Y:S05]  /*14f30*/  @P0 BRA `(.L_x_686) ;  /* 0x0000005800640947 */ /* 0x004fea0003800000 */
[----:B-1----:R-:W2:Y:S01]  /*14f40*/  LDL R2, [R1+0xc] ;  /* 0x00000c0001027983 */ /* 0x002ea20000100800 */
[----:B------:R-:W0:Y:S01]  /*14f50*/  S2UR UR5, SR_CgaCtaId ;  /* 0x00000000000579c3 */ /* 0x000e220000008800 */
[C---:B------:R-:W-:Y:S01]  /*14f60*/  IMAD.SHL.U32 R31, R0.reuse, 0x8, RZ ;  /* 0x00000008001f7824 */ /* 0x040fe200078e00ff */
[----:B------:R-:W-:Y:S01]  /*14f70*/  LOP3.LUT R4, R0, 0x7f, RZ, 0xc0, !PT ;  /* 0x0000007f00047812 */ /* 0x000fe200078ec0ff */
[----:B------:R-:W-:Y:S01]  /*14f80*/  UMOV UR4, 0x400 ;  /* 0x0000040000047882 */ /* 0x000fe20000000000 */
[----:B------:R-:W-:Y:S01]  /*14f90*/  BSSY B8, `(.L_x_686) ;  /* 0x0000593000087945 */ /* 0x000fe20003800000 */
[----:B------:R-:W-:Y:S01]  /*14fa0*/  MOV R28, 0x1 ;  /* 0x00000001001c7802 */ /* 0x000fe20000000f00 */
[----:B------:R-:W-:Y:S01]  /*14fb0*/  IMAD.MOV.U32 R25, RZ, RZ, RZ ;  /* 0x000000ffff197224 */ /* 0x000fe200078e00ff */
[C---:B------:R-:W-:Y:S01]  /*14fc0*/  LOP3.LUT R3, R31.reuse, 0x1f8, RZ, 0xc0, !PT ;  /* 0x000001f81f037812 */ /* 0x040fe200078ec0ff */
[----:B------:R-:W-:Y:S01]  /*14fd0*/  IMAD.SHL.U32 R36, R4, 0x8, RZ ;  /* 0x0000000804247824 */ /* 0x000fe200078e00ff */
[----:B------:R-:W-:Y:S01]  /*14fe0*/  LOP3.LUT R31, R31, 0x38, RZ, 0xc0, !PT ;  /* 0x000000381f1f7812 */ /* 0x000fe200078ec0ff */
[----:B------:R-:W-:Y:S01]  /*14ff0*/  IMAD.MOV.U32 R29, RZ, RZ, 0x1 ;  /* 0x00000001ff1d7424 */ /* 0x000fe200078e00ff */
[----:B------:R-:W-:Y:S01]  /*15000*/  LOP3.LUT R3, R3, 0x38, R0, 0x78, !PT ;  /* 0x0000003803037812 */ /* 0x000fe200078e7800 */
[----:B------:R-:W-:Y:S01]  /*15010*/  IMAD.MOV.U32 R27, RZ, RZ, RZ ;  /* 0x000000ffff1b7224 */ /* 0x000fe200078e00ff */
[----:B------:R-:W-:Y:S01]  /*15020*/  LOP3.LUT R30, R31, 0x40, RZ, 0xfc, !PT ;  /* 0x000000401f1e7812 */ /* 0x000fe200078efcff */
[----:B------:R-:W-:Y:S01]  /*15030*/  ULDC.64 UR40, c[0x0][0x198] ;  /* 0x0000660000287ab9 */ /* 0x000fe20000000a00 */
[----:B------:R-:W-:Y:S01]  /*15040*/  LOP3.LUT R36, R3, 0x200, R36, 0xf8, !PT ;  /* 0x0000020003247812 */ /* 0x000fe200078ef824 */
[----:B------:R-:W-:Y:S01]  /*15050*/  ULDC UR36, c[0x0][0xc] ;  /* 0x0000030000247ab9 */ /* 0x000fe20000000800 */
[----:B0-----:R-:W-:-:S06]  /*15060*/  ULEA UR4, UR5, UR4, 0x18 ;  /* 0x0000000405047291 */ /* 0x001fcc000f8ec03f */
[----:B------:R-:W-:Y:S01]  /*15070*/  IMAD.U32 R22, RZ, RZ, UR4 ;  /* 0x00000004ff167e24 */ /* 0x000fe2000f8e00ff */
[----:B--2---:R-:W-:-:S05]  /*15080*/  LOP3.LUT R0, R2, 0x2, RZ, 0xfc, !PT ;  /* 0x0000000202007812 */ /* 0x004fca00078efcff */
[----:B------:R0:W-:Y:S04]  /*15090*/  STL [R1+0x2c], R0 ;  /* 0x00002c0001007387 */ /* 0x0001e80000100800 */
[----:B------:R1:W-:Y:S01]  /*150a0*/  STL [R1+0x24], RZ ;  /* 0x000024ff01007387 */ /* 0x0003e20000100800 */
[----:B0-----:R-:W-:-:S05]  /*150b0*/  IMAD R0, R36, 0x2, R22 ;  /* 0x0000000224007824 */ /* 0x001fca00078e0216 */
[----:B------:R1:W-:Y:S02]  /*150c0*/  STL [R1+0x8], R0 ;  /* 0x0000080001007387 */ /* 0x0003e40000100800 */
.L_x_785:
[----:B0-----:R-:W0:Y:S02]  /*150d0*/  LDC.64 R2, c[0x0][0xc88] ;  /* 0x00032200ff027b82 */ /* 0x001e240000000a00 */
[----:B0-----:R-:W-:-:S05]  /*150e0*/  IMAD.WIDE R2, R19, 0x4, R2 ;  /* 0x0000000413027825 */ /* 0x001fca00078e0202 */
[----:B-1----:R-:W1:Y:S01]  /*150f0*/  LDG.E R33, desc[UR38][R2.64] ;  /* 0x0000002602217981 */ /* 0x002e62000c1e1900 */
[----:B------:R-:W-:Y:S05]  /*15100*/  YIELD ;  /* 0x0000000000007946 */ /* 0x000fea0003800000 */
[----:B------:R-:W-:Y:S01]  /*15110*/  ULDC.64 UR4, c[0x0][0xa28] ;  /* 0x00028a0000047ab9 */ /* 0x000fe20000000a00 */
[----:B------:R-:W-:Y:S01]  /*15120*/  IMAD.MOV.U32 R9, RZ, RZ, RZ ;  /* 0x000000ffff097224 */ /* 0x000fe200078e00ff */
[----:B------:R-:W-:Y:S01]  /*15130*/  ISETP.NE.U32.AND P0, PT, RZ, UR4, PT ;  /* 0x00000004ff007c0c */ /* 0x000fe2000bf05070 */
[----:B------:R-:W-:Y:S01]  /*15140*/  ULDC.64 UR8, c[0x0][0xa18] ;  /* 0x0002860000087ab9 */ /* 0x000fe20000000a00 */
[----:B------:R-:W-:Y:S01]  /*15150*/  MOV R6, RZ ;  /* 0x000000ff00067202 */ /* 0x000fe20000000f00 */
[----:B------:R-:W-:Y:S01]  /*15160*/  ULDC.64 UR6, c[0x0][0xa10] ;  /* 0x0002840000067ab9 */ /* 0x000fe20000000a00 */
[----:B------:R-:W-:-:S02]  /*15170*/  ISETP.NE.AND.EX P0, PT, RZ, UR5, PT, P0 ;  /* 0x00000005ff007c0c */ /* 0x000fc4000bf05300 */
[----:B-1----:R-:W-:-:S11]  /*15180*/  SHF.R.S32.HI R0, RZ, 0x1f, R33 ;  /* 0x0000001fff007819 */ /* 0x002fd60000011421 */
[C---:B------:R-:W-:Y:S01]  /*15190*/  @P0 LEA R2, P1, R33.reuse, UR4, 0x2 ;  /* 0x0000000421020c11 */ /* 0x040fe2000f8210ff */
[C---:B------:R-:W-:Y:S01]  /*151a0*/  IMAD.SHL.U32 R23, R33.reuse, 0x4, RZ ;  /* 0x0000000421177824 */ /* 0x040fe200078e00ff */
[C-C-:B------:R-:W-:Y:S01]  /*151b0*/  SHF.L.U64.HI R24, R33.reuse, 0x2, R0.reuse ;  /* 0x0000000221187819 */ /* 0x140fe20000010200 */
[----:B------:R0:W-:Y:S01]  /*151c0*/  STL [R1+0x18], R0 ;  /* 0x0000180001007387 */ /* 0x0001e20000100800 */
[----:B------:R-:W-:Y:S01]  /*151d0*/  @P0 LEA.HI.X R3, R33, UR5, R0, 0x2, P1 ;  /* 0x0000000521030c11 */ /* 0x000fe200088f1400 */
[----:B------:R-:W-:-:S04]  /*151e0*/  ULDC.64 UR4, c[0x0][0xa00] ;  /* 0x0002800000047ab9 */ /* 0x000fc80000000a00 */
[----:B--2---:R1:W2:Y:S01]  /*151f0*/  @P0 LDG.E R9, desc[UR38][R2.64] ;  /* 0x0000002602090981 */ /* 0x0042a2000c1e1900 */
[----:B------:R-:W-:Y:S02]  /*15200*/  ISETP.NE.U32.AND P0, PT, RZ, UR4, PT ;  /* 0x00000004ff007c0c */ /* 0x000fe4000bf05070 */
[----:B------:R-:W-:Y:S01]  /*15210*/  ISETP.NE.U32.AND P2, PT, RZ, UR8, PT ;  /* 0x00000008ff007c0c */ /* 0x000fe2000bf45070 */
[----:B0-----:R-:W-:Y:S01]  /*15220*/  IMAD.MOV.U32 R0, RZ, RZ, RZ ;  /* 0x000000ffff007224 */ /* 0x001fe200078e00ff */
[----:B------:R-:W-:Y:S02]  /*15230*/  ISETP.NE.AND.EX P0, PT, RZ, UR5, PT, P0 ;  /* 0x00000005ff007c0c */ /* 0x000fe4000bf05300 */
[----:B------:R-:W-:Y:S02]  /*15240*/  ISETP.NE.AND.EX P2, PT, RZ, UR9, PT, P2 ;  /* 0x00000009ff007c0c */ /* 0x000fe4000bf45320 */
[----:B------:R-:W-:Y:S02]  /*15250*/  ISETP.NE.U32.AND P1, PT, RZ, UR6, PT ;  /* 0x00000006ff007c0c */ /* 0x000fe4000bf25070 */
[----:B-1----:R-:W-:-:S02]  /*15260*/  IADD3 R2, P3, R23, UR4, RZ ;  /* 0x0000000417027c10 */ /* 0x002fc4000ff7e0ff */
[----:B------:R-:W-:Y:S02]  /*15270*/  ISETP.NE.AND.EX P1, PT, RZ, UR7, PT, P1 ;  /* 0x00000007ff007c0c */ /* 0x000fe4000bf25310 */
[----:B------:R-:W-:Y:S02]  /*15280*/  IADD3.X R3, R24, UR5, RZ, P3, !PT ;  /* 0x0000000518037c10 */ /* 0x000fe40009ffe4ff */
[----:B------:R-:W-:-:S03]  /*15290*/  IADD3 R4, P4, R23, UR6, RZ ;  /* 0x0000000617047c10 */ /* 0x000fc6000ff9e0ff */
[----:B------:R-:W3:Y:S01]  /*152a0*/  @P0 LDG.E R6, desc[UR38][R2.64] ;  /* 0x0000002602060981 */ /* 0x000ee2000c1e1900 */
[----:B------:R-:W-:Y:S01]  /*152b0*/  ULDC UR4, c[0x0][0x288] ;  /* 0x0000a20000047ab9 */ /* 0x000fe20000000800 */
[----:B------:R-:W-:Y:S01]  /*152c0*/  IADD3.X R5, R24, UR7, RZ, P4, !PT ;  /* 0x0000000718057c10 */ /* 0x000fe2000a7fe4ff */
[----:B------:R-:W-:Y:S01]  /*152d0*/  IMAD.U32 R8, RZ, RZ, UR4 ;  /* 0x00000004ff087e24 */ /* 0x000fe2000f8e00ff */
[----:B------:R-:W-:-:S03]  /*152e0*/  ULDC.64 UR4, c[0x0][0x418] ;  /* 0x0001060000047ab9 */ /* 0x000fc60000000a00 */
[----:B------:R-:W5:Y:S04]  /*152f0*/  @P1 LDG.E R0, desc[UR38][R4.64] ;  /* 0x0000002604001981 */ /* 0x000f68000c1e1900 */
[----:B---3--:R0:W-:Y:S02]  /*15300*/  STL [R1+0x10], R6 ;  /* 0x0000100601007387 */ /* 0x0081e40000100800 */
[----:B0-----:R-:W-:-:S04]  /*15310*/  @P2 IADD3 R6, P3, R23, UR8, RZ ;  /* 0x0000000817062c10 */ /* 0x001fc8000ff7e0ff */
[----:B------:R-:W-:-:S05]  /*15320*/  @P2 IADD3.X R7, R24, UR9, RZ, P3, !PT ;  /* 0x0000000918072c10 */ /* 0x000fca0009ffe4ff */
[----:B------:R0:W3:Y:S01]  /*15330*/  @P2 LDG.E R8, desc[UR38][R6.64] ;  /* 0x0000002606082981 */ /* 0x0000e2000c1e1900 */
[----:B------:R-:W-:-:S03]  /*15340*/  UISETP.NE.U32.AND UP0, UPT, UR4, URZ, UPT ;  /* 0x0000003f0400728c */ /* 0x000fc6000bf05070 */
[----:B------:R-:W-:Y:S01]  /*15350*/  ULDC UR4, c[0x0][0x424] ;  /* 0x0001090000047ab9 */ /* 0x000fe20000000800 */
[----:B------:R-:W-:-:S03]  /*15360*/  UISETP.NE.AND.EX UP0, UPT, UR5, URZ, UPT, UP0 ;  /* 0x0000003f0500728c */ /* 0x000fc6000bf05300 */
[----:B------:R-:W-:Y:S01]  /*15370*/  ULDC UR5, c[0x0][0x2f0] ;  /* 0x0000bc0000057ab9 */ /* 0x000fe20000000800 */
[----:B------:R-:W-:-:S04]  /*15380*/  USEL UR4, UR4, 0x1, UP0 ;  /* 0x0000000104047887 */ /* 0x000fc80008000000 */
[----:B------:R-:W-:Y:S01]  /*15390*/  UIMAD UR4, UR4, UR5, URZ ;  /* 0x00000005040472a4 */ /* 0x000fe2000f8e023f */
[----:B--2---:R-:W-:Y:S02]  /*153a0*/  STL [R1], R9 ;  /* 0x0000000901007387 */ /* 0x004fe40000100800 */
[----:B------:R-:W-:Y:S02]  /*153b0*/  ULDC UR5, c[0x0][0x348] ;  /* 0x0000d20000057ab9 */ /* 0x000fe40000000800 */
[----:B0-----:R-:W-:Y:S01]  /*153c0*/  IMAD.U32 R6, RZ, RZ, UR5 ;  /* 0x00000005ff067e24 */ /* 0x001fe2000f8e00ff */
[----:B---3--:R0:W-:Y:S02]  /*153d0*/  STL [R1+0x1c], R8 ;  /* 0x00001c0801007387 */ /* 0x0081e40000100800 */
[----:B0-----:R-:W-:Y:S01]  /*153e0*/  IMAD.U32 R8, RZ, RZ, UR4 ;  /* 0x00000004ff087e24 */ /* 0x001fe2000f8e00ff */
[----:B------:R-:W-:Y:S06]  /*153f0*/  @P2 BRA `(.L_x_687) ;  /* 0x0000000000142947 */ /* 0x000fec0003800000 */
[----:B------:R-:W-:Y:S05]  /*15400*/  @!P0 BRA `(.L_x_687) ;  /* 0x0000000000108947 */ /* 0x000fea0003800000 */
[----:B------:R-:W2:Y:S04]  /*15410*/  LDG.E R10, desc[UR38][R2.64] ;  /* 0x00000026020a7981 */ /* 0x000ea8000c1e1900 */
[----:B------:R-:W2:Y:S02]  /*15420*/  LDG.E R7, desc[UR38][R2.64+0x4] ;  /* 0x0000042602077981 */ /* 0x000ea4000c1e1900 */
[----:B--2---:R-:W-:-:S05]  /*15430*/  IMAD.IADD R2, R7, 0x1, -R10 ;  /* 0x0000000107027824 */ /* 0x004fca00078e0a0a */
[----:B------:R0:W-:Y:S02]  /*15440*/  STL [R1+0x1c], R2 ;  /* 0x00001c0201007387 */ /* 0x0001e40000100800 */
.L_x_687:
[----:B------:R-:W-:Y:S01]  /*15450*/  ULDC.64 UR4, c[0x0][0xa20] ;  /* 0x0002880000047ab9 */ /* 0x000fe20000000a00 */
[----:B------:R-:W-:Y:S01]  /*15460*/  IMAD.MOV.U32 R34, RZ, RZ, R33 ;  /* 0x000000ffff227224 */ /* 0x000fe200078e0021 */
[----:B------:R-:W-:-:S04]  /*15470*/  ISETP.NE.U32.AND P0, PT, RZ, UR4, PT ;  /* 0x00000004ff007c0c */ /* 0x000fc8000bf05070 */
[----:B------:R-:W-:-:S13]  /*15480*/  ISETP.NE.AND.EX P0, PT, RZ, UR5, PT, P0 ;  /* 0x00000005ff007c0c */ /* 0x000fda000bf05300 */
[----:B------:R-:W-:Y:S05]  /*15490*/  @!P0 BRA `(.L_x_688) ;  /* 0x0000000000108947 */ /* 0x000fea0003800000 */
[----:B0-----:R-:W-:-:S04]  /*154a0*/  IADD3 R2, P0, R23, UR4, RZ ;  /* 0x0000000417027c10 */ /* 0x001fc8000ff1e0ff */
[----:B------:R-:W-:-:S05]  /*154b0*/  IADD3.X R3, R24, UR5, RZ, P0, !PT ;  /* 0x0000000518037c10 */ /* 0x000fca00087fe4ff */
[----:B------:R1:W5:Y:S01]  /*154c0*/  LDG.E R8, desc[UR38][R2.64] ;  /* 0x0000002602087981 */ /* 0x000362000c1e1900 */
[----:B------:R-:W-:Y:S05]  /*154d0*/  BRA `(.L_x_689) ;  /* 0x0000000000247947 */ /* 0x000fea0003800000 */
.L_x_688:
[----:B------:R-:W-:Y:S02]  /*154e0*/  ULDC.64 UR4, c[0x0][0xa08] ;  /* 0x0002820000047ab9 */ /* 0x000fe40000000a00 */
[----:B------:R-:W-:-:S04]  /*154f0*/  ISETP.NE.U32.AND P0, PT, RZ, UR4, PT ;  /* 0x00000004ff007c0c */ /* 0x000fc8000bf05070 */
[----:B------:R-:W-:-:S13]  /*15500*/  ISETP.NE.AND.EX P0, PT, RZ, UR5, PT, P0 ;  /* 0x00000005ff007c0c */ /* 0x000fda000bf05300 */
[----:B------:R-:W-:Y:S05]  /*15510*/  @!P0 BRA `(.L_x_689) ;  /* 0x0000000000148947 */ /* 0x000fea0003800000 */
[----:B0-----:R-:W0:Y:S02]  /*15520*/  LDC.64 R2, c[0x0][0xa08] ;  /* 0x00028200ff027b82 */ /* 0x001e240000000a00 */
[----:B0-----:R-:W-:-:S05]  /*15530*/  IMAD.WIDE R2, R34, 0x4, R2 ;  /* 0x0000000422027825 */ /* 0x001fca00078e0202 */
[----:B------:R-:W2:Y:S04]  /*15540*/  LDG.E R8, desc[UR38][R2.64] ;  /* 0x0000002602087981 */ /* 0x000ea8000c1e1900 */
[----:B------:R-:W2:Y:S02]  /*15550*/  LDG.E R7, desc[UR38][R2.64+0x4] ;  /* 0x0000042602077981 */ /* 0x000ea4000c1e1900 */
[----:B--2---:R-:W-:-:S07]  /*15560*/  IMAD.IADD R8, R7, 0x1, -R8 ;  /* 0x0000000107087824 */ /* 0x004fce00078e0a08 */
.L_x_689:
[----:B-1----:R-:W2:Y:S04]  /*15570*/  @P1 LDG.E R3, desc[UR38][R4.64] ;  /* 0x0000002604031981 */ /* 0x002ea8000c1e1900 */
[----:B0-----:R-:W2:Y:S01]  /*15580*/  @P1 LDG.E R2, desc[UR38][R4.64+0x4] ;  /* 0x0000042604021981 */ /* 0x001ea2000c1e1900 */
[----:B------:R-:W-:Y:S01]  /*15590*/  BSSY B0, `(.L_x_690) ;  /* 0x000011a000007945 */ /* 0x000fe20003800000 */
[----:B--2---:R-:W-:Y:S01]  /*155a0*/  @P1 IADD3 R6, -R3, R2, RZ ;  /* 0x0000000203061210 */ /* 0x004fe20007ffe1ff */
[----:B-----5:R-:W-:-:S04]  /*155b0*/  IMAD.IADD R3, R8, 0x1, -R9 ;  /* 0x0000000108037824 */ /* 0x020fc800078e0a09 */
[----:B------:R-:W-:-:S04]  /*155c0*/  IMAD.IADD R37, R3, 0x1, R6 ;  /* 0x0000000103257824 */ /* 0x000fc800078e0206 */
[----:B------:R-:W-:-:S05]  /*155d0*/  VIADD R2, R37, 0x7f ;  /* 0x0000007f25027836 */ /* 0x000fca0000000000 */
[----:B------:R-:W-:-:S04]  /*155e0*/  SHF.R.S32.HI R7, RZ, 0x1f, R2 ;  /* 0x0000001fff077819 */ /* 0x000fc80000011402 */
[----:B------:R-:W-:-:S04]  /*155f0*/  LEA.HI R4, R7, R2, RZ, 0x7 ;  /* 0x0000000207047211 */ /* 0x000fc800078f38ff */
[----:B------:R-:W-:Y:S01]  /*15600*/  LOP3.LUT R2, R4, 0xffffff80, RZ, 0xc0, !PT ;  /* 0xffffff8004027812 */ /* 0x000fe200078ec0ff */
[----:B------:R0:W-:Y:S03]  /*15610*/  STL [R1+0x20], R4 ;  /* 0x0000200401007387 */ /* 0x0001e60000100800 */
[----:B------:R-:W-:Y:S01]  /*15620*/  VIADDMNMX R7, R2, -R3, R6, PT ;  /* 0x8000000302077246 */ /* 0x000fe20003800106 */
[----:B------:R-:W-:-:S05]  /*15630*/  IMAD.MOV R2, RZ, RZ, -R3 ;  /* 0x000000ffff027224 */ /* 0x000fca00078e0a03 */
[----:B------:R-:W-:-:S04]  /*15640*/  VIMNMX R2, RZ, R2, !PT ;  /* 0x00000002ff027248 */ /* 0x000fc80007fe0100 */
[----:B------:R-:W-:Y:S02]  /*15650*/  ISETP.GT.AND P0, PT, R7, R2, PT ;  /* 0x000000020700720c */ /* 0x000fe40003f04270 */
[----:B0-----:R-:W-:-:S11]  /*15660*/  SHF.R.U32.HI R4, RZ, 0x7, R2 ;  /* 0x00000007ff047819 */ /* 0x001fd60000011602 */
[----:B------:R-:W-:-:S05]  /*15670*/  @P0 VIADD R3, R7, 0x7f ;  /* 0x0000007f07030836 */ /* 0x000fca0000000000 */
[----:B------:R-:W-:-:S04]  /*15680*/  @P0 SHF.R.S32.HI R2, RZ, 0x1f, R3 ;  /* 0x0000001fff020819 */ /* 0x000fc80000011403 */
[----:B------:R-:W-:Y:S01]  /*15690*/  @P0 LEA.HI R2, R2, R3, RZ, 0x7 ;  /* 0x0000000302020211 */ /* 0x000fe200078f38ff */
[----:B------:R-:W-:-:S03]  /*156a0*/  IMAD.MOV.U32 R3, RZ, RZ, R4 ;  /* 0x000000ffff037224 */ /* 0x000fc600078e0004 */
[----:B------:R-:W-:Y:S02]  /*156b0*/  @P0 SHF.R.S32.HI R3, RZ, 0x7, R2 ;  /* 0x00000007ff030819 */ /* 0x000fe40000011402 */
[----:B------:R-:W-:Y:S02]  /*156c0*/  PLOP3.LUT P0, PT, PT, PT, PT, 0x80, 0x0 ;  /* 0x000000000000781c */ /* 0x000fe40003f0f070 */
[----:B------:R-:W-:-:S13]  /*156d0*/  ISETP.GT.AND P2, PT, R3, R4, PT ;  /* 0x000000040300720c */ /* 0x000fda0003f44270 */
[----:B------:R-:W-:Y:S05]  /*156e0*/  @!P2 BRA `(.L_x_691) ;  /* 0x000000100010a947 */ /* 0x000fea0003800000 */
[----:B------:R-:W-:Y:S01]  /*156f0*/  UMOV UR4, 0xffffffff ;  /* 0xffffffff00047882 */ /* 0x000fe20000000000 */
[----:B------:R-:W-:Y:S02]  /*15700*/  SEL R2, R34, RZ, !P1 ;  /* 0x000000ff22027207 */ /* 0x000fe40004800000 */
[----:B------:R-:W-:Y:S05]  /*15710*/  BRA.DIV UR4, `(.L_x_692) ;  /* 0x0000006e04b07947 */ /* 0x000fea000b800000 */
[----:B------:R-:W0:Y:S02]  /*15720*/  S2R R5, SR_TID.X ;  /* 0x0000000000057919 */ /* 0x000e240000002100 */
[----:B0-----:R-:W-:-:S04]  /*15730*/  SHF.R.U32.HI R5, RZ, 0x5, R5 ;  /* 0x00000005ff057819 */ /* 0x001fc80000011605 */
[----:B------:R-:W-:-:S05]  /*15740*/  LOP3.LUT R5, R5, 0x3, RZ, 0xc0, !PT ;  /* 0x0000000305057812 */ /* 0x000fca00078ec0ff */
[----:B------:R0:W1:Y:S02]  /*15750*/  SHFL.IDX PT, R14, R5, RZ, 0x1f ;  /* 0x00001fff050e7589 */ /* 0x00006400000e0000 */
.L_x_883:
[----:B-1----:R-:W-:Y:S02]  /*15760*/  ISETP.NE.AND P0, PT, R14, RZ, PT ;  /* 0x000000ff0e00720c */ /* 0x002fe40003f05270 */
[----:B------:R-:W-:-:S11]  /*15770*/  PLOP3.LUT P6, PT, PT, PT, PT, 0x8, 0x0 ;  /* 0x000000000000781c */ /* 0x000fd60003fce170 */
[----:B------:R-:W-:Y:S05]  /*15780*/  @P0 BRA `(.L_x_693) ;  /* 0x00000000000c0947 */ /* 0x000fea0003800000 */
[----:B------:R-:W-:-:S03]  /*15790*/  UMOV UR4, 0xffffffff ;  /* 0xffffffff00047882 */ /* 0x000fc60000000000 */
[----:B------:R-:W-:Y:S05]  /*157a0*/  BRA.DIV UR4, `(.L_x_694) ;  /* 0x0000006e04c07947 */ /* 0x000fea000b800000 */
[----:B------:R-:W-:-:S13]  /*157b0*/  ELECT P6, URZ, PT ;  /* 0x00000000003f782f */ /* 0x000fda00038c0000 */
.L_x_693:
[----:B0-----:R-:W2:Y:S01]  /*157c0*/  LDL R5, [R1+0x24] ;  /* 0x0000240001057983 */ /* 0x001ea20000100800 */
[----:B------:R-:W-:Y:S01]  /*157d0*/  BSSY B1, `(.L_x_695) ;  /* 0x0000008000017945 */ /* 0x000fe20003800000 */
[----:B--2---:R-:W-:-:S05]  /*157e0*/  VIADD R5, R5, 0x1 ;  /* 0x0000000105057836 */ /* 0x004fca0000000000 */
[----:B------:R-:W-:-:S04]  /*157f0*/  LEA.HI R6, R5, R5, RZ, 0x1 ;  /* 0x0000000505067211 */ /* 0x000fc800078f08ff */
[----:B------:R-:W-:-:S04]  /*15800*/  LOP3.LUT R6, R6, 0xfffffffe, RZ, 0xc0, !PT ;  /* 0xfffffffe06067812 */ /* 0x000fc800078ec0ff */
[----:B------:R-:W-:-:S04]  /*15810*/  IADD3 R5, R5, -R6, RZ ;  /* 0x8000000605057210 */ /* 0x000fc80007ffe0ff */
[----:B------:R-:W-:-:S04]  /*15820*/  SHF.L.U32 R5, R5, 0x1f, RZ ;  /* 0x0000001f05057819 */ /* 0x000fc800000006ff */
[----:B------:R-:W0:Y:S02]  /*15830*/  SYNCS.PHASECHK.TRANS64.TRYWAIT P0, [R22+URZ+0x28820], R5 ;  /* 0x02882005160075a7 */ /* 0x000e24000800017f */
[----:B0-----:R-:W-:Y:S05]  /*15840*/  @!P0 BRA `(.L_x_696) ;  /* 0x0000006c00b88947 */ /* 0x001fea0003800000 */
.L_x_886:
[----:B------:R-:W-:Y:S05]  /*15850*/  BSYNC B1 ;  /* 0x0000000000017941 */ /* 0x000fea0003800000 */
.L_x_695:
[----:B------:R-:W-:Y:S04]  /*15860*/  BSSY B1, `(.L_x_697) ;  /* 0x000006e000017945 */ /* 0x000fe80003800000 */
[----:B------:R-:W-:Y:S05]  /*15870*/  @!P6 BRA `(.L_x_698) ;  /* 0x0000000400b0e947 */ /* 0x000fea0003800000 */
[----:B0-----:R-:W-:Y:S01]  /*15880*/  IMAD R5, R27, 0x8, R22 ;  /* 0x000000081b057824 */ /* 0x001fe200078e0216 */
[----:B------:R-:W-:Y:S01]  /*15890*/  SHF.L.U32 R6, R29, 0x1f, RZ ;  /* 0x0000001f1d067819 */ /* 0x000fe200000006ff */
[----:B------:R-:W0:Y:S01]  /*158a0*/  S2R R7, SR_TID.X ;  /* 0x0000000000077919 */ /* 0x000e220000002100 */
[----:B------:R-:W-:Y:S02]  /*158b0*/  BSSY B2, `(.L_x_699) ;  /* 0x0000005000027945 */ /* 0x000fe40003800000 */
[----:B------:R-:W1:Y:S01]  /*158c0*/  SYNCS.PHASECHK.TRANS64.TRYWAIT P0, [R5+URZ+0x288a0], R6 ;  /* 0x0288a006050075a7 */ /* 0x000e62000800017f */
[----:B0-----:R-:W-:-:S04]  /*158d0*/  LOP3.LUT R7, R7, 0x7f, RZ, 0xc0, !PT ;  /* 0x0000007f07077812 */ /* 0x001fc800078ec0ff */
[----:B------:R-:W-:Y:S01]  /*158e0*/  ISETP.NE.AND P1, PT, R7, RZ, PT ;  /* 0x000000ff0700720c */ /* 0x000fe20003f25270 */
[----:B-1----:R-:W-:-:S12]  /*158f0*/  @!P0 BRA `(.L_x_700) ;  /* 0x0000006c00a08947 */ /* 0x002fd80003800000 */
.L_x_887:
[----:B------:R-:W-:Y:S05]  /*15900*/  BSYNC B2 ;  /* 0x0000000000027941 */ /* 0x000fea0003800000 */
.L_x_699:
[----:B------:R-:W-:Y:S04]  /*15910*/  BSSY B2, `(.L_x_701) ;  /* 0x0000009000027945 */ /* 0x000fe80003800000 */
[----:B------:R-:W-:Y:S05]  /*15920*/  @P1 BRA `(.L_x_702) ;  /* 0x00000000001c1947 */ /* 0x000fea0003800000 */
[----:B------:R-:W1:Y:S01]  /*15930*/  S2R R8, SR_TID.X ;  /* 0x0000000000087919 */ /* 0x000e620000002100 */
[----:B------:R-:W-:-:S04]  /*15940*/  IMAD.MOV.U32 R7, RZ, RZ, 0x8000 ;  /* 0x00008000ff077424 */ /* 0x000fc800078e00ff */
[----:B------:R2:W-:Y:S01]  /*15950*/  SYNCS.ARRIVE.TRANS64 RZ, [R5+URZ+0x28890], R7 ;  /* 0x0288900705ff79a7 */ /* 0x0005e2000800003f */
[----:B-1----:R-:W-:-:S04]  /*15960*/  LOP3.LUT R8, R8, 0x1f, RZ, 0xc0, !PT ;  /* 0x0000001f08087812 */ /* 0x002fc800078ec0ff */
[----:B------:R-:W-:-:S13]  /*15970*/  ISETP.NE.AND P0, PT, R8, RZ, PT ;  /* 0x000000ff0800720c */ /* 0x000fda0003f05270 */
[----:B--2---:R-:W-:Y:S05]  /*15980*/  @!P0 BRA `(.L_x_702) ;  /* 0x0000000000048947 */ /* 0x004fea0003800000 */
[----:B------:R-:W-:Y:S01]  /*15990*/  BPT.TRAP 0x1 ;  /* 0x000000040000795c */ /* 0x000fe20000300000 */
.L_x_702:
[----:B------:R-:W-:Y:S05]  /*159a0*/  BSYNC B2 ;  /* 0x0000000000027941 */ /* 0x000fea0003800000 */
.L_x_701:
[----:B------:R-:W-:Y:S01]  /*159b0*/  IMAD.MOV.U32 R12, RZ, RZ, RZ ;  /* 0x000000ffff0c7224 */ /* 0x000fe200078e00ff */
[----:B------:R-:W-:Y:S01]  /*159c0*/  UIADD3 UR4, UP0, UR40, 0x570, URZ ;  /* 0x0000057028047890 */ /* 0x000fe2000ff1e03f */
[----:B------:R-:W-:Y:S01]  /*159d0*/  IMAD R7, R3, 0x80, R0 ;  /* 0x0000008003077824 */ /* 0x000fe200078e0200 */
[----:B------:R-:W-:Y:S01]  /*159e0*/  PLOP3.LUT P0, PT, PT, PT, PT, 0x80, 0x0 ;  /* 0x000000000000781c */ /* 0x000fe20003f0f070 */
[----:B------:R-:W-:Y:S01]  /*159f0*/  IMAD R8, R27, 0x8000, R22 ;  /* 0x000080001b087824 */ /* 0x000fe200078e0216 */
[----:B------:R-:W-:Y:S01]  /*15a00*/  R2UR UR10, R12 ;  /* 0x000000000c0a72ca */ /* 0x000fe200000e0000 */
[----:B------:R-:W-:Y:S01]  /*15a10*/  VIADD R7, R7, 0xffffff80 ;  /* 0xffffff8007077836 */ /* 0x000fe20000000000 */
[----:B------:R-:W-:Y:S01]  /*15a20*/  IADD3 R10, R5, 0x28890, RZ ;  /* 0x00028890050a7810 */ /* 0x000fe20007ffe0ff */
[----:B------:R-:W-:Y:S01]  /*15a30*/  IMAD.SHL.U32 R9, R27, 0x4000, RZ ;  /* 0x000040001b097824 */ /* 0x000fe200078e00ff */
[----:B------:R-:W-:Y:S01]  /*15a40*/  UIADD3.X UR5, URZ, UR41, URZ, UP0, !UPT ;  /* 0x000000293f057290 */ /* 0x000fe200087fe43f */
[----:B------:R-:W-:Y:S01]  /*15a50*/  VIADD R11, R8, 0x18400 ;  /* 0x00018400080b7836 */ /* 0x000fe20000000000 */
[----:B------:R-:W-:Y:S01]  /*15a60*/  UMOV UR6, 0x0 ;  /* 0x0000000000067882 */ /* 0x000fe20000000000 */
[----:B------:R-:W-:-:S09]  /*15a70*/  UMOV UR7, 0x12f00000 ;  /* 0x12f0000000077882 */ /* 0x000fd20000000000 */
.L_x_703:
[----:B------:R-:W-:-:S13]  /*15a80*/  @P0 ELECT P2, URZ, PT ;  /* 0x00000000003f082f */ /* 0x000fda0003840000 */
[----:B------:R-:W-:Y:S02]  /*15a90*/  @P2 R2UR UR13, R2 ;  /* 0x00000000020d22ca */ /* 0x000fe400000e0000 */
[----:B------:R-:W-:Y:S02]  /*15aa0*/  @P2 R2UR UR12, R18 ;  /* 0x00000000120c22ca */ /* 0x000fe400000e0000 */
[----:B------:R-:W-:Y:S02]  /*15ab0*/  @P2 R2UR UR11, R7 ;  /* 0x00000000070b22ca */ /* 0x000fe400000e0000 */
[----:B------:R-:W-:Y:S02]  /*15ac0*/  @P2 R2UR UR9, R10 ;  /* 0x000000000a0922ca */ /* 0x000fe400000e0000 */
[----:B------:R-:W-:Y:S02]  /*15ad0*/  @P2 R2UR UR8, R11 ;  /* 0x000000000b0822ca */ /* 0x000fe400000e0000 */
[----:B------:R-:W-:-:S02]  /*15ae0*/  @P2 PLOP3.LUT P0, PT, P2, PT, PT, 0x8, 0x0 ;  /* 0x000000000000281c */ /* 0x000fc4000170e170 */
[----:B------:R-:W-:-:S09]  /*15af0*/  PLOP3.LUT P2, PT, PT, PT, PT, 0x8, 0x0 ;  /* 0x000000000000781c */ /* 0x000fd20003f4e170 */
[----:B------:R1:W-:Y:S02]  /*15b00*/  UTMALDG.4D [UR8], [UR4], desc[UR6] ;  /* 0x00000608040075b4 */ /* 0x0003e40008019000 */
[----:B-1----:R-:W-:Y:S05]  /*15b10*/  @P0 BRA.U.ANY `(.L_x_703) ;  /* 0xfffffffd00d80947 */ /* 0x002fea000393ffff */
[----:B------:R-:W-:Y:S01]  /*15b20*/  IMAD.MOV.U32 R13, RZ, RZ, 0x40 ;  /* 0x00000040ff0d7424 */ /* 0x000fe200078e00ff */
[----:B------:R-:W-:Y:S01]  /*15b30*/  PLOP3.LUT P0, PT, PT, PT, PT, 0x80, 0x0 ;  /* 0x000000000000781c */ /* 0x000fe20003f0f070 */
[----:B------:R-:W-:Y:S01]  /*15b40*/  VIADD R8, R8, 0x1c400 ;  /* 0x0001c40008087836 */ /* 0x000fe20000000000 */
[----:B------:R-:W-:Y:S01]  /*15b50*/  UMOV UR6, 0x0 ;  /* 0x0000000000067882 */ /* 0x000fe20000000000 */
[----:B------:R-:W-:Y:S01]  /*15b60*/  UMOV UR7, 0x12f00000 ;  /* 0x12f0000000077882 */ /* 0x000fe20000000000 */
[----:B------:R-:W-:-:S15]  /*15b70*/  R2UR UR10, R13 ;  /* 0x000000000d0a72ca */ /* 0x000fde00000e0000 */
.L_x_704:
        /* <DEDUP_REMOVED lines=10> */
[----:B------:R-:W1:Y:S01]  /*15c20*/  SYNCS.PHASECHK.TRANS64.TRYWAIT P0, [R5+URZ+0x288c0], R6 ;  /* 0x0288c006050075a7 */ /* 0x000e62000800017f */
[----:B------:R-:W-:Y:S04]  /*15c30*/  BSSY B2, `(.L_x_705) ;  /* 0x0000002000027945 */ /* 0x000fe80003800000 */
[----:B-1----:R-:W-:Y:S05]  /*15c40*/  @!P0 BRA `(.L_x_706) ;  /* 0x0000006800e08947 */ /* 0x002fea0003800000 */
.L_x_888:
[----:B------:R-:W-:Y:S05]  /*15c50*/  BSYNC B2 ;  /* 0x0000000000027941 */ /* 0x000fea0003800000 */
.L_x_705:
[----:B------:R-:W-:Y:S01]  /*15c60*/  BSSY B2, `(.L_x_707) ;  /* 0x000000b000027945 */ /* 0x000fe20003800000 */
[----:B------:R-:W-:Y:S02]  /*15c70*/  IMAD.MOV.U32 R10, RZ, RZ, 0x0 ;  /* 0x00000000ff0a7424 */ /* 0x000fe400078e00ff */
[----:B------:R-:W-:Y:S01]  /*15c80*/  IMAD.MOV.U32 R11, RZ, RZ, 0x12f00000 ;  /* 0x12f00000ff0b7424 */ /* 0x000fe200078e00ff */
[----:B------:R-:W-:Y:S06]  /*15c90*/  @P1 BRA `(.L_x_708) ;  /* 0x00000000001c1947 */ /* 0x000fec0003800000 */
[----:B------:R-:W2:Y:S01]  /*15ca0*/  S2R R8, SR_TID.X ;  /* 0x0000000000087919 */ /* 0x000ea20000002100 */
[----:B01----:R-:W-:-:S04]  /*15cb0*/  IMAD.MOV.U32 R6, RZ, RZ, 0x8000 ;  /* 0x00008000ff067424 */ /* 0x003fc800078e00ff */
[----:B------:R3:W-:Y:S01]  /*15cc0*/  SYNCS.ARRIVE.TRANS64 RZ, [R5+URZ+0x288b0], R6 ;  /* 0x0288b00605ff79a7 */ /* 0x0007e2000800003f */
[----:B--2---:R-:W-:-:S04]  /*15cd0*/  LOP3.LUT R8, R8, 0x1f, RZ, 0xc0, !PT ;  /* 0x0000001f08087812 */ /* 0x004fc800078ec0ff */
[----:B------:R-:W-:-:S13]  /*15ce0*/  ISETP.NE.AND P0, PT, R8, RZ, PT ;  /* 0x000000ff0800720c */ /* 0x000fda0003f05270 */
[----:B---3--:R-:W-:Y:S05]  /*15cf0*/  @!P0 BRA `(.L_x_708) ;  /* 0x0000000000048947 */ /* 0x008fea0003800000 */
[----:B------:R-:W-:Y:S01]  /*15d00*/  BPT.TRAP 0x1 ;  /* 0x000000040000795c */ /* 0x000fe20000300000 */
.L_x_708:
[----:B------:R-:W-:Y:S05]  /*15d10*/  BSYNC B2 ;  /* 0x0000000000027941 */ /* 0x000fea0003800000 */
.L_x_707:
[----:B------:R-:W-:Y:S01]  /*15d20*/  R2UR UR10, R12 ;  /* 0x000000000c0a72ca */ /* 0x000fe200000e0000 */
[----:B------:R-:W-:Y:S01]  /*15d30*/  IMAD R9, R9, 0x2, R22 ;  /* 0x0000000209097824 */ /* 0x000fe200078e0216 */
[----:B------:R-:W-:Y:S01]  /*15d40*/  R2UR UR6, R10 ;  /* 0x000000000a0672ca */ /* 0x000fe200000e0000 */
[----:B------:R-:W-:Y:S01]  /*15d50*/  UIADD3 UR4, UP0, UR40, 0x670, URZ ;  /* 0x0000067028047890 */ /* 0x000fe2000ff1e03f */
[----:B------:R-:W-:Y:S01]  /*15d60*/  R2UR UR7, R11 ;  /* 0x000000000b0772ca */ /* 0x000fe200000e0000 */
[----:B01----:R-:W-:Y:S01]  /*15d70*/  VIADD R6, R9, 0x400 ;  /* 0x0000040009067836 */ /* 0x003fe20000000000 */
[----:B------:R-:W-:Y:S01]  /*15d80*/  PLOP3.LUT P0, PT, PT, PT, PT, 0x80, 0x0 ;  /* 0x000000000000781c */ /* 0x000fe20003f0f070 */
[----:B------:R-:W-:Y:S01]  /*15d90*/  UIADD3.X UR5, URZ, UR41, URZ, UP0, !UPT ;  /* 0x000000293f057290 */ /* 0x000fe200087fe43f */
[----:B------:R-:W-:-:S11]  /*15da0*/  IADD3 R5, R5, 0x288b0, RZ ;  /* 0x000288b005057810 */ /* 0x000fd60007ffe0ff */
.L_x_709:
        /* <DEDUP_REMOVED lines=9> */
[----:B0-----:R-:W-:Y:S05]  /*15e40*/  @P0 BRA.U.ANY `(.L_x_709) ;  /* 0xfffffffd00d80947 */ /* 0x001fea000393ffff */
[----:B------:R-:W-:Y:S01]  /*15e50*/  R2UR UR10, R13 ;  /* 0x000000000d0a72ca */ /* 0x000fe200000e0000 */
[----:B------:R-:W-:Y:S01]  /*15e60*/  VIADD R9, R9, 0x4400 ;  /* 0x0000440009097836 */ /* 0x000fe20000000000 */
[----:B------:R-:W-:Y:S02]  /*15e70*/  R2UR UR6, R10 ;  /* 0x000000000a0672ca */ /* 0x000fe400000e0000 */
[----:B------:R-:W-:Y:S02]  /*15e80*/  R2UR UR7, R11 ;  /* 0x000000000b0772ca */ /* 0x000fe400000e0000 */
[----:B------:R-:W-:-:S13]  /*15e90*/  PLOP3.LUT P0, PT, PT, PT, PT, 0x80, 0x0 ;  /* 0x000000000000781c */ /* 0x000fda0003f0f070 */
.L_x_710:
        /* <DEDUP_REMOVED lines=10> */
.L_x_698:
[----:B------:R-:W-:Y:S05]  /*15f40*/  BSYNC B1 ;  /* 0x0000000000017941 */ /* 0x000fea0003800000 */
.L_x_697:
[----:B------:R-:W-:Y:S01]  /*15f50*/  VIADD R9, R3, 0xfffffffe ;  /* 0xfffffffe03097836 */ /* 0x000fe20000000000 */
[----:B------:R-:W-:Y:S01]  /*15f60*/  PLOP3.LUT P0, PT, PT, PT, PT, 0x8, 0x0 ;  /* 0x000000000000781c */ /* 0x000fe20003f0e170 */
[----:B------:R-:W-:-:S03]  /*15f70*/  VIADD R27, R27, 0x1 ;  /* 0x000000011b1b7836 */ /* 0x000fc60000000000 */
[----:B------:R-:W-:Y:S02]  /*15f80*/  ISETP.GE.AND P2, PT, R9, R4, PT ;  /* 0x000000040900720c */ /* 0x000fe40003f46270 */
[----:B------:R-:W-:-:S04]  /*15f90*/  ISETP.NE.AND P1, PT, R27, 0x2, PT ;  /* 0x000000021b00780c */ /* 0x000fc80003f25270 */
[----:B------:R-:W-:Y:S02]  /*15fa0*/  SEL R6, RZ, 0x1, P1 ;  /* 0x00000001ff067807 */ /* 0x000fe40000800000 */
[----:B------:R-:W-:Y:S02]  /*15fb0*/  SEL R27, R27, RZ, P1 ;  /* 0x000000ff1b1b7207 */ /* 0x000fe40000800000 */
[----:B------:R-:W-:-:S03]  /*15fc0*/  LOP3.LUT R29, R29, R6, RZ, 0x3c, !PT ;  /* 0x000000061d1d7212 */ /* 0x000fc600078e3cff */
[----:B------:R-:W-:Y:S05]  /*15fd0*/  @!P2 BRA `(.L_x_691) ;  /* 0x0000000400d4a947 */ /* 0x000fea0003800000 */
.L_x_725:
[----:B------:R-:W-:Y:S05]  /*15fe0*/  YIELD ;  /* 0x0000000000007946 */ /* 0x000fea0003800000 */
[----:B------:R-:W-:Y:S04]  /*15ff0*/  BSSY B1, `(.L_x_711) ;  /* 0x000006b000017945 */ /* 0x000fe80003800000 */
[----:B------:R-:W-:Y:S05]  /*16000*/  @!P6 BRA `(.L_x_712) ;  /* 0x0000000400a4e947 */ /* 0x000fea0003800000 */
[----:B------:R-:W-:Y:S01]  /*16010*/  IMAD R8, R27, 0x8, R22 ;  /* 0x000000081b087824 */ /* 0x000fe200078e0216 */
[----:B------:R-:W-:Y:S01]  /*16020*/  SHF.L.U32 R7, R29, 0x1f, RZ ;  /* 0x0000001f1d077819 */ /* 0x000fe200000006ff */
[----:B------:R-:W1:Y:S01]  /*16030*/  S2R R3, SR_TID.X ;  /* 0x0000000000037919 */ /* 0x000e620000002100 */
[----:B------:R-:W-:Y:S02]  /*16040*/  BSSY B2, `(.L_x_713) ;  /* 0x0000005000027945 */ /* 0x000fe40003800000 */
[----:B------:R-:W2:Y:S01]  /*16050*/  SYNCS.PHASECHK.TRANS64.TRYWAIT P1, [R8+URZ+0x288a0], R7 ;  /* 0x0288a007080075a7 */ /* 0x000ea2000802017f */
[----:B-1----:R-:W-:-:S04]  /*16060*/  LOP3.LUT R3, R3, 0x7f, RZ, 0xc0, !PT ;  /* 0x0000007f03037812 */ /* 0x002fc800078ec0ff */
[----:B------:R-:W-:Y:S01]  /*16070*/  ISETP.NE.AND P2, PT, R3, RZ, PT ;  /* 0x000000ff0300720c */ /* 0x000fe20003f45270 */
[----:B--2---:R-:W-:-:S12]  /*16080*/  @!P1 BRA `(.L_x_714) ;  /* 0x0000006400e49947 */ /* 0x004fd80003800000 */
.L_x_889:
[----:B------:R-:W-:Y:S05]  /*16090*/  BSYNC B2 ;  /* 0x0000000000027941 */ /* 0x000fea0003800000 */
.L_x_713:
[----:B------:R-:W-:Y:S04]  /*160a0*/  BSSY B2, `(.L_x_715) ;  /* 0x0000009000027945 */ /* 0x000fe80003800000 */
[----:B------:R-:W-:Y:S05]  /*160b0*/  @P2 BRA `(.L_x_716) ;  /* 0x00000000001c2947 */ /* 0x000fea0003800000 */
[----:B0-----:R-:W0:Y:S01]  /*160c0*/  S2R R5, SR_TID.X ;  /* 0x0000000000057919 */ /* 0x001e220000002100 */
[----:B------:R-:W-:-:S04]  /*160d0*/  IMAD.MOV.U32 R3, RZ, RZ, 0x8000 ;  /* 0x00008000ff037424 */ /* 0x000fc800078e00ff */
[----:B------:R2:W-:Y:S01]  /*160e0*/  SYNCS.ARRIVE.TRANS64 RZ, [R8+URZ+0x28890], R3 ;  /* 0x0288900308ff79a7 */ /* 0x0005e2000800003f */
[----:B0-----:R-:W-:-:S04]  /*160f0*/  LOP3.LUT R5, R5, 0x1f, RZ, 0xc0, !PT ;  /* 0x0000001f05057812 */ /* 0x001fc800078ec0ff */
[----:B------:R-:W-:-:S13]  /*16100*/  ISETP.NE.AND P1, PT, R5, RZ, PT ;  /* 0x000000ff0500720c */ /* 0x000fda0003f25270 */
[----:B--2---:R-:W-:Y:S05]  /*16110*/  @!P1 BRA `(.L_x_716) ;  /* 0x0000000000049947 */ /* 0x004fea0003800000 */
[----:B------:R-:W-:Y:S01]  /*16120*/  BPT.TRAP 0x1 ;  /* 0x000000040000795c */ /* 0x000fe20000300000 */
.L_x_716:
[----:B------:R-:W-:Y:S05]  /*16130*/  BSYNC B2 ;  /* 0x0000000000027941 */ /* 0x000fea0003800000 */
.L_x_715:
[----:B------:R-:W-:Y:S01]  /*16140*/  IMAD.MOV.U32 R12, RZ, RZ, RZ ;  /* 0x000000ffff0c7224 */ /* 0x000fe200078e00ff */
[----:B------:R-:W-:Y:S01]  /*16150*/  LEA R6, R27, R22, 0xf ;  /* 0x000000161b067211 */ /* 0x000fe200078e78ff */
[----:B------:R-:W-:Y:S01]  /*16160*/  UIADD3 UR4, UP0, UR40, 0x570, URZ ;  /* 0x0000057028047890 */ /* 0x000fe2000ff1e03f */
[----:B------:R-:W-:Y:S01]  /*16170*/  PLOP3.LUT P1, PT, PT, PT, PT, 0x80, 0x0 ;  /* 0x000000000000781c */ /* 0x000fe20003f2f070 */
[----:B0-----:R-:W-:Y:S01]  /*16180*/  IMAD R5, R9, 0x80, R0 ;  /* 0x0000008009057824 */ /* 0x001fe200078e0200 */
[----:B------:R-:W-:Y:S01]  /*16190*/  R2UR UR10, R12 ;  /* 0x000000000c0a72ca */ /* 0x000fe200000e0000 */
[----:B------:R-:W-:Y:S01]  /*161a0*/  VIADD R3, R8, 0x28890 ;  /* 0x0002889008037836 */ /* 0x000fe20000000000 */
[----:B------:R-:W-:Y:S01]  /*161b0*/  UIADD3.X UR5, URZ, UR41, URZ, UP0, !UPT ;  /* 0x000000293f057290 */ /* 0x000fe200087fe43f */
[----:B------:R-:W-:Y:S01]  /*161c0*/  VIADD R10, R6, 0x18400 ;  /* 0x00018400060a7836 */ /* 0x000fe20000000000 */
[----:B------:R-:W-:Y:S01]  /*161d0*/  UMOV UR6, 0x0 ;  /* 0x0000000000067882 */ /* 0x000fe20000000000 */
[----:B------:R-:W-:-:S10]  /*161e0*/  UMOV UR7, 0x12f00000 ;  /* 0x12f0000000077882 */ /* 0x000fd40000000000 */
.L_x_717:
        /* <DEDUP_REMOVED lines=10> */
[----:B------:R-:W-:Y:S01]  /*16290*/  IMAD.MOV.U32 R13, RZ, RZ, 0x40 ;  /* 0x00000040ff0d7424 */ /* 0x000fe200078e00ff */
[----:B------:R-:W-:Y:S01]  /*162a0*/  PLOP3.LUT P1, PT, PT, PT, PT, 0x80, 0x0 ;  /* 0x000000000000781c */ /* 0x000fe20003f2f070 */
[----:B------:R-:W-:Y:S01]  /*162b0*/  VIADD R10, R6, 0x1c400 ;  /* 0x0001c400060a7836 */ /* 0x000fe20000000000 */
[----:B------:R-:W-:Y:S01]  /*162c0*/  UMOV UR6, 0x0 ;  /* 0x0000000000067882 */ /* 0x000fe20000000000 */
[----:B------:R-:W-:Y:S01]  /*162d0*/  UMOV UR7, 0x12f00000 ;  /* 0x12f0000000077882 */ /* 0x000fe20000000000 */
[----:B------:R-:W-:-:S15]  /*162e0*/  R2UR UR10, R13 ;  /* 0x000000000d0a72ca */ /* 0x000fde00000e0000 */
.L_x_718:
        /* <DEDUP_REMOVED lines=10> */
[----:B------:R-:W0:Y:S01]  /*16390*/  SYNCS.PHASECHK.TRANS64.TRYWAIT P1, [R8+URZ+0x288c0], R7 ;  /* 0x0288c007080075a7 */ /* 0x000e22000802017f */
[----:B------:R-:W-:Y:S04]  /*163a0*/  BSSY B2, `(.L_x_719) ;  /* 0x0000002000027945 */ /* 0x000fe80003800000 */
[----:B0-----:R-:W-:Y:S05]  /*163b0*/  @!P1 BRA `(.L_x_720) ;  /* 0x00000064002c9947 */ /* 0x001fea0003800000 */
.L_x_890:
[----:B------:R-:W-:Y:S05]  /*163c0*/  BSYNC B2 ;  /* 0x0000000000027941 */ /* 0x000fea0003800000 */
.L_x_719:
[----:B------:R-:W-:Y:S01]  /*163d0*/  BSSY B2, `(.L_x_721) ;  /* 0x000000b000027945 */ /* 0x000fe20003800000 */
[----:B------:R-:W-:Y:S02]  /*163e0*/  IMAD.MOV.U32 R10, RZ, RZ, 0x0 ;  /* 0x00000000ff0a7424 */ /* 0x000fe400078e00ff */
[----:B------:R-:W-:Y:S01]  /*163f0*/  IMAD.MOV.U32 R11, RZ, RZ, 0x12f00000 ;  /* 0x12f00000ff0b7424 */ /* 0x000fe200078e00ff */
[----:B------:R-:W-:Y:S06]  /*16400*/  @P2 BRA `(.L_x_722) ;  /* 0x00000000001c2947 */ /* 0x000fec0003800000 */
[----:B------:R-:W2:Y:S01]  /*16410*/  S2R R14, SR_TID.X ;  /* 0x00000000000e7919 */ /* 0x000ea20000002100 */
[----:B------:R-:W-:-:S04]  /*16420*/  MOV R3, 0x8000 ;  /* 0x0000800000037802 */ /* 0x000fc80000000f00 */
[----:B------:R3:W-:Y:S01]  /*16430*/  SYNCS.ARRIVE.TRANS64 RZ, [R8+URZ+0x288b0], R3 ;  /* 0x0288b00308ff79a7 */ /* 0x0007e2000800003f */
[----:B--2---:R-:W-:-:S04]  /*16440*/  LOP3.LUT R14, R14, 0x1f, RZ, 0xc0, !PT ;  /* 0x0000001f0e0e7812 */ /* 0x004fc800078ec0ff */
[----:B------:R-:W-:-:S13]  /*16450*/  ISETP.NE.AND P1, PT, R14, RZ, PT ;  /* 0x000000ff0e00720c */ /* 0x000fda0003f25270 */
[----:B---3--:R-:W-:Y:S05]  /*16460*/  @!P1 BRA `(.L_x_722) ;  /* 0x0000000000049947 */ /* 0x008fea0003800000 */
[----:B------:R-:W-:Y:S01]  /*16470*/  BPT.TRAP 0x1 ;  /* 0x000000040000795c */ /* 0x000fe20000300000 */
.L_x_722:
[----:B------:R-:W-:Y:S05]  /*16480*/  BSYNC B2 ;  /* 0x0000000000027941 */ /* 0x000fea0003800000 */
.L_x_721:
[----:B------:R-:W-:Y:S01]  /*16490*/  R2UR UR10, R12 ;  /* 0x000000000c0a72ca */ /* 0x000fe200000e0000 */
[----:B------:R-:W-:Y:S01]  /*164a0*/  UIADD3 UR4, UP0, UR40, 0x670, URZ ;  /* 0x0000067028047890 */ /* 0x000fe2000ff1e03f */
[----:B------:R-:W-:Y:S01]  /*164b0*/  R2UR UR6, R10 ;  /* 0x000000000a0672ca */ /* 0x000fe200000e0000 */
[----:B01----:R-:W-:Y:S01]  /*164c0*/  VIADD R8, R8, 0x288b0 ;  /* 0x000288b008087836 */ /* 0x003fe20000000000 */
[----:B------:R-:W-:Y:S01]  /*164d0*/  R2UR UR7, R11 ;  /* 0x000000000b0772ca */ /* 0x000fe200000e0000 */
[----:B------:R-:W-:Y:S01]  /*164e0*/  VIADD R3, R6, 0x400 ;  /* 0x0000040006037836 */ /* 0x000fe20000000000 */
[----:B------:R-:W-:Y:S01]  /*164f0*/  PLOP3.LUT P1, PT, PT, PT, PT, 0x80, 0x0 ;  /* 0x000000000000781c */ /* 0x000fe20003f2f070 */
[----:B------:R-:W-:-:S12]  /*16500*/  UIADD3.X UR5, URZ, UR41, URZ, UP0, !UPT ;  /* 0x000000293f057290 */ /* 0x000fd800087fe43f */
.L_x_723:
        /* <DEDUP_REMOVED lines=15> */
.L_x_724:
        /* <DEDUP_REMOVED lines=10> */
.L_x_712:
[----:B------:R-:W-:Y:S05]  /*166a0*/  BSYNC B1 ;  /* 0x0000000000017941 */ /* 0x000fea0003800000 */
.L_x_711:
[----:B------:R-:W-:Y:S01]  /*166b0*/  ISETP.GT.AND P2, PT, R9, R4, PT ;  /* 0x000000040900720c */ /* 0x000fe20003f44270 */
[----:B------:R-:W-:Y:S02]  /*166c0*/  VIADD R27, R27, 0x1 ;  /* 0x000000011b1b7836 */ /* 0x000fe40000000000 */
[----:B------:R-:W-:-:S03]  /*166d0*/  VIADD R9, R9, 0xffffffff ;  /* 0xffffffff09097836 */ /* 0x000fc60000000000 */
[----:B------:R-:W-:-:S04]  /*166e0*/  ISETP.NE.AND P1, PT, R27, 0x2, PT ;  /* 0x000000021b00780c */ /* 0x000fc80003f25270 */
[----:B------:R-:W-:Y:S02]  /*166f0*/  SEL R6, RZ, 0x1, P1 ;  /* 0x00000001ff067807 */ /* 0x000fe40000800000 */
[----:B------:R-:W-:Y:S02]  /*16700*/  SEL R27, R27, RZ, P1 ;  /* 0x000000ff1b1b7207 */ /* 0x000fe40000800000 */
[----:B------:R-:W-:Y:S01]  /*16710*/  LOP3.LUT R29, R29, R6, RZ, 0x3c, !PT ;  /* 0x000000061d1d7212 */ /* 0x000fe200078e3cff */
[----:B------:R-:W-:Y:S06]  /*16720*/  @P2 BRA `(.L_x_725) ;  /* 0xfffffff8002c2947 */ /* 0x000fec000383ffff */
.L_x_691:
[----:B------:R-:W-:Y:S05]  /*16730*/  BSYNC B0 ;  /* 0x0000000000007941 */ /* 0x000fea0003800000 */
.L_x_690:
[----:B------:R-:W-:Y:S05]  /*16740*/  @!P0 WARPSYNC.ALL ;  /* 0x0000000000008948 */ /* 0x000fea0003800000 */
[----:B------:R-:W-:Y:S01]  /*16750*/  @!P0 BAR.SYNC.DEFER_BLOCKING 0xc, 0x180 ;  /* 0x0306000000008b1d */ /* 0x000fe20000010000 */
[----:B------:R-:W-:-:S05]  /*16760*/  ISETP.GT.AND P0, PT, R37, RZ, PT ;  /* 0x000000ff2500720c */ /* 0x000fca0003f04270 */
[----:B------:R-:W-:Y:S08]  /*16770*/  BSSY B7, `(.L_x_726) ;  /* 0x0000376000077945 */ /* 0x000ff00003800000 */
[----:B------:R-:W-:Y:S05]  /*16780*/  @P0 BRA `(.L_x_727) ;  /* 0x0000000000440947 */ /* 0x000fea0003800000 */
[----:B------:R-:W1:Y:S02]  /*16790*/  S2R R3, SR_TID.X ;  /* 0x0000000000037919 */ /* 0x000e640000002100 */
[----:B-1----:R-:W-:-:S04]  /*167a0*/  LOP3.LUT R3, R3, 0x7f, RZ, 0xc0, !PT ;  /* 0x0000007f03037812 */ /* 0x002fc800078ec0ff */
[----:B------:R-:W-:-:S13]  /*167b0*/  ISETP.NE.AND P0, PT, R3, RZ, PT ;  /* 0x000000ff0300720c */ /* 0x000fda0003f05270 */
[----:B------:R-:W-:Y:S05]  /*167c0*/  @P0 BRA `(.L_x_728) ;  /* 0x0000003400c00947 */ /* 0x000fea0003800000 */
[----:B0-----:R-:W0:Y:S01]  /*167d0*/  S2R R5, SR_LANEID ;  /* 0x0000000000057919 */ /* 0x001e220000000000 */
[----:B------:R-:W-:Y:S01]  /*167e0*/  VOTEU.ANY UR4, UPT, PT ;  /* 0x0000000000047886 */ /* 0x000fe200038e0100 */
[----:B------:R-:W1:Y:S01]  /*167f0*/  LDC.64 R2, c[0x0][0xc60] ;  /* 0x00031800ff027b82 */ /* 0x000e620000000a00 */
[----:B------:R-:W0:Y:S02]  /*16800*/  FLO.U32 R0, UR4 ;  /* 0x0000000400007d00 */ /* 0x000e2400080e0000 */
[----:B0-----:R-:W-:-:S06]  /*16810*/  ISETP.EQ.U32.AND P0, PT, R0, R5, PT ;  /* 0x000000050000720c */ /* 0x001fcc0003f02070 */
[----:B------:R-:W1:Y:S07]  /*16820*/  POPC R5, UR4 ;  /* 0x0000000400057d09 */ /* 0x000e6e0008000000 */
[----:B-1----:R-:W2:Y:S01]  /*16830*/  @P0 ATOMG.E.ADD.STRONG.GPU PT, R3, desc[UR38][R2.64], R5 ;  /* 0x00000005020309a8 */ /* 0x002ea200081ee1e6 */
[----:B------:R-:W0:Y:S02]  /*16840*/  S2R R4, SR_LTMASK ;  /* 0x0000000000047919 */ /* 0x000e240000003900 */
[----:B0-----:R-:W-:-:S04]  /*16850*/  LOP3.LUT R4, R4, UR4, RZ, 0xc0, !PT ;  /* 0x0000000404047c12 */ /* 0x001fc8000f8ec0ff */
[----:B------:R-:W0:Y:S01]  /*16860*/  POPC R7, R4 ;  /* 0x0000000400077309 */ /* 0x000e220000000000 */
[----:B--2---:R-:W0:Y:S02]  /*16870*/  SHFL.IDX PT, R0, R3, R0, 0x1f ;  /* 0x00001f0003007589 */ /* 0x004e2400000e0000 */
[----:B0-----:R-:W-:Y:S01]  /*16880*/  IADD3 R16, R0, UR36, R7 ;  /* 0x0000002400107c10 */ /* 0x001fe2000fffe007 */
[----:B------:R-:W-:Y:S06]  /*16890*/  BRA `(.L_x_728) ;  /* 0x00000034008c7947 */ /* 0x000fec0003800000 */
.L_x_727:
        /* <DEDUP_REMOVED lines=9> */
[----:B0-----:R-:W-:Y:S01]  /*16930*/  MOV R5, UR7 ;  /* 0x0000000700057c02 */ /* 0x001fe20008000f00 */
[----:B------:R-:W0:Y:S01]  /*16940*/  LDC.64 R2, c[0x4][R2] ;  /* 0x0100000002027b82 */ /* 0x000e220000000a00 */
[----:B------:R-:W-:Y:S02]  /*16950*/  IMAD.U32 R6, RZ, RZ, UR8 ;  /* 0x00000008ff067e24 */ /* 0x000fe4000f8e00ff */
[----:B------:R-:W-:Y:S02]  /*16960*/  IMAD.U32 R7, RZ, RZ, UR9 ;  /* 0x00000009ff077e24 */ /* 0x000fe4000f8e00ff */
[----:B------:R-:W-:-:S02]  /*16970*/  IMAD.U32 R10, RZ, RZ, UR4 ;  /* 0x00000004ff0a7e24 */ /* 0x000fc4000f8e00ff */
[----:B------:R-:W-:Y:S02]  /*16980*/  IMAD.U32 R11, RZ, RZ, UR5 ;  /* 0x00000005ff0b7e24 */ /* 0x000fe4000f8e00ff */
[----:B------:R-:W-:Y:S02]  /*16990*/  IMAD.MOV.U32 R8, RZ, RZ, 0x70 ;  /* 0x00000070ff087424 */ /* 0x000fe400078e00ff */
[----:B------:R-:W-:Y:S02]  /*169a0*/  IMAD.MOV.U32 R12, RZ, RZ, 0x1 ;  /* 0x00000001ff0c7424 */ /* 0x000fe400078e00ff */
[----:B------:R-:W-:-:S07]  /*169b0*/  IMAD.MOV.U32 R13, RZ, RZ, RZ ;  /* 0x000000ffff0d7224 */ /* 0x000fce00078e00ff */
[----:B------:R-:W-:-:S07]  /*169c0*/  LEPC R20, `(.L_x_730) ;  /* 0x000000001014794e */ /* 0x000fce0000000000 */
[----:B0-----:R-:W-:Y:S05]  /*169d0*/  CALL.ABS.NOINC R2 ;  /* 0x0000000002007343 */ /* 0x001fea0003c00000 */
.L_x_730:
[----:B------:R-:W-:Y:S05]  /*169e0*/  BSYNC B6 ;  /* 0x0000000000067941 */ /* 0x000fea0003800000 */
.L_x_729:
[----:B------:R-:W-:Y:S01]  /*169f0*/  IADD3 R0, R22, 0x400, RZ ;  /* 0x0000040016007810 */ /* 0x000fe20007ffe0ff */
[----:B------:R-:W-:Y:S03]  /*16a00*/  BSSY B6, `(.L_x_731) ;  /* 0x0000022000067945 */ /* 0x000fe60003800000 */
        /* <DEDUP_REMOVED lines=8> */
[----:B------:R-:W-:Y:S01]  /*16a90*/  MOV R12, 0x1 ;  /* 0x00000001000c7802 */ /* 0x000fe20000000f00 */
[----:B0-----:R-:W-:Y:S02]  /*16aa0*/  IMAD.U32 R5, RZ, RZ, UR7 ;  /* 0x00000007ff057e24 */ /* 0x001fe4000f8e00ff */
[----:B------:R-:W-:Y:S02]  /*16ab0*/  IMAD.U32 R6, RZ, RZ, UR8 ;  /* 0x00000008ff067e24 */ /* 0x000fe4000f8e00ff */
[----:B------:R-:W-:-:S02]  /*16ac0*/  IMAD.U32 R7, RZ, RZ, UR9 ;  /* 0x00000009ff077e24 */ /* 0x000fc4000f8e00ff */
[----:B------:R-:W-:Y:S02]  /*16ad0*/  IMAD.U32 R10, RZ, RZ, UR4 ;  /* 0x00000004ff0a7e24 */ /* 0x000fe4000f8e00ff */
[----:B------:R-:W-:Y:S02]  /*16ae0*/  IMAD.U32 R11, RZ, RZ, UR5 ;  /* 0x00000005ff0b7e24 */ /* 0x000fe4000f8e00ff */
[----:B------:R-:W-:Y:S02]  /*16af0*/  IMAD.MOV.U32 R8, RZ, RZ, 0x70 ;  /* 0x00000070ff087424 */ /* 0x000fe400078e00ff */
[----:B-1----:R-:W-:-:S07]  /*16b00*/  IMAD.MOV.U32 R13, RZ, RZ, RZ ;  /* 0x000000ffff0d7224 */ /* 0x002fce00078e00ff */
[----:B------:R-:W-:-:S07]  /*16b10*/  LEPC R20, `(.L_x_733) ;  /* 0x000000001014794e */ /* 0x000fce0000000000 */
[----:B--2---:R-:W-:Y:S05]  /*16b20*/  CALL.ABS.NOINC R2 ;  /* 0x0000000002007343 */ /* 0x004fea0003c00000 */
.L_x_733:
[----:B------:R0:W1:Y:S01]  /*16b30*/  LDC.64 R2, c[0x4][R26] ;  /* 0x010000001a027b82 */ /* 0x0000620000000a00 */
[----:B------:R-:W-:Y:S01]  /*16b40*/  ULDC.64 UR4, c[0x4][0x80] ;  /* 0x0100200000047ab9 */ /* 0x000fe20000000a00 */
[----:B------:R-:W-:Y:S01]  /*16b50*/  ULDC.64 UR6, c[0x4][0x88] ;  /* 0x0100220000067ab9 */ /* 0x000fe20000000a00 */
[----:B------:R-:W-:Y:S01]  /*16b60*/  ULDC.64 UR8, c[0x4][0x18] ;  /* 0x0100060000087ab9 */ /* 0x000fe20000000a00 */
[----:B------:R-:W-:Y:S01]  /*16b70*/  IMAD.U32 R4, RZ, RZ, UR4 ;  /* 0x00000004ff047e24 */ /* 0x000fe2000f8e00ff */
[----:B------:R-:W-:Y:S01]  /*16b80*/  MOV R8, 0x70 ;  /* 0x0000007000087802 */ /* 0x000fe20000000f00 */
[----:B------:R-:W-:Y:S02]  /*16b90*/  IMAD.U32 R5, RZ, RZ, UR5 ;  /* 0x00000005ff057e24 */ /* 0x000fe4000f8e00ff */
[----:B------:R-:W-:Y:S02]  /*16ba0*/  IMAD.U32 R6, RZ, RZ, UR6 ;  /* 0x00000006ff067e24 */ /* 0x000fe4000f8e00ff */
[----:B------:R-:W-:-:S02]  /*16bb0*/  IMAD.U32 R7, RZ, RZ, UR7 ;  /* 0x00000007ff077e24 */ /* 0x000fc4000f8e00ff */
[----:B------:R-:W-:Y:S02]  /*16bc0*/  IMAD.U32 R10, RZ, RZ, UR8 ;  /* 0x00000008ff0a7e24 */ /* 0x000fe4000f8e00ff */
[----:B------:R-:W-:Y:S02]  /*16bd0*/  IMAD.U32 R11, RZ, RZ, UR9 ;  /* 0x00000009ff0b7e24 */ /* 0x000fe4000f8e00ff */
[----:B------:R-:W-:Y:S02]  /*16be0*/  IMAD.MOV.U32 R12, RZ, RZ, 0x1 ;  /* 0x00000001ff0c7424 */ /* 0x000fe400078e00ff */
[----:B0-----:R-:W-:-:S07]  /*16bf0*/  IMAD.MOV.U32 R13, RZ, RZ, RZ ;  /* 0x000000ffff0d7224 */ /* 0x001fce00078e00ff */
[----:B------:R-:W-:-:S07]  /*16c00*/  LEPC R20, `(.L_x_732) ;  /* 0x000000001014794e */ /* 0x000fce0000000000 */
[----:B-1----:R-:W-:Y:S05]  /*16c10*/  CALL.ABS.NOINC R2 ;  /* 0x0000000002007343 */ /* 0x002fea0003c00000 */
.L_x_732:
[----:B------:R-:W-:Y:S05]  /*16c20*/  BSYNC B6 ;  /* 0x0000000000067941 */ /* 0x000fea0003800000 */
.L_x_731:
[----:B------:R-:W2:Y:S01]  /*16c30*/  LDL R26, [R1+0x20] ;  /* 0x00002000011a7983 */ /* 0x000ea20000100800 */
[----:B------:R-:W-:Y:S01]  /*16c40*/  ULDC.64 UR4, c[0x0][0x9f8] ;  /* 0x00027e0000047ab9 */ /* 0x000fe20000000a00 */
[----:B------:R-:W1:Y:S01]  /*16c50*/  LDC R7, c[0x0][0x430] ;  /* 0x00010c00ff077b82 */ /* 0x000e620000000800 */
[----:B------:R-:W-:Y:S01]  /*16c60*/  ISETP.NE.U32.AND P0, PT, RZ, UR4, PT ;  /* 0x00000004ff007c0c */ /* 0x000fe2000bf05070 */
[----:B------:R-:W0:Y:S03]  /*16c70*/  LDL R21, [R1] ;  /* 0x0000000001157983 */ /* 0x000e260000100800 */
[----:B------:R-:W-:Y:S01]  /*16c80*/  ISETP.NE.AND.EX P0, PT, RZ, UR5, PT, P0 ;  /* 0x00000005ff007c0c */ /* 0x000fe2000bf05300 */
[----:B------:R-:W3:Y:S01]  /*16c90*/  LDL R20, [R1+0x2c] ;  /* 0x00002c0001147983 */ /* 0x000ee20000100800 */
[----:B------:R-:W4:Y:S11]  /*16ca0*/  S2R R35, SR_TID.X ;  /* 0x0000000000237919 */ /* 0x000f360000002100 */
[----:B------:R-:W-:Y:S01]  /*16cb0*/  @P0 IADD3 R2, P1, R23, UR4, RZ ;  /* 0x0000000417020c10 */ /* 0x000fe2000ff3e0ff */
[----:B------:R-:W4:Y:S01]  /*16cc0*/  S2R R0, SR_TID.X ;  /* 0x0000000000007919 */ /* 0x000f220000002100 */
[----:B------:R-:W-:-:S02]  /*16cd0*/  ULDC UR4, c[0x0][0x2f4] ;  /* 0x0000bd0000047ab9 */ /* 0x000fc40000000800 */
[----:B------:R-:W-:-:S05]  /*16ce0*/  @P0 IADD3.X R3, R24, UR5, RZ, P1, !PT ;  /* 0x0000000518030c10 */ /* 0x000fca0008ffe4ff */
[----:B------:R0:W3:Y:S01]  /*16cf0*/  @P0 LDG.E R34, desc[UR38][R2.64] ;  /* 0x0000002602220981 */ /* 0x0000e2000c1e1900 */
[----:B-1----:R-:W-:-:S13]  /*16d00*/  ISETP.NE.AND P1, PT, R7, 0x1, PT ;  /* 0x000000010700780c */ /* 0x002fda0003f25270 */
[----:B------:R-:W1:Y:S01]  /*16d10*/  @P1 LDC R6, c[0x0][0x434] ;  /* 0x00010d00ff061b82 */ /* 0x000e620000000800 */
[----:B----4-:R-:W-:-:S04]  /*16d20*/  LOP3.LUT R35, R35, 0x7f, RZ, 0xc0, !PT ;  /* 0x0000007f23237812 */ /* 0x010fc800078ec0ff */
[----:B------:R-:W-:Y:S01]  /*16d30*/  SHF.R.U32.HI R35, RZ, 0x3, R35 ;  /* 0x00000003ff237819 */ /* 0x000fe20000011623 */
[----:B------:R-:W-:-:S05]  /*16d40*/  IMAD.SHL.U32 R0, R0, 0x10, RZ ;  /* 0x0000001000007824 */ /* 0x000fca00078e00ff */
[----:B------:R-:W-:Y:S02]  /*16d50*/  LOP3.LUT R0, R0, 0x70, RZ, 0xc0, !PT ;  /* 0x0000007000007812 */ /* 0x000fe400078ec0ff */
[----:B------:R-:W-:Y:S01]  /*16d60*/  LOP3.LUT R32, R32, 0xfffffffb, RZ, 0xc0, !PT ;  /* 0xfffffffb20207812 */ /* 0x000fe200078ec0ff */
[----:B------:R-:W-:Y:S01]  /*16d70*/  UMOV UR5, 0xffffffff ;  /* 0xffffffff00057882 */ /* 0x000fe20000000000 */
[----:B--2---:R-:W-:-:S05]  /*16d80*/  LEA.HI.SX32 R26, R26, 0xffffffff, 0x19 ;  /* 0xffffffff1a1a7811 */ /* 0x004fca00078fcaff */
[----:B------:R-:W-:-:S05]  /*16d90*/  IMAD.SHL.U32 R8, R26, 0x80, RZ ;  /* 0x000000801a087824 */ /* 0x000fca00078e00ff */
[----:B------:R-:W-:Y:S02]  /*16da0*/  LOP3.LUT R4, R8, R35, R0, 0xfe, !PT ;  /* 0x0000002308047212 */ /* 0x000fe400078efe00 */
[----:B------:R-:W2:Y:S02]  /*16db0*/  @P1 LDC R0, c[0x0][0x438] ;  /* 0x00010e00ff001b82 */ /* 0x000ea40000000800 */
[C---:B------:R-:W-:Y:S01]  /*16dc0*/  ISETP.GE.AND P0, PT, R4.reuse, R37, PT ;  /* 0x000000250400720c */ /* 0x040fe20003f06270 */
[----:B0-----:R-:W-:-:S04]  /*16dd0*/  IMAD.IADD R5, R4, 0x1, R21 ;  /* 0x0000000104057824 */ /* 0x001fc800078e0215 */
[----:B-1----:R-:W-:-:S08]  /*16de0*/  @P1 IMAD.HI.U32 R6, R5, R6, RZ ;  /* 0x0000000605061227 */ /* 0x002fd000078e00ff */
[----:B------:R-:W0:Y:S01]  /*16df0*/  @!P0 LDC.64 R2, c[0x0][0x428] ;  /* 0x00010a00ff028b82 */ /* 0x000e220000000a00 */
[----:B------:R-:W-:Y:S01]  /*16e00*/  IMAD.MOV.U32 R4, RZ, RZ, R5 ;  /* 0x000000ffff047224 */ /* 0x000fe200078e0005 */
[----:B---3--:R-:W-:Y:S02]  /*16e10*/  SHF.R.S32.HI R9, RZ, 0x1f, R34 ;  /* 0x0000001fff097819 */ /* 0x008fe40000011422 */
[----:B--2---:R-:W-:-:S05]  /*16e20*/  @P1 SHF.R.U32.HI R4, RZ, R0, R6 ;  /* 0x00000000ff041219 */ /* 0x004fca0000011606 */
[----:B------:R-:W-:-:S04]  /*16e30*/  IMAD.MOV R0, RZ, RZ, -R4 ;  /* 0x000000ffff007224 */ /* 0x000fc800078e0a04 */
[----:B------:R-:W-:Y:S01]  /*16e40*/  IMAD R0, R7, R0, R5 ;  /* 0x0000000007007224 */ /* 0x000fe200078e0205 */
[--C-:B------:R-:W-:Y:S01]  /*16e50*/  @!P0 SHF.R.S32.HI R5, RZ, 0x1f, R4.reuse ;  /* 0x0000001fff058819 */ /* 0x100fe20000011404 */
[-C--:B0-----:R-:W-:Y:S02]  /*16e60*/  @!P0 IMAD R6, R9, R2.reuse, RZ ;  /* 0x0000000209068224 */ /* 0x081fe400078e02ff */
[----:B------:R-:W-:-:S04]  /*16e70*/  @!P0 IMAD.WIDE.U32 R4, R34, R2, R4 ;  /* 0x0000000222048225 */ /* 0x000fc800078e0004 */
[----:B------:R-:W-:Y:S02]  /*16e80*/  @!P0 IMAD R6, R34, R3, R6 ;  /* 0x0000000322068224 */ /* 0x000fe400078e0206 */
[----:B------:R-:W0:Y:S03]  /*16e90*/  @!P0 LDC.64 R2, c[0x0][0x418] ;  /* 0x00010600ff028b82 */ /* 0x000e260000000a00 */
[----:B------:R-:W-:Y:S02]  /*16ea0*/  @!P0 IADD3 R6, R5, R6, RZ ;  /* 0x0000000605068210 */ /* 0x000fe40007ffe0ff */
[----:B------:R-:W-:Y:S02]  /*16eb0*/  ISETP.NE.AND P2, PT, R20, 0x3, PT ;  /* 0x000000031400780c */ /* 0x000fe40003f45270 */
[----:B0-----:R-:W-:-:S04]  /*16ec0*/  @!P0 LEA R2, P1, R4, R2, 0x2 ;  /* 0x0000000204028211 */ /* 0x001fc800078210ff */
[----:B------:R-:W-:Y:S01]  /*16ed0*/  @!P0 LEA.HI.X R3, R4, R3, R6, 0x2, P1 ;  /* 0x0000000304038211 */ /* 0x000fe200008f1406 */
[----:B------:R-:W-:-:S06]  /*16ee0*/  IMAD.MOV.U32 R4, RZ, RZ, RZ ;  /* 0x000000ffff047224 */ /* 0x000fcc00078e00ff */
[----:B------:R0:W5:Y:S01]  /*16ef0*/  @!P0 LDG.E R4, desc[UR38][R2.64] ;  /* 0x0000002602048981 */ /* 0x000162000c1e1900 */
[----:B------:R-:W-:Y:S02]  /*16f00*/  ISETP.GE.AND P0, PT, R31, UR4, PT ;  /* 0x000000041f007c0c */ /* 0x000fe4000bf06270 */
[----:B------:R-:W-:Y:S01]  /*16f10*/  @P2 LOP3.LUT R32, R32, 0x4, RZ, 0xfc, !PT ;  /* 0x0000000420202812 */ /* 0x000fe200078efcff */
[----:B------:R0:W-:Y:S03]  /*16f20*/  STL [R1+0x4], R9 ;  /* 0x0000040901007387 */ /* 0x0001e60000100800 */
[----:B------:R-:W-:-:S07]  /*16f30*/  LOP3.LUT R32, R32, 0xfffffffd, RZ, 0xc0, !PT ;  /* 0xfffffffd20207812 */ /* 0x000fce00078ec0ff */
[----:B------:R-:W-:Y:S02]  /*16f40*/  @P0 LOP3.LUT R32, R32, 0x2, RZ, 0xfc, !PT ;  /* 0x0000000220200812 */ /* 0x000fe400078efcff */
[----:B------:R-:W-:Y:S02]  /*16f50*/  ISETP.GE.AND P0, PT, R30, UR4, PT ;  /* 0x000000041e007c0c */ /* 0x000fe4000bf06270 */
[----:B------:R-:W-:-:S11]  /*16f60*/  LOP3.LUT R32, R32, 0xfffffffe, RZ, 0xc0, !PT ;  /* 0xfffffffe20207812 */ /* 0x000fd600078ec0ff */
[----:B------:R-:W-:Y:S01]  /*16f70*/  @P0 LOP3.LUT R32, R32, 0x1, RZ, 0xfc, !PT ;  /* 0x0000000120200812 */ /* 0x000fe200078efcff */
[----:B0-----:R-:W-:Y:S06]  /*16f80*/  BRA.DIV UR5, `(.L_x_734) ;  /* 0x0000005a054c7947 */ /* 0x001fec000b800000 */
.L_x_893:
[----:B------:R-:W-:Y:S01]  /*16f90*/  SHF.R.S32.HI R35, RZ, 0x1f, R18 ;  /* 0x0000001fff237819 */ /* 0x000fe20000011412 */
[----:B------:R-:W-:Y:S06]  /*16fa0*/  @!P2 BRA `(.L_x_735) ;  /* 0x000000000004a947 */ /* 0x000fec0003800000 */
[----:B------:R-:W-:Y:S01]  /*16fb0*/  BPT.TRAP 0x1 ;  /* 0x000000040000795c */ /* 0x000fe20000300000 */
.L_x_735:
[----:B------:R-:W-:Y:S01]  /*16fc0*/  SHF.R.S32.HI R5, RZ, 0x1f, R0 ;  /* 0x0000001fff057819 */ /* 0x000fe20000011400 */
[----:B------:R-:W-:Y:S01]  /*16fd0*/  ULDC.64 UR4, c[0x0][0x328] ;  /* 0x0000ca0000047ab9 */ /* 0x000fe20000000a00 */
[----:B------:R-:W-:Y:S01]  /*16fe0*/  BSSY B0, `(.L_x_736) ;  /* 0x0000017000007945 */ /* 0x000fe20003800000 */
[----:B------:R-:W-:-:S04]  /*16ff0*/  IMAD.WIDE.U32 R2, R0, UR4, RZ ;  /* 0x0000000400027c25 */ /* 0x000fc8000f8e00ff */
[----:B------:R-:W-:-:S04]  /*17000*/  IMAD R6, R5, UR4, RZ ;  /* 0x0000000405067c24 */ /* 0x000fc8000f8e02ff */
[----:B------:R-:W-:Y:S01]  /*17010*/  IMAD R6, R0, UR5, R6 ;  /* 0x0000000500067c24 */ /* 0x000fe2000f8e0206 */
[----:B------:R-:W-:-:S03]  /*17020*/  ULDC.64 UR4, c[0x0][0x338] ;  /* 0x0000ce0000047ab9 */ /* 0x000fc60000000a00 */
[----:B------:R-:W-:Y:S01]  /*17030*/  IMAD.IADD R3, R3, 0x1, R6 ;  /* 0x0000000103037824 */ /* 0x000fe200078e0206 */
        /* <DEDUP_REMOVED lines=17> */
.L_x_894:
[----:B------:R-:W-:Y:S05]  /*17150*/  BSYNC B0 ;  /* 0x0000000000007941 */ /* 0x000fea0003800000 */
.L_x_736:
        /* <DEDUP_REMOVED lines=18> */
[----:B-1----:R-:W-:Y:S01]  /*17280*/  LOP3.LUT R9, R9, 0x7f, RZ, 0xc0, !PT ;  /* 0x0000007f09097812 */ /* 0x002fe200078ec0ff */
[----:B------:R-:W-:Y:S01]  /*17290*/  IMAD R5, R25, 0x4000, R36 ;  /* 0x0000400019057824 */ /* 0x000fe200078e0224 */
[----:B------:R-:W-:Y:S01]  /*172a0*/  LEA R4, P0, R2, UR4, 0x1 ;  /* 0x0000000402047c11 */ /* 0x000fe2000f8008ff */
[----:B------:R-:W-:Y:S01]  /*172b0*/  UMOV UR4, 0xffffffff ;  /* 0xffffffff00047882 */ /* 0x000fe20000000000 */
[----:B------:R-:W-:Y:S02]  /*172c0*/  SHF.R.U32.HI R9, RZ, 0x3, R9 ;  /* 0x00000003ff097819 */ /* 0x000fe40000011609 */
[----:B------:R-:W-:Y:S02]  /*172d0*/  IADD3 R0, R3, R0, RZ ;  /* 0x0000000003007210 */ /* 0x000fe40007ffe0ff */
[----:B------:R-:W-:-:S02]  /*172e0*/  IADD3 R6, -R9, R37, -R8 ;  /* 0x0000002509067210 */ /* 0x000fc40007ffe908 */
[----:B------:R-:W-:Y:S02]  /*172f0*/  LEA.HI.X R0, R2, UR5, R0, 0x1, P0 ;  /* 0x0000000502007c11 */ /* 0x000fe400080f0c00 */
[----:B------:R-:W-:Y:S01]  /*17300*/  ISETP.GE.AND P0, PT, R6, 0x1, PT ;  /* 0x000000010600780c */ /* 0x000fe20003f06270 */
[----:B------:R-:W-:-:S12]  /*17310*/  BRA.DIV UR4, `(.L_x_738) ;  /* 0x0000005604b07947 */ /* 0x000fd8000b800000 */
[----:B------:R-:W0:Y:S01]  /*17320*/  SHFL.IDX PT, R3, R4, RZ, 0x181f ;  /* 0x00181fff04037589 */ /* 0x000e2200000e0000 */
[----:B------:R-:W-:-:S03]  /*17330*/  @P0 IMAD R8, R5, 0x2, R22 ;  /* 0x0000000205080824 */ /* 0x000fc600078e0216 */
[----:B------:R-:W1:Y:S01]  /*17340*/  SHFL.IDX PT, R2, R0, RZ, 0x181f ;  /* 0x00181fff00027589 */ /* 0x000e6200000e0000 */
[----:B0-----:R-:W-:-:S05]  /*17350*/  @P0 LEA R3, P1, R31, R3, 0x1 ;  /* 0x000000031f030211 */ /* 0x001fca00078208ff */
[----:B-1----:R-:W-:-:S05]  /*17360*/  @P0 IMAD.X R2, RZ, RZ, R2, P1 ;  /* 0x000000ffff020224 */ /* 0x002fca00008e0602 */
[----:B------:R-:W-:-:S04]  /*17370*/  @P0 LOP3.LUT R3, R3, R2, RZ, 0x3c, !PT ;  /* 0x0000000203030212 */ /* 0x000fc800078e3cff */
[----:B------:R-:W-:-:S04]  /*17380*/  @P0 LOP3.LUT R2, R3, R2, RZ, 0x3c, !PT ;  /* 0x0000000203020212 */ /* 0x000fc800078e3cff */
[----:B------:R-:W-:-:S05]  /*17390*/  @P0 LOP3.LUT R3, R3, R2, RZ, 0x3c, !PT ;  /* 0x0000000203030212 */ /* 0x000fca00078e3cff */
[----:B------:R-:W-:Y:S01]  /*173a0*/  @!PT LDS RZ, [RZ] ;  /* 0x00000000fffff984 */ /* 0x000fe20000000800 */
        /* <DEDUP_REMOVED lines=62> */
[----:B0-----:R-:W-:-:S05]  /*17790*/  @P0 LEA R3, P1, R31, R3, 0x1 ;  /* 0x000000031f030211 */ /* 0x001fca00078208ff */
[----:B-1----:R-:W-:-:S05]  /*177a0*/  @P0 IMAD.X R2, RZ, RZ, R2, P1 ;  /* 0x000000ffff020224 */ /* 0x002fca00008e0602 */
[----:B------:R-:W-:-:S04]  /*177b0*/  @P0 LOP3.LUT R3, R3, R2, RZ, 0x3c, !PT ;  /* 0x0000000203030212 */ /* 0x000fc800078e3cff */
[----:B------:R-:W-:-:S04]  /*177c0*/  @P0 LOP3.LUT R2, R3, R2, RZ, 0x3c, !PT ;  /* 0x0000000203020212 */ /* 0x000fc800078e3cff */
[----:B------:R-:W-:-:S05]  /*177d0*/  @P0 LOP3.LUT R3, R3, R2, RZ, 0x3c, !PT ;  /* 0x0000000203030212 */ /* 0x000fca00078e3cff */
[----:B------:R-:W-:Y:S04]  /*177e0*/  @P0 LDGSTS.E.BYPASS.LTC128B.128 [R8+0x1b400], desc[UR38][R2.64], !P3 ;  /* 0x1b40000002080fae */ /* 0x000fe8000d901d66 */
[----:B------:R0:W-:Y:S04]  /*177f0*/  @P0 LDGSTS.E.BYPASS.LTC128B.128 [R8+0x1f400], desc[UR38][R2.64+0x80], !P2 ;  /* 0x1f40008002080fae */ /* 0x0001e8000d101d66 */
[----:B0-2---:R0:W1:Y:S02]  /*17800*/  SHFL.IDX PT, R2, R4, 0x7, 0x181f ;  /* 0x00f81f0004027f89 */ /* 0x00506400000e0000 */
.L_x_912:
[----:B------:R-:W-:-:S13]  /*17810*/  ISETP.GE.AND P0, PT, R6, 0x71, PT ;  /* 0x000000710600780c */ /* 0x000fda0003f06270 */
[----:B-1----:R-:W-:Y:S01]  /*17820*/  @P0 LEA R2, P1, R31, R2, 0x1 ;  /* 0x000000021f020211 */ /* 0x002fe200078208ff */
[----:B------:R-:W-:-:S03]  /*17830*/  @P0 IMAD R5, R5, 0x2, R22 ;  /* 0x0000000205050824 */ /* 0x000fc600078e0216 */
[----:B------:R-:W-:-:S05]  /*17840*/  @P0 IADD3.X R3, RZ, R0, RZ, P1, !PT ;  /* 0x00000000ff030210 */ /* 0x000fca0000ffe4ff */
[----:B------:R-:W-:Y:S01]  /*17850*/  @!PT LDS RZ, [RZ] ;  /* 0x00000000fffff984 */ /* 0x000fe20000000800 */
[----:B------:R-:W-:Y:S01]  /*17860*/  @!PT LDS RZ, [RZ] ;  /* 0x00000000fffff984 */ /* 0x000fe20000000800 */
[----:B------:R-:W-:Y:S01]  /*17870*/  @!PT LDS RZ, [RZ] ;  /* 0x00000000fffff984 */ /* 0x000fe20000000800 */
[----:B------:R1:W-:Y:S04]  /*17880*/  @P0 LDGSTS.E.BYPASS.LTC128B.128 [R5+0x1bc00], desc[UR38][R2.64], !P3 ;  /* 0x1bc0000002050fae */ /* 0x0003e8000d901d66 */
[----:B------:R1:W-:Y:S01]  /*17890*/  @P0 LDGSTS.E.BYPASS.LTC128B.128 [R5+0x1fc00], desc[UR38][R2.64+0x80], !P2 ;  /* 0x1fc0008002050fae */ /* 0x0003e2000d101d66 */
[----:B------:R-:W-:Y:S01]  /*178a0*/  PLOP3.LUT P0, PT, PT, PT, PT, 0x80, 0x0 ;  /* 0x000000000000781c */ /* 0x000fe20003f0f070 */
[----:B------:R-:W-:-:S12]  /*178b0*/  NOP ;  /* 0x0000000000007918 */ /* 0x000fd80000000000 */
.L_x_739:
[----:B------:R-:W-:Y:S02]  /*178c0*/  PLOP3.LUT P1, PT, P1, P0, PT, 0xa2, 0x0 ;  /* 0x000000000000781c */ /* 0x000fe40000f21472 */
[----:B------:R-:W-:-:S08]  /*178d0*/  @P0 R2UR P1, UR4, R7 ;  /* 0x00000000070402ca */ /* 0x000fd00000020000 */
[----:B------:R-:W-:-:S05]  /*178e0*/  @P0 PLOP3.LUT P0, PT, P1, PT, PT, 0x80, 0x0 ;  /* 0x000000000000081c */ /* 0x000fca0000f0f070 */
[----:B------:R-:W-:Y:S01]  /*178f0*/  @!P1 SYNCS.ARRIVE.TRANS64.RED.A0T1 RZ, [UR4+0x28830], RZ ;  /* 0x028830ffffff99a7 */ /* 0x000fe20008200404 */
[----:B------:R-:W-:Y:S07]  /*17900*/  @!P1 ARRIVES.LDGSTSBAR.64.TRANSCNT [UR4+0x28830] ;  /* 0x02883000ff0099b0 */ /* 0x000fee0008000a84 */
[----:B------:R-:W-:Y:S05]  /*17910*/  @P0 BRA.U.ANY `(.L_x_739) ;  /* 0xfffffffd00e80947 */ /* 0x000fea000393ffff */
[----:B------:R-:W-:Y:S01]  /*17920*/  NOP ;  /* 0x0000000000007918 */ /* 0x000fe20000000000 */
[----:B------:R-:W2:Y:S02]  /*17930*/  LDL R0, [R1+0x2c] ;  /* 0x00002c0001007983 */ /* 0x000ea40000100800 */
[----:B--2---:R-:W-:-:S13]  /*17940*/  ISETP.NE.AND P2, PT, R0, 0x3, PT ;  /* 0x000000030000780c */ /* 0x004fda0003f45270 */
[----:B------:R-:W-:Y:S05]  /*17950*/  @!P2 BRA `(.L_x_740) ;  /* 0x000000000004a947 */ /* 0x000fea0003800000 */
[----:B------:R-:W-:Y:S01]  /*17960*/  BPT.TRAP 0x1 ;  /* 0x000000040000795c */ /* 0x000fe20000300000 */
.L_x_740:
[----:B-1----:R1:W5:Y:S01]  /*17970*/  LDL.LU R3, [R1+0x10] ;  /* 0x0000100001037983 */ /* 0x0023620000300800 */
[----:B------:R1:W-:Y:S03]  /*17980*/  SYNCS.ARRIVE.TRANS64.A1T0 RZ, [R7+URZ+0x28830], RZ ;  /* 0x028830ff07ff79a7 */ /* 0x0003e6000810003f */
[----:B0-----:R1:W5:Y:S02]  /*17990*/  LDL.LU R4, [R1+0x18] ;  /* 0x0000180001047983 */ /* 0x0013640000300800 */
[----:B------:R-:W-:Y:S05]  /*179a0*/  WARPSYNC.ALL ;  /* 0x0000000000007948 */ /* 0x000fea0003800000 */
[----:B------:R-:W-:Y:S01]  /*179b0*/  ULDC.64 UR4, c[0x0][0x298] ;  /* 0x0000a60000047ab9 */ /* 0x000fe20000000a00 */
[----:B------:R-:W-:Y:S01]  /*179c0*/  ULDC.64 UR6, c[0x0][0xa00] ;  /* 0x0002800000067ab9 */ /* 0x000fe20000000a00 */
[----:B------:R-:W-:Y:S01]  /*179d0*/  VIADD R2, R22, 0x10400 ;  /* 0x0001040016027836 */ /* 0x000fe20000000000 */
[----:B------:R-:W-:Y:S01]  /*179e0*/  BAR.SYNC.DEFER_BLOCKING 0x8, 0x180 ;  /* 0x0206000000007b1d */ /* 0x000fe20000010000 */
[----:B------:R-:W-:-:S03]  /*179f0*/  ISETP.NE.U32.AND P0, PT, RZ, UR6, PT ;  /* 0x00000006ff007c0c */ /* 0x000fc6000bf05070 */
[----:B------:R-:W-:Y:S02]  /*17a00*/  LOP3.LUT P1, RZ, R2, 0x3ff, RZ, 0xc0, !PT ;  /* 0x000003ff02ff7812 */ /* 0x000fe4000782c0ff */
[----:B------:R-:W-:Y:S01]  /*17a10*/  ISETP.NE.AND.EX P0, PT, RZ, UR7, PT, P0 ;  /* 0x00000007ff007c0c */ /* 0x000fe2000bf05300 */
[----:B------:R-:W-:Y:S03]  /*17a20*/  BSSY B6, `(.L_x_741) ;  /* 0x000001c000067945 */ /* 0x000fe60003800000 */
        /* <DEDUP_REMOVED lines=16> */
[----:B------:R-:W-:Y:S01]  /*17b30*/  MOV R10, UR8 ;  /* 0x00000008000a7c02 */ /* 0x000fe20008000f00 */
[----:B------:R-:W0:Y:S01]  /*17b40*/  LDC.64 R2, c[0x4][R2] ;  /* 0x0100000002027b82 */ /* 0x000e220000000a00 */
[----:B------:R-:W-:Y:S02]  /*17b50*/  IMAD.U32 R5, RZ, RZ, UR5 ;  /* 0x00000005ff057e24 */ /* 0x000fe4000f8e00ff */
[----:B------:R-:W-:Y:S02]  /*17b60*/  IMAD.U32 R6, RZ, RZ, UR6 ;  /* 0x00000006ff067e24 */ /* 0x000fe4000f8e00ff */
[----:B-1----:R-:W-:-:S02]  /*17b70*/  IMAD.U32 R7, RZ, RZ, UR7 ;  /* 0x00000007ff077e24 */ /* 0x002fc4000f8e00ff */
[----:B------:R-:W-:Y:S02]  /*17b80*/  IMAD.U32 R11, RZ, RZ, UR9 ;  /* 0x00000009ff0b7e24 */ /* 0x000fe4000f8e00ff */
[----:B------:R-:W-:Y:S02]  /*17b90*/  IMAD.MOV.U32 R8, RZ, RZ, 0x70 ;  /* 0x00000070ff087424 */ /* 0x000fe400078e00ff */
[----:B------:R-:W-:Y:S02]  /*17ba0*/  IMAD.MOV.U32 R12, RZ, RZ, 0x1 ;  /* 0x00000001ff0c7424 */ /* 0x000fe400078e00ff */
[----:B------:R-:W-:-:S07]  /*17bb0*/  IMAD.MOV.U32 R13, RZ, RZ, RZ ;  /* 0x000000ffff0d7224 */ /* 0x000fce00078e00ff */
[----:B------:R-:W-:-:S07]  /*17bc0*/  LEPC R20, `(.L_x_742) ;  /* 0x000000001014794e */ /* 0x000fce0000000000 */
[----:B0-----:R-:W-:Y:S05]  /*17bd0*/  CALL.ABS.NOINC R2 ;  /* 0x0000000002007343 */ /* 0x001fea0003c00000 */
.L_x_742:
[----:B------:R-:W-:Y:S05]  /*17be0*/  BSYNC B6 ;  /* 0x0000000000067941 */ /* 0x000fea0003800000 */
.L_x_741:
[----:B------:R-:W2:Y:S01]  /*17bf0*/  LDL.LU R20, [R1+0x28] ;  /* 0x0000280001147983 */ /* 0x000ea20000300800 */
[----:B------:R-:W-:Y:S01]  /*17c00*/  ULDC.64 UR4, c[0x0][0x2d8] ;  /* 0x0000b60000047ab9 */ /* 0x000fe20000000a00 */
[----:B------:R-:W3:Y:S01]  /*17c10*/  LDC R8, c[0x0][0x448] ;  /* 0x00011200ff087b82 */ /* 0x000ee20000000800 */
[----:B------:R-:W4:Y:S01]  /*17c20*/  S2R R6, SR_TID.X ;  /* 0x0000000000067919 */ /* 0x000f220000002100 */
[----:B0-----:R-:W-:Y:S01]  /*17c30*/  IMAD.SHL.U32 R4, R17, 0x80, RZ ;  /* 0x0000008011047824 */ /* 0x001fe200078e00ff */
[----:B------:R-:W-:Y:S01]  /*17c40*/  ULDC.64 UR6, c[0x0][0x280] ;  /* 0x0000a00000067ab9 */ /* 0x000fe20000000a00 */
[----:B------:R-:W4:Y:S04]  /*17c50*/  LDL.LU R21, [R1+0x18] ;  /* 0x0000180001157983 */ /* 0x000f280000300800 */
[----:B------:R-:W4:Y:S01]  /*17c60*/  LDL.LU.64 R2, [R1+0x10] ;  /* 0x0000100001027983 */ /* 0x000f220000300a00 */
[----:B------:R-:W-:-:S03]  /*17c70*/  IMAD R0, R35, UR4, RZ ;  /* 0x0000000423007c24 */ /* 0x000fc6000f8e02ff */
[----:B------:R0:W5:Y:S01]  /*17c80*/  LDL R9, [R1+0x8] ;  /* 0x0000080001097983 */ /* 0x0001620000100800 */
[----:B------:R-:W-:Y:S01]  /*17c90*/  IMAD R5, R18, UR5, R0 ;  /* 0x0000000512057c24 */ /* 0x000fe2000f8e0200 */
[----:B---3--:R-:W-:Y:S01]  /*17ca0*/  ISETP.NE.AND P0, PT, R8, 0x1, PT ;  /* 0x000000010800780c */ /* 0x008fe20003f05270 */
[----:B----4-:R-:W-:Y:S02]  /*17cb0*/  IMAD.MOV.U32 R3, RZ, RZ, R21 ;  /* 0x000000ffff037224 */ /* 0x010fe400078e0015 */
[----:B------:R-:W-:Y:S01]  /*17cc0*/  IMAD.WIDE.U32 R2, R18, UR4, R2 ;  /* 0x0000000412027c25 */ /* 0x000fe2000f8e0002 */
[----:B------:R-:W-:-:S03]  /*17cd0*/  ULDC.64 UR4, c[0x0][0x2e0] ;  /* 0x0000b80000047ab9 */ /* 0x000fc60000000a00 */
[----:B--2---:R-:W-:Y:S02]  /*17ce0*/  IMAD R0, R20, UR4, RZ ;  /* 0x0000000414007c24 */ /* 0x004fe4000f8e02ff */
[----:B------:R-:W2:Y:S01]  /*17cf0*/  S2R R20, SR_TID.X ;  /* 0x0000000000147919 */ /* 0x000ea20000002100 */
[----:B------:R-:W-:Y:S02]  /*17d00*/  IMAD.IADD R3, R3, 0x1, R5 ;  /* 0x0000000103037824 */ /* 0x000fe400078e0205 */
[C---:B------:R-:W-:Y:S01]  /*17d10*/  IMAD R0, R33.reuse, UR5, R0 ;  /* 0x0000000521007c24 */ /* 0x040fe2000f8e0200 */
[----:B------:R-:W1:Y:S01]  /*17d20*/  @P0 LDC R5, c[0x0][0x44c] ;  /* 0x00011300ff050b82 */ /* 0x000e620000000800 */
[----:B------:R-:W-:Y:S01]  /*17d30*/  IMAD.WIDE.U32 R2, R33, UR4, R2 ;  /* 0x0000000421027c25 */ /* 0x000fe2000f8e0002 */
[----:B------:R-:W-:Y:S01]  /*17d40*/  SHF.L.U32 R6, R6, 0x4, RZ ;  /* 0x0000000406067819 */ /* 0x000fe200000006ff */
[----:B------:R-:W-:Y:S02]  /*17d50*/  ULDC.64 UR4, c[0x0][0x2d0] ;  /* 0x0000b40000047ab9 */ /* 0x000fe40000000a00 */
[----:B------:R-:W-:-:S03]  /*17d60*/  IMAD.IADD R3, R3, 0x1, R0 ;  /* 0x0000000103037824 */ /* 0x000fc600078e0200 */
[----:B------:R-:W3:Y:S01]  /*17d70*/  @P0 LDC R0, c[0x0][0x450] ;  /* 0x00011400ff000b82 */ /* 0x000ee20000000800 */
[----:B--2---:R-:W-:-:S04]  /*17d80*/  LOP3.LUT R20, R20, 0x7f, RZ, 0xc0, !PT ;  /* 0x0000007f14147812 */ /* 0x004fc800078ec0ff */
[----:B------:R-:W-:Y:S02]  /*17d90*/  SHF.R.U32.HI R10, RZ, 0x3, R20 ;  /* 0x00000003ff0a7819 */ /* 0x000fe40000011614 */
[----:B------:R0:W5:Y:S01]  /*17da0*/  LDL R20, [R1+0x1c] ;  /* 0x00001c0001147983 */ /* 0x0001620000100800 */
[----:B------:R-:W-:-:S04]  /*17db0*/  LOP3.LUT R6, R6, 0x70, RZ, 0xc0, !PT ;  /* 0x0000007006067812 */ /* 0x000fc800078ec0ff */
[----:B------:R-:W-:-:S05]  /*17dc0*/  LOP3.LUT R6, R4, R10, R6, 0xfe, !PT ;  /* 0x0000000a04067212 */ /* 0x000fca00078efe06 */
[----:B-1----:R-:W-:-:S04]  /*17dd0*/  @P0 IMAD.HI.U32 R7, R6, R5, RZ ;  /* 0x0000000506070227 */ /* 0x002fc800078e00ff */
[----:B------:R-:W-:Y:S01]  /*17de0*/  IMAD.MOV.U32 R5, RZ, RZ, R6 ;  /* 0x000000ffff057224 */ /* 0x000fe200078e0006 */
[----:B---3--:R-:W-:-:S05]  /*17df0*/  @P0 SHF.R.U32.HI R5, RZ, R0, R7 ;  /* 0x00000000ff050219 */ /* 0x008fca0000011607 */
[----:B------:R-:W-:-:S04]  /*17e00*/  IMAD.MOV R0, RZ, RZ, -R5 ;  /* 0x000000ffff007224 */ /* 0x000fc800078e0a05 */
[----:B------:R-:W-:Y:S01]  /*17e10*/  IMAD R0, R8, R0, R6 ;  /* 0x0000000008007224 */ /* 0x000fe200078e0206 */
[----:B------:R-:W-:Y:S01]  /*17e20*/  SHF.R.S32.HI R6, RZ, 0x1f, R5 ;  /* 0x0000001fff067819 */ /* 0x000fe20000011405 */
[----:B------:R-:W-:-:S04]  /*17e30*/  IMAD.WIDE.U32 R2, R5, UR4, R2 ;  /* 0x0000000405027c25 */ /* 0x000fc8000f8e0002 */
[----:B------:R-:W-:-:S04]  /*17e40*/  IMAD R6, R6, UR4, RZ ;  /* 0x0000000406067c24 */ /* 0x000fc8000f8e02ff */
[----:B------:R-:W-:Y:S01]  /*17e50*/  IMAD R5, R5, UR5, R6 ;  /* 0x0000000505057c24 */ /* 0x000fe2000f8e0206 */
[----:B------:R-:W-:-:S03]  /*17e60*/  ULDC.64 UR4, c[0x0][0x2c8] ;  /* 0x0000b20000047ab9 */ /* 0x000fc60000000a00 */
[----:B------:R-:W-:Y:S01]  /*17e70*/  IMAD.IADD R3, R3, 0x1, R5 ;  /* 0x0000000103037824 */ /* 0x000fe200078e0205 */
[----:B------:R-:W-:-:S05]  /*17e80*/  SHF.R.S32.HI R5, RZ, 0x1f, R0 ;  /* 0x0000001fff057819 */ /* 0x000fca0000011400 */
[----:B------:R-:W-:Y:S02]  /*17e90*/  IMAD R5, R5, UR4, RZ ;  /* 0x0000000405057c24 */ /* 0x000fe4000f8e02ff */
[----:B------:R-:W-:Y:S01]  /*17ea0*/  IMAD.WIDE.U32 R2, R0, UR4, R2 ;  /* 0x0000000400027c25 */ /* 0x000fe2000f8e0002 */
[----:B------:R-:W-:-:S03]  /*17eb0*/  ULDC UR4, c[0x0][0x2b8] ;  /* 0x0000ae0000047ab9 */ /* 0x000fc60000000800 */
[----:B------:R-:W-:Y:S01]  /*17ec0*/  IMAD R5, R0, UR5, R5 ;  /* 0x0000000500057c24 */ /* 0x000fe2000f8e0205 */
[----:B------:R-:W-:-:S03]  /*17ed0*/  LEA R0, P2, R2, UR6, 0x1 ;  /* 0x0000000602007c11 */ /* 0x000fc6000f8408ff */
[----:B------:R-:W-:Y:S01]  /*17ee0*/  IMAD.IADD R5, R3, 0x1, R5 ;  /* 0x0000000103057824 */ /* 0x000fe200078e0205 */
[----:B------:R-:W-:Y:S02]  /*17ef0*/  ISETP.GE.AND P0, PT, R31, UR4, PT ;  /* 0x000000041f007c0c */ /* 0x000fe4000bf06270 */
[----:B------:R-:W-:Y:S01]  /*17f00*/  ISETP.GE.AND P1, PT, R30, UR4, PT ;  /* 0x000000041e007c0c */ /* 0x000fe2000bf26270 */
[----:B------:R-:W-:Y:S01]  /*17f10*/  UMOV UR4, 0xffffffff ;  /* 0xffffffff00047882 */ /* 0x000fe20000000000 */
[----:B------:R-:W-:Y:S02]  /*17f20*/  LEA.HI.X R5, R2, UR7, R5, 0x1, P2 ;  /* 0x0000000702057c11 */ /* 0x000fe400090f0c05 */
[----:B0-----:R-:W-:Y:S09]  /*17f30*/  BRA.DIV UR4, `(.L_x_743) ;  /* 0x0000005604747947 */ /* 0x001ff2000b800000 */
[----:B------:R-:W0:Y:S01]  /*17f40*/  SHFL.IDX PT, R14, R0, RZ, 0x181f ;  /* 0x00181fff000e7589 */ /* 0x000e2200000e0000 */
[----:B-----5:R-:W-:Y:S02]  /*17f50*/  IMAD R6, R20, R8, RZ ;  /* 0x0000000814067224 */ /* 0x020fe400078e02ff */
[----:B------:R-:W-:Y:S01]  /*17f60*/  IMAD.IADD R4, R10, 0x1, R4 ;  /* 0x000000010a047824 */ /* 0x000fe200078e0204 */
[----:B------:R-:W1:Y:S03]  /*17f70*/  SHFL.IDX PT, R2, R5, RZ, 0x181f ;  /* 0x00181fff05027589 */ /* 0x000e6600000e0000 */
[C---:B------:R-:W-:Y:S01]  /*17f80*/  VIADD R7, R4.reuse, 0x10 ;  /* 0x0000001004077836 */ /* 0x040fe20000000000 */
[----:B------:R-:W-:-:S13]  /*17f90*/  ISETP.GE.AND P3, PT, R4, R6, PT ;  /* 0x000000060400720c */ /* 0x000fda0003f66270 */
[----:B0-----:R-:W-:-:S05]  /*17fa0*/  @!P3 LEA R14, P2, R31, R14, 0x1 ;  /* 0x0000000e1f0eb211 */ /* 0x001fca00078408ff */
[----:B-1----:R-:W-:Y:S01]  /*17fb0*/  @!P3 IMAD.X R3, RZ, RZ, R2, P2 ;  /* 0x000000ffff03b224 */ /* 0x002fe200010e0602 */
[----:B------:R-:W-:Y:S02]  /*17fc0*/  @!P3 MOV R2, R14 ;  /* 0x0000000e0002b202 */ /* 0x000fe40000000f00 */
[----:B------:R-:W0:Y:S04]  /*17fd0*/  SHFL.IDX PT, R14, R0, 0x1, 0x181f ;  /* 0x00381f00000e7f89 */ /* 0x000e2800000e0000 */
        /* <DEDUP_REMOVED lines=54> */
[----:B0-----:R-:W-:Y:S01]  /*18340*/  @!P3 LEA R14, P2, R31, R14, 0x1 ;  /* 0x0000000e1f0eb211 */ /* 0x001fe200078408ff */
[----:B------:R-:W0:Y:S04]  /*18350*/  SHFL.IDX PT, R5, R5, 0x7, 0x181f ;  /* 0x00f81f0005057f89 */ /* 0x000e2800000e0000 */
[----:B-1----:R-:W-:-:S02]  /*18360*/  @!P3 IMAD.X R7, RZ, RZ, R2, P2 ;  /* 0x000000ffff07b224 */ /* 0x002fc400010e0602 */
[----:B------:R-:W-:Y:S02]  /*18370*/  @!P3 IMAD.MOV.U32 R2, RZ, RZ, R14 ;  /* 0x000000ffff02b224 */ /* 0x000fe400078e000e */
[----:B------:R1:W2:Y:S01]  /*18380*/  SHFL.IDX PT, R14, R0, 0x7, 0x181f ;  /* 0x00f81f00000e7f89 */ /* 0x0002a200000e0000 */
[----:B------:R-:W-:-:S05]  /*18390*/  @!P3 MOV R3, R7 ;  /* 0x000000070003b202 */ /* 0x000fca0000000f00 */
[----:B------:R1:W-:Y:S04]  /*183a0*/  @!P3 LDGSTS.E.BYPASS.LTC128B.128 [R9+0x13400], desc[UR38][R2.64], !P0 ;  /* 0x134000000209bfae */ /* 0x0003e8000c101d66 */
[----:B0-----:R1:W-:Y:S02]  /*183b0*/  @!P3 LDGSTS.E.BYPASS.LTC128B.128 [R9+0x17400], desc[UR38][R2.64+0x80], !P1 ;  /* 0x174000800209bfae */ /* 0x0013e4000c901d66 */
.L_x_929:
        /* <DEDUP_REMOVED lines=11> */
.L_x_745:
[----:B------:R-:W-:Y:S05]  /*18470*/  BSYNC B0 ;  /* 0x0000000000007941 */ /* 0x000fea0003800000 */
.L_x_744:
[----:B------:R-:W-:Y:S01]  /*18480*/  NOP ;  /* 0x0000000000007918 */ /* 0x000fe20000000000 */
[----:B------:R-:W-:-:S13]  /*18490*/  PLOP3.LUT P0, PT, PT, PT, PT, 0x80, 0x0 ;  /* 0x000000000000781c */ /* 0x000fda0003f0f070 */
.L_x_746:
        /* <DEDUP_REMOVED lines=10> */
[----:B------:R-:W-:-:S05]  /*18540*/  LOP3.LUT R0, R0, 0xfffffffe, RZ, 0xc0, !PT ;  /* 0xfffffffe00007812 */ /* 0x000fca00078ec0ff */
[----:B------:R-:W-:-:S05]  /*18550*/  IMAD.IADD R0, R2, 0x1, -R0 ;  /* 0x0000000102007824 */ /* 0x000fca00078e0a00 */
[----:B------:R-:W-:Y:S01]  /*18560*/  SHF.L.U32 R3, R0, 0x1f, RZ ;  /* 0x0000001f00037819 */ /* 0x000fe200000006ff */
[----:B------:R-:W-:Y:S01]  /*18570*/  NOP ;  /* 0x0000000000007918 */ /* 0x000fe20000000000 */
[----:B------:R0:W-:Y:S01]  /*18580*/  SYNCS.ARRIVE.TRANS64.A1T0 RZ, [R22+URZ+0x28800], RZ ;  /* 0x028800ff16ff79a7 */ /* 0x0001e2000810003f */
[----:B------:R-:W-:Y:S01]  /*18590*/  BSSY B0, `(.L_x_747) ;  /* 0x0000004000007945 */ /* 0x000fe20003800000 */
[----:B------:R-:W-:Y:S01]  /*185a0*/  ISETP.GE.AND P1, PT, R37, 0x81, PT ;  /* 0x000000812500780c */ /* 0x000fe20003f26270 */
[----:B------:R-:W1:Y:S02]  /*185b0*/  SYNCS.PHASECHK.TRANS64.TRYWAIT P0, [R22+URZ+0x28820], R3 ;  /* 0x02882003160075a7 */ /* 0x000e64000800017f */
[----:B01----:R-:W-:Y:S10]  /*185c0*/  @!P0 BRA `(.L_x_748) ;  /* 0x0000005800508947 */ /* 0x003ff40003800000 */
.L_x_930:
[----:B------:R-:W-:Y:S05]  /*185d0*/  BSYNC B0 ;  /* 0x0000000000007941 */ /* 0x000fea0003800000 */
.L_x_747:
        /* <DEDUP_REMOVED lines=10> */
.L_x_763:
[----:B------:R-:W3:Y:S01]  /*18680*/  LDL R9, [R1] ;  /* 0x0000000001097983 */ /* 0x000ee20000100800 */
[----:B------:R-:W1:Y:S03]  /*18690*/  LDC R0, c[0x0][0x430] ;  /* 0x00010c00ff007b82 */ /* 0x000e660000000800 */
[----:B------:R-:W4:Y:S01]  /*186a0*/  LDL R5, [R1+0x4] ;  /* 0x0000040001057983 */ /* 0x000f220000100800 */
[----:B------:R-:W5:Y:S01]  /*186b0*/  S2R R2, SR_TID.X ;  /* 0x0000000000027919 */ /* 0x000f620000002100 */
[----:B------:R-:W2:Y:S02]  /*186c0*/  S2R R4, SR_TID.X ;  /* 0x0000000000047919 */ /* 0x000ea40000002100 */
[----:B------:R-:W4:Y:S01]  /*186d0*/  LDL R7, [R1+0x2c] ;  /* 0x00002c0001077983 */ /* 0x000f220000100800 */
[----:B------:R-:W-:Y:S05]  /*186e0*/  YIELD ;  /* 0x0000000000007946 */ /* 0x000fea0003800000 */
[----:B------:R-:W-:Y:S01]  /*186f0*/  ULDC.64 UR4, c[0x0][0x428] ;  /* 0x00010a0000047ab9 */ /* 0x000fe20000000a00 */
[----:B-1----:R-:W-:-:S13]  /*18700*/  ISETP.NE.AND P0, PT, R0, 0x1, PT ;  /* 0x000000010000780c */ /* 0x002fda0003f05270 */
[----:B0-----:R-:W0:Y:S01]  /*18710*/  @P0 LDC R3, c[0x0][0x434] ;  /* 0x00010d00ff030b82 */ /* 0x001e220000000800 */
[----:B-----5:R-:W-:-:S04]  /*18720*/  LOP3.LUT R2, R2, 0x7f, RZ, 0xc0, !PT ;  /* 0x0000007f02027812 */ /* 0x020fc800078ec0ff */
[----:B------:R-:W-:-:S03]  /*18730*/  SHF.R.U32.HI R2, RZ, 0x3, R2 ;  /* 0x00000003ff027819 */ /* 0x000fc60000011602 */
[----:B------:R-:W1:Y:S01]  /*18740*/  @P0 LDC R8, c[0x0][0x438] ;  /* 0x00010e00ff080b82 */ /* 0x000e620000000800 */
[----:B--2---:R-:W-:Y:S01]  /*18750*/  SHF.L.U32 R4, R4, 0x4, RZ ;  /* 0x0000000404047819 */ /* 0x004fe200000006ff */
[----:B------:R-:W-:-:S03]  /*18760*/  IMAD R2, R6, 0x80, R2 ;  /* 0x0000008006027824 */ /* 0x000fc600078e0202 */
[----:B------:R-:W-:-:S04]  /*18770*/  LOP3.LUT R4, R4, 0x70, RZ, 0xc0, !PT ;  /* 0x0000007004047812 */ /* 0x000fc800078ec0ff */
[----:B---3--:R-:W-:Y:S01]  /*18780*/  IADD3 R4, R4, R2, R9 ;  /* 0x0000000204047210 */ /* 0x008fe20007ffe009 */
[----:B----4-:R-:W-:-:S04]  /*18790*/  IMAD R5, R5, UR4, RZ ;  /* 0x0000000405057c24 */ /* 0x010fc8000f8e02ff */
[----:B0-----:R-:W-:-:S04]  /*187a0*/  @P0 IMAD.HI.U32 R3, R4, R3, RZ ;  /* 0x0000000304030227 */ /* 0x001fc800078e00ff */
[----:B------:R-:W-:Y:S01]  /*187b0*/  IMAD.MOV.U32 R2, RZ, RZ, R4 ;  /* 0x000000ffff027224 */ /* 0x000fe200078e0004 */
[----:B-1----:R-:W-:Y:S01]  /*187c0*/  @P0 SHF.R.U32.HI R2, RZ, R8, R3 ;  /* 0x00000008ff020219 */ /* 0x002fe20000011603 */
[----:B------:R-:W-:-:S04]  /*187d0*/  IMAD R5, R34, UR5, R5 ;  /* 0x0000000522057c24 */ /* 0x000fc8000f8e0205 */
[----:B------:R-:W-:-:S04]  /*187e0*/  IMAD.MOV R3, RZ, RZ, -R2 ;  /* 0x000000ffff037224 */ /* 0x000fc800078e0a02 */
[----:B------:R-:W-:Y:S01]  /*187f0*/  IMAD R0, R0, R3, R4 ;  /* 0x0000000300007224 */ /* 0x000fe200078e0204 */
[----:B------:R-:W-:-:S03]  /*18800*/  SHF.R.S32.HI R3, RZ, 0x1f, R2 ;  /* 0x0000001fff037819 */ /* 0x000fc60000011402 */
[----:B------:R-:W-:Y:S01]  /*18810*/  IMAD.WIDE.U32 R2, R34, UR4, R2 ;  /* 0x0000000422027c25 */ /* 0x000fe2000f8e0002 */
[----:B------:R-:W-:-:S03]  /*18820*/  ULDC.64 UR4, c[0x0][0x418] ;  /* 0x0001060000047ab9 */ /* 0x000fc60000000a00 */
[----:B------:R-:W-:Y:S01]  /*18830*/  IMAD.IADD R3, R5, 0x1, R3 ;  /* 0x0000000105037824 */ /* 0x000fe200078e0203 */
[----:B------:R-:W-:-:S04]  /*18840*/  LEA R4, P0, R2, UR4, 0x2 ;  /* 0x0000000402047c11 */ /* 0x000fc8000f8010ff */
[----:B------:R-:W-:-:S05]  /*18850*/  LEA.HI.X R5, R2, UR5, R3, 0x2, P0 ;  /* 0x0000000502057c11 */ /* 0x000fca00080f1403 */
[----:B------:R-:W2:Y:S01]  /*18860*/  LDG.E R4, desc[UR38][R4.64] ;  /* 0x0000002604047981 */ /* 0x000ea2000c1e1900 */
[----:B------:R-:W-:Y:S01]  /*18870*/  ISETP.NE.AND P3, PT, R7, 0x3, PT ;  /* 0x000000030700780c */ /* 0x000fe20003f65270 */
[----:B------:R-:W-:Y:S02]  /*18880*/  VIADD R25, R10, 0x1 ;  /* 0x000000010a197836 */ /* 0x000fe40000000000 */
[----:B------:R-:W-:-:S03]  /*18890*/  IMAD.MOV.U32 R26, RZ, RZ, R6 ;  /* 0x000000ffff1a7224 */ /* 0x000fc600078e0006 */
[----:B------:R-:W-:-:S04]  /*188a0*/  ISETP.NE.AND P0, PT, R25, 0x2, PT ;  /* 0x000000021900780c */ /* 0x000fc80003f05270 */
[----:B------:R-:W-:Y:S02]  /*188b0*/  SEL R28, RZ, 0x1, P0 ;  /* 0x00000001ff1c7807 */ /* 0x000fe40000000000 */
[----:B------:R-:W-:Y:S02]  /*188c0*/  SEL R25, R25, RZ, P0 ;  /* 0x000000ff19197207 */ /* 0x000fe40000000000 */
[----:B------:R-:W-:Y:S02]  /*188d0*/  LOP3.LUT R28, R17, R28, RZ, 0x3c, !PT ;  /* 0x0000001c111c7212 */ /* 0x000fe400078e3cff */
[----:B--2---:R-:W-:Y:S01]  /*188e0*/  SHF.R.S32.HI R21, RZ, 0x1f, R4 ;  /* 0x0000001fff157819 */ /* 0x004fe20000011404 */
[----:B------:R-:W-:Y:S06]  /*188f0*/  @!P3 BRA `(.L_x_751) ;  /* 0x000000000004b947 */ /* 0x000fec0003800000 */
[----:B------:R-:W-:Y:S01]  /*18900*/  BPT.TRAP 0x1 ;  /* 0x000000040000795c */ /* 0x000fe20000300000 */
.L_x_751:
[----:B------:R-:W-:Y:S01]  /*18910*/  IMAD R6, R25, 0x8, R22 ;  /* 0x0000000819067824 */ /* 0x000fe200078e0216 */
[----:B------:R-:W-:Y:S01]  /*18920*/  SHF.L.U32 R3, R28, 0x1f, RZ ;  /* 0x0000001f1c037819 */ /* 0x000fe200000006ff */
[----:B------:R-:W-:Y:S03]  /*18930*/  BSSY B1, `(.L_x_752) ;  /* 0x0000003000017945 */ /* 0x000fe60003800000 */
[----:B------:R-:W0:Y:S02]  /*18940*/  SYNCS.PHASECHK.TRANS64.TRYWAIT P0, [R6+URZ+0x28840], R3 ;  /* 0x02884003060075a7 */ /* 0x000e24000800017f */
[----:B0-----:R-:W-:Y:S05]  /*18950*/  @!P0 BRA `(.L_x_753) ;  /* 0x0000005400808947 */ /* 0x001fea0003800000 */
.L_x_931:
[----:B------:R-:W-:Y:S05]  /*18960*/  BSYNC B1 ;  /* 0x0000000000017941 */ /* 0x000fea0003800000 */
.L_x_752:
[----:B------:R-:W-:Y:S01]  /*18970*/  SHF.R.S32.HI R20, RZ, 0x1f, R0 ;  /* 0x0000001fff147819 */ /* 0x000fe20000011400 */
[----:B------:R-:W-:Y:S01]  /*18980*/  ULDC.64 UR4, c[0x0][0x300] ;  /* 0x0000c00000047ab9 */ /* 0x000fe20000000a00 */
[----:B------:R-:W-:Y:S01]  /*18990*/  LOP3.LUT P4, RZ, R32, 0x2, RZ, 0xc0, !PT ;  /* 0x0000000220ff7812 */ /* 0x000fe2000788c0ff */
[----:B0-----:R-:W-:Y:S01]  /*189a0*/  IMAD.WIDE.U32 R2, R0, UR4, RZ ;  /* 0x0000000400027c25 */ /* 0x001fe2000f8e00ff */
[----:B------:R-:W-:-:S03]  /*189b0*/  LOP3.LUT P3, RZ, R32, 0x1, RZ, 0xc0, !PT ;  /* 0x0000000120ff7812 */ /* 0x000fc6000786c0ff */
[----:B------:R-:W-:Y:S02]  /*189c0*/  IMAD R5, R20, UR4, RZ ;  /* 0x0000000414057c24 */ /* 0x000fe4000f8e02ff */
[----:B------:R-:W-:Y:S02]  /*189d0*/  IMAD R8, R25, 0x4000, R36 ;  /* 0x0000400019087824 */ /* 0x000fe400078e0224 */
[----:B------:R-:W-:Y:S01]  /*189e0*/  IMAD R5, R0, UR5, R5 ;  /* 0x0000000500057c24 */ /* 0x000fe2000f8e0205 */
        /* <DEDUP_REMOVED lines=13> */
[----:B------:R-:W-:-:S04]  /*18ac0*/  UMOV UR4, 0xffffffff ;  /* 0xffffffff00047882 */ /* 0x000fc80000000000 */
[----:B------:R-:W-:Y:S01]  /*18ad0*/  LEA.HI.X R9, R2, UR5, R5, 0x1, P0 ;  /* 0x0000000502097c11 */ /* 0x000fe200080f0c05 */
[----:B------:R-:W-:Y:S06]  /*18ae0*/  BRA.DIV UR4, `(.L_x_754) ;  /* 0x0000005604307947 */ /* 0x000fec000b800000 */
[----:B------:R-:W0:Y:S01]  /*18af0*/  SHFL.IDX PT, R2, R7, RZ, 0x181f ;  /* 0x00181fff07027589 */ /* 0x000e2200000e0000 */
[----:B------:R-:W-:Y:S02]  /*18b00*/  IMAD.SHL.U32 R5, R31, 0x2, RZ ;  /* 0x000000021f057824 */ /* 0x000fe400078e00ff */
[----:B------:R-:W-:Y:S01]  /*18b10*/  IMAD R8, R8, 0x2, R22 ;  /* 0x0000000208087824 */ /* 0x000fe200078e0216 */
        /* <DEDUP_REMOVED lines=37> */
[----:B------:R-:W1:Y:S04]  /*18d70*/  SHFL.IDX PT, R3, R9, 0x6, 0x181f ;  /* 0x00d81f0009037f89 */ /* 0x000e6800000e0000 */
[----:B------:R-:W2:Y:S01]  /*18d80*/  SHFL.IDX PT, R9, R9, 0x7, 0x181f ;  /* 0x00f81f0009097f89 */ /* 0x000ea200000e0000 */
[----:B0-----:R-:W-:-:S05]  /*18d90*/  IADD3 R2, P0, R2, R5, RZ ;  /* 0x0000000502027210 */ /* 0x001fca0007f1e0ff */
[----:B-1----:R-:W-:-:S05]  /*18da0*/  IMAD.X R3, RZ, RZ, R3, P0 ;  /* 0x000000ffff037224 */ /* 0x002fca00000e0603 */
[----:B------:R-:W-:Y:S04]  /*18db0*/  LDGSTS.E.BYPASS.LTC128B.128 [R8+0x1b400], desc[UR38][R2.64], !P4 ;  /* 0x1b40000002087fae */ /* 0x000fe8000e101d66 */
[----:B------:R0:W-:Y:S04]  /*18dc0*/  LDGSTS.E.BYPASS.LTC128B.128 [R8+0x1f400], desc[UR38][R2.64+0x80], !P3 ;  /* 0x1f40008002087fae */ /* 0x0001e8000d901d66 */
[----:B0-2---:R0:W1:Y:S02]  /*18dd0*/  SHFL.IDX PT, R2, R7, 0x7, 0x181f ;  /* 0x00f81f0007027f89 */ /* 0x00506400000e0000 */
.L_x_949:
        /* <DEDUP_REMOVED lines=9> */
.L_x_755:
[----:B------:R-:W-:Y:S02]  /*18e70*/  PLOP3.LUT P3, PT, P3, P0, PT, 0xa2, 0x0 ;  /* 0x000000000000781c */ /* 0x000fe40001f61472 */
[----:B------:R-:W-:-:S08]  /*18e80*/  @P0 R2UR P3, UR4, R6 ;  /* 0x00000000060402ca */ /* 0x000fd00000060000 */
[----:B------:R-:W-:-:S05]  /*18e90*/  @P0 PLOP3.LUT P0, PT, P3, PT, PT, 0x80, 0x0 ;  /* 0x000000000000081c */ /* 0x000fca0001f0f070 */
[----:B------:R-:W-:Y:S01]  /*18ea0*/  @!P3 SYNCS.ARRIVE.TRANS64.RED.A0T1 RZ, [UR4+0x28830], RZ ;  /* 0x028830ffffffb9a7 */ /* 0x000fe20008200404 */
[----:B------:R-:W-:Y:S07]  /*18eb0*/  @!P3 ARRIVES.LDGSTSBAR.64.TRANSCNT [UR4+0x28830] ;  /* 0x02883000ff00b9b0 */ /* 0x000fee0008000a84 */
[----:B------:R-:W-:Y:S05]  /*18ec0*/  @P0 BRA.U.ANY `(.L_x_755) ;  /* 0xfffffffd00e80947 */ /* 0x000fea000393ffff */
[----:B------:R-:W-:Y:S01]  /*18ed0*/  NOP ;  /* 0x0000000000007918 */ /* 0x000fe20000000000 */
[----:B-1----:R-:W2:Y:S02]  /*18ee0*/  LDL R2, [R1+0x2c] ;  /* 0x00002c0001027983 */ /* 0x002ea40000100800 */
[----:B--2---:R-:W-:-:S13]  /*18ef0*/  ISETP.NE.AND P4, PT, R2, 0x3, PT ;  /* 0x000000030200780c */ /* 0x004fda0003f85270 */
[----:B------:R-:W-:Y:S05]  /*18f00*/  @!P4 BRA `(.L_x_756) ;  /* 0x000000000004c947 */ /* 0x000fea0003800000 */
[----:B------:R-:W-:Y:S01]  /*18f10*/  BPT.TRAP 0x1 ;  /* 0x000000040000795c */ /* 0x000fe20000300000 */
.L_x_756:
[----:B------:R1:W-:Y:S01]  /*18f20*/  SYNCS.ARRIVE.TRANS64.A1T0 RZ, [R6+URZ+0x28830], RZ ;  /* 0x028830ff06ff79a7 */ /* 0x0003e2000810003f */
[----:B------:R-:W-:Y:S05]  /*18f30*/  @!P4 BRA `(.L_x_757) ;  /* 0x000000000004c947 */ /* 0x000fea0003800000 */
[----:B------:R-:W-:Y:S01]  /*18f40*/  BPT.TRAP 0x1 ;  /* 0x000000040000795c */ /* 0x000fe20000300000 */
.L_x_757:
[----:B------:R-:W-:Y:S01]  /*18f50*/  SHF.L.U32 R2, R17, 0x1f, RZ ;  /* 0x0000001f11027819 */ /* 0x000fe200000006ff */
[----:B-1----:R-:W-:Y:S01]  /*18f60*/  IMAD R6, R10, 0x8, R22 ;  /* 0x000000080a067824 */ /* 0x002fe200078e0216 */
[----:B------:R-:W-:Y:S03]  /*18f70*/  BSSY B1, `(.L_x_758) ;  /* 0x0000003000017945 */ /* 0x000fe60003800000 */
[----:B------:R-:W1:Y:S02]  /*18f80*/  SYNCS.PHASECHK.TRANS64.TRYWAIT P0, [R6+URZ+0x28860], R2 ;  /* 0x02886002060075a7 */ /* 0x000e64000800017f */
[----:B-1----:R-:W-:Y:S05]  /*18f90*/  @!P0 BRA `(.L_x_759) ;  /* 0x0000005800508947 */ /* 0x002fea0003800000 */
.L_x_950:
[----:B------:R-:W-:Y:S05]  /*18fa0*/  BSYNC B1 ;  /* 0x0000000000017941 */ /* 0x000fea0003800000 */
.L_x_758:
[----:B------:R-:W2:Y:S01]  /*18fb0*/  S2R R3, SR_TID.X ;  /* 0x0000000000037919 */ /* 0x000ea20000002100 */
[----:B------:R-:W-:Y:S01]  /*18fc0*/  IMAD R8, R33, -0x80, R37 ;  /* 0xffffff8021087824 */ /* 0x000fe200078e0225 */
[----:B------:R-:W-:Y:S01]  /*18fd0*/  UMOV UR4, 0xffffffff ;  /* 0xffffffff00047882 */ /* 0x000fe20000000000 */
[----:B0-----:R-:W-:Y:S01]  /*18fe0*/  IMAD R7, R10, 0x4000, R36 ;  /* 0x000040000a077824 */ /* 0x001fe200078e0224 */
[----:B--2---:R-:W-:-:S04]  /*18ff0*/  LOP3.LUT R3, R3, 0x7f, RZ, 0xc0, !PT ;  /* 0x0000007f03037812 */ /* 0x004fc800078ec0ff */
[----:B------:R-:W-:-:S04]  /*19000*/  SHF.R.U32.HI R3, RZ, 0x3, R3 ;  /* 0x00000003ff037819 */ /* 0x000fc80000011603 */
[----:B------:R-:W-:Y:S01]  /*19010*/  IADD3 R8, -R3, R8, RZ ;  /* 0x0000000803087210 */ /* 0x000fe20007ffe1ff */
[----:B------:R-:W-:Y:S06]  /*19020*/  BRA.DIV UR4, `(.L_x_760) ;  /* 0x0000005a04407947 */ /* 0x000fec000b800000 */
[----:B-1----:R-:W0:Y:S01]  /*19030*/  SHFL.IDX PT, R2, R23, RZ, 0x181f ;  /* 0x00181fff17027589 */ /* 0x002e2200000e0000 */
[----:B------:R-:W-:-:S03]  /*19040*/  IMAD R7, R7, 0x2, R22 ;  /* 0x0000000207077824 */ /* 0x000fc600078e0216 */
[----:B------:R-:W1:Y:S04]  /*19050*/  SHFL.IDX PT, R3, R24, RZ, 0x181f ;  /* 0x00181fff18037589 */ /* 0x000e6800000e0000 */
[----:B------:R-:W-:Y:S01]  /*19060*/  SHFL.IDX PT, R14, R23, 0x7, 0x181f ;  /* 0x00f81f00170e7f89 */ /* 0x000fe200000e0000 */
[----:B0-----:R-:W-:-:S05]  /*19070*/  IADD3 R2, P0, R2, R5, RZ ;  /* 0x0000000502027210 */ /* 0x001fca0007f1e0ff */
[----:B-1----:R-:W-:Y:S01]  /*19080*/  IMAD.X R3, RZ, RZ, R3, P0 ;  /* 0x000000ffff037224 */ /* 0x002fe200000e0603 */
[----:B------:R-:W-:-:S13]  /*19090*/  ISETP.LT.OR P0, PT, R8, 0x1, P2 ;  /* 0x000000010800780c */ /* 0x000fda0001701670 */
[----:B------:R-:W-:Y:S01]  /*190a0*/  LDGSTS.E.BYPASS.LTC128B.128 [R7+0x400], desc[UR38][R2.64], !P0 ;  /* 0x0040000002077fae */ /* 0x000fe2000c101d66 */
[----:B------:R-:W-:-:S13]  /*190b0*/  ISETP.LT.OR P0, PT, R8, 0x1, P1 ;  /* 0x000000010800780c */ /* 0x000fda0000f01670 */
[----:B------:R0:W-:Y:S04]  /*190c0*/  LDGSTS.E.BYPASS.LTC128B.128 [R7+0x4400], desc[UR38][R2.64+0x80], !P0 ;  /* 0x0440008002077fae */ /* 0x0001e8000c101d66 */
[----:B0-----:R-:W0:Y:S04]  /*190d0*/  SHFL.IDX PT, R2, R23, 0x1, 0x181f ;  /* 0x00381f0017027f89 */ /* 0x001e2800000e0000 */
[----:B------:R-:W1:Y:S01]  /*190e0*/  SHFL.IDX PT, R3, R24, 0x1, 0x181f ;  /* 0x00381f0018037f89 */ /* 0x000e6200000e0000 */
        /* <DEDUP_REMOVED lines=39> */
[----:B------:R-:W1:Y:S04]  /*19360*/  SHFL.IDX PT, R3, R24, 0x6, 0x181f ;  /* 0x00d81f0018037f89 */ /* 0x000e6800000e0000 */
[----:B------:R-:W2:Y:S01]  /*19370*/  SHFL.IDX PT, R24, R24, 0x7, 0x181f ;  /* 0x00f81f0018187f89 */ /* 0x000ea200000e0000 */
[----:B0-----:R-:W-:-:S04]  /*19380*/  IADD3 R2, P0, R2, R5, RZ ;  /* 0x0000000502027210 */ /* 0x001fc80007f1e0ff */
[----:B-1----:R-:W-:Y:S02]  /*19390*/  IADD3.X R3, RZ, R3, RZ, P0, !PT ;  /* 0x00000003ff037210 */ /* 0x002fe400007fe4ff */
[----:B------:R-:W-:-:S13]  /*193a0*/  ISETP.LT.OR P0, PT, R8, 0x61, P2 ;  /* 0x000000610800780c */ /* 0x000fda0001701670 */
[----:B------:R1:W-:Y:S01]  /*193b0*/  LDGSTS.E.BYPASS.LTC128B.128 [R7+0x3400], desc[UR38][R2.64], !P0 ;  /* 0x0340000002077fae */ /* 0x0003e2000c101d66 */
[----:B------:R-:W-:-:S13]  /*193c0*/  ISETP.LT.OR P0, PT, R8, 0x61, P1 ;  /* 0x000000610800780c */ /* 0x000fda0000f01670 */
[----:B--2---:R1:W-:Y:S02]  /*193d0*/  LDGSTS.E.BYPASS.LTC128B.128 [R7+0x7400], desc[UR38][R2.64+0x80], !P0 ;  /* 0x0740008002077fae */ /* 0x0043e4000c101d66 */
.L_x_968:
[----:B01----:R-:W-:Y:S01]  /*193e0*/  IADD3 R2, P0, R14, R5, RZ ;  /* 0x000000050e027210 */ /* 0x003fe20007f1e0ff */
[----:B------:R-:W-:Y:S02]  /*193f0*/  ULDC.64 UR4, c[0x0][0x328] ;  /* 0x0000ca0000047ab9 */ /* 0x000fe40000000a00 */
[----:B------:R-:W-:Y:S02]  /*19400*/  IMAD R5, R20, UR4, RZ ;  /* 0x0000000414057c24 */ /* 0x000fe4000f8e02ff */
[----:B------:R-:W-:Y:S01]  /*19410*/  IMAD.X R3, RZ, RZ, R24, P0 ;  /* 0x000000ffff037224 */ /* 0x000fe200000e0618 */
        /* <DEDUP_REMOVED lines=9> */
[----:B------:R-:W-:Y:S01]  /*194b0*/  ULDC.64 UR4, c[0x0][0x338] ;  /* 0x0000ce0000047ab9 */ /* 0x000fe20000000a00 */
[----:B------:R-:W-:Y:S02]  /*194c0*/  NOP ;  /* 0x0000000000007918 */ /* 0x000fe40000000000 */
[----:B------:R-:W-:Y:S02]  /*194d0*/  IMAD.IADD R3, R3, 0x1, R5 ;  /* 0x0000000103037824 */ /* 0x000fe400078e0205 */
[----:B------:R-:W-:Y:S02]  /*194e0*/  IMAD R21, R21, UR4, RZ ;  /* 0x0000000415157c24 */ /* 0x000fe4000f8e02ff */
[----:B------:R-:W-:-:S04]  /*194f0*/  IMAD.WIDE.U32 R2, R4, UR4, R2 ;  /* 0x0000000404027c25 */ /* 0x000fc8000f8e0002 */
        /* <DEDUP_REMOVED lines=11> */
.L_x_761:
        /* <DEDUP_REMOVED lines=11> */
.L_x_762:
[C---:B------:R-:W-:Y:S01]  /*19660*/  ISETP.GT.AND P0, PT, R26.reuse, RZ, PT ;  /* 0x000000ff1a00720c */ /* 0x040fe20003f04270 */
[----:B------:R0:W-:Y:S01]  /*19670*/  SYNCS.ARRIVE.TRANS64.A1T0 RZ, [R6+URZ+0x28850], RZ ;  /* 0x028850ff06ff79a7 */ /* 0x0001e2000810003f */
[----:B------:R-:W-:Y:S01]  /*19680*/  IMAD.MOV.U32 R17, RZ, RZ, R28 ;  /* 0x000000ffff117224 */ /* 0x000fe200078e001c */
[----:B------:R-:W-:Y:S01]  /*19690*/  MOV R33, R26 ;  /* 0x0000001a00217202 */ /* 0x000fe20000000f00 */
[----:B------:R-:W-:Y:S02]  /*196a0*/  IMAD.MOV.U32 R10, RZ, RZ, R25 ;  /* 0x000000ffff0a7224 */ /* 0x000fe400078e0019 */
[----:B0-----:R-:W-:-:S07]  /*196b0*/  VIADD R6, R26, 0xffffffff ;  /* 0xffffffff1a067836 */ /* 0x001fce0000000000 */
[----:B------:R-:W-:Y:S05]  /*196c0*/  @P0 BRA `(.L_x_763) ;  /* 0xffffffec00ec0947 */ /* 0x000fea000383ffff */
.L_x_750:
[----:B------:R-:W-:Y:S05]  /*196d0*/  BSYNC B0 ;  /* 0x0000000000007941 */ /* 0x000fea0003800000 */
.L_x_749:
        /* <DEDUP_REMOVED lines=17> */
.L_x_765:
[----:B------:R-:W-:Y:S05]  /*197f0*/  BSYNC B0 ;  /* 0x0000000000007941 */ /* 0x000fea0003800000 */
.L_x_764:
[----:B------:R-:W3:Y:S02]  /*19800*/  LDL R0, [R1+0x2c] ;  /* 0x00002c0001007983 */ /* 0x000ee40000100800 */
[----:B---3--:R-:W-:-:S13]  /*19810*/  ISETP.NE.AND P0, PT, R0, 0x3, PT ;  /* 0x000000030000780c */ /* 0x008fda0003f05270 */
[----:B------:R-:W-:Y:S05]  /*19820*/  @!P0 BRA `(.L_x_766) ;  /* 0x0000000000048947 */ /* 0x000fea0003800000 */
[----:B------:R-:W-:Y:S01]  /*19830*/  BPT.TRAP 0x1 ;  /* 0x000000040000795c */ /* 0x000fe20000300000 */
.L_x_766:
[----:B------:R-:W-:Y:S01]  /*19840*/  IMAD R0, R25, 0x8, R22 ;  /* 0x0000000819007824 */ /* 0x000fe200078e0216 */
[----:B0-----:R-:W-:Y:S01]  /*19850*/  SHF.L.U32 R3, R28, 0x1f, RZ ;  /* 0x0000001f1c037819 */ /* 0x001fe200000006ff */
[----:B------:R-:W-:Y:S01]  /*19860*/  BSSY B0, `(.L_x_767) ;  /* 0x0000004000007945 */ /* 0x000fe20003800000 */
[----:B------:R-:W-:Y:S02]  /*19870*/  IMAD R6, R26, -0x80, R37 ;  /* 0xffffff801a067824 */ /* 0x000fe400078e0225 */
[----:B------:R-:W0:Y:S02]  /*19880*/  SYNCS.PHASECHK.TRANS64.TRYWAIT P0, [R0+URZ+0x28860], R3 ;  /* 0x02886003000075a7 */ /* 0x000e24000800017f */
[----:B0-----:R-:W-:Y:S05]  /*19890*/  @!P0 BRA `(.L_x_768) ;  /* 0x0000005800ac8947 */ /* 0x001fea0003800000 */
.L_x_969:
[----:B------:R-:W-:Y:S05]  /*198a0*/  BSYNC B0 ;  /* 0x0000000000007941 */ /* 0x000fea0003800000 */
.L_x_767:
        /* <DEDUP_REMOVED lines=20> */
[----:B------:R-:W1:Y:S02]  /*199f0*/  SHFL.IDX PT, R14, R23, 0x2, 0x181f ;  /* 0x00581f00170e7f89 */ /* 0x000e6400000e0000 */
[----:B0-----:R-:W-:-:S05]  /*19a00*/  IMAD.X R3, RZ, RZ, R3, P4 ;  /* 0x000000ffff037224 */ /* 0x001fca00020e0603 */
        /* <DEDUP_REMOVED lines=13> */
[----:B------:R-:W0:Y:S02]  /*19ae0*/  SHFL.IDX PT, R14, R23, 0x3, 0x181f ;  /* 0x00781f00170e7f89 */ /* 0x000e2400000e0000 */
[----:B------:R-:W-:Y:S02]  /*19af0*/  IADD3.X R3, RZ, R8, RZ, P4, !PT ;  /* 0x00000008ff037210 */ /* 0x000fe400027fe4ff */
        /* <DEDUP_REMOVED lines=23> */
[----:B------:R0:W0:Y:S02]  /*19c70*/  SHFL.IDX PT, R14, R23, 0x7, 0x181f ;  /* 0x00f81f00170e7f89 */ /* 0x00002400000e0000 */
[----:B--2---:R-:W-:-:S05]  /*19c80*/  IMAD.X R3, RZ, RZ, R7, P4 ;  /* 0x000000ffff037224 */ /* 0x004fca00020e0607 */
        /* <DEDUP_REMOVED lines=8> */
.L_x_987:
        /* <DEDUP_REMOVED lines=11> */
.L_x_770:
[----:B------:R-:W-:Y:S02]  /*19dc0*/  PLOP3.LUT P1, PT, P1, P0, PT, 0xa2, 0x0 ;  /* 0x000000000000781c */ /* 0x000fe40000f21472 */
[----:B------:R-:W-:-:S08]  /*19dd0*/  @P0 R2UR P1, UR4, R0 ;  /* 0x00000000000402ca */ /* 0x000fd00000020000 */
[----:B------:R-:W-:-:S05]  /*19de0*/  @P0 PLOP3.LUT P0, PT, P1, PT, PT, 0x80, 0x0 ;  /* 0x000000000000081c */ /* 0x000fca0000f0f070 */
[----:B------:R-:W-:Y:S01]  /*19df0*/  @!P1 SYNCS.ARRIVE.TRANS64.RED.A0T1 RZ, [UR4+0x28850], RZ ;  /* 0x028850ffffff99a7 */ /* 0x000fe20008200404 */
[----:B------:R-:W-:Y:S07]  /*19e00*/  @!P1 ARRIVES.LDGSTSBAR.64.TRANSCNT [UR4+0x28850] ;  /* 0x02885000ff0099b0 */ /* 0x000fee0008000a84 */
[----:B------:R-:W-:Y:S05]  /*19e10*/  @P0 BRA.U.ANY `(.L_x_770) ;  /* 0xfffffffd00e80947 */ /* 0x000fea000393ffff */
[----:B------:R-:W-:Y:S01]  /*19e20*/  NOP ;  /* 0x0000000000007918 */ /* 0x000fe20000000000 */
[----:B0-----:R-:W2:Y:S02]  /*19e30*/  LDL R2, [R1+0x2c] ;  /* 0x00002c0001027983 */ /* 0x001ea40000100800 */
[----:B--2---:R-:W-:-:S13]  /*19e40*/  ISETP.NE.AND P2, PT, R2, 0x3, PT ;  /* 0x000000030200780c */ /* 0x004fda0003f45270 */
[----:B------:R-:W-:Y:S05]  /*19e50*/  @!P2 BRA `(.L_x_771) ;  /* 0x000000000004a947 */ /* 0x000fea0003800000 */
[----:B------:R-:W-:Y:S01]  /*19e60*/  BPT.TRAP 0x1 ;  /* 0x000000040000795c */ /* 0x000fe20000300000 */
.L_x_771:
[----:B------:R0:W-:Y:S01]  /*19e70*/  SYNCS.ARRIVE.TRANS64.A1T0 RZ, [R0+URZ+0x28850], RZ ;  /* 0x028850ff00ff79a7 */ /* 0x0001e2000810003f */
[----:B------:R-:W-:-:S05]  /*19e80*/  VIADD R25, R25, 0x1 ;  /* 0x0000000119197836 */ /* 0x000fca0000000000 */
[----:B------:R-:W-:-:S04]  /*19e90*/  ISETP.NE.AND P0, PT, R25, 0x2, PT ;  /* 0x000000021900780c */ /* 0x000fc80003f05270 */
[----:B------:R-:W-:Y:S02]  /*19ea0*/  SEL R3, RZ, 0x1, P0 ;  /* 0x00000001ff037807 */ /* 0x000fe40000000000 */
[----:B------:R-:W-:Y:S02]  /*19eb0*/  SEL R25, R25, RZ, P0 ;  /* 0x000000ff19197207 */ /* 0x000fe40000000000 */
[----:B0-----:R-:W-:-:S07]  /*19ec0*/  LOP3.LUT R28, R28, R3, RZ, 0x3c, !PT ;  /* 0x000000031c1c7212 */ /* 0x001fce00078e3cff */
.L_x_728:
[----:B------:R-:W-:Y:S05]  /*19ed0*/  BSYNC B7 ;  /* 0x0000000000077941 */ /* 0x000fea0003800000 */
.L_x_726:
[----:B------:R-:W-:-:S13]  /*19ee0*/  LOP3.LUT P0, RZ, R32, 0x8, RZ, 0xc0, !PT ;  /* 0x0000000820ff7812 */ /* 0x000fda000780c0ff */
[----:B------:R-:W-:Y:S05]  /*19ef0*/  @!P0 BRA `(.L_x_772) ;  /* 0x0000000000248947 */ /* 0x000fea0003800000 */
[----:B------:R-:W-:Y:S05]  /*19f00*/  WARPSYNC.ALL ;  /* 0x0000000000007948 */ /* 0x000fea0003800000 */
[----:B------:R-:W1:Y:S08]  /*19f10*/  S2UR UR5, SR_CgaCtaId ;  /* 0x00000000000579c3 */ /* 0x000e700000008800 */
[----:B------:R-:W-:Y:S06]  /*19f20*/  BAR.SYNC.DEFER_BLOCKING 0x5, 0x180 ;  /* 0x0146000000007b1d */ /* 0x000fec0000010000 */
[----:B------:R-:W-:-:S02]  /*19f30*/  UMOV UR4, 0x400 ;  /* 0x0000040000047882 */ /* 0x000fc40000000000 */
[----:B-1----:R-:W-:-:S06]  /*19f40*/  ULEA UR4, UR5, UR4, 0x18 ;  /* 0x0000000405047291 */ /* 0x002fcc000f8ec03f */
[----:B0-----:R-:W-:-:S05]  /*19f50*/  IMAD.U32 R22, RZ, RZ, UR4 ;  /* 0x00000004ff167e24 */ /* 0x001fca000f8e00ff */
[----:B------:R2:W3:Y:S01]  /*19f60*/  LDS.128 R16, [R22+0x288d0] ;  /* 0x0288d00016107984 */ /* 0x0004e20000000c00 */
[----:B------:R-:W-:Y:S06]  /*19f70*/  BAR.ARV 0x4, 0x180 ;  /* 0x0106000000007b1d */ /* 0x000fec0000002000 */
[----:B------:R-:W-:Y:S05]  /*19f80*/  BRA `(.L_x_773) ;  /* 0x0000000800407947 */ /* 0x000fea0003800000 */
.L_x_772:
[----:B------:R-:W1:Y:S01]  /*19f90*/  S2R R8, SR_TID.X ;  /* 0x0000000000087919 */ /* 0x000e620000002100 */
[----:B------:R-:W-:Y:S01]  /*19fa0*/  UMOV UR4, 0xffffffff ;  /* 0xffffffff00047882 */ /* 0x000fe20000000000 */
[----:B-1----:R-:W-:-:S04]  /*19fb0*/  LOP3.LUT R8, R8, 0x1f, RZ, 0xc0, !PT ;  /* 0x0000001f08087812 */ /* 0x002fc800078ec0ff */
[----:B------:R-:W-:Y:S01]  /*19fc0*/  ISETP.NE.AND P0, PT, R8, 0x1f, PT ;  /* 0x0000001f0800780c */ /* 0x000fe20003f05270 */
[----:B------:R-:W-:-:S12]  /*19fd0*/  BRA.DIV UR4, `(.L_x_774) ;  /* 0x0000005e046c7947 */ /* 0x000fd8000b800000 */
[----:B0-----:R-:W-:Y:S01]  /*19fe0*/  IADD3 R5, R19, R8, RZ ;  /* 0x0000000813057210 */ /* 0x001fe20007ffe0ff */
[----:B------:R-:W-:-:S03]  /*19ff0*/  ULDC UR4, c[0x0][0xc3c] ;  /* 0x00030f0000047ab9 */ /* 0x000fc60000000800 */
[----:B------:R-:W-:-:S13]  /*1a000*/  ISETP.GE.OR P1, PT, R5, UR4, !P0 ;  /* 0x0000000405007c0c */ /* 0x000fda000c726670 */
[----:B------:R-:W0:Y:S02]  /*1a010*/  @!P1 LDC.64 R2, c[0x0][0xc80] ;  /* 0x00032000ff029b82 */ /* 0x000e240000000a00 */
[----:B0-----:R-:W-:-:S06]  /*1a020*/  @!P1 IMAD.WIDE R2, R5, 0x4, R2 ;  /* 0x0000000405029825 */ /* 0x001fcc00078e0202 */
        /* <DEDUP_REMOVED lines=9> */
[----:B------:R-:W0:Y:S02]  /*1a0c0*/  SHFL.UP PT, R14, R4, 0x1, RZ ;  /* 0x04200000040e7989 */ /* 0x000e2400000e00ff */
[----:B0-----:R-:W-:-:S05]  /*1a0d0*/  SEL R5, R14, RZ, P1 ;  /* 0x000000ff0e057207 */ /* 0x001fca0000800000 */
[----:B------:R-:W-:Y:S02]  /*1a0e0*/  IMAD.IADD R6, R4, 0x1, R5 ;  /* 0x0000000104067824 */ /* 0x000fe400078e0205 */
[----:B------:R-:W-:Y:S04]  /*1a0f0*/  SHFL.IDX PT, R5, R16, RZ, 0x1f ;  /* 0x00001fff10057589 */ /* 0x000fe800000e0000 */
        /* <DEDUP_REMOVED lines=12> */
[----:B------:R0:W1:Y:S02]  /*1a1c0*/  SHFL.IDX PT, R14, R2, 0x1f, 0x1f ;  /* 0x03e01f00020e7f89 */ /* 0x00006400000e0000 */
.L_x_997:
[----:B------:R-:W-:Y:S02]  /*1a1d0*/  ULDC UR4, c[0x0][0xc38] ;  /* 0x00030e0000047ab9 */ /* 0x000fe40000000800 */
[----:B------:R-:W-:-:S05]  /*1a1e0*/  MOV R7, UR4 ;  /* 0x0000000400077c02 */ /* 0x000fca0008000f00 */
[----:B-1----:R-:W-:-:S04]  /*1a1f0*/  IMAD R3, R14, R7, RZ ;  /* 0x000000070e037224 */ /* 0x002fc800078e02ff */
[----:B------:R-:W-:-:S05]  /*1a200*/  IMAD.IADD R6, R0, 0x1, R3 ;  /* 0x0000000100067824 */ /* 0x000fca00078e0203 */
[----:B------:R-:W-:-:S13]  /*1a210*/  ISETP.GT.AND P6, PT, R6, R5, PT ;  /* 0x000000050600720c */ /* 0x000fda0003fc4270 */
[----:B------:R-:W-:Y:S05]  /*1a220*/  @P6 BRA `(.L_x_775) ;  /* 0x00000000009c6947 */ /* 0x000fea0003800000 */
.L_x_780:
[----:B------:R-:W1:Y:S01]  /*1a230*/  LDC R0, c[0x0][0xc3c] ;  /* 0x00030f00ff007b82 */ /* 0x000e620000000800 */
[----:B------:R-:W-:-:S05]  /*1a240*/  VIADD R19, R19, 0x1f ;  /* 0x0000001f13137836 */ /* 0x000fca0000000000 */
[----:B-1----:R-:W-:-:S13]  /*1a250*/  ISETP.GE.AND P6, PT, R19, R0, PT ;  /* 0x000000001300720c */ /* 0x002fda0003fc6270 */
[----:B------:R-:W-:Y:S05]  /*1a260*/  @P6 BRA `(.L_x_776) ;  /* 0x0000000400446947 */ /* 0x000fea0003800000 */
[----:B0-----:R-:W0:Y:S01]  /*1a270*/  S2R R2, SR_TID.X ;  /* 0x0000000000027919 */ /* 0x001e220000002100 */
[----:B------:R-:W-:Y:S01]  /*1a280*/  BSSY B0, `(.L_x_777) ;  /* 0x0000009000007945 */ /* 0x000fe20003800000 */
[----:B------:R-:W-:Y:S01]  /*1a290*/  IMAD.MOV.U32 R4, RZ, RZ, RZ ;  /* 0x000000ffff047224 */ /* 0x000fe200078e00ff */
[----:B0-----:R-:W-:-:S05]  /*1a2a0*/  LOP3.LUT R2, R2, 0x1f, RZ, 0xc0, !PT ;  /* 0x0000001f02027812 */ /* 0x001fca00078ec0ff */
[----:B------:R-:W-:-:S05]  /*1a2b0*/  IMAD.IADD R7, R19, 0x1, R2 ;  /* 0x0000000113077824 */ /* 0x000fca00078e0202 */
[----:B------:R-:W-:-:S13]  /*1a2c0*/  ISETP.GE.OR P6, PT, R7, R0, !P0 ;  /* 0x000000000700720c */ /* 0x000fda00047c6670 */
[----:B------:R-:W-:Y:S05]  /*1a2d0*/  @P6 BRA `(.L_x_778) ;  /* 0x00000000000c6947 */ /* 0x000fea0003800000 */
[----:B------:R-:W0:Y:S02]  /*1a2e0*/  LDC.64 R2, c[0x0][0xc80] ;  /* 0x00032000ff027b82 */ /* 0x000e240000000a00 */
[----:B0-----:R-:W-:-:S05]  /*1a2f0*/  IMAD.WIDE R2, R7, 0x4, R2 ;  /* 0x0000000407027825 */ /* 0x001fca00078e0202 */
[----:B------:R0:W5:Y:S02]  /*1a300*/  LDG.E R4, desc[UR38][R2.64] ;  /* 0x0000002602047981 */ /* 0x000164000c1e1900 */
.L_x_778:
[----:B------:R-:W-:Y:S05]  /*1a310*/  BSYNC B0 ;  /* 0x0000000000007941 */ /* 0x000fea0003800000 */
.L_x_777:
[----:B------:R-:W-:-:S03]  /*1a320*/  UMOV UR4, 0xffffffff ;  /* 0xffffffff00047882 */ /* 0x000fc60000000000 */
[----:B------:R-:W-:Y:S05]  /*1a330*/  BRA.DIV UR4, `(.L_x_779) ;  /* 0x0000005e04b87947 */ /* 0x000fea000b800000 */
[----:B-----5:R-:W1:Y:S02]  /*1a340*/  SHFL.UP PT, R14, R4, 0x1, RZ ;  /* 0x04200000040e7989 */ /* 0x020e6400000e00ff */
[----:B-1----:R-:W-:-:S05]  /*1a350*/  SEL R13, R14, RZ, P1 ;  /* 0x000000ff0e0d7207 */ /* 0x002fca0000800000 */
[----:B------:R-:W-:-:S05]  /*1a360*/  IMAD.IADD R13, R4, 0x1, R13 ;  /* 0x00000001040d7824 */ /* 0x000fca00078e020d */
[----:B------:R-:W1:Y:S02]  /*1a370*/  SHFL.UP PT, R14, R13, 0x2, RZ ;  /* 0x044000000d0e7989 */ /* 0x000e6400000e00ff */
[----:B-1----:R-:W-:-:S05]  /*1a380*/  SEL R0, R14, RZ, P2 ;  /* 0x000000ff0e007207 */ /* 0x002fca0001000000 */
[----:B------:R-:W-:-:S05]  /*1a390*/  IMAD.IADD R0, R13, 0x1, R0 ;  /* 0x000000010d007824 */ /* 0x000fca00078e0200 */
[----:B------:R-:W0:Y:S02]  /*1a3a0*/  SHFL.UP PT, R14, R0, 0x4, RZ ;  /* 0x04800000000e7989 */ /* 0x000e2400000e00ff */
[----:B0-----:R-:W-:-:S05]  /*1a3b0*/  SEL R3, R14, RZ, P3 ;  /* 0x000000ff0e037207 */ /* 0x001fca0001800000 */
[----:B------:R-:W-:-:S05]  /*1a3c0*/  IMAD.IADD R2, R0, 0x1, R3 ;  /* 0x0000000100027824 */ /* 0x000fca00078e0203 */
[----:B------:R-:W0:Y:S02]  /*1a3d0*/  SHFL.UP PT, R14, R2, 0x8, RZ ;  /* 0x05000000020e7989 */ /* 0x000e2400000e00ff */
[----:B0-----:R-:W-:-:S04]  /*1a3e0*/  SEL R3, R14, RZ, P4 ;  /* 0x000000ff0e037207 */ /* 0x001fc80002000000 */
[----:B------:R-:W-:-:S05]  /*1a3f0*/  IADD3 R3, R2, R3, RZ ;  /* 0x0000000302037210 */ /* 0x000fca0007ffe0ff */
[----:B------:R-:W0:Y:S02]  /*1a400*/  SHFL.UP PT, R14, R3, 0x10, RZ ;  /* 0x06000000030e7989 */ /* 0x000e2400000e00ff */
[----:B0-----:R-:W-:-:S05]  /*1a410*/  SEL R14, R14, RZ, P5 ;  /* 0x000000ff0e0e7207 */ /* 0x001fca0002800000 */
[----:B------:R-:W-:-:S05]  /*1a420*/  IMAD.IADD R2, R3, 0x1, R14 ;  /* 0x0000000103027824 */ /* 0x000fca00078e020e */
[----:B------:R0:W1:Y:S02]  /*1a430*/  SHFL.IDX PT, R14, R2, 0x1f, 0x1f ;  /* 0x03e01f00020e7f89 */ /* 0x00006400000e0000 */
.L_x_1005:
[----:B------:R-:W-:Y:S02]  /*1a440*/  ULDC UR4, c[0x0][0xc38] ;  /* 0x00030e0000047ab9 */ /* 0x000fe40000000800 */
[----:B------:R-:W-:-:S04]  /*1a450*/  IMAD.U32 R7, RZ, RZ, UR4 ;  /* 0x00000004ff077e24 */ /* 0x000fc8000f8e00ff */
[----:B-1----:R-:W-:-:S04]  /*1a460*/  IMAD R3, R14, R7, RZ ;  /* 0x000000070e037224 */ /* 0x002fc800078e02ff */
[----:B------:R-:W-:-:S05]  /*1a470*/  IMAD.IADD R6, R3, 0x1, R6 ;  /* 0x0000000103067824 */ /* 0x000fca00078e0206 */
[----:B------:R-:W-:-:S13]  /*1a480*/  ISETP.GT.AND P6, PT, R6, R5, PT ;  /* 0x000000050600720c */ /* 0x000fda0003fc4270 */
[----:B------:R-:W-:Y:S05]  /*1a490*/  @!P6 BRA `(.L_x_780) ;  /* 0xfffffffc0064e947 */ /* 0x000fea000383ffff */
.L_x_775:
[----:B------:R-:W-:Y:S01]  /*1a4a0*/  IMAD.IADD R6, R6, 0x1, -R3 ;  /* 0x0000000106067824 */ /* 0x000fe200078e0a03 */
[----:B------:R-:W-:-:S03]  /*1a4b0*/  UMOV UR4, 0xffffffff ;  /* 0xffffffff00047882 */ /* 0x000fc60000000000 */
[----:B------:R-:W-:-:S05]  /*1a4c0*/  IMAD R0, R2, R7, R6 ;  /* 0x0000000702007224 */ /* 0x000fca00078e0206 */
[----:B------:R-:W-:Y:S01]  /*1a4d0*/  ISETP.GT.AND P6, PT, R0, R5, PT ;  /* 0x000000050000720c */ /* 0x000fe20003fc4270 */
[----:B------:R-:W-:-:S12]  /*1a4e0*/  BRA.DIV UR4, `(.L_x_781) ;  /* 0x0000006204087947 */ /* 0x000fd8000b800000 */
[----:B------:R-:W-:-:S04]  /*1a4f0*/  VOTE.ANY R3, PT, !P6 ;  /* 0x0000000000037806 */ /* 0x000fc800070e0100 */
[----:B------:R-:W1:Y:S02]  /*1a500*/  POPC R0, R3 ;  /* 0x0000000300007309 */ /* 0x000e640000000000 */
[----:B-1----:R1:W2:Y:S02]  /*1a510*/  SHFL.IDX PT, R4, R4, R0, 0x1f ;  /* 0x00001f0004047589 */ /* 0x0022a400000e0000 */
.L_x_1009:
[----:B------:R-:W-:Y:S01]  /*1a520*/  ISETP.NE.AND P0, PT, R3, RZ, PT ;  /* 0x000000ff0300720c */ /* 0x000fe20003f05270 */
[----:B------:R-:W-:-:S12]  /*1a530*/  IMAD.MOV.U32 R14, RZ, RZ, RZ ;  /* 0x000000ffff0e7224 */ /* 0x000fd800078e00ff */
[----:B------:R-:W-:Y:S05]  /*1a540*/  @!P0 BRA `(.L_x_782) ;  /* 0x0000000000108947 */ /* 0x000fea0003800000 */
[----:B------:R-:W-:Y:S01]  /*1a550*/  UMOV UR4, 0xffffffff ;  /* 0xffffffff00047882 */ /* 0x000fe20000000000 */
[----:B------:R-:W-:Y:S02]  /*1a560*/  VIADD R12, R0, 0xffffffff ;  /* 0xffffffff000c7836 */ /* 0x000fe40000000000 */
[----:B------:R-:W-:Y:S05]  /*1a570*/  BRA.DIV UR4, `(.L_x_783) ;  /* 0x00000062042c7947 */ /* 0x000fea000b800000 */
[----:B------:R3:W4:Y:S02]  /*1a580*/  SHFL.IDX PT, R14, R2, R12, 0x1f ;  /* 0x00001f0c020e7589 */ /* 0x00072400000e0000 */
.L_x_782:
[----:B--2---:R-:W-:Y:S01]  /*1a590*/  IABS R8, R4 ;  /* 0x0000000400087213 */ /* 0x004fe20000000000 */
[----:B----4-:R-:W-:Y:S02]  /*1a5a0*/  IMAD R16, R14, R7, R6 ;  /* 0x000000070e107224 */ /* 0x010fe400078e0206 */
[----:B------:R-:W-:Y:S01]  /*1a5b0*/  IMAD.IADD R19, R0, 0x1, R19 ;  /* 0x0000000100137824 */ /* 0x000fe200078e0213 */
[----:B------:R-:W2:Y:S08]  /*1a5c0*/  I2F.RP R9, R8 ;  /* 0x0000000800097306 */ /* 0x000eb00000209400 */
[----:B--2---:R-:W0:Y:S02]  /*1a5d0*/  MUFU.RCP R9, R9 ;  /* 0x0000000900097308 */ /* 0x004e240000001000 */
[----:B0--3--:R-:W-:-:S06]  /*1a5e0*/  VIADD R2, R9, 0xffffffe ;  /* 0x0ffffffe09027836 */ /* 0x009fcc0000000000 */
[----:B------:R0:W2:Y:S02]  /*1a5f0*/  F2I.FTZ.U32.TRUNC.NTZ R3, R2 ;  /* 0x0000000200037305 */ /* 0x0000a4000021f000 */
[----:B0-----:R-:W-:Y:S01]  /*1a600*/  IMAD.MOV.U32 R2, RZ, RZ, RZ ;  /* 0x000000ffff027224 */ /* 0x001fe200078e00ff */
[----:B--2---:R-:W-:-:S05]  /*1a610*/  IADD3 R7, RZ, -R3, RZ ;  /* 0x80000003ff077210 */ /* 0x004fca0007ffe0ff */
        /* <DEDUP_REMOVED lines=11> */
[----:B------:R-:W-:Y:S02]  /*1a6d0*/  @!P1 IMAD.IADD R5, R5, 0x1, -R8 ;  /* 0x0000000105059824 */ /* 0x000fe400078e0a08 */
[----:B------:R-:W-:Y:S01]  /*1a6e0*/  @!P1 VIADD R3, R3, 0x1 ;  /* 0x0000000103039836 */ /* 0x000fe20000000000 */
[----:B------:R-:W-:Y:S02]  /*1a6f0*/  ISETP.NE.AND P1, PT, R4, RZ, PT ;  /* 0x000000ff0400720c */ /* 0x000fe40003f25270 */
[----:B------:R-:W-:-:S13]  /*1a700*/  ISETP.GE.U32.AND P0, PT, R5, R8, PT ;  /* 0x000000080500720c */ /* 0x000fda0003f06070 */
[----:B------:R-:W-:-:S04]  /*1a710*/  @P0 VIADD R3, R3, 0x1 ;  /* 0x0000000103030836 */ /* 0x000fc80000000000 */
[----:B------:R-:W-:Y:S01]  /*1a720*/  @!P2 IMAD.MOV R3, RZ, RZ, -R3 ;  /* 0x000000ffff03a224 */ /* 0x000fe200078e0a03 */
[----:B------:R-:W-:-:S04]  /*1a730*/  @!P1 LOP3.LUT R3, RZ, R4, RZ, 0x33, !PT ;  /* 0x00000004ff039212 */ /* 0x000fc800078e33ff */
[----:B------:R-:W-:Y:S01]  /*1a740*/  IADD3 R17, -R3, RZ, RZ ;  /* 0x000000ff03117210 */ /* 0x000fe20007ffe1ff */
[----:B------:R-:W-:-:S04]  /*1a750*/  IMAD.MOV.U32 R18, RZ, RZ, R3 ;  /* 0x000000ffff127224 */ /* 0x000fc800078e0003 */
[----:B------:R-:W-:Y:S01]  /*1a760*/  IMAD R17, R4, R17, R7 ;  /* 0x0000001104117224 */ /* 0x000fe200078e0207 */
[----:B------:R-:W-:Y:S06]  /*1a770*/  BRA `(.L_x_784) ;  /* 0x00000000001c7947 */ /* 0x000fec0003800000 */
.L_x_776:
[----:B------:R-:W-:Y:S01]  /*1a780*/  UMOV UR4, URZ ;  /* 0x0000003f00047c82 */ /* 0x000fe20008000000 */
[----:B------:R-:W-:Y:S01]  /*1a790*/  UMOV UR5, URZ ;  /* 0x0000003f00057c82 */ /* 0x000fe20008000000 */
[----:B------:R-:W-:Y:S01]  /*1a7a0*/  ULDC UR6, c[0x0][0xc3c] ;  /* 0x00030f0000067ab9 */ /* 0x000fe20000000800 */
[----:B------:R-:W-:Y:S02]  /*1a7b0*/  IMAD.MOV.U32 R16, RZ, RZ, R5 ;  /* 0x000000ffff107224 */ /* 0x000fe400078e0005 */
[----:B------:R-:W-:Y:S02]  /*1a7c0*/  IMAD.U32 R17, RZ, RZ, UR4 ;  /* 0x00000004ff117e24 */ /* 0x000fe4000f8e00ff */
[----:B------:R-:W-:Y:S02]  /*1a7d0*/  IMAD.U32 R18, RZ, RZ, UR5 ;  /* 0x00000005ff127e24 */ /* 0x000fe4000f8e00ff */
[----:B------:R-:W-:-:S07]  /*1a7e0*/  IMAD.U32 R19, RZ, RZ, UR6 ;  /* 0x00000006ff137e24 */ /* 0x000fce000f8e00ff */
.L_x_784:
[----:B-1----:R-:W1:Y:S01]  /*1a7f0*/  S2R R0, SR_TID.X ;  /* 0x0000000000007919 */ /* 0x002e620000002100 */
[----:B------:R-:W-:Y:S05]  /*1a800*/  WARPSYNC.ALL ;  /* 0x0000000000007948 */ /* 0x000fea0003800000 */
[----:B------:R-:W-:Y:S01]  /*1a810*/  BAR.SYNC.DEFER_BLOCKING 0x4, 0x180 ;  /* 0x0106000000007b1d */ /* 0x000fe20000010000 */
[----:B-1----:R-:W-:-:S04]  /*1a820*/  LOP3.LUT R0, R0, 0x1f, RZ, 0xc0, !PT ;  /* 0x0000001f00007812 */ /* 0x002fc800078ec0ff */
[----:B------:R-:W-:-:S13]  /*1a830*/  ISETP.NE.AND P0, PT, R0, RZ, PT ;  /* 0x000000ff0000720c */ /* 0x000fda0003f05270 */
[----:B------:R-:W1:Y:S01]  /*1a840*/  @!P0 S2R R3, SR_CgaCtaId ;  /* 0x0000000000038919 */ /* 0x000e620000008800 */
[----:B------:R-:W-:-:S04]  /*1a850*/  @!P0 MOV R0, 0x400 ;  /* 0x0000040000008802 */ /* 0x000fc80000000f00 */
[----:B-1----:R-:W-:-:S05]  /*1a860*/  @!P0 LEA R22, R3, R0, 0x18 ;  /* 0x0000000003168211 */ /* 0x002fca00078ec0ff */
[----:B------:R1:W-:Y:S01]  /*1a870*/  @!P0 STS.128 [R22+0x288d0], R16 ;  /* 0x0288d01016008388 */ /* 0x0003e20000000c00 */
[----:B------:R-:W-:Y:S06]  /*1a880*/  BAR.ARV 0x5, 0x180 ;  /* 0x0146000000007b1d */ /* 0x000fec0000002000 */
.L_x_773:
[----:B------:R-:W-:Y:S02]  /*1a890*/  ULDC UR4, c[0x0][0xc3c] ;  /* 0x00030f0000047ab9 */ /* 0x000fe40000000800 */
[----:B---3--:R-:W-:-:S13]  /*1a8a0*/  ISETP.GE.AND P0, PT, R19, UR4, PT ;  /* 0x0000000413007c0c */ /* 0x008fda000bf06270 */
[----:B------:R-:W-:Y:S05]  /*1a8b0*/  @!P0 BRA `(.L_x_785) ;  /* 0xffffffa800048947 */ /* 0x000fea000383ffff */
[----:B------:R-:W-:Y:S05]  /*1a8c0*/  BSYNC B8 ;  /* 0x0000000000087941 */ /* 0x000fea0003800000 */
.L_x_686:
[----:B------:R-:W3:Y:S01]  /*1a8d0*/  LDL.LU R0, [R1+0x24] ;  /* 0x0000240001007983 */ /* 0x000ee20000300800 */
[----:B------:R-:W-:Y:S01]  /*1a8e0*/  BSSY B0, `(.L_x_786) ;  /* 0x000000b000007945 */ /* 0x000fe20003800000 */
[----:B------:R-:W4:Y:S01]  /*1a8f0*/  S2R R5, SR_CgaCtaId ;  /* 0x0000000000057919 */ /* 0x000f220000008800 */
[----:B---3--:R-:W-:-:S05]  /*1a900*/  VIADD R0, R0, 0x1 ;  /* 0x0000000100007836 */ /* 0x008fca0000000000 */
[----:B01----:R-:W-:-:S04]  /*1a910*/  LEA.HI R2, R0, R0, RZ, 0x1 ;  /* 0x0000000000027211 */ /* 0x003fc800078f08ff */
[----:B------:R-:W-:Y:S02]  /*1a920*/  LOP3.LUT R3, R2, 0xfffffffe, RZ, 0xc0, !PT ;  /* 0xfffffffe02037812 */ /* 0x000fe400078ec0ff */
[----:B------:R-:W-:Y:S02]  /*1a930*/  MOV R2, 0x400 ;  /* 0x0000040000027802 */ /* 0x000fe40000000f00 */
[----:B------:R-:W-:Y:S02]  /*1a940*/  IADD3 R0, R0, -R3, RZ ;  /* 0x8000000300007210 */ /* 0x000fe40007ffe0ff */
[----:B----4-:R-:W-:Y:S02]  /*1a950*/  LEA R4, R5, R2, 0x18 ;  /* 0x0000000205047211 */ /* 0x010fe400078ec0ff */
[----:B------:R-:W-:-:S04]  /*1a960*/  SHF.L.U32 R0, R0, 0x1f, RZ ;  /* 0x0000001f00007819 */ /* 0x000fc800000006ff */
[----:B------:R-:W0:Y:S02]  /*1a970*/  SYNCS.PHASECHK.TRANS64.TRYWAIT P0, [R4+URZ+0x28820], R0 ;  /* 0x02882000040075a7 */ /* 0x000e24000800017f */
[----:B0-----:R-:W-:Y:S05]  /*1a980*/  @!P0 BRA `(.L_x_787) ;  /* 0x0000005c004c8947 */ /* 0x001fea0003800000 */
.L_x_1012:
[----:B------:R-:W-:Y:S05]  /*1a990*/  BSYNC B0 ;  /* 0x0000000000007941 */ /* 0x000fea0003800000 */
.L_x_786:
[----:B------:R-:W-:-:S03]  /*1a9a0*/  UMOV UR4, 0xffffffff ;  /* 0xffffffff00047882 */ /* 0x000fc60000000000 */
[----:B------:R-:W-:Y:S05]  /*1a9b0*/  BRA.DIV UR4, `(.L_x_788) ;  /* 0x0000005e04547947 */ /* 0x000fea000b800000 */
[----:B0-----:R-:W0:Y:S02]  /*1a9c0*/  S2R R0, SR_TID.X ;  /* 0x0000000000007919 */ /* 0x001e240000002100 */
[----:B0-----:R-:W-:-:S04]  /*1a9d0*/  SHF.R.U32.HI R0, RZ, 0x5, R0 ;  /* 0x00000005ff007819 */ /* 0x001fc80000011600 */
[----:B------:R-:W-:-:S05]  /*1a9e0*/  LOP3.LUT R0, R0, 0x3, RZ, 0xc0, !PT ;  /* 0x0000000300007812 */ /* 0x000fca00078ec0ff */
[----:B------:R0:W1:Y:S02]  /*1a9f0*/  SHFL.IDX PT, R14, R0, RZ, 0x1f ;  /* 0x00001fff000e7589 */ /* 0x00006400000e0000 */
.L_x_1015:
[----:B-1----:R-:W-:-:S13]  /*1aa00*/  ISETP.NE.AND P0, PT, R14, RZ, PT ;  /* 0x000000ff0e00720c */ /* 0x002fda0003f05270 */
[----:B------:R-:W-:Y:S05]  /*1aa10*/  @P0 BRA `(.L_x_480) ;  /* 0x0000000000880947 */ /* 0x000fea0003800000 */
[----:B------:R-:W-:-:S03]  /*1aa20*/  UMOV UR4, 0xffffffff ;  /* 0xffffffff00047882 */ /* 0x000fc60000000000 */
[----:B------:R-:W-:Y:S05]  /*1aa30*/  BRA.DIV UR4, `(.L_x_789) ;  /* 0x0000005e04687947 */ /* 0x000fea000b800000 */
[----:B------:R-:W-:-:S13]  /*1aa40*/  ELECT P6, URZ, PT ;  /* 0x00000000003f782f */ /* 0x000fda00038c0000 */
.L_x_1018:
[----:B------:R-:W-:Y:S05]  /*1aa50*/  @!P6 BRA `(.L_x_480) ;  /* 0x000000000078e947 */ /* 0x000fea0003800000 */
[----:B0-----:R-:W3:Y:S02]  /*1aa60*/  LDL.LU R0, [R1+0xc] ;  /* 0x00000c0001007983 */ /* 0x001ee40000300800 */
[----:B---3--:R-:W-:-:S04]  /*1aa70*/  LOP3.LUT R0, R0, 0x2, RZ, 0xfc, !PT ;  /* 0x0000000200007812 */ /* 0x008fc800078efcff */
[----:B------:R-:W-:-:S13]  /*1aa80*/  ISETP.NE.AND P0, PT, R0, 0x3, PT ;  /* 0x000000030000780c */ /* 0x000fda0003f05270 */
[----:B------:R-:W-:Y:S05]  /*1aa90*/  @!P0 BRA `(.L_x_790) ;  /* 0x0000000000048947 */ /* 0x000fea0003800000 */
[----:B------:R-:W-:Y:S01]  /*1aaa0*/  BPT.TRAP 0x1 ;  /* 0x000000040000795c */ /* 0x000fe20000300000 */
.L_x_790:
[C---:B------:R-:W-:Y:S01]  /*1aab0*/  IMAD R5, R25.reuse, 0x8, R4 ;  /* 0x0000000819057824 */ /* 0x040fe200078e0204 */
[----:B------:R-:W-:Y:S01]  /*1aac0*/  SHF.L.U32 R0, R28, 0x1f, RZ ;  /* 0x0000001f1c007819 */ /* 0x000fe200000006ff */
[----:B------:R-:W-:-:S03]  /*1aad0*/  VIADD R25, R25, 0x1 ;  /* 0x0000000119197836 */ /* 0x000fc60000000000 */
[----:B------:R-:W0:Y:S02]  /*1aae0*/  SYNCS.PHASECHK.TRANS64.TRYWAIT P1, [R5+URZ+0x28840], R0 ;  /* 0x02884000050075a7 */ /* 0x000e24000802017f */
[----:B------:R-:W-:-:S04]  /*1aaf0*/  ISETP.NE.AND P2, PT, R25, 0x2, PT ;  /* 0x000000021900780c */ /* 0x000fc80003f45270 */
[----:B------:R-:W-:Y:S01]  /*1ab00*/  SEL R3, RZ, 0x1, P2 ;  /* 0x00000001ff037807 */ /* 0x000fe20001000000 */
[----:B0-----:R-:W-:Y:S08]  /*1ab10*/  @!P1 BRA `(.L_x_791) ;  /* 0x0000005c00509947 */ /* 0x001ff00003800000 */
.L_x_1019:
[----:B------:R-:W-:Y:S02]  /*1ab20*/  SEL R25, R25, RZ, P2 ;  /* 0x000000ff19197207 */ /* 0x000fe40001000000 */
[----:B------:R-:W-:Y:S01]  /*1ab30*/  LOP3.LUT R2, R28, R3, RZ, 0x3c, !PT ;  /* 0x000000031c027212 */ /* 0x000fe200078e3cff */
[----:B------:R-:W-:Y:S06]  /*1ab40*/  @!P0 BRA `(.L_x_792) ;  /* 0x0000000000048947 */ /* 0x000fec0003800000 */
[----:B------:R-:W-:Y:S01]  /*1ab50*/  BPT.TRAP 0x1 ;  /* 0x000000040000795c */ /* 0x000fe20000300000 */
.L_x_792:
[----:B------:R-:W-:Y:S01]  /*1ab60*/  IMAD R25, R25, 0x8, R4 ;  /* 0x0000000819197824 */ /* 0x000fe200078e0204 */
[----:B------:R-:W-:-:S04]  /*1ab70*/  SHF.L.U32 R2, R2, 0x1f, RZ ;  /* 0x0000001f02027819 */ /* 0x000fc800000006ff */
[----:B------:R-:W1:Y:S02]  /*1ab80*/  SYNCS.PHASECHK.TRANS64.TRYWAIT P1, [R25+URZ+0x28840], R2 ;  /* 0x02884002190075a7 */ /* 0x000e64000802017f */
[----:B-1----:R-:W-:Y:S05]  /*1ab90*/  @!P1 BRA `(.L_x_793) ;  /* 0x0000005c00449947 */ /* 0x002fea0003800000 */
.L_x_1020:
[----:B------:R-:W-:Y:S05]  /*1aba0*/  @!P0 BRA `(.L_x_794) ;  /* 0x0000000000048947 */ /* 0x000fea0003800000 */
[----:B------:R-:W-:Y:S01]  /*1abb0*/  BPT.TRAP 0x1 ;  /* 0x000000040000795c */ /* 0x000fe20000300000 */
.L_x_794:
[----:B------:R-:W3:Y:S02]  /*1abc0*/  SYNCS.PHASECHK.TRANS64.TRYWAIT P1, [R5+URZ+0x28860], R0 ;  /* 0x02886000050075a7 */ /* 0x000ee4000802017f */
[----:B---3--:R-:W-:Y:S05]  /*1abd0*/  @!P1 BRA `(.L_x_795) ;  /* 0x0000005c00489947 */ /* 0x008fea0003800000 */
.L_x_1021:
[----:B------:R-:W-:Y:S05]  /*1abe0*/  @!P0 BRA `(.L_x_796) ;  /* 0x0000000000048947 */ /* 0x000fea0003800000 */
[----:B------:R-:W-:Y:S01]  /*1abf0*/  BPT.TRAP 0x1 ;  /* 0x000000040000795c */ /* 0x000fe20000300000 */
.L_x_796:
[----:B----4-:R4:W0:Y:S02]  /*1ac00*/  SYNCS.PHASECHK.TRANS64.TRYWAIT P0, [R25+URZ+0x28860], R2 ;  /* 0x02886002190075a7 */ /* 0x010824000800017f */
[----:B0-----:R-:W-:Y:S05]  /*1ac10*/  @!P0 NANOSLEEP.SYNCS 0x989680 ;  /* 0x009896800000895d */ /* 0x001fea0003900000 */
[----:B------:R-:W0:Y:S02]  /*1ac20*/  @!P0 SYNCS.PHASECHK.TRANS64 P0, [R25+URZ+0x28860], R2 ;  /* 0x02886002190085a7 */ /* 0x000e24000800007f */
[----:B0-----:R-:W-:Y:S05]  /*1ac30*/  @!P0 BRA `(.L_x_796) ;  /* 0xfffffffc00f08947 */ /* 0x001fea000383ffff */
.L_x_480:
[----:B------:R-:W-:Y:S05]  /*1ac40*/  BSYNC B9 ;  /* 0x0000000000097941 */ /* 0x000fea0003800000 */
.L_x_477:
[----:B------:R-:W-:Y:S05]  /*1ac50*/  EXIT ;  /* 0x000000000000794d */ /* 0x000fea0003800000 */
.L_x_502:
[----:B0-----:R0:W1:Y:S02]  /*1ac60*/  SYNCS.PHASECHK.TRANS64.TRYWAIT P6, [R92+URZ+0x28890], R103 ;  /* 0x028890675c0075a7 */ /* 0x00106400080c017f */
[----:B-1----:R-:W-:Y:S05]  /*1ac70*/  @!P6 NANOSLEEP.SYNCS 0x989680 ;  /* 0x009896800000e95d */ /* 0x002fea0003900000 */
[----:B------:R-:W1:Y:S02]  /*1ac80*/  @!P6 SYNCS.PHASECHK.TRANS64 P6, [R92+URZ+0x28890], R103 ;  /* 0x028890675c00e5a7 */ /* 0x000e6400080c007f */
[----:B-1----:R-:W-:Y:S05]  /*1ac90*/  @!P6 BRA `(.L_x_502) ;  /* 0xfffffffc00f0e947 */ /* 0x002fea000383ffff */
[----:B------:R-:W-:Y:S05]  /*1aca0*/  BRA `(.L_x_797) ;  /* 0xfffffe8000d87947 */ /* 0x000fea000383ffff */
.L_x_503:
[----:B------:R-:W-:Y:S01]  /*1acb0*/  BSSY B1, `(.L_x_798) ;  /* 0x0000008000017945 */ /* 0x000fe20003800000 */
[----:B------:R-:W-:Y:S02]  /*1acc0*/  IMAD.MOV.U32 R13, RZ, RZ, R108 ;  /* 0x000000ffff0d7224 */ /* 0x000fe400078e006c */
[----:B------:R-:W-:Y:S02]  /*1acd0*/  IMAD.MOV.U32 R12, RZ, RZ, RZ ;  /* 0x000000ffff0c7224 */ /* 0x000fe400078e00ff */
[----:B------:R-:W-:Y:S02]  /*1ace0*/  IMAD.MOV.U32 R11, RZ, RZ, 0x181f ;  /* 0x0000181fff0b7424 */ /* 0x000fe400078e00ff */
[----:B------:R-:W-:-:S07]  /*1acf0*/  IMAD.MOV.U32 R15, RZ, RZ, -0x1 ;  /* 0xffffffffff0f7424 */ /* 0x000fce00078e00ff */
[----:B0-----:R-:W-:Y:S05]  /*1ad00*/  WARPSYNC.COLLECTIVE R15, `(.L_x_799) ;  /* 0x000000000f087348 */ /* 0x001fea0003c00000 */
[----:B------:R1:W2:Y:S02]  /*1ad10*/  SHFL.IDX P6, R14, R13, R12, R11 ;  /* 0x0000000c0d0e7389 */ /* 0x0002a400000c000b */
[----:B012---:R-:W-:Y:S01]  /*1ad20*/  ENDCOLLECTIVE ;  /* 0x000000000000791b */ /* 0x007fe20003800000 */
.L_x_799:
[----:B------:R-:W-:Y:S05]  /*1ad30*/  BSYNC B1 ;  /* 0x0000000000017941 */ /* 0x000fea0003800000 */
.L_x_798:
[----:B------:R-:W-:Y:S01]  /*1ad40*/  IMAD.MOV.U32 R13, RZ, RZ, R109 ;  /* 0x000000ffff0d7224 */ /* 0x000fe200078e006d */
[----:B------:R-:W-:Y:S01]  /*1ad50*/  MOV R79, R14 ;  /* 0x0000000e004f7202 */ /* 0x000fe20000000f00 */
[----:B------:R-:W-:Y:S02]  /*1ad60*/  IMAD.MOV.U32 R12, RZ, RZ, RZ ;  /* 0x000000ffff0c7224 */ /* 0x000fe400078e00ff */
[----:B------:R-:W-:Y:S02]  /*1ad70*/  IMAD.MOV.U32 R11, RZ, RZ, 0x181f ;  /* 0x0000181fff0b7424 */ /* 0x000fe400078e00ff */
[----:B------:R-:W-:-:S07]  /*1ad80*/  IMAD.MOV.U32 R15, RZ, RZ, -0x1 ;  /* 0xffffffffff0f7424 */ /* 0x000fce00078e00ff */
[----:B------:R-:W-:Y:S05]  /*1ad90*/  WARPSYNC.COLLECTIVE R15, `(.L_x_800) ;  /* 0x000000000f087348 */ /* 0x000fea0003c00000 */
[----:B------:R0:W1:Y:S02]  /*1ada0*/  SHFL.IDX P6, R14, R13, R12, R11 ;  /* 0x0000000c0d0e7389 */ /* 0x00006400000c000b */
[----:B01----:R-:W-:Y:S01]  /*1adb0*/  ENDCOLLECTIVE ;  /* 0x000000000000791b */ /* 0x003fe20003800000 */
.L_x_800:
[----:B------:R-:W-:Y:S01]  /*1adc0*/  IMAD.MOV.U32 R105, RZ, RZ, R14 ;  /* 0x000000ffff697224 */ /* 0x000fe200078e000e */
[----:B------:R-:W-:Y:S06]  /*1add0*/  BRA `(.L_x_801) ;  /* 0xfffffe8000a07947 */ /* 0x000fec000383ffff */
.L_x_512:
[----:B------:R-:W-:Y:S01]  /*1ade0*/  BSSY B1, `(.L_x_802) ;  /* 0x0000008000017945 */ /* 0x000fe20003800000 */
[----:B0---4-:R-:W-:Y:S01]  /*1adf0*/  IMAD.MOV.U32 R13, RZ, RZ, R108 ;  /* 0x000000ffff0d7224 */ /* 0x011fe200078e006c */
[----:B------:R-:W-:Y:S01]  /*1ae00*/  MOV R11, 0x181f ;  /* 0x0000181f000b7802 */ /* 0x000fe20000000f00 */
[----:B------:R-:W-:Y:S02]  /*1ae10*/  IMAD.MOV.U32 R12, RZ, RZ, 0x1 ;  /* 0x00000001ff0c7424 */ /* 0x000fe400078e00ff */
[----:B------:R-:W-:-:S07]  /*1ae20*/  IMAD.MOV.U32 R15, RZ, RZ, -0x1 ;  /* 0xffffffffff0f7424 */ /* 0x000fce00078e00ff */
[----:B-123--:R-:W-:Y:S05]  /*1ae30*/  WARPSYNC.COLLECTIVE R15, `(.L_x_803) ;  /* 0x000000000f087348 */ /* 0x00efea0003c00000 */
[----:B------:R0:W4:Y:S02]  /*1ae40*/  SHFL.IDX P6, R14, R13, R12, R11 ;  /* 0x0000000c0d0e7389 */ /* 0x00012400000c000b */
[----:B01234-:R-:W-:Y:S01]  /*1ae50*/  ENDCOLLECTIVE ;  /* 0x000000000000791b */ /* 0x01ffe20003800000 */
.L_x_803:
[----:B------:R-:W-:Y:S05]  /*1ae60*/  BSYNC B1 ;  /* 0x0000000000017941 */ /* 0x000fea0003800000 */
.L_x_802:
[----:B------:R-:W-:Y:S02]  /*1ae70*/  IMAD.MOV.U32 R13, RZ, RZ, R109 ;  /* 0x000000ffff0d7224 */ /* 0x000fe400078e006d */
[----:B------:R-:W-:Y:S02]  /*1ae80*/  IMAD.MOV.U32 R12, RZ, RZ, 0x1 ;  /* 0x00000001ff0c7424 */ /* 0x000fe400078e00ff */
[----:B------:R-:W-:Y:S02]  /*1ae90*/  IMAD.MOV.U32 R11, RZ, RZ, 0x181f ;  /* 0x0000181fff0b7424 */ /* 0x000fe400078e00ff */
[----:B------:R-:W-:Y:S02]  /*1aea0*/  IMAD.MOV.U32 R15, RZ, RZ, -0x1 ;  /* 0xffffffffff0f7424 */ /* 0x000fe400078e00ff */
[----:B------:R-:W-:-:S07]  /*1aeb0*/  IMAD.MOV.U32 R71, RZ, RZ, R14 ;  /* 0x000000ffff477224 */ /* 0x000fce00078e000e */
[----:B------:R-:W-:Y:S05]  /*1aec0*/  WARPSYNC.COLLECTIVE R15, `(.L_x_804) ;  /* 0x000000000f087348 */ /* 0x000fea0003c00000 */
[----:B------:R0:W1:Y:S02]  /*1aed0*/  SHFL.IDX P6, R14, R13, R12, R11 ;  /* 0x0000000c0d0e7389 */ /* 0x00006400000c000b */
[----:B01----:R-:W-:Y:S01]  /*1aee0*/  ENDCOLLECTIVE ;  /* 0x000000000000791b */ /* 0x003fe20003800000 */
.L_x_804:
[----:B------:R-:W-:Y:S01]  /*1aef0*/  IMAD.MOV.U32 R73, RZ, RZ, R14 ;  /* 0x000000ffff497224 */ /* 0x000fe200078e000e */
[----:B------:R-:W-:Y:S06]  /*1af00*/  BRA `(.L_x_805) ;  /* 0xfffffe8800347947 */ /* 0x000fec000383ffff */
.L_x_521:
[----:B------:R-:W-:Y:S01]  /*1af10*/  BSSY B1, `(.L_x_806) ;  /* 0x0000008000017945 */ /* 0x000fe20003800000 */
[----:B0---4-:R-:W-:Y:S01]  /*1af20*/  MOV R13, R108 ;  /* 0x0000006c000d7202 */ /* 0x011fe20000000f00 */
[----:B------:R-:W-:Y:S02]  /*1af30*/  IMAD.MOV.U32 R12, RZ, RZ, 0x2 ;  /* 0x00000002ff0c7424 */ /* 0x000fe400078e00ff */
[----:B------:R-:W-:Y:S02]  /*1af40*/  IMAD.MOV.U32 R11, RZ, RZ, 0x181f ;  /* 0x0000181fff0b7424 */ /* 0x000fe400078e00ff */
[----:B------:R-:W-:-:S07]  /*1af50*/  IMAD.MOV.U32 R15, RZ, RZ, -0x1 ;  /* 0xffffffffff0f7424 */ /* 0x000fce00078e00ff */
[----:B-123--:R-:W-:Y:S05]  /*1af60*/  WARPSYNC.COLLECTIVE R15, `(.L_x_807) ;  /* 0x000000000f087348 */ /* 0x00efea0003c00000 */
[----:B------:R0:W4:Y:S02]  /*1af70*/  SHFL.IDX P6, R14, R13, R12, R11 ;  /* 0x0000000c0d0e7389 */ /* 0x00012400000c000b */
[----:B01234-:R-:W-:Y:S01]  /*1af80*/  ENDCOLLECTIVE ;  /* 0x000000000000791b */ /* 0x01ffe20003800000 */
.L_x_807:
[----:B------:R-:W-:Y:S05]  /*1af90*/  BSYNC B1 ;  /* 0x0000000000017941 */ /* 0x000fea0003800000 */
.L_x_806:
[----:B------:R-:W-:Y:S01]  /*1afa0*/  IMAD.MOV.U32 R13, RZ, RZ, R109 ;  /* 0x000000ffff0d7224 */ /* 0x000fe200078e006d */
[----:B------:R-:W-:Y:S01]  /*1afb0*/  MOV R15, 0xffffffff ;  /* 0xffffffff000f7802 */ /* 0x000fe20000000f00 */
[----:B------:R-:W-:Y:S02]  /*1afc0*/  IMAD.MOV.U32 R12, RZ, RZ, 0x2 ;  /* 0x00000002ff0c7424 */ /* 0x000fe400078e00ff */
[----:B------:R-:W-:Y:S02]  /*1afd0*/  IMAD.MOV.U32 R11, RZ, RZ, 0x181f ;  /* 0x0000181fff0b7424 */ /* 0x000fe400078e00ff */
[----:B------:R-:W-:-:S07]  /*1afe0*/  IMAD.MOV.U32 R63, RZ, RZ, R14 ;  /* 0x000000ffff3f7224 */ /* 0x000fce00078e000e */
[----:B------:R-:W-:Y:S05]  /*1aff0*/  WARPSYNC.COLLECTIVE R15, `(.L_x_808) ;  /* 0x000000000f087348 */ /* 0x000fea0003c00000 */
[----:B------:R0:W1:Y:S02]  /*1b000*/  SHFL.IDX P6, R14, R13, R12, R11 ;  /* 0x0000000c0d0e7389 */ /* 0x00006400000c000b */
[----:B01----:R-:W-:Y:S01]  /*1b010*/  ENDCOLLECTIVE ;  /* 0x000000000000791b */ /* 0x003fe20003800000 */
.L_x_808:
[----:B------:R-:W-:Y:S01]  /*1b020*/  IMAD.MOV.U32 R65, RZ, RZ, R14 ;  /* 0x000000ffff417224 */ /* 0x000fe200078e000e */
[----:B------:R-:W-:Y:S06]  /*1b030*/  BRA `(.L_x_809) ;  /* 0xfffffe8c00c87947 */ /* 0x000fec000383ffff */
.L_x_530:
[----:B------:R-:W-:Y:S01]  /*1b040*/  BSSY B1, `(.L_x_810) ;  /* 0x0000008000017945 */ /* 0x000fe20003800000 */
[----:B0---4-:R-:W-:Y:S02]  /*1b050*/  IMAD.MOV.U32 R13, RZ, RZ, R108 ;  /* 0x000000ffff0d7224 */ /* 0x011fe400078e006c */
[----:B------:R-:W-:Y:S02]  /*1b060*/  IMAD.MOV.U32 R12, RZ, RZ, 0x3 ;  /* 0x00000003ff0c7424 */ /* 0x000fe400078e00ff */
[----:B------:R-:W-:Y:S02]  /*1b070*/  IMAD.MOV.U32 R11, RZ, RZ, 0x181f ;  /* 0x0000181fff0b7424 */ /* 0x000fe400078e00ff */
[----:B------:R-:W-:-:S07]  /*1b080*/  IMAD.MOV.U32 R15, RZ, RZ, -0x1 ;  /* 0xffffffffff0f7424 */ /* 0x000fce00078e00ff */
[----:B-123--:R-:W-:Y:S05]  /*1b090*/  WARPSYNC.COLLECTIVE R15, `(.L_x_811) ;  /* 0x000000000f087348 */ /* 0x00efea0003c00000 */
[----:B------:R0:W4:Y:S02]  /*1b0a0*/  SHFL.IDX P6, R14, R13, R12, R11 ;  /* 0x0000000c0d0e7389 */ /* 0x00012400000c000b */
[----:B01234-:R-:W-:Y:S01]  /*1b0b0*/  ENDCOLLECTIVE ;  /* 0x000000000000791b */ /* 0x01ffe20003800000 */
.L_x_811:
[----:B------:R-:W-:Y:S05]  /*1b0c0*/  BSYNC B1 ;  /* 0x0000000000017941 */ /* 0x000fea0003800000 */
.L_x_810:
[----:B------:R-:W-:Y:S01]  /*1b0d0*/  IMAD.MOV.U32 R13, RZ, RZ, R109 ;  /* 0x000000ffff0d7224 */ /* 0x000fe200078e006d */
[----:B------:R-:W-:Y:S01]  /*1b0e0*/  MOV R12, 0x3 ;  /* 0x00000003000c7802 */ /* 0x000fe20000000f00 */
[----:B------:R-:W-:Y:S02]  /*1b0f0*/  IMAD.MOV.U32 R11, RZ, RZ, 0x181f ;  /* 0x0000181fff0b7424 */ /* 0x000fe400078e00ff */
[----:B------:R-:W-:Y:S02]  /*1b100*/  IMAD.MOV.U32 R15, RZ, RZ, -0x1 ;  /* 0xffffffffff0f7424 */ /* 0x000fe400078e00ff */
[----:B------:R-:W-:-:S07]  /*1b110*/  IMAD.MOV.U32 R55, RZ, RZ, R14 ;  /* 0x000000ffff377224 */ /* 0x000fce00078e000e */
[----:B------:R-:W-:Y:S05]  /*1b120*/  WARPSYNC.COLLECTIVE R15, `(.L_x_812) ;  /* 0x000000000f087348 */ /* 0x000fea0003c00000 */
[----:B------:R0:W1:Y:S02]  /*1b130*/  SHFL.IDX P6, R14, R13, R12, R11 ;  /* 0x0000000c0d0e7389 */ /* 0x00006400000c000b */
[----:B01----:R-:W-:Y:S01]  /*1b140*/  ENDCOLLECTIVE ;  /* 0x000000000000791b */ /* 0x003fe20003800000 */
.L_x_812:
[----:B------:R-:W-:Y:S01]  /*1b150*/  IMAD.MOV.U32 R109, RZ, RZ, R14 ;  /* 0x000000ffff6d7224 */ /* 0x000fe200078e000e */
[----:B------:R-:W-:Y:S06]  /*1b160*/  BRA `(.L_x_813) ;  /* 0xfffffe9400587947 */ /* 0x000fec000383ffff */
.L_x_542:
[----:B-1----:R1:W2:Y:S02]  /*1b170*/  SYNCS.PHASECHK.TRANS64.TRYWAIT P4, [R92+URZ+0x28890], R103 ;  /* 0x028890675c0075a7 */ /* 0x0022a4000808017f */
[----:B--2---:R-:W-:Y:S05]  /*1b180*/  @!P4 NANOSLEEP.SYNCS 0x989680 ;  /* 0x009896800000c95d */ /* 0x004fea0003900000 */
[----:B------:R-:W2:Y:S02]  /*1b190*/  @!P4 SYNCS.PHASECHK.TRANS64 P4, [R92+URZ+0x28890], R103 ;  /* 0x028890675c00c5a7 */ /* 0x000ea4000808007f */
[----:B--2---:R-:W-:Y:S05]  /*1b1a0*/  @!P4 BRA `(.L_x_542) ;  /* 0xfffffffc00f0c947 */ /* 0x004fea000383ffff */
[----:B------:R-:W-:Y:S05]  /*1b1b0*/  BRA `(.L_x_814) ;  /* 0xfffffea400807947 */ /* 0x000fea000383ffff */
.L_x_543:
[----:B------:R-:W-:Y:S01]  /*1b1c0*/  BSSY B1, `(.L_x_815) ;  /* 0x0000008000017945 */ /* 0x000fe20003800000 */
[----:B------:R-:W-:Y:S02]  /*1b1d0*/  IMAD.MOV.U32 R13, RZ, RZ, R108 ;  /* 0x000000ffff0d7224 */ /* 0x000fe400078e006c */
[----:B------:R-:W-:Y:S02]  /*1b1e0*/  IMAD.MOV.U32 R12, RZ, RZ, RZ ;  /* 0x000000ffff0c7224 */ /* 0x000fe400078e00ff */
[----:B------:R-:W-:Y:S02]  /*1b1f0*/  IMAD.MOV.U32 R11, RZ, RZ, 0x181f ;  /* 0x0000181fff0b7424 */ /* 0x000fe400078e00ff */
[----:B------:R-:W-:-:S07]  /*1b200*/  IMAD.MOV.U32 R15, RZ, RZ, -0x1 ;  /* 0xffffffffff0f7424 */ /* 0x000fce00078e00ff */
[----:B-1----:R-:W-:Y:S05]  /*1b210*/  WARPSYNC.COLLECTIVE R15, `(.L_x_816) ;  /* 0x000000000f087348 */ /* 0x002fea0003c00000 */
[----:B------:R0:W2:Y:S02]  /*1b220*/  SHFL.IDX P6, R14, R13, R12, R11 ;  /* 0x0000000c0d0e7389 */ /* 0x0000a400000c000b */
[----:B012---:R-:W-:Y:S01]  /*1b230*/  ENDCOLLECTIVE ;  /* 0x000000000000791b */ /* 0x007fe20003800000 */
.L_x_816:
[----:B------:R-:W-:Y:S05]  /*1b240*/  BSYNC B1 ;  /* 0x0000000000017941 */ /* 0x000fea0003800000 */
.L_x_815:
        /* <DEDUP_REMOVED lines=8> */
.L_x_817:
[----:B------:R-:W-:Y:S01]  /*1b2d0*/  IMAD.MOV.U32 R106, RZ, RZ, R14 ;  /* 0x000000ffff6a7224 */ /* 0x000fe200078e000e */
[----:B------:R-:W-:Y:S06]  /*1b2e0*/  BRA `(.L_x_818) ;  /* 0xfffffea4004c7947 */ /* 0x000fec000383ffff */
.L_x_548:
[----:B------:R-:W-:Y:S01]  /*1b2f0*/  BSSY B1, `(.L_x_819) ;  /* 0x0000008000017945 */ /* 0x000fe20003800000 */
[----:B----4-:R-:W-:Y:S01]  /*1b300*/  IMAD.MOV.U32 R13, RZ, RZ, R108 ;  /* 0x000000ffff0d7224 */ /* 0x010fe200078e006c */
[----:B------:R-:W-:Y:S01]  /*1b310*/  MOV R11, 0x181f ;  /* 0x0000181f000b7802 */ /* 0x000fe20000000f00 */
[----:B------:R-:W-:Y:S02]  /*1b320*/  IMAD.MOV.U32 R12, RZ, RZ, 0x1 ;  /* 0x00000001ff0c7424 */ /* 0x000fe400078e00ff */
[----:B------:R-:W-:-:S07]  /*1b330*/  IMAD.MOV.U32 R15, RZ, RZ, -0x1 ;  /* 0xffffffffff0f7424 */ /* 0x000fce00078e00ff */
[----:B0123--:R-:W-:Y:S05]  /*1b340*/  WARPSYNC.COLLECTIVE R15, `(.L_x_820) ;  /* 0x000000000f087348 */ /* 0x00ffea0003c00000 */
[----:B------:R4:W0:Y:S02]  /*1b350*/  SHFL.IDX P6, R14, R13, R12, R11 ;  /* 0x0000000c0d0e7389 */ /* 0x00082400000c000b */
[----:B01234-:R-:W-:Y:S01]  /*1b360*/  ENDCOLLECTIVE ;  /* 0x000000000000791b */ /* 0x01ffe20003800000 */
.L_x_820:
[----:B------:R-:W-:Y:S05]  /*1b370*/  BSYNC B1 ;  /* 0x0000000000017941 */ /* 0x000fea0003800000 */
.L_x_819:
        /* <DEDUP_REMOVED lines=8> */
.L_x_821:
[----:B------:R-:W-:Y:S01]  /*1b400*/  IMAD.MOV.U32 R50, RZ, RZ, R14 ;  /* 0x000000ffff327224 */ /* 0x000fe200078e000e */
[----:B------:R-:W-:Y:S06]  /*1b410*/  BRA `(.L_x_822) ;  /* 0xfffffeac00007947 */ /* 0x000fec000383ffff */
.L_x_553:
        /* <DEDUP_REMOVED lines=8> */
.L_x_824:
[----:B------:R-:W-:Y:S05]  /*1b4a0*/  BSYNC B1 ;  /* 0x0000000000017941 */ /* 0x000fea0003800000 */
.L_x_823:
        /* <DEDUP_REMOVED lines=8> */
.L_x_825:
[----:B------:R-:W-:Y:S01]  /*1b530*/  IMAD.MOV.U32 R50, RZ, RZ, R14 ;  /* 0x000000ffff327224 */ /* 0x000fe200078e000e */
[----:B------:R-:W-:Y:S06]  /*1b540*/  BRA `(.L_x_826) ;  /* 0xfffffeb000ac7947 */ /* 0x000fec000383ffff */
.L_x_558:
        /* <DEDUP_REMOVED lines=8> */
.L_x_828:
[----:B------:R-:W-:Y:S05]  /*1b5d0*/  BSYNC B1 ;  /* 0x0000000000017941 */ /* 0x000fea0003800000 */
.L_x_827:
        /* <DEDUP_REMOVED lines=8> */
.L_x_829:
[----:B------:R-:W-:Y:S01]  /*1b660*/  IMAD.MOV.U32 R50, RZ, RZ, R14 ;  /* 0x000000ffff327224 */ /* 0x000fe200078e000e */
[----:B------:R-:W-:Y:S06]  /*1b670*/  BRA `(.L_x_830) ;  /* 0xfffffeb800587947 */ /* 0x000fec000383ffff */
.L_x_563:
[----:B0-----:R0:W1:Y:S02]  /*1b680*/  SYNCS.PHASECHK.TRANS64.TRYWAIT P3, [R92+URZ+0x28890], R103 ;  /* 0x028890675c0075a7 */ /* 0x001064000806017f */
[----:B-1----:R-:W-:Y:S05]  /*1b690*/  @!P3 NANOSLEEP.SYNCS 0x989680 ;  /* 0x009896800000b95d */ /* 0x002fea0003900000 */
[----:B------:R-:W1:Y:S02]  /*1b6a0*/  @!P3 SYNCS.PHASECHK.TRANS64 P3, [R92+URZ+0x28890], R103 ;  /* 0x028890675c00b5a7 */ /* 0x000e64000806007f */
[----:B-1----:R-:W-:Y:S05]  /*1b6b0*/  @!P3 BRA `(.L_x_563) ;  /* 0xfffffffc00f0b947 */ /* 0x002fea000383ffff */
[----:B------:R-:W-:Y:S05]  /*1b6c0*/  BRA `(.L_x_831) ;  /* 0xfffffec000547947 */ /* 0x000fea000383ffff */
.L_x_564:
        /* <DEDUP_REMOVED lines=8> */
.L_x_833:
[----:B------:R-:W-:Y:S05]  /*1b750*/  BSYNC B1 ;  /* 0x0000000000017941 */ /* 0x000fea0003800000 */
.L_x_832:
        /* <DEDUP_REMOVED lines=8> */
.L_x_834:
[----:B------:R-:W-:Y:S05]  /*1b7e0*/  BRA `(.L_x_835) ;  /* 0xfffffec0007c7947 */ /* 0x000fea000383ffff */
.L_x_567:
[----:B------:R-:W-:Y:S01]  /*1b7f0*/  BSSY B1, `(.L_x_836) ;  /* 0x0000008000017945 */ /* 0x000fe20003800000 */
[----:B----4-:R-:W-:Y:S01]  /*1b800*/  IMAD.MOV.U32 R13, RZ, RZ, R46 ;  /* 0x000000ffff0d7224 */ /* 0x010fe200078e002e */
[----:B------:R-:W-:Y:S01]  /*1b810*/  MOV R15, 0xffffffff ;  /* 0xffffffff000f7802 */ /* 0x000fe20000000f00 */
[----:B------:R-:W-:Y:S02]  /*1b820*/  IMAD.MOV.U32 R12, RZ, RZ, 0x1 ;  /* 0x00000001ff0c7424 */ /* 0x000fe400078e00ff */
[----:B------:R-:W-:-:S07]  /*1b830*/  IMAD.MOV.U32 R11, RZ, RZ, 0x181f ;  /* 0x0000181fff0b7424 */ /* 0x000fce00078e00ff */
[----:B0123--:R-:W-:Y:S05]  /*1b840*/  WARPSYNC.COLLECTIVE R15, `(.L_x_837) ;  /* 0x000000000f087348 */ /* 0x00ffea0003c00000 */
[----:B---3--:R3:W4:Y:S02]  /*1b850*/  SHFL.IDX P6, R14, R13, R12, R11 ;  /* 0x0000000c0d0e7389 */ /* 0x00872400000c000b */
[----:B01234-:R-:W-:Y:S01]  /*1b860*/  ENDCOLLECTIVE ;  /* 0x000000000000791b */ /* 0x01ffe20003800000 */
.L_x_837:
[----:B------:R-:W-:Y:S05]  /*1b870*/  BSYNC B1 ;  /* 0x0000000000017941 */ /* 0x000fea0003800000 */
.L_x_836:
        /* <DEDUP_REMOVED lines=8> */
.L_x_838:
[----:B------:R-:W-:Y:S05]  /*1b900*/  BRA `(.L_x_839) ;  /* 0xfffffec0007c7947 */ /* 0x000fea000383ffff */
.L_x_570:
[----:B------:R-:W-:Y:S01]  /*1b910*/  BSSY B1, `(.L_x_840) ;  /* 0x0000008000017945 */ /* 0x000fe20003800000 */
[----:B----4-:R-:W-:Y:S01]  /*1b920*/  IMAD.MOV.U32 R13, RZ, RZ, R46 ;  /* 0x000000ffff0d7224 */ /* 0x010fe200078e002e */
[----:B------:R-:W-:Y:S01]  /*1b930*/  MOV R11, 0x181f ;  /* 0x0000181f000b7802 */ /* 0x000fe20000000f00 */
[----:B------:R-:W-:Y:S02]  /*1b940*/  IMAD.MOV.U32 R12, RZ, RZ, 0x2 ;  /* 0x00000002ff0c7424 */ /* 0x000fe400078e00ff */
[----:B------:R-:W-:-:S07]  /*1b950*/  IMAD.MOV.U32 R15, RZ, RZ, -0x1 ;  /* 0xffffffffff0f7424 */ /* 0x000fce00078e00ff */
[----:B0123--:R-:W-:Y:S05]  /*1b960*/  WARPSYNC.COLLECTIVE R15, `(.L_x_841) ;  /* 0x000000000f087348 */ /* 0x00ffea0003c00000 */
[----:B---3--:R3:W4:Y:S02]  /*1b970*/  SHFL.IDX P6, R14, R13, R12, R11 ;  /* 0x0000000c0d0e7389 */ /* 0x00872400000c000b */
[----:B01234-:R-:W-:Y:S01]  /*1b980*/  ENDCOLLECTIVE ;  /* 0x000000000000791b */ /* 0x01ffe20003800000 */
.L_x_841:
[----:B------:R-:W-:Y:S05]  /*1b990*/  BSYNC B1 ;  /* 0x0000000000017941 */ /* 0x000fea0003800000 */
.L_x_840:
        /* <DEDUP_REMOVED lines=8> */
.L_x_842:
[----:B------:R-:W-:Y:S05]  /*1ba20*/  BRA `(.L_x_843) ;  /* 0xfffffec000807947 */ /* 0x000fea000383ffff */
.L_x_573:
[----:B------:R-:W-:Y:S01]  /*1ba30*/  BSSY B1, `(.L_x_844) ;  /* 0x0000008000017945 */ /* 0x000fe20003800000 */
[----:B0-----:R-:W-:Y:S01]  /*1ba40*/  IMAD.MOV.U32 R13, RZ, RZ, R46 ;  /* 0x000000ffff0d7224 */ /* 0x001fe200078e002e */
[----:B------:R-:W-:Y:S01]  /*1ba50*/  MOV R12, 0x3 ;  /* 0x00000003000c7802 */ /* 0x000fe20000000f00 */
[----:B------:R-:W-:Y:S02]  /*1ba60*/  IMAD.MOV.U32 R11, RZ, RZ, 0x181f ;  /* 0x0000181fff0b7424 */ /* 0x000fe400078e00ff */
[----:B------:R-:W-:-:S07]  /*1ba70*/  IMAD.MOV.U32 R15, RZ, RZ, -0x1 ;  /* 0xffffffffff0f7424 */ /* 0x000fce00078e00ff */
[----:B-1234-:R-:W-:Y:S05]  /*1ba80*/  WARPSYNC.COLLECTIVE R15, `(.L_x_845) ;  /* 0x000000000f087348 */ /* 0x01efea0003c00000 */
[----:B----4-:R0:W4:Y:S02]  /*1ba90*/  SHFL.IDX P6, R14, R13, R12, R11 ;  /* 0x0000000c0d0e7389 */ /* 0x01012400000c000b */
[----:B01234-:R-:W-:Y:S01]  /*1baa0*/  ENDCOLLECTIVE ;  /* 0x000000000000791b */ /* 0x01ffe20003800000 */
.L_x_845:
[----:B------:R-:W-:Y:S05]  /*1bab0*/  BSYNC B1 ;  /* 0x0000000000017941 */ /* 0x000fea0003800000 */
.L_x_844:
        /* <DEDUP_REMOVED lines=8> */
.L_x_846:
[----:B------:R-:W-:Y:S05]  /*1bb40*/  BRA `(.L_x_847) ;  /* 0xfffffec000847947 */ /* 0x000fea000383ffff */
.L_x_577:
[----:B------:R0:W0:Y:S02]  /*1bb50*/  SYNCS.PHASECHK.TRANS64.TRYWAIT P4, [R92+URZ+0x288b0], R103 ;  /* 0x0288b0675c0075a7 */ /* 0x000024000808017f */
[----:B0-----:R-:W-:Y:S05]  /*1bb60*/  @!P4 NANOSLEEP.SYNCS 0x989680 ;  /* 0x009896800000c95d */ /* 0x001fea0003900000 */
[----:B------:R-:W0:Y:S02]  /*1bb70*/  @!P4 SYNCS.PHASECHK.TRANS64 P4, [R92+URZ+0x288b0], R103 ;  /* 0x0288b0675c00c5a7 */ /* 0x000e24000808007f */
[----:B0-----:R-:W-:Y:S05]  /*1bb80*/  @!P4 BRA `(.L_x_577) ;  /* 0xfffffffc00f0c947 */ /* 0x001fea000383ffff */
[----:B------:R-:W-:Y:S05]  /*1bb90*/  BRA `(.L_x_848) ;  /* 0xfffffec400007947 */ /* 0x000fea000383ffff */
.L_x_589:
[----:B------:R-:W-:Y:S01]  /*1bba0*/  BSSY B0, `(.L_x_849) ;  /* 0x0000008000007945 */ /* 0x000fe20003800000 */
[----:B---3--:R-:W-:Y:S01]  /*1bbb0*/  MOV R13, R221 ;  /* 0x000000dd000d7202 */ /* 0x008fe20000000f00 */
[----:B------:R-:W-:Y:S02]  /*1bbc0*/  IMAD.MOV.U32 R12, RZ, RZ, RZ ;  /* 0x000000ffff0c7224 */ /* 0x000fe400078e00ff */
[----:B------:R-:W-:Y:S02]  /*1bbd0*/  IMAD.MOV.U32 R11, RZ, RZ, 0x1f ;  /* 0x0000001fff0b7424 */ /* 0x000fe400078e00ff */
[----:B------:R-:W-:-:S07]  /*1bbe0*/  IMAD.MOV.U32 R15, RZ, RZ, -0x1 ;  /* 0xffffffffff0f7424 */ /* 0x000fce00078e00ff */
[----:B-----5:R-:W-:Y:S05]  /*1bbf0*/  WARPSYNC.COLLECTIVE R15, `(.L_x_850) ;  /* 0x000000000f087348 */ /* 0x020fea0003c00000 */
[----:B------:R0:W1:Y:S02]  /*1bc00*/  SHFL.IDX P6, R14, R13, R12, R11 ;  /* 0x0000000c0d0e7389 */ /* 0x00006400000c000b */
[----:B01---5:R-:W-:Y:S01]  /*1bc10*/  ENDCOLLECTIVE ;  /* 0x000000000000791b */ /* 0x023fe20003800000 */
.L_x_850:
[----:B------:R-:W-:Y:S05]  /*1bc20*/  BSYNC B0 ;  /* 0x0000000000007941 */ /* 0x000fea0003800000 */
.L_x_849:
[----:B------:R-:W-:Y:S01]  /*1bc30*/  IMAD.MOV.U32 R194, RZ, RZ, R14 ;  /* 0x000000ffffc27224 */ /* 0x000fe200078e000e */
[----:B------:R-:W-:Y:S06]  /*1bc40*/  BRA `(.L_x_851) ;  /* 0xfffffecc00307947 */ /* 0x000fec000383ffff */
.L_x_599:
[----:B------:R-:W-:Y:S01]  /*1bc50*/  BSSY B1, `(.L_x_852) ;  /* 0x0000008000017945 */ /* 0x000fe20003800000 */
[----:B---3--:R-:W-:Y:S01]  /*1bc60*/  IMAD.MOV.U32 R13, RZ, RZ, R25 ;  /* 0x000000ffff0d7224 */ /* 0x008fe200078e0019 */
[----:B------:R-:W-:Y:S01]  /*1bc70*/  MOV R15, 0xffffffff ;  /* 0xffffffff000f7802 */ /* 0x000fe20000000f00 */
[----:B------:R-:W-:Y:S02]  /*1bc80*/  IMAD.MOV.U32 R12, RZ, RZ, RZ ;  /* 0x000000ffff0c7224 */ /* 0x000fe400078e00ff */
[----:B------:R-:W-:-:S07]  /*1bc90*/  IMAD.MOV.U32 R11, RZ, RZ, 0x181f ;  /* 0x0000181fff0b7424 */ /* 0x000fce00078e00ff */
[----:B0-----:R-:W-:Y:S05]  /*1bca0*/  WARPSYNC.COLLECTIVE R15, `(.L_x_853) ;  /* 0x000000000f087348 */ /* 0x001fea0003c00000 */
[----:B------:R1:W2:Y:S02]  /*1bcb0*/  SHFL.IDX P6, R14, R13, R12, R11 ;  /* 0x0000000c0d0e7389 */ /* 0x0002a400000c000b */
[----:B012---:R-:W-:Y:S01]  /*1bcc0*/  ENDCOLLECTIVE ;  /* 0x000000000000791b */ /* 0x007fe20003800000 */
.L_x_853:
[----:B------:R-:W-:Y:S05]  /*1bcd0*/  BSYNC B1 ;  /* 0x0000000000017941 */ /* 0x000fea0003800000 */
.L_x_852:
[----:B------:R-:W-:Y:S02]  /*1bce0*/  IMAD.MOV.U32 R13, RZ, RZ, R24 ;  /* 0x000000ffff0d7224 */ /* 0x000fe400078e0018 */
[----:B------:R-:W-:Y:S02]  /*1bcf0*/  IMAD.MOV.U32 R12, RZ, RZ, RZ ;  /* 0x000000ffff0c7224 */ /* 0x000fe400078e00ff */
[----:B------:R-:W-:Y:S02]  /*1bd00*/  IMAD.MOV.U32 R11, RZ, RZ, 0x181f ;  /* 0x0000181fff0b7424 */ /* 0x000fe400078e00ff */
[----:B------:R-:W-:Y:S02]  /*1bd10*/  IMAD.MOV.U32 R15, RZ, RZ, -0x1 ;  /* 0xffffffffff0f7424 */ /* 0x000fe400078e00ff */
[----:B------:R-:W-:-:S07]  /*1bd20*/  IMAD.MOV.U32 R0, RZ, RZ, R14 ;  /* 0x000000ffff007224 */ /* 0x000fce00078e000e */
[----:B------:R-:W-:Y:S05]  /*1bd30*/  WARPSYNC.COLLECTIVE R15, `(.L_x_854) ;  /* 0x000000000f087348 */ /* 0x000fea0003c00000 */
[----:B------:R0:W1:Y:S02]  /*1bd40*/  SHFL.IDX P6, R14, R13, R12, R11 ;  /* 0x0000000c0d0e7389 */ /* 0x00006400000c000b */
[----:B01----:R-:W-:Y:S01]  /*1bd50*/  ENDCOLLECTIVE ;  /* 0x000000000000791b */ /* 0x003fe20003800000 */
.L_x_854:
[----:B------:R-:W-:Y:S02]  /*1bd60*/  IMAD.MOV.U32 R13, RZ, RZ, R28 ;  /* 0x000000ffff0d7224 */ /* 0x000fe400078e001c */
[----:B------:R-:W-:-:S07]  /*1bd70*/  IMAD.MOV.U32 R3, RZ, RZ, R14 ;  /* 0x000000ffff037224 */ /* 0x000fce00078e000e */
[----:B------:R-:W-:Y:S05]  /*1bd80*/  WARPSYNC.COLLECTIVE R15, `(.L_x_855) ;  /* 0x000000000f087348 */ /* 0x000fea0003c00000 */
[----:B------:R0:W1:Y:S02]  /*1bd90*/  SHFL.IDX P6, R14, R13, R12, R11 ;  /* 0x0000000c0d0e7389 */ /* 0x00006400000c000b */
[----:B01----:R-:W-:Y:S01]  /*1bda0*/  ENDCOLLECTIVE ;  /* 0x000000000000791b */ /* 0x003fe20003800000 */
.L_x_855:
[----:B------:R-:W-:Y:S01]  /*1bdb0*/  IMAD.MOV.U32 R13, RZ, RZ, R27 ;  /* 0x000000ffff0d7224 */ /* 0x000fe200078e001b */
[----:B------:R-:W-:-:S07]  /*1bdc0*/  MOV R4, R14 ;  /* 0x0000000e00047202 */ /* 0x000fce0000000f00 */
[----:B------:R-:W-:Y:S05]  /*1bdd0*/  WARPSYNC.COLLECTIVE R15, `(.L_x_856) ;  /* 0x000000000f087348 */ /* 0x000fea0003c00000 */
[----:B------:R0:W1:Y:S02]  /*1bde0*/  SHFL.IDX P6, R14, R13, R12, R11 ;  /* 0x0000000c0d0e7389 */ /* 0x00006400000c000b */
[----:B01----:R-:W-:Y:S01]  /*1bdf0*/  ENDCOLLECTIVE ;  /* 0x000000000000791b */ /* 0x003fe20003800000 */
.L_x_856:
[----:B------:R-:W-:Y:S05]  /*1be00*/  BRA `(.L_x_857) ;  /* 0xfffffed000247947 */ /* 0x000fea000383ffff */
.L_x_603:
[----:B0-----:R0:W1:Y:S02]  /*1be10*/  SYNCS.PHASECHK.TRANS64.TRYWAIT P0, [R156+URZ+0x28800], R5 ;  /* 0x028800059c0075a7 */ /* 0x001064000800017f */
[----:B-1----:R-:W-:Y:S05]  /*1be20*/  @!P0 NANOSLEEP.SYNCS 0x989680 ;  /* 0x009896800000895d */ /* 0x002fea0003900000 */
[----:B------:R-:W1:Y:S02]  /*1be30*/  @!P0 SYNCS.PHASECHK.TRANS64 P0, [R156+URZ+0x28800], R5 ;  /* 0x028800059c0085a7 */ /* 0x000e64000800007f */
[----:B-1----:R-:W-:Y:S05]  /*1be40*/  @!P0 BRA `(.L_x_603) ;  /* 0xfffffffc00f08947 */ /* 0x002fea000383ffff */
[----:B------:R-:W-:Y:S05]  /*1be50*/  BRA `(.L_x_858) ;  /* 0xfffffed400047947 */ /* 0x000fea000383ffff */
.L_x_619:
[----:B------:R-:W-:Y:S01]  /*1be60*/  BSSY B1, `(.L_x_859) ;  /* 0x0000008000017945 */ /* 0x000fe20003800000 */
[----:B---3--:R-:W-:Y:S02]  /*1be70*/  IMAD.MOV.U32 R13, RZ, RZ, R25 ;  /* 0x000000ffff0d7224 */ /* 0x008fe400078e0019 */
[----:B------:R-:W-:Y:S02]  /*1be80*/  IMAD.MOV.U32 R12, RZ, RZ, RZ ;  /* 0x000000ffff0c7224 */ /* 0x000fe400078e00ff */
[----:B------:R-:W-:Y:S02]  /*1be90*/  IMAD.MOV.U32 R11, RZ, RZ, 0x181f ;  /* 0x0000181fff0b7424 */ /* 0x000fe400078e00ff */
[----:B------:R-:W-:-:S07]  /*1bea0*/  IMAD.MOV.U32 R15, RZ, RZ, -0x1 ;  /* 0xffffffffff0f7424 */ /* 0x000fce00078e00ff */
[----:B0-----:R-:W-:Y:S05]  /*1beb0*/  WARPSYNC.COLLECTIVE R15, `(.L_x_860) ;  /* 0x000000000f087348 */ /* 0x001fea0003c00000 */
[----:B------:R1:W2:Y:S02]  /*1bec0*/  SHFL.IDX P6, R14, R13, R12, R11 ;  /* 0x0000000c0d0e7389 */ /* 0x0002a400000c000b */
[----:B012---:R-:W-:Y:S01]  /*1bed0*/  ENDCOLLECTIVE ;  /* 0x000000000000791b */ /* 0x007fe20003800000 */
.L_x_860:
[----:B------:R-:W-:Y:S05]  /*1bee0*/  BSYNC B1 ;  /* 0x0000000000017941 */ /* 0x000fea0003800000 */
.L_x_859:
[----:B------:R-:W-:Y:S01]  /*1bef0*/  IMAD.MOV.U32 R13, RZ, RZ, R24 ;  /* 0x000000ffff0d7224 */ /* 0x000fe200078e0018 */
[----:B------:R-:W-:Y:S01]  /*1bf00*/  MOV R12, RZ ;  /* 0x000000ff000c7202 */ /* 0x000fe20000000f00 */
[----:B------:R-:W-:Y:S02]  /*1bf10*/  IMAD.MOV.U32 R11, RZ, RZ, 0x181f ;  /* 0x0000181fff0b7424 */ /* 0x000fe400078e00ff */
[----:B------:R-:W-:Y:S02]  /*1bf20*/  IMAD.MOV.U32 R15, RZ, RZ, -0x1 ;  /* 0xffffffffff0f7424 */ /* 0x000fe400078e00ff */
[----:B------:R-:W-:-:S07]  /*1bf30*/  IMAD.MOV.U32 R0, RZ, RZ, R14 ;  /* 0x000000ffff007224 */ /* 0x000fce00078e000e */
[----:B------:R-:W-:Y:S05]  /*1bf40*/  WARPSYNC.COLLECTIVE R15, `(.L_x_861) ;  /* 0x000000000f087348 */ /* 0x000fea0003c00000 */
[----:B------:R0:W1:Y:S02]  /*1bf50*/  SHFL.IDX P6, R14, R13, R12, R11 ;  /* 0x0000000c0d0e7389 */ /* 0x00006400000c000b */
[----:B01----:R-:W-:Y:S01]  /*1bf60*/  ENDCOLLECTIVE ;  /* 0x000000000000791b */ /* 0x003fe20003800000 */
.L_x_861:
[----:B------:R-:W-:Y:S02]  /*1bf70*/  IMAD.MOV.U32 R13, RZ, RZ, R28 ;  /* 0x000000ffff0d7224 */ /* 0x000fe400078e001c */
[----:B------:R-:W-:-:S07]  /*1bf80*/  IMAD.MOV.U32 R3, RZ, RZ, R14 ;  /* 0x000000ffff037224 */ /* 0x000fce00078e000e */
[----:B------:R-:W-:Y:S05]  /*1bf90*/  WARPSYNC.COLLECTIVE R15, `(.L_x_862) ;  /* 0x000000000f087348 */ /* 0x000fea0003c00000 */
[----:B------:R0:W1:Y:S02]  /*1bfa0*/  SHFL.IDX P6, R14, R13, R12, R11 ;  /* 0x0000000c0d0e7389 */ /* 0x00006400000c000b */
[----:B01----:R-:W-:Y:S01]  /*1bfb0*/  ENDCOLLECTIVE ;  /* 0x000000000000791b */ /* 0x003fe20003800000 */
.L_x_862:
[----:B------:R-:W-:Y:S02]  /*1bfc0*/  IMAD.MOV.U32 R13, RZ, RZ, R27 ;  /* 0x000000ffff0d7224 */ /* 0x000fe400078e001b */
[----:B------:R-:W-:-:S07]  /*1bfd0*/  IMAD.MOV.U32 R20, RZ, RZ, R14 ;  /* 0x000000ffff147224 */ /* 0x000fce00078e000e */
[----:B------:R-:W-:Y:S05]  /*1bfe0*/  WARPSYNC.COLLECTIVE R15, `(.L_x_863) ;  /* 0x000000000f087348 */ /* 0x000fea0003c00000 */
[----:B------:R0:W1:Y:S02]  /*1bff0*/  SHFL.IDX P6, R14, R13, R12, R11 ;  /* 0x0000000c0d0e7389 */ /* 0x00006400000c000b */
[----:B01----:R-:W-:Y:S01]  /*1c000*/  ENDCOLLECTIVE ;  /* 0x000000000000791b */ /* 0x003fe20003800000 */
.L_x_863:
[----:B------:R-:W-:Y:S05]  /*1c010*/  BRA `(.L_x_864) ;  /* 0xfffffee800287947 */ /* 0x000fea000383ffff */
.L_x_623:
[----:B0-----:R0:W1:Y:S02]  /*1c020*/  SYNCS.PHASECHK.TRANS64.TRYWAIT P4, [R156+URZ+0x28800], R27 ;  /* 0x0288001b9c0075a7 */ /* 0x001064000808017f */
[----:B-1----:R-:W-:Y:S05]  /*1c030*/  @!P4 NANOSLEEP.SYNCS 0x989680 ;  /* 0x009896800000c95d */ /* 0x002fea0003900000 */
[----:B------:R-:W1:Y:S02]  /*1c040*/  @!P4 SYNCS.PHASECHK.TRANS64 P4, [R156+URZ+0x28800], R27 ;  /* 0x0288001b9c00c5a7 */ /* 0x000e64000808007f */
[----:B-1----:R-:W-:Y:S05]  /*1c050*/  @!P4 BRA `(.L_x_623) ;  /* 0xfffffffc00f0c947 */ /* 0x002fea000383ffff */
[----:B------:R-:W-:Y:S05]  /*1c060*/  BRA `(.L_x_865) ;  /* 0xfffffeec00087947 */ /* 0x000fea000383ffff */
.L_x_633:
[----:B--2---:R2:W0:Y:S02]  /*1c070*/  SYNCS.PHASECHK.TRANS64.TRYWAIT P1, [R3+URZ+0x28830], R0 ;  /* 0x02883000030075a7 */ /* 0x004424000802017f */
[----:B0-----:R-:W-:Y:S05]  /*1c080*/  @!P1 NANOSLEEP.SYNCS 0x989680 ;  /* 0x009896800000995d */ /* 0x001fea0003900000 */
[----:B------:R-:W0:Y:S02]  /*1c090*/  @!P1 SYNCS.PHASECHK.TRANS64 P1, [R3+URZ+0x28830], R0 ;  /* 0x02883000030095a7 */ /* 0x000e24000802007f */
[----:B0-----:R-:W-:Y:S05]  /*1c0a0*/  @!P1 BRA `(.L_x_633) ;  /* 0xfffffffc00f09947 */ /* 0x001fea000383ffff */
[----:B------:R-:W-:Y:S05]  /*1c0b0*/  BRA `(.L_x_632) ;  /* 0xffffff0000e07947 */ /* 0x000fea000383ffff */
.L_x_640:
[----:B-1----:R1:W2:Y:S02]  /*1c0c0*/  SYNCS.PHASECHK.TRANS64.TRYWAIT P2, [R5+URZ+0x28830], R6 ;  /* 0x02883006050075a7 */ /* 0x0022a4000804017f */
[----:B--2---:R-:W-:Y:S05]  /*1c0d0*/  @!P2 NANOSLEEP.SYNCS 0x989680 ;  /* 0x009896800000a95d */ /* 0x004fea0003900000 */
[----:B------:R-:W2:Y:S02]  /*1c0e0*/  @!P2 SYNCS.PHASECHK.TRANS64 P2, [R5+URZ+0x28830], R6 ;  /* 0x028830060500a5a7 */ /* 0x000ea4000804007f */
[----:B--2---:R-:W-:Y:S05]  /*1c0f0*/  @!P2 BRA `(.L_x_640) ;  /* 0xfffffffc00f0a947 */ /* 0x004fea000383ffff */
[----:B------:R-:W-:Y:S05]  /*1c100*/  BRA `(.L_x_639) ;  /* 0xffffff3000407947 */ /* 0x000fea000383ffff */
.L_x_644:
[----:B-1----:R1:W2:Y:S02]  /*1c110*/  SYNCS.PHASECHK.TRANS64.TRYWAIT P1, [R5+URZ+0x28850], R4 ;  /* 0x02885004050075a7 */ /* 0x0022a4000802017f */
[----:B--2---:R-:W-:Y:S05]  /*1c120*/  @!P1 NANOSLEEP.SYNCS 0x989680 ;  /* 0x009896800000995d */ /* 0x004fea0003900000 */
[----:B------:R-:W2:Y:S02]  /*1c130*/  @!P1 SYNCS.PHASECHK.TRANS64 P1, [R5+URZ+0x28850], R4 ;  /* 0x02885004050095a7 */ /* 0x000ea4000802007f */
[----:B--2---:R-:W-:Y:S05]  /*1c140*/  @!P1 BRA `(.L_x_644) ;  /* 0xfffffffc00f09947 */ /* 0x004fea000383ffff */
[----:B------:R-:W-:Y:S05]  /*1c150*/  BRA `(.L_x_641) ;  /* 0xffffff34004c7947 */ /* 0x000fea000383ffff */
.L_x_651:
[----:B-1----:R1:W2:Y:S02]  /*1c160*/  SYNCS.PHASECHK.TRANS64.TRYWAIT P1, [R11+URZ+0x28850], R0 ;  /* 0x028850000b0075a7 */ /* 0x0022a4000802017f */
[----:B--2---:R-:W-:Y:S05]  /*1c170*/  @!P1 NANOSLEEP.SYNCS 0x989680 ;  /* 0x009896800000995d */ /* 0x004fea0003900000 */
[----:B------:R-:W2:Y:S02]  /*1c180*/  @!P1 SYNCS.PHASECHK.TRANS64 P1, [R11+URZ+0x28850], R0 ;  /* 0x028850000b0095a7 */ /* 0x000ea4000802007f */
[----:B--2---:R-:W-:Y:S05]  /*1c190*/  @!P1 BRA `(.L_x_651) ;  /* 0xfffffffc00f09947 */ /* 0x004fea000383ffff */
[----:B------:R-:W-:Y:S05]  /*1c1a0*/  BRA `(.L_x_650) ;  /* 0xffffff58008c7947 */ /* 0x000fea000383ffff */
.L_x_666:
[----:B------:R-:W-:Y:S01]  /*1c1b0*/  IMAD.MOV.U32 R13, RZ, RZ, R4 ;  /* 0x000000ffff0d7224 */ /* 0x000fe200078e0004 */
[----:B------:R-:W-:Y:S01]  /*1c1c0*/  MOV R12, RZ ;  /* 0x000000ff000c7202 */ /* 0x000fe20000000f00 */
[----:B------:R-:W-:Y:S02]  /*1c1d0*/  IMAD.MOV.U32 R11, RZ, RZ, 0x181f ;  /* 0x0000181fff0b7424 */ /* 0x000fe400078e00ff */
[----:B------:R-:W-:-:S07]  /*1c1e0*/  IMAD.MOV.U32 R15, RZ, RZ, -0x1 ;  /* 0xffffffffff0f7424 */ /* 0x000fce00078e00ff */
[----:B-1----:R-:W-:Y:S05]  /*1c1f0*/  WARPSYNC.COLLECTIVE R15, `(.L_x_866) ;  /* 0x000000000f087348 */ /* 0x002fea0003c00000 */
[----:B------:R0:W2:Y:S02]  /*1c200*/  SHFL.IDX P6, R14, R13, R12, R11 ;  /* 0x0000000c0d0e7389 */ /* 0x0000a400000c000b */
[----:B012---:R-:W-:Y:S01]  /*1c210*/  ENDCOLLECTIVE ;  /* 0x000000000000791b */ /* 0x007fe20003800000 */
.L_x_866:
[----:B------:R-:W-:Y:S02]  /*1c220*/  IMAD.MOV.U32 R13, RZ, RZ, R0 ;  /* 0x000000ffff0d7224 */ /* 0x000fe400078e0000 */
[----:B------:R-:W-:-:S07]  /*1c230*/  IMAD.MOV.U32 R3, RZ, RZ, R14 ;  /* 0x000000ffff037224 */ /* 0x000fce00078e000e */
[----:B------:R-:W-:Y:S05]  /*1c240*/  WARPSYNC.COLLECTIVE R15, `(.L_x_867) ;  /* 0x000000000f087348 */ /* 0x000fea0003c00000 */
[----:B------:R0:W1:Y:S02]  /*1c250*/  SHFL.IDX P6, R14, R13, R12, R11 ;  /* 0x0000000c0d0e7389 */ /* 0x00006400000c000b */
[----:B01----:R-:W-:Y:S01]  /*1c260*/  ENDCOLLECTIVE ;  /* 0x000000000000791b */ /* 0x003fe20003800000 */
.L_x_867:
[----:B------:R-:W-:Y:S05]  /*1c270*/  BRA `(.L_x_868) ;  /* 0xffffff7c00c07947 */ /* 0x000fea000383ffff */
.L_x_669:
[----:B------:R-:W-:Y:S01]  /*1c280*/  BSSY B1, `(.L_x_869) ;  /* 0x0000008000017945 */ /* 0x000fe20003800000 */
[----:B------:R-:W-:Y:S01]  /*1c290*/  IMAD.MOV.U32 R13, RZ, RZ, R4 ;  /* 0x000000ffff0d7224 */ /* 0x000fe200078e0004 */
[----:B----4-:R-:W-:Y:S01]  /*1c2a0*/  MOV R15, 0xffffffff ;  /* 0xffffffff000f7802 */ /* 0x010fe20000000f00 */
[----:B------:R-:W-:Y:S02]  /*1c2b0*/  IMAD.MOV.U32 R12, RZ, RZ, 0x1 ;  /* 0x00000001ff0c7424 */ /* 0x000fe400078e00ff */
[----:B------:R-:W-:-:S07]  /*1c2c0*/  IMAD.MOV.U32 R11, RZ, RZ, 0x181f ;  /* 0x0000181fff0b7424 */ /* 0x000fce00078e00ff */
[----:B0123--:R-:W-:Y:S05]  /*1c2d0*/  WARPSYNC.COLLECTIVE R15, `(.L_x_870) ;  /* 0x000000000f087348 */ /* 0x00ffea0003c00000 */
[----:B---3--:R3:W4:Y:S02]  /*1c2e0*/  SHFL.IDX P6, R14, R13, R12, R11 ;  /* 0x0000000c0d0e7389 */ /* 0x00872400000c000b */
[----:B01234-:R-:W-:Y:S01]  /*1c2f0*/  ENDCOLLECTIVE ;  /* 0x000000000000791b */ /* 0x01ffe20003800000 */
.L_x_870:
[----:B------:R-:W-:Y:S05]  /*1c300*/  BSYNC B1 ;  /* 0x0000000000017941 */ /* 0x000fea0003800000 */
.L_x_869:
        /* <DEDUP_REMOVED lines=8> */
.L_x_871:
[----:B------:R-:W-:Y:S05]  /*1c390*/  BRA `(.L_x_872) ;  /* 0xffffff7c00c07947 */ /* 0x000fea000383ffff */
.L_x_672:
[----:B------:R-:W-:Y:S01]  /*1c3a0*/  BSSY B1, `(.L_x_873) ;  /* 0x0000008000017945 */ /* 0x000fe20003800000 */
[----:B------:R-:W-:Y:S01]  /*1c3b0*/  IMAD.MOV.U32 R13, RZ, RZ, R4 ;  /* 0x000000ffff0d7224 */ /* 0x000fe200078e0004 */
[----:B----4-:R-:W-:Y:S01]  /*1c3c0*/  MOV R11, 0x181f ;  /* 0x0000181f000b7802 */ /* 0x010fe20000000f00 */
[----:B------:R-:W-:Y:S02]  /*1c3d0*/  IMAD.MOV.U32 R12, RZ, RZ, 0x2 ;  /* 0x00000002ff0c7424 */ /* 0x000fe400078e00ff */
[----:B------:R-:W-:-:S07]  /*1c3e0*/  IMAD.MOV.U32 R15, RZ, RZ, -0x1 ;  /* 0xffffffffff0f7424 */ /* 0x000fce00078e00ff */
[----:B0123--:R-:W-:Y:S05]  /*1c3f0*/  WARPSYNC.COLLECTIVE R15, `(.L_x_874) ;  /* 0x000000000f087348 */ /* 0x00ffea0003c00000 */
[----:B---3--:R3:W4:Y:S02]  /*1c400*/  SHFL.IDX P6, R14, R13, R12, R11 ;  /* 0x0000000c0d0e7389 */ /* 0x00872400000c000b */
[----:B01234-:R-:W-:Y:S01]  /*1c410*/  ENDCOLLECTIVE ;  /* 0x000000000000791b */ /* 0x01ffe20003800000 */
.L_x_874:
[----:B------:R-:W-:Y:S05]  /*1c420*/  BSYNC B1 ;  /* 0x0000000000017941 */ /* 0x000fea0003800000 */
.L_x_873:
        /* <DEDUP_REMOVED lines=8> */
.L_x_875:
[----:B------:R-:W-:Y:S05]  /*1c4b0*/  BRA `(.L_x_876) ;  /* 0xffffff7c00c07947 */ /* 0x000fea000383ffff */
.L_x_675:
[----:B------:R-:W-:Y:S01]  /*1c4c0*/  BSSY B1, `(.L_x_877) ;  /* 0x0000008000017945 */ /* 0x000fe20003800000 */
[----:B------:R-:W-:Y:S01]  /*1c4d0*/  IMAD.MOV.U32 R13, RZ, RZ, R4 ;  /* 0x000000ffff0d7224 */ /* 0x000fe200078e0004 */
[----:B------:R-:W-:Y:S01]  /*1c4e0*/  MOV R12, 0x3 ;  /* 0x00000003000c7802 */ /* 0x000fe20000000f00 */
[----:B0-----:R-:W-:Y:S02]  /*1c4f0*/  IMAD.MOV.U32 R11, RZ, RZ, 0x181f ;  /* 0x0000181fff0b7424 */ /* 0x001fe400078e00ff */
[----:B------:R-:W-:-:S07]  /*1c500*/  IMAD.MOV.U32 R15, RZ, RZ, -0x1 ;  /* 0xffffffffff0f7424 */ /* 0x000fce00078e00ff */
[----:B-1234-:R-:W-:Y:S05]  /*1c510*/  WARPSYNC.COLLECTIVE R15, `(.L_x_878) ;  /* 0x000000000f087348 */ /* 0x01efea0003c00000 */
[----:B----4-:R0:W4:Y:S02]  /*1c520*/  SHFL.IDX P6, R14, R13, R12, R11 ;  /* 0x0000000c0d0e7389 */ /* 0x01012400000c000b */
[----:B01234-:R-:W-:Y:S01]  /*1c530*/  ENDCOLLECTIVE ;  /* 0x000000000000791b */ /* 0x01ffe20003800000 */
.L_x_878:
[----:B------:R-:W-:Y:S05]  /*1c540*/  BSYNC B1 ;  /* 0x0000000000017941 */ /* 0x000fea0003800000 */
.L_x_877:
        /* <DEDUP_REMOVED lines=8> */
.L_x_879:
[----:B------:R-:W-:Y:S05]  /*1c5d0*/  BRA `(.L_x_880) ;  /* 0xffffff7c00c07947 */ /* 0x000fea000383ffff */
.L_x_692:
[----:B------:R-:W0:Y:S01]  /*1c5e0*/  S2R R9, SR_TID.X ;  /* 0x0000000000097919 */ /* 0x000e220000002100 */
[----:B------:R-:W-:Y:S01]  /*1c5f0*/  BSSY B1, `(.L_x_881) ;  /* 0x000000a000017945 */ /* 0x000fe20003800000 */
[----:B------:R-:W-:Y:S02]  /*1c600*/  IMAD.MOV.U32 R12, RZ, RZ, RZ ;  /* 0x000000ffff0c7224 */ /* 0x000fe400078e00ff */
[----:B------:R-:W-:Y:S02]  /*1c610*/  IMAD.MOV.U32 R11, RZ, RZ, 0x1f ;  /* 0x0000001fff0b7424 */ /* 0x000fe400078e00ff */
[----:B------:R-:W-:Y:S01]  /*1c620*/  IMAD.MOV.U32 R15, RZ, RZ, -0x1 ;  /* 0xffffffffff0f7424 */ /* 0x000fe200078e00ff */
[----:B0-----:R-:W-:-:S04]  /*1c630*/  SHF.R.U32.HI R9, RZ, 0x5, R9 ;  /* 0x00000005ff097819 */ /* 0x001fc80000011609 */
[----:B------:R-:W-:-:S04]  /*1c640*/  LOP3.LUT R9, R9, 0x3, RZ, 0xc0, !PT ;  /* 0x0000000309097812 */ /* 0x000fc800078ec0ff */
[----:B------:R-:W-:-:S07]  /*1c650*/  MOV R13, R9 ;  /* 0x00000009000d7202 */ /* 0x000fce0000000f00 */
[----:B------:R-:W-:Y:S05]  /*1c660*/  WARPSYNC.COLLECTIVE R15, `(.L_x_882) ;  /* 0x000000000f087348 */ /* 0x000fea0003c00000 */
[----:B------:R0:W1:Y:S02]  /*1c670*/  SHFL.IDX P6, R14, R13, R12, R11 ;  /* 0x0000000c0d0e7389 */ /* 0x00006400000c000b */
[----:B01----:R-:W-:Y:S01]  /*1c680*/  ENDCOLLECTIVE ;  /* 0x000000000000791b */ /* 0x003fe20003800000 */
.L_x_882:
[----:B------:R-:W-:Y:S05]  /*1c690*/  BSYNC B1 ;  /* 0x0000000000017941 */ /* 0x000fea0003800000 */
.L_x_881:
[----:B------:R-:W-:Y:S05]  /*1c6a0*/  BRA `(.L_x_883) ;  /* 0xffffff90002c7947 */ /* 0x000fea000383ffff */
.L_x_694:
[----:B------:R-:W-:Y:S01]  /*1c6b0*/  BSSY B1, `(.L_x_884) ;  /* 0x0000006000017945 */ /* 0x000fe20003800000 */
[----:B------:R-:W-:-:S07]  /*1c6c0*/  IMAD.MOV.U32 R15, RZ, RZ, -0x1 ;  /* 0xffffffffff0f7424 */ /* 0x000fce00078e00ff */
[----:B0-----:R-:W-:Y:S05]  /*1c6d0*/  WARPSYNC.COLLECTIVE R15, `(.L_x_885) ;  /* 0x000000000f0c7348 */ /* 0x001fea0003c00000 */
[----:B------:R-:W-:Y:S02]  /*1c6e0*/  ELECT P6, UR62, PT ;  /* 0x00000000003e782f */ /* 0x000fe400038c0000 */
[----:B------:R-:W-:Y:S01]  /*1c6f0*/  MOV R14, UR62 ;  /* 0x0000003e000e7c02 */ /* 0x000fe20008000f00 */
[----:B0-----:R-:W-:Y:S10]  /*1c700*/  ENDCOLLECTIVE ;  /* 0x000000000000791b */ /* 0x001ff40003800000 */
.L_x_885:
[----:B------:R-:W-:Y:S05]  /*1c710*/  BSYNC B1 ;  /* 0x0000000000017941 */ /* 0x000fea0003800000 */
.L_x_884:
[----:B------:R-:W-:Y:S05]  /*1c720*/  BRA `(.L_x_693) ;  /* 0xffffff9000247947 */ /* 0x000fea000383ffff */
.L_x_696:
[----:B0-----:R0:W1:Y:S02]  /*1c730*/  SYNCS.PHASECHK.TRANS64.TRYWAIT P0, [R22+URZ+0x28820], R5 ;  /* 0x02882005160075a7 */ /* 0x001064000800017f */
[----:B-1----:R-:W-:Y:S05]  /*1c740*/  @!P0 NANOSLEEP.SYNCS 0x989680 ;  /* 0x009896800000895d */ /* 0x002fea0003900000 */
[----:B------:R-:W1:Y:S02]  /*1c750*/  @!P0 SYNCS.PHASECHK.TRANS64 P0, [R22+URZ+0x28820], R5 ;  /* 0x02882005160085a7 */ /* 0x000e64000800007f */
[----:B-1----:R-:W-:Y:S05]  /*1c760*/  @!P0 BRA `(.L_x_696) ;  /* 0xfffffffc00f08947 */ /* 0x002fea000383ffff */
[----:B------:R-:W-:Y:S05]  /*1c770*/  BRA `(.L_x_886) ;  /* 0xffffff9000347947 */ /* 0x000fea000383ffff */
.L_x_700:
[----:B0-----:R0:W1:Y:S02]  /*1c780*/  SYNCS.PHASECHK.TRANS64.TRYWAIT P0, [R5+URZ+0x288a0], R6 ;  /* 0x0288a006050075a7 */ /* 0x001064000800017f */
[----:B-1----:R-:W-:Y:S05]  /*1c790*/  @!P0 NANOSLEEP.SYNCS 0x989680 ;  /* 0x009896800000895d */ /* 0x002fea0003900000 */
[----:B------:R-:W1:Y:S02]  /*1c7a0*/  @!P0 SYNCS.PHASECHK.TRANS64 P0, [R5+URZ+0x288a0], R6 ;  /* 0x0288a006050085a7 */ /* 0x000e64000800007f */
[----:B-1----:R-:W-:Y:S05]  /*1c7b0*/  @!P0 BRA `(.L_x_700) ;  /* 0xfffffffc00f08947 */ /* 0x002fea000383ffff */
[----:B------:R-:W-:Y:S05]  /*1c7c0*/  BRA `(.L_x_887) ;  /* 0xffffff90004c7947 */ /* 0x000fea000383ffff */
.L_x_706:
[----:B-1----:R1:W2:Y:S02]  /*1c7d0*/  SYNCS.PHASECHK.TRANS64.TRYWAIT P0, [R5+URZ+0x288c0], R6 ;  /* 0x0288c006050075a7 */ /* 0x0022a4000800017f */
[----:B--2---:R-:W-:Y:S05]  /*1c7e0*/  @!P0 NANOSLEEP.SYNCS 0x989680 ;  /* 0x009896800000895d */ /* 0x004fea0003900000 */
[----:B------:R-:W2:Y:S02]  /*1c7f0*/  @!P0 SYNCS.PHASECHK.TRANS64 P0, [R5+URZ+0x288c0], R6 ;  /* 0x0288c006050085a7 */ /* 0x000ea4000800007f */
[----:B--2---:R-:W-:Y:S05]  /*1c800*/  @!P0 BRA `(.L_x_706) ;  /* 0xfffffffc00f08947 */ /* 0x004fea000383ffff */
[----:B------:R-:W-:Y:S05]  /*1c810*/  BRA `(.L_x_888) ;  /* 0xffffff94000c7947 */ /* 0x000fea000383ffff */
.L_x_714:
[----:B-1----:R1:W2:Y:S02]  /*1c820*/  SYNCS.PHASECHK.TRANS64.TRYWAIT P1, [R8+URZ+0x288a0], R7 ;  /* 0x0288a007080075a7 */ /* 0x0022a4000802017f */
[----:B--2---:R-:W-:Y:S05]  /*1c830*/  @!P1 NANOSLEEP.SYNCS 0x989680 ;  /* 0x009896800000995d */ /* 0x004fea0003900000 */
[----:B------:R-:W2:Y:S02]  /*1c840*/  @!P1 SYNCS.PHASECHK.TRANS64 P1, [R8+URZ+0x288a0], R7 ;  /* 0x0288a007080095a7 */ /* 0x000ea4000802007f */
[----:B--2---:R-:W-:Y:S05]  /*1c850*/  @!P1 BRA `(.L_x_714) ;  /* 0xfffffffc00f09947 */ /* 0x004fea000383ffff */
[----:B------:R-:W-:Y:S05]  /*1c860*/  BRA `(.L_x_889) ;  /* 0xffffff9800087947 */ /* 0x000fea000383ffff */
.L_x_720:
[----:B0-----:R0:W2:Y:S02]  /*1c870*/  SYNCS.PHASECHK.TRANS64.TRYWAIT P1, [R8+URZ+0x288c0], R7 ;  /* 0x0288c007080075a7 */ /* 0x0010a4000802017f */
[----:B--2---:R-:W-:Y:S05]  /*1c880*/  @!P1 NANOSLEEP.SYNCS 0x989680 ;  /* 0x009896800000995d */ /* 0x004fea0003900000 */
[----:B------:R-:W2:Y:S02]  /*1c890*/  @!P1 SYNCS.PHASECHK.TRANS64 P1, [R8+URZ+0x288c0], R7 ;  /* 0x0288c007080095a7 */ /* 0x000ea4000802007f */
[----:B--2---:R-:W-:Y:S05]  /*1c8a0*/  @!P1 BRA `(.L_x_720) ;  /* 0xfffffffc00f09947 */ /* 0x004fea000383ffff */
[----:B------:R-:W-:Y:S05]  /*1c8b0*/  BRA `(.L_x_890) ;  /* 0xffffff9800c07947 */ /* 0x000fea000383ffff */
.L_x_734:
[----:B------:R-:W0:Y:S01]  /*1c8c0*/  S2R R9, SR_TID.X ;  /* 0x0000000000097919 */ /* 0x000e220000002100 */
[----:B------:R-:W-:Y:S01]  /*1c8d0*/  BSSY B0, `(.L_x_891) ;  /* 0x000000a000007945 */ /* 0x000fe20003800000 */
[----:B------:R-:W-:Y:S01]  /*1c8e0*/  IMAD.MOV.U32 R12, RZ, RZ, RZ ;  /* 0x000000ffff0c7224 */ /* 0x000fe200078e00ff */
[----:B------:R-:W-:Y:S01]  /*1c8f0*/  MOV R15, 0xffffffff ;  /* 0xffffffff000f7802 */ /* 0x000fe20000000f00 */
[----:B------:R-:W-:Y:S01]  /*1c900*/  IMAD.MOV.U32 R11, RZ, RZ, 0x1f ;  /* 0x0000001fff0b7424 */ /* 0x000fe200078e00ff */
[----:B0-----:R-:W-:-:S04]  /*1c910*/  SHF.R.U32.HI R9, RZ, 0x5, R9 ;  /* 0x00000005ff097819 */ /* 0x001fc80000011609 */
[----:B------:R-:W-:-:S05]  /*1c920*/  LOP3.LUT R9, R9, 0x3, RZ, 0xc0, !PT ;  /* 0x0000000309097812 */ /* 0x000fca00078ec0ff */
[----:B------:R-:W-:-:S07]  /*1c930*/  IMAD.MOV.U32 R13, RZ, RZ, R9 ;  /* 0x000000ffff0d7224 */ /* 0x000fce00078e0009 */
[----:B-----5:R-:W-:Y:S05]  /*1c940*/  WARPSYNC.COLLECTIVE R15, `(.L_x_892) ;  /* 0x000000000f087348 */ /* 0x020fea0003c00000 */
[----:B------:R0:W1:Y:S02]  /*1c950*/  SHFL.IDX P6, R14, R13, R12, R11 ;  /* 0x0000000c0d0e7389 */ /* 0x00006400000c000b */
[----:B01---5:R-:W-:Y:S01]  /*1c960*/  ENDCOLLECTIVE ;  /* 0x000000000000791b */ /* 0x023fe20003800000 */
.L_x_892:
[----:B------:R-:W-:Y:S05]  /*1c970*/  BSYNC B0 ;  /* 0x0000000000007941 */ /* 0x000fea0003800000 */
.L_x_891:
[----:B------:R-:W-:Y:S05]  /*1c980*/  BRA `(.L_x_893) ;  /* 0xffffffa400807947 */ /* 0x000fea000383ffff */
.L_x_737:
[----:B0-----:R0:W1:Y:S02]  /*1c990*/  SYNCS.PHASECHK.TRANS64.TRYWAIT P0, [R7+URZ+0x28840], R2 ;  /* 0x02884002070075a7 */ /* 0x001064000800017f */
[----:B-1----:R-:W-:Y:S05]  /*1c9a0*/  @!P0 NANOSLEEP.SYNCS 0x989680 ;  /* 0x009896800000895d */ /* 0x002fea0003900000 */
[----:B------:R-:W1:Y:S02]  /*1c9b0*/  @!P0 SYNCS.PHASECHK.TRANS64 P0, [R7+URZ+0x28840], R2 ;  /* 0x02884002070085a7 */ /* 0x000e64000800007f */
[----:B-1----:R-:W-:Y:S05]  /*1c9c0*/  @!P0 BRA `(.L_x_737) ;  /* 0xfffffffc00f08947 */ /* 0x002fea000383ffff */
[----:B------:R-:W-:Y:S05]  /*1c9d0*/  BRA `(.L_x_894) ;  /* 0xffffffa400dc7947 */ /* 0x000fea000383ffff */
.L_x_738:
[----:B------:R-:W-:Y:S01]  /*1c9e0*/  BSSY B0, `(.L_x_895) ;  /* 0x0000008000007945 */ /* 0x000fe20003800000 */
[----:B------:R-:W-:Y:S02]  /*1c9f0*/  IMAD.MOV.U32 R13, RZ, RZ, R0 ;  /* 0x000000ffff0d7224 */ /* 0x000fe400078e0000 */
[----:B------:R-:W-:Y:S02]  /*1ca00*/  IMAD.MOV.U32 R12, RZ, RZ, RZ ;  /* 0x000000ffff0c7224 */ /* 0x000fe400078e00ff */
[----:B------:R-:W-:Y:S02]  /*1ca10*/  IMAD.MOV.U32 R11, RZ, RZ, 0x181f ;  /* 0x0000181fff0b7424 */ /* 0x000fe400078e00ff */
[----:B------:R-:W-:-:S07]  /*1ca20*/  IMAD.MOV.U32 R15, RZ, RZ, -0x1 ;  /* 0xffffffffff0f7424 */ /* 0x000fce00078e00ff */
[----:B------:R-:W-:Y:S05]  /*1ca30*/  WARPSYNC.COLLECTIVE R15, `(.L_x_896) ;  /* 0x000000000f087348 */ /* 0x000fea0003c00000 */
[----:B------:R0:W1:Y:S02]  /*1ca40*/  SHFL.IDX P6, R14, R13, R12, R11 ;  /* 0x0000000c0d0e7389 */ /* 0x00006400000c000b */
[----:B01----:R-:W-:Y:S01]  /*1ca50*/  ENDCOLLECTIVE ;  /* 0x000000000000791b */ /* 0x003fe20003800000 */
.L_x_896:
[----:B------:R-:W-:Y:S05]  /*1ca60*/  BSYNC B0 ;  /* 0x0000000000007941 */ /* 0x000fea0003800000 */
.L_x_895:
[----:B------:R-:W-:Y:S01]  /*1ca70*/  IMAD.MOV.U32 R13, RZ, RZ, R4 ;  /* 0x000000ffff0d7224 */ /* 0x000fe200078e0004 */
[----:B------:R-:W-:Y:S01]  /*1ca80*/  MOV R11, 0x181f ;  /* 0x0000181f000b7802 */ /* 0x000fe20000000f00 */
[----:B------:R-:W-:Y:S02]  /*1ca90*/  IMAD.MOV.U32 R12, RZ, RZ, RZ ;  /* 0x000000ffff0c7224 */ /* 0x000fe400078e00ff */
[----:B------:R-:W-:Y:S02]  /*1caa0*/  IMAD.MOV.U32 R15, RZ, RZ, -0x1 ;  /* 0xffffffffff0f7424 */ /* 0x000fe400078e00ff */
[----:B------:R-:W-:Y:S02]  /*1cab0*/  IMAD.MOV.U32 R2, RZ, RZ, R14 ;  /* 0x000000ffff027224 */ /* 0x000fe400078e000e */
[----:B------:R-:W-:-:S07]  /*1cac0*/  @P0 IMAD R8, R5, 0x2, R22 ;  /* 0x0000000205080824 */ /* 0x000fce00078e0216 */
[----:B------:R-:W-:Y:S05]  /*1cad0*/  WARPSYNC.COLLECTIVE R15, `(.L_x_897) ;  /* 0x000000000f087348 */ /* 0x000fea0003c00000 */
[----:B------:R0:W1:Y:S02]  /*1cae0*/  SHFL.IDX P6, R14, R13, R12, R11 ;  /* 0x0000000c0d0e7389 */ /* 0x00006400000c000b */
[----:B01----:R-:W-:Y:S01]  /*1caf0*/  ENDCOLLECTIVE ;  /* 0x000000000000791b */ /* 0x003fe20003800000 */
.L_x_897:
[----:B------:R-:W-:Y:S02]  /*1cb00*/  IMAD.MOV.U32 R13, RZ, RZ, R0 ;  /* 0x000000ffff0d7224 */ /* 0x000fe400078e0000 */
[----:B------:R-:W-:Y:S02]  /*1cb10*/  IMAD.MOV.U32 R12, RZ, RZ, 0x1 ;  /* 0x00000001ff0c7424 */ /* 0x000fe400078e00ff */
[----:B------:R-:W-:-:S07]  /*1cb20*/  IMAD.MOV.U32 R3, RZ, RZ, R14 ;  /* 0x000000ffff037224 */ /* 0x000fce00078e000e */
[----:B------:R-:W-:Y:S05]  /*1cb30*/  WARPSYNC.COLLECTIVE R15, `(.L_x_898) ;  /* 0x000000000f087348 */ /* 0x000fea0003c00000 */
[----:B------:R0:W1:Y:S02]  /*1cb40*/  SHFL.IDX P6, R14, R13, R12, R11 ;  /* 0x0000000c0d0e7389 */ /* 0x00006400000c000b */
[----:B01----:R-:W-:Y:S01]  /*1cb50*/  ENDCOLLECTIVE ;  /* 0x000000000000791b */ /* 0x003fe20003800000 */
.L_x_898:
[----:B------:R-:W-:-:S05]  /*1cb60*/  @P0 LEA R3, P1, R31, R3, 0x1 ;  /* 0x000000031f030211 */ /* 0x000fca00078208ff */
[----:B------:R-:W-:-:S05]  /*1cb70*/  @P0 IMAD.X R2, RZ, RZ, R2, P1 ;  /* 0x000000ffff020224 */ /* 0x000fca00008e0602 */
        /* <DEDUP_REMOVED lines=14> */
.L_x_899:
[----:B------:R-:W-:Y:S02]  /*1cc60*/  @P0 IMAD R8, R5, 0x2, R22 ;  /* 0x0000000205080824 */ /* 0x000fe400078e0216 */
[----:B------:R-:W-:Y:S02]  /*1cc70*/  IMAD.MOV.U32 R13, RZ, RZ, R0 ;  /* 0x000000ffff0d7224 */ /* 0x000fe400078e0000 */
[----:B------:R-:W-:Y:S02]  /*1cc80*/  IMAD.MOV.U32 R12, RZ, RZ, 0x2 ;  /* 0x00000002ff0c7424 */ /* 0x000fe400078e00ff */
[----:B------:R-:W-:-:S07]  /*1cc90*/  IMAD.MOV.U32 R3, RZ, RZ, R14 ;  /* 0x000000ffff037224 */ /* 0x000fce00078e000e */
[----:B------:R-:W-:Y:S05]  /*1cca0*/  WARPSYNC.COLLECTIVE R15, `(.L_x_900) ;  /* 0x000000000f087348 */ /* 0x000fea0003c00000 */
[----:B------:R0:W1:Y:S02]  /*1ccb0*/  SHFL.IDX P6, R14, R13, R12, R11 ;  /* 0x0000000c0d0e7389 */ /* 0x00006400000c000b */
[----:B01----:R-:W-:Y:S01]  /*1ccc0*/  ENDCOLLECTIVE ;  /* 0x000000000000791b */ /* 0x003fe20003800000 */
.L_x_900:
        /* <DEDUP_REMOVED lines=16> */
.L_x_901:
[----:B------:R-:W-:Y:S02]  /*1cdd0*/  @P0 IMAD R8, R5, 0x2, R22 ;  /* 0x0000000205080824 */ /* 0x000fe400078e0216 */
[----:B------:R-:W-:Y:S02]  /*1cde0*/  IMAD.MOV.U32 R13, RZ, RZ, R0 ;  /* 0x000000ffff0d7224 */ /* 0x000fe400078e0000 */
[----:B------:R-:W-:Y:S01]  /*1cdf0*/  IMAD.MOV.U32 R12, RZ, RZ, 0x3 ;  /* 0x00000003ff0c7424 */ /* 0x000fe200078e00ff */
[----:B------:R-:W-:-:S07]  /*1ce00*/  MOV R3, R14 ;  /* 0x0000000e00037202 */ /* 0x000fce0000000f00 */
[----:B------:R-:W-:Y:S05]  /*1ce10*/  WARPSYNC.COLLECTIVE R15, `(.L_x_902) ;  /* 0x000000000f087348 */ /* 0x000fea0003c00000 */
[----:B------:R0:W1:Y:S02]  /*1ce20*/  SHFL.IDX P6, R14, R13, R12, R11 ;  /* 0x0000000c0d0e7389 */ /* 0x00006400000c000b */
[----:B01----:R-:W-:Y:S01]  /*1ce30*/  ENDCOLLECTIVE ;  /* 0x000000000000791b */ /* 0x003fe20003800000 */
.L_x_902:
        /* <DEDUP_REMOVED lines=16> */
.L_x_903:
[----:B------:R-:W-:Y:S02]  /*1cf40*/  @P0 IMAD R8, R5, 0x2, R22 ;  /* 0x0000000205080824 */ /* 0x000fe400078e0216 */
[----:B------:R-:W-:Y:S02]  /*1cf50*/  IMAD.MOV.U32 R13, RZ, RZ, R0 ;  /* 0x000000ffff0d7224 */ /* 0x000fe400078e0000 */
[----:B------:R-:W-:Y:S02]  /*1cf60*/  IMAD.MOV.U32 R12, RZ, RZ, 0x4 ;  /* 0x00000004ff0c7424 */ /* 0x000fe400078e00ff */
[----:B------:R-:W-:-:S07]  /*1cf70*/  IMAD.MOV.U32 R3, RZ, RZ, R14 ;  /* 0x000000ffff037224 */ /* 0x000fce00078e000e */
[----:B------:R-:W-:Y:S05]  /*1cf80*/  WARPSYNC.COLLECTIVE R15, `(.L_x_904) ;  /* 0x000000000f087348 */ /* 0x000fea0003c00000 */
[----:B------:R0:W1:Y:S02]  /*1cf90*/  SHFL.IDX P6, R14, R13, R12, R11 ;  /* 0x0000000c0d0e7389 */ /* 0x00006400000c000b */
[----:B01----:R-:W-:Y:S01]  /*1cfa0*/  ENDCOLLECTIVE ;  /* 0x000000000000791b */ /* 0x003fe20003800000 */
.L_x_904:
[----:B------:R-:W-:-:S04]  /*1cfb0*/  @P0 LEA R3, P1, R31, R3, 0x1 ;  /* 0x000000031f030211 */ /* 0x000fc800078208ff */
[----:B------:R-:W-:-:S04]  /*1cfc0*/  @P0 IADD3.X R2, RZ, R2, RZ, P1, !PT ;  /* 0x00000002ff020210 */ /* 0x000fc80000ffe4ff */
        /* <DEDUP_REMOVED lines=14> */
.L_x_905:
[----:B------:R-:W-:Y:S01]  /*1d0b0*/  @P0 LEA R8, R5, R22, 0x1 ;  /* 0x0000001605080211 */ /* 0x000fe200078e08ff */
[----:B------:R-:W-:Y:S02]  /*1d0c0*/  IMAD.MOV.U32 R13, RZ, RZ, R0 ;  /* 0x000000ffff0d7224 */ /* 0x000fe400078e0000 */
[----:B------:R-:W-:Y:S02]  /*1d0d0*/  IMAD.MOV.U32 R12, RZ, RZ, 0x5 ;  /* 0x00000005ff0c7424 */ /* 0x000fe400078e00ff */
[----:B------:R-:W-:-:S07]  /*1d0e0*/  IMAD.MOV.U32 R3, RZ, RZ, R14 ;  /* 0x000000ffff037224 */ /* 0x000fce00078e000e */
[----:B------:R-:W-:Y:S05]  /*1d0f0*/  WARPSYNC.COLLECTIVE R15, `(.L_x_906) ;  /* 0x000000000f087348 */ /* 0x000fea0003c00000 */
[----:B------:R0:W1:Y:S02]  /*1d100*/  SHFL.IDX P6, R14, R13, R12, R11 ;  /* 0x0000000c0d0e7389 */ /* 0x00006400000c000b */
[----:B01----:R-:W-:Y:S01]  /*1d110*/  ENDCOLLECTIVE ;  /* 0x000000000000791b */ /* 0x003fe20003800000 */
.L_x_906:
        /* <DEDUP_REMOVED lines=16> */
.L_x_907:
[----:B------:R-:W-:Y:S01]  /*1d220*/  @P0 IMAD R8, R5, 0x2, R22 ;  /* 0x0000000205080824 */ /* 0x000fe200078e0216 */
[----:B------:R-:W-:Y:S01]  /*1d230*/  MOV R13, R0 ;  /* 0x00000000000d7202 */ /* 0x000fe20000000f00 */
[----:B------:R-:W-:Y:S02]  /*1d240*/  IMAD.MOV.U32 R12, RZ, RZ, 0x6 ;  /* 0x00000006ff0c7424 */ /* 0x000fe400078e00ff */
[----:B------:R-:W-:-:S07]  /*1d250*/  IMAD.MOV.U32 R3, RZ, RZ, R14 ;  /* 0x000000ffff037224 */ /* 0x000fce00078e000e */
[----:B------:R-:W-:Y:S05]  /*1d260*/  WARPSYNC.COLLECTIVE R15, `(.L_x_908) ;  /* 0x000000000f087348 */ /* 0x000fea0003c00000 */
[----:B------:R0:W1:Y:S02]  /*1d270*/  SHFL.IDX P6, R14, R13, R12, R11 ;  /* 0x0000000c0d0e7389 */ /* 0x00006400000c000b */
[----:B01----:R-:W-:Y:S01]  /*1d280*/  ENDCOLLECTIVE ;  /* 0x000000000000791b */ /* 0x003fe20003800000 */
.L_x_908:
        /* <DEDUP_REMOVED lines=16> */
.L_x_909:
[----:B------:R-:W-:Y:S02]  /*1d390*/  @P0 IMAD R8, R5, 0x2, R22 ;  /* 0x0000000205080824 */ /* 0x000fe400078e0216 */
[----:B------:R-:W-:Y:S01]  /*1d3a0*/  IMAD.MOV.U32 R13, RZ, RZ, R0 ;  /* 0x000000ffff0d7224 */ /* 0x000fe200078e0000 */
[----:B------:R-:W-:Y:S01]  /*1d3b0*/  MOV R12, 0x7 ;  /* 0x00000007000c7802 */ /* 0x000fe20000000f00 */
[----:B------:R-:W-:-:S07]  /*1d3c0*/  IMAD.MOV.U32 R3, RZ, RZ, R14 ;  /* 0x000000ffff037224 */ /* 0x000fce00078e000e */
[----:B------:R-:W-:Y:S05]  /*1d3d0*/  WARPSYNC.COLLECTIVE R15, `(.L_x_910) ;  /* 0x000000000f087348 */ /* 0x000fea0003c00000 */
[----:B------:R0:W1:Y:S02]  /*1d3e0*/  SHFL.IDX P6, R14, R13, R12, R11 ;  /* 0x0000000c0d0e7389 */ /* 0x00006400000c000b */
[----:B01----:R-:W-:Y:S01]  /*1d3f0*/  ENDCOLLECTIVE ;  /* 0x000000000000791b */ /* 0x003fe20003800000 */
.L_x_910:
[----:B------:R-:W-:-:S05]  /*1d400*/  @P0 LEA R3, P1, R31, R3, 0x1 ;  /* 0x000000031f030211 */ /* 0x000fca00078208ff */
[----:B------:R-:W-:-:S05]  /*1d410*/  @P0 IMAD.X R2, RZ, RZ, R2, P1 ;  /* 0x000000ffff020224 */ /* 0x000fca00008e0602 */
[----:B------:R-:W-:Y:S01]  /*1d420*/  @P0 LOP3.LUT R3, R3, R2, RZ, 0x3c, !PT ;  /* 0x0000000203030212 */ /* 0x000fe200078e3cff */
[----:B------:R-:W-:-:S03]  /*1d430*/  IMAD.MOV.U32 R13, RZ, RZ, R4 ;  /* 0x000000ffff0d7224 */ /* 0x000fc600078e0004 */
[----:B------:R-:W-:-:S04]  /*1d440*/  @P0 LOP3.LUT R2, R3, R2, RZ, 0x3c, !PT ;  /* 0x0000000203020212 */ /* 0x000fc800078e3cff */
[----:B------:R-:W-:Y:S01]  /*1d450*/  @P0 LOP3.LUT R3, R3, R2, RZ, 0x3c, !PT ;  /* 0x0000000203030212 */ /* 0x000fe200078e3cff */
[----:B------:R-:W-:-:S07]  /*1d460*/  IMAD.MOV.U32 R0, RZ, RZ, R14 ;  /* 0x000000ffff007224 */ /* 0x000fce00078e000e */
[----:B------:R-:W-:Y:S05]  /*1d470*/  WARPSYNC.COLLECTIVE R15, `(.L_x_911) ;  /* 0x000000000f087348 */ /* 0x000fea0003c00000 */
[----:B------:R0:W1:Y:S02]  /*1d480*/  SHFL.IDX P6, R14, R13, R12, R11 ;  /* 0x0000000c0d0e7389 */ /* 0x00006400000c000b */
[----:B01----:R-:W-:Y:S01]  /*1d490*/  ENDCOLLECTIVE ;  /* 0x000000000000791b */ /* 0x003fe20003800000 */
.L_x_911:
[----:B------:R-:W-:Y:S01]  /*1d4a0*/  @!PT LDS RZ, [RZ] ;  /* 0x00000000fffff984 */ /* 0x000fe20000000800 */
[----:B------:R-:W-:Y:S01]  /*1d4b0*/  @!PT LDS RZ, [RZ] ;  /* 0x00000000fffff984 */ /* 0x000fe20000000800 */
[----:B------:R-:W-:Y:S01]  /*1d4c0*/  @!PT LDS RZ, [RZ] ;  /* 0x00000000fffff984 */ /* 0x000fe20000000800 */
[----:B------:R-:W-:Y:S04]  /*1d4d0*/  @P0 LDGSTS.E.BYPASS.LTC128B.128 [R8+0x1b400], desc[UR38][R2.64], !P3 ;  /* 0x1b40000002080fae */ /* 0x000fe8000d901d66 */
[----:B------:R0:W-:Y:S02]  /*1d4e0*/  @P0 LDGSTS.E.BYPASS.LTC128B.128 [R8+0x1f400], desc[UR38][R2.64+0x80], !P2 ;  /* 0x1f40008002080fae */ /* 0x0001e4000d101d66 */
[----:B0-----:R-:W-:Y:S01]  /*1d4f0*/  IMAD.MOV.U32 R2, RZ, RZ, R14 ;  /* 0x000000ffff027224 */ /* 0x001fe200078e000e */
[----:B------:R-:W-:Y:S06]  /*1d500*/  BRA `(.L_x_912) ;  /* 0xffffffa000c07947 */ /* 0x000fec000383ffff */
.L_x_743:
[----:B------:R-:W-:Y:S02]  /*1d510*/  IMAD.MOV.U32 R13, RZ, RZ, R5 ;  /* 0x000000ffff0d7224 */ /* 0x000fe400078e0005 */
[----:B------:R-:W-:Y:S02]  /*1d520*/  IMAD.MOV.U32 R12, RZ, RZ, RZ ;  /* 0x000000ffff0c7224 */ /* 0x000fe400078e00ff */
[----:B------:R-:W-:Y:S02]  /*1d530*/  IMAD.MOV.U32 R11, RZ, RZ, 0x181f ;  /* 0x0000181fff0b7424 */ /* 0x000fe400078e00ff */
[----:B------:R-:W-:Y:S02]  /*1d540*/  IMAD.MOV.U32 R15, RZ, RZ, -0x1 ;  /* 0xffffffffff0f7424 */ /* 0x000fe400078e00ff */
[----:B-----5:R-:W-:Y:S02]  /*1d550*/  IMAD R6, R20, R8, RZ ;  /* 0x0000000814067224 */ /* 0x020fe400078e02ff */
[----:B------:R-:W-:-:S07]  /*1d560*/  IMAD.IADD R4, R10, 0x1, R4 ;  /* 0x000000010a047824 */ /* 0x000fce00078e0204 */
[----:B------:R-:W-:Y:S05]  /*1d570*/  WARPSYNC.COLLECTIVE R15, `(.L_x_913) ;  /* 0x000000000f087348 */ /* 0x000fea0003c00000 */
[----:B------:R0:W1:Y:S02]  /*1d580*/  SHFL.IDX P6, R14, R13, R12, R11 ;  /* 0x0000000c0d0e7389 */ /* 0x00006400000c000b */
[----:B01----:R-:W-:Y:S01]  /*1d590*/  ENDCOLLECTIVE ;  /* 0x000000000000791b */ /* 0x003fe20003800000 */
.L_x_913:
[C---:B------:R-:W-:Y:S01]  /*1d5a0*/  VIADD R7, R4.reuse, 0x10 ;  /* 0x0000001004077836 */ /* 0x040fe20000000000 */
[----:B------:R-:W-:Y:S01]  /*1d5b0*/  ISETP.GE.AND P3, PT, R4, R6, PT ;  /* 0x000000060400720c */ /* 0x000fe20003f66270 */
[----:B------:R-:W-:Y:S01]  /*1d5c0*/  IMAD.MOV.U32 R13, RZ, RZ, R0 ;  /* 0x000000ffff0d7224 */ /* 0x000fe200078e0000 */
[----:B------:R-:W-:-:S11]  /*1d5d0*/  MOV R2, R14 ;  /* 0x0000000e00027202 */ /* 0x000fd60000000f00 */
[----:B------:R-:W-:Y:S05]  /*1d5e0*/  WARPSYNC.COLLECTIVE R15, `(.L_x_914) ;  /* 0x000000000f087348 */ /* 0x000fea0003c00000 */
[----:B------:R0:W1:Y:S02]  /*1d5f0*/  SHFL.IDX P6, R14, R13, R12, R11 ;  /* 0x0000000c0d0e7389 */ /* 0x00006400000c000b */
[----:B01----:R-:W-:Y:S01]  /*1d600*/  ENDCOLLECTIVE ;  /* 0x000000000000791b */ /* 0x003fe20003800000 */
.L_x_914:
        /* <DEDUP_REMOVED lines=8> */
.L_x_915:
        /* <DEDUP_REMOVED lines=11> */
.L_x_916:
        /* <DEDUP_REMOVED lines=8> */
.L_x_917:
        /* <DEDUP_REMOVED lines=13> */
.L_x_918:
        /* <DEDUP_REMOVED lines=8> */
.L_x_919:
        /* <DEDUP_REMOVED lines=13> */
.L_x_920:
        /* <DEDUP_REMOVED lines=8> */
.L_x_921:
        /* <DEDUP_REMOVED lines=13> */
.L_x_922:
        /* <DEDUP_REMOVED lines=8> */
.L_x_923:
        /* <DEDUP_REMOVED lines=13> */
.L_x_924:
        /* <DEDUP_REMOVED lines=8> */
.L_x_925:
[----:B------:R-:W-:-:S05]  /*1dd00*/  @!P3 IMAD.MOV.U32 R3, RZ, RZ, R7 ;  /* 0x000000ffff03b224 */ /* 0x000fca00078e0007 */
[----:B------:R-:W-:Y:S01]  /*1dd10*/  @!PT LDS RZ, [RZ] ;  /* 0x00000000fffff984 */ /* 0x000fe20000000800 */
[----:B------:R-:W-:Y:S01]  /*1dd20*/  @!PT LDS RZ, [RZ] ;  /* 0x00000000fffff984 */ /* 0x000fe20000000800 */
[----:B------:R-:W-:Y:S01]  /*1dd30*/  @!PT LDS RZ, [RZ] ;  /* 0x00000000fffff984 */ /* 0x000fe20000000800 */
[----:B------:R-:W-:Y:S04]  /*1dd40*/  @!P3 LDGSTS.E.BYPASS.LTC128B.128 [R9+0x12c00], desc[UR38][R2.64], !P0 ;  /* 0x12c000000209bfae */ /* 0x000fe8000c101d66 */
[----:B------:R0:W-:Y:S01]  /*1dd50*/  @!P3 LDGSTS.E.BYPASS.LTC128B.128 [R9+0x16c00], desc[UR38][R2.64+0x80], !P1 ;  /* 0x16c000800209bfae */ /* 0x0001e2000c901d66 */
[----:B------:R-:W-:Y:S01]  /*1dd60*/  MOV R13, R0 ;  /* 0x00000000000d7202 */ /* 0x000fe20000000f00 */
[----:B0-----:R-:W-:Y:S02]  /*1dd70*/  VIADD R3, R4, 0x60 ;  /* 0x0000006004037836 */ /* 0x001fe40000000000 */
[----:B------:R-:W-:-:S07]  /*1dd80*/  IMAD.MOV.U32 R2, RZ, RZ, R14 ;  /* 0x000000ffff027224 */ /* 0x000fce00078e000e */
[----:B------:R-:W-:Y:S05]  /*1dd90*/  WARPSYNC.COLLECTIVE R15, `(.L_x_926) ;  /* 0x000000000f087348 */ /* 0x000fea0003c00000 */
[----:B------:R0:W1:Y:S02]  /*1dda0*/  SHFL.IDX P6, R14, R13, R12, R11 ;  /* 0x0000000c0d0e7389 */ /* 0x00006400000c000b */
[----:B01----:R-:W-:Y:S01]  /*1ddb0*/  ENDCOLLECTIVE ;  /* 0x000000000000791b */ /* 0x003fe20003800000 */
.L_x_926:
[----:B------:R-:W-:Y:S01]  /*1ddc0*/  ISETP.GE.AND P3, PT, R3, R6, PT ;  /* 0x000000060300720c */ /* 0x000fe20003f66270 */
[----:B------:R-:W-:Y:S02]  /*1ddd0*/  IMAD.MOV.U32 R13, RZ, RZ, R5 ;  /* 0x000000ffff0d7224 */ /* 0x000fe400078e0005 */
[----:B------:R-:W-:-:S10]  /*1dde0*/  IMAD.MOV.U32 R12, RZ, RZ, 0x7 ;  /* 0x00000007ff0c7424 */ /* 0x000fd400078e00ff */
[----:B------:R-:W-:-:S05]  /*1ddf0*/  @!P3 LEA R14, P2, R31, R14, 0x1 ;  /* 0x0000000e1f0eb211 */ /* 0x000fca00078408ff */
[----:B------:R-:W-:Y:S02]  /*1de00*/  @!P3 IMAD.X R7, RZ, RZ, R2, P2 ;  /* 0x000000ffff07b224 */ /* 0x000fe400010e0602 */
[----:B------:R-:W-:-:S07]  /*1de10*/  @!P3 IMAD.MOV.U32 R2, RZ, RZ, R14 ;  /* 0x000000ffff02b224 */ /* 0x000fce00078e000e */
[----:B------:R-:W-:Y:S05]  /*1de20*/  WARPSYNC.COLLECTIVE R15, `(.L_x_927) ;  /* 0x000000000f087348 */ /* 0x000fea0003c00000 */
[----:B------:R0:W1:Y:S02]  /*1de30*/  SHFL.IDX P6, R14, R13, R12, R11 ;  /* 0x0000000c0d0e7389 */ /* 0x00006400000c000b */
[----:B01----:R-:W-:Y:S01]  /*1de40*/  ENDCOLLECTIVE ;  /* 0x000000000000791b */ /* 0x003fe20003800000 */
.L_x_927:
[----:B------:R-:W-:-:S05]  /*1de50*/  @!P3 IMAD.MOV.U32 R3, RZ, RZ, R7 ;  /* 0x000000ffff03b224 */ /* 0x000fca00078e0007 */
[----:B------:R-:W-:Y:S01]  /*1de60*/  @!PT LDS RZ, [RZ] ;  /* 0x00000000fffff984 */ /* 0x000fe20000000800 */
[----:B------:R-:W-:Y:S01]  /*1de70*/  @!PT LDS RZ, [RZ] ;  /* 0x00000000fffff984 */ /* 0x000fe20000000800 */
[----:B------:R-:W-:Y:S01]  /*1de80*/  @!PT LDS RZ, [RZ] ;  /* 0x00000000fffff984 */ /* 0x000fe20000000800 */
[----:B------:R0:W-:Y:S04]  /*1de90*/  @!P3 LDGSTS.E.BYPASS.LTC128B.128 [R9+0x13400], desc[UR38][R2.64], !P0 ;  /* 0x134000000209bfae */ /* 0x0001e8000c101d66 */
[----:B------:R0:W-:Y:S01]  /*1dea0*/  @!P3 LDGSTS.E.BYPASS.LTC128B.128 [R9+0x17400], desc[UR38][R2.64+0x80], !P1 ;  /* 0x174000800209bfae */ /* 0x0001e2000c901d66 */
[----:B------:R-:W-:Y:S01]  /*1deb0*/  MOV R13, R0 ;  /* 0x00000000000d7202 */ /* 0x000fe20000000f00 */
[----:B------:R-:W-:-:S07]  /*1dec0*/  IMAD.MOV.U32 R5, RZ, RZ, R14 ;  /* 0x000000ffff057224 */ /* 0x000fce00078e000e */
[----:B0-----:R-:W-:Y:S05]  /*1ded0*/  WARPSYNC.COLLECTIVE R15, `(.L_x_928) ;  /* 0x000000000f087348 */ /* 0x001fea0003c00000 */
[----:B------:R1:W2:Y:S02]  /*1dee0*/  SHFL.IDX P6, R14, R13, R12, R11 ;  /* 0x0000000c0d0e7389 */ /* 0x0002a400000c000b */
[----:B012---:R-:W-:Y:S01]  /*1def0*/  ENDCOLLECTIVE ;  /* 0x000000000000791b */ /* 0x007fe20003800000 */
.L_x_928:
[----:B------:R-:W-:Y:S05]  /*1df00*/  BRA `(.L_x_929) ;  /* 0xffffffa4002c7947 */ /* 0x000fea000383ffff */
.L_x_748:
[----:B0-----:R0:W1:Y:S02]  /*1df10*/  SYNCS.PHASECHK.TRANS64.TRYWAIT P0, [R22+URZ+0x28820], R3 ;  /* 0x02882003160075a7 */ /* 0x001064000800017f */
[----:B-1----:R-:W-:Y:S05]  /*1df20*/  @!P0 NANOSLEEP.SYNCS 0x989680 ;  /* 0x009896800000895d */ /* 0x002fea0003900000 */
[----:B------:R-:W1:Y:S02]  /*1df30*/  @!P0 SYNCS.PHASECHK.TRANS64 P0, [R22+URZ+0x28820], R3 ;  /* 0x02882003160085a7 */ /* 0x000e64000800007f */
[----:B-1----:R-:W-:Y:S05]  /*1df40*/  @!P0 BRA `(.L_x_748) ;  /* 0xfffffffc00f08947 */ /* 0x002fea000383ffff */
[----:B------:R-:W-:Y:S05]  /*1df50*/  BRA `(.L_x_930) ;  /* 0xffffffa4009c7947 */ /* 0x000fea000383ffff */
.L_x_753:
[----:B0-----:R0:W1:Y:S02]  /*1df60*/  SYNCS.PHASECHK.TRANS64.TRYWAIT P0, [R6+URZ+0x28840], R3 ;  /* 0x02884003060075a7 */ /* 0x001064000800017f */
[----:B-1----:R-:W-:Y:S05]  /*1df70*/  @!P0 NANOSLEEP.SYNCS 0x989680 ;  /* 0x009896800000895d */ /* 0x002fea0003900000 */
[----:B------:R-:W1:Y:S02]  /*1df80*/  @!P0 SYNCS.PHASECHK.TRANS64 P0, [R6+URZ+0x28840], R3 ;  /* 0x02884003060085a7 */ /* 0x000e64000800007f */
[----:B-1----:R-:W-:Y:S05]  /*1df90*/  @!P0 BRA `(.L_x_753) ;  /* 0xfffffffc00f08947 */ /* 0x002fea000383ffff */
[----:B------:R-:W-:Y:S05]  /*1dfa0*/  BRA `(.L_x_931) ;  /* 0xffffffa8006c7947 */ /* 0x000fea000383ffff */
.L_x_754:
        /* <DEDUP_REMOVED lines=8> */
.L_x_933:
[----:B------:R-:W-:Y:S05]  /*1e030*/  BSYNC B1 ;  /* 0x0000000000017941 */ /* 0x000fea0003800000 */
.L_x_932:
        /* <DEDUP_REMOVED lines=9> */
.L_x_934:
[----:B------:R-:W-:Y:S02]  /*1e0d0*/  IMAD R8, R8, 0x2, R22 ;  /* 0x0000000208087824 */ /* 0x000fe400078e0216 */
[----:B------:R-:W-:Y:S02]  /*1e0e0*/  IMAD.MOV.U32 R13, RZ, RZ, R9 ;  /* 0x000000ffff0d7224 */ /* 0x000fe400078e0009 */
[----:B------:R-:W-:Y:S02]  /*1e0f0*/  IMAD.MOV.U32 R12, RZ, RZ, 0x1 ;  /* 0x00000001ff0c7424 */ /* 0x000fe400078e00ff */
[----:B------:R-:W-:-:S07]  /*1e100*/  IMAD.MOV.U32 R2, RZ, RZ, R14 ;  /* 0x000000ffff027224 */ /* 0x000fce00078e000e */
[----:B------:R-:W-:Y:S05]  /*1e110*/  WARPSYNC.COLLECTIVE R15, `(.L_x_935) ;  /* 0x000000000f087348 */ /* 0x000fea0003c00000 */
[----:B------:R0:W1:Y:S02]  /*1e120*/  SHFL.IDX P6, R14, R13, R12, R11 ;  /* 0x0000000c0d0e7389 */ /* 0x00006400000c000b */
[----:B01----:R-:W-:Y:S01]  /*1e130*/  ENDCOLLECTIVE ;  /* 0x000000000000791b */ /* 0x003fe20003800000 */
.L_x_935:
        /* <DEDUP_REMOVED lines=12> */
.L_x_936:
[----:B------:R-:W-:Y:S02]  /*1e200*/  IMAD.MOV.U32 R13, RZ, RZ, R9 ;  /* 0x000000ffff0d7224 */ /* 0x000fe400078e0009 */
[----:B------:R-:W-:Y:S02]  /*1e210*/  IMAD.MOV.U32 R12, RZ, RZ, 0x2 ;  /* 0x00000002ff0c7424 */ /* 0x000fe400078e00ff */
[----:B------:R-:W-:-:S07]  /*1e220*/  IMAD.MOV.U32 R2, RZ, RZ, R14 ;  /* 0x000000ffff027224 */ /* 0x000fce00078e000e */
[----:B------:R-:W-:Y:S05]  /*1e230*/  WARPSYNC.COLLECTIVE R15, `(.L_x_937) ;  /* 0x000000000f087348 */ /* 0x000fea0003c00000 */
[----:B------:R0:W1:Y:S02]  /*1e240*/  SHFL.IDX P6, R14, R13, R12, R11 ;  /* 0x0000000c0d0e7389 */ /* 0x00006400000c000b */
[----:B01----:R-:W-:Y:S01]  /*1e250*/  ENDCOLLECTIVE ;  /* 0x000000000000791b */ /* 0x003fe20003800000 */
.L_x_937:
        /* <DEDUP_REMOVED lines=12> */
.L_x_938:
[----:B------:R-:W-:Y:S02]  /*1e320*/  IMAD.MOV.U32 R13, RZ, RZ, R9 ;  /* 0x000000ffff0d7224 */ /* 0x000fe400078e0009 */
[----:B------:R-:W-:Y:S01]  /*1e330*/  IMAD.MOV.U32 R12, RZ, RZ, 0x3 ;  /* 0x00000003ff0c7424 */ /* 0x000fe200078e00ff */
[----:B------:R-:W-:-:S07]  /*1e340*/  MOV R2, R14 ;  /* 0x0000000e00027202 */ /* 0x000fce0000000f00 */
[----:B------:R-:W-:Y:S05]  /*1e350*/  WARPSYNC.COLLECTIVE R15, `(.L_x_939) ;  /* 0x000000000f087348 */ /* 0x000fea0003c00000 */
[----:B------:R0:W1:Y:S02]  /*1e360*/  SHFL.IDX P6, R14, R13, R12, R11 ;  /* 0x0000000c0d0e7389 */ /* 0x00006400000c000b */
[----:B01----:R-:W-:Y:S01]  /*1e370*/  ENDCOLLECTIVE ;  /* 0x000000000000791b */ /* 0x003fe20003800000 */
.L_x_939:
        /* <DEDUP_REMOVED lines=12> */
.L_x_940:
[----:B------:R-:W-:Y:S01]  /*1e440*/  MOV R13, R9 ;  /* 0x00000009000d7202 */ /* 0x000fe20000000f00 */
[----:B------:R-:W-:Y:S02]  /*1e450*/  IMAD.MOV.U32 R12, RZ, RZ, 0x4 ;  /* 0x00000004ff0c7424 */ /* 0x000fe400078e00ff */
[----:B------:R-:W-:-:S07]  /*1e460*/  IMAD.MOV.U32 R2, RZ, RZ, R14 ;  /* 0x000000ffff027224 */ /* 0x000fce00078e000e */
[----:B------:R-:W-:Y:S05]  /*1e470*/  WARPSYNC.COLLECTIVE R15, `(.L_x_941) ;  /* 0x000000000f087348 */ /* 0x000fea0003c00000 */
[----:B------:R0:W1:Y:S02]  /*1e480*/  SHFL.IDX P6, R14, R13, R12, R11 ;  /* 0x0000000c0d0e7389 */ /* 0x00006400000c000b */
[----:B01----:R-:W-:Y:S01]  /*1e490*/  ENDCOLLECTIVE ;  /* 0x000000000000791b */ /* 0x003fe20003800000 */
.L_x_941:
        /* <DEDUP_REMOVED lines=12> */
.L_x_942:
[----:B------:R-:W-:Y:S02]  /*1e560*/  IMAD.MOV.U32 R13, RZ, RZ, R9 ;  /* 0x000000ffff0d7224 */ /* 0x000fe400078e0009 */
[----:B------:R-:W-:Y:S02]  /*1e570*/  IMAD.MOV.U32 R12, RZ, RZ, 0x5 ;  /* 0x00000005ff0c7424 */ /* 0x000fe400078e00ff */
[----:B------:R-:W-:-:S07]  /*1e580*/  IMAD.MOV.U32 R2, RZ, RZ, R14 ;  /* 0x000000ffff027224 */ /* 0x000fce00078e000e */
[----:B------:R-:W-:Y:S05]  /*1e590*/  WARPSYNC.COLLECTIVE R15, `(.L_x_943) ;  /* 0x000000000f087348 */ /* 0x000fea0003c00000 */
[----:B------:R0:W1:Y:S02]  /*1e5a0*/  SHFL.IDX P6, R14, R13, R12, R11 ;  /* 0x0000000c0d0e7389 */ /* 0x00006400000c000b */
[----:B01----:R-:W-:Y:S01]  /*1e5b0*/  ENDCOLLECTIVE ;  /* 0x000000000000791b */ /* 0x003fe20003800000 */
.L_x_943:
        /* <DEDUP_REMOVED lines=12> */
.L_x_944:
[----:B------:R-:W-:Y:S02]  /*1e680*/  IMAD.MOV.U32 R13, RZ, RZ, R9 ;  /* 0x000000ffff0d7224 */ /* 0x000fe400078e0009 */
[----:B------:R-:W-:Y:S02]  /*1e690*/  IMAD.MOV.U32 R12, RZ, RZ, 0x6 ;  /* 0x00000006ff0c7424 */ /* 0x000fe400078e00ff */
[----:B------:R-:W-:-:S07]  /*1e6a0*/  IMAD.MOV.U32 R2, RZ, RZ, R14 ;  /* 0x000000ffff027224 */ /* 0x000fce00078e000e */
[----:B------:R-:W-:Y:S05]  /*1e6b0*/  WARPSYNC.COLLECTIVE R15, `(.L_x_945) ;  /* 0x000000000f087348 */ /* 0x000fea0003c00000 */
[----:B------:R0:W1:Y:S02]  /*1e6c0*/  SHFL.IDX P6, R14, R13, R12, R11 ;  /* 0x0000000c0d0e7389 */ /* 0x00006400000c000b */
[----:B01----:R-:W-:Y:S01]  /*1e6d0*/  ENDCOLLECTIVE ;  /* 0x000000000000791b */ /* 0x003fe20003800000 */
.L_x_945:
        /* <DEDUP_REMOVED lines=12> */
.L_x_946:
[----:B------:R-:W-:Y:S02]  /*1e7a0*/  IMAD.MOV.U32 R13, RZ, RZ, R9 ;  /* 0x000000ffff0d7224 */ /* 0x000fe400078e0009 */
[----:B------:R-:W-:Y:S01]  /*1e7b0*/  IMAD.MOV.U32 R12, RZ, RZ, 0x7 ;  /* 0x00000007ff0c7424 */ /* 0x000fe200078e00ff */
[----:B------:R-:W-:-:S07]  /*1e7c0*/  MOV R2, R14 ;  /* 0x0000000e00027202 */ /* 0x000fce0000000f00 */
[----:B------:R-:W-:Y:S05]  /*1e7d0*/  WARPSYNC.COLLECTIVE R15, `(.L_x_947) ;  /* 0x000000000f087348 */ /* 0x000fea0003c00000 */
[----:B------:R0:W1:Y:S02]  /*1e7e0*/  SHFL.IDX P6, R14, R13, R12, R11 ;  /* 0x0000000c0d0e7389 */ /* 0x00006400000c000b */
[----:B01----:R-:W-:Y:S01]  /*1e7f0*/  ENDCOLLECTIVE ;  /* 0x000000000000791b */ /* 0x003fe20003800000 */
.L_x_947:
        /* <DEDUP_REMOVED lines=8> */
[----:B------:R-:W-:-:S07]  /*1e880*/  IMAD.MOV.U32 R9, RZ, RZ, R14 ;  /* 0x000000ffff097224 */ /* 0x000fce00078e000e */
[----:B0-----:R-:W-:Y:S05]  /*1e890*/  WARPSYNC.COLLECTIVE R15, `(.L_x_948) ;  /* 0x000000000f087348 */ /* 0x001fea0003c00000 */
[----:B------:R1:W2:Y:S02]  /*1e8a0*/  SHFL.IDX P6, R14, R13, R12, R11 ;  /* 0x0000000c0d0e7389 */ /* 0x0002a400000c000b */
[----:B012---:R-:W-:Y:S01]  /*1e8b0*/  ENDCOLLECTIVE ;  /* 0x000000000000791b */ /* 0x007fe20003800000 */
.L_x_948:
[----:B------:R-:W-:Y:S01]  /*1e8c0*/  IMAD.MOV.U32 R2, RZ, RZ, R14 ;  /* 0x000000ffff027224 */ /* 0x000fe200078e000e */
[----:B------:R-:W-:Y:S06]  /*1e8d0*/  BRA `(.L_x_949) ;  /* 0xffffffa400407947 */ /* 0x000fec000383ffff */
.L_x_759:
[----:B-1----:R1:W2:Y:S02]  /*1e8e0*/  SYNCS.PHASECHK.TRANS64.TRYWAIT P0, [R6+URZ+0x28860], R2 ;  /* 0x02886002060075a7 */ /* 0x0022a4000800017f */
[----:B--2---:R-:W-:Y:S05]  /*1e8f0*/  @!P0 NANOSLEEP.SYNCS 0x989680 ;  /* 0x009896800000895d */ /* 0x004fea0003900000 */
[----:B------:R-:W2:Y:S02]  /*1e900*/  @!P0 SYNCS.PHASECHK.TRANS64 P0, [R6+URZ+0x28860], R2 ;  /* 0x02886002060085a7 */ /* 0x000ea4000800007f */
[----:B--2---:R-:W-:Y:S05]  /*1e910*/  @!P0 BRA `(.L_x_759) ;  /* 0xfffffffc00f08947 */ /* 0x004fea000383ffff */
[----:B------:R-:W-:Y:S05]  /*1e920*/  BRA `(.L_x_950) ;  /* 0xffffffa4009c7947 */ /* 0x000fea000383ffff */
.L_x_760:
[----:B------:R-:W-:Y:S01]  /*1e930*/  BSSY B1, `(.L_x_951) ;  /* 0x0000008000017945 */ /* 0x000fe20003800000 */
[----:B------:R-:W-:Y:S01]  /*1e940*/  IMAD.MOV.U32 R13, RZ, RZ, R24 ;  /* 0x000000ffff0d7224 */ /* 0x000fe200078e0018 */
[----:B------:R-:W-:Y:S01]  /*1e950*/  MOV R12, RZ ;  /* 0x000000ff000c7202 */ /* 0x000fe20000000f00 */
[----:B------:R-:W-:Y:S02]  /*1e960*/  IMAD.MOV.U32 R11, RZ, RZ, 0x181f ;  /* 0x0000181fff0b7424 */ /* 0x000fe400078e00ff */
[----:B------:R-:W-:-:S07]  /*1e970*/  IMAD.MOV.U32 R15, RZ, RZ, -0x1 ;  /* 0xffffffffff0f7424 */ /* 0x000fce00078e00ff */
[----:B-1----:R-:W-:Y:S05]  /*1e980*/  WARPSYNC.COLLECTIVE R15, `(.L_x_952) ;  /* 0x000000000f087348 */ /* 0x002fea0003c00000 */
[----:B------:R0:W2:Y:S02]  /*1e990*/  SHFL.IDX P6, R14, R13, R12, R11 ;  /* 0x0000000c0d0e7389 */ /* 0x0000a400000c000b */
[----:B012---:R-:W-:Y:S01]  /*1e9a0*/  ENDCOLLECTIVE ;  /* 0x000000000000791b */ /* 0x007fe20003800000 */
.L_x_952:
[----:B------:R-:W-:Y:S05]  /*1e9b0*/  BSYNC B1 ;  /* 0x0000000000017941 */ /* 0x000fea0003800000 */
.L_x_951:
[----:B------:R-:W-:Y:S02]  /*1e9c0*/  IMAD.MOV.U32 R13, RZ, RZ, R23 ;  /* 0x000000ffff0d7224 */ /* 0x000fe400078e0017 */
[----:B------:R-:W-:Y:S02]  /*1e9d0*/  IMAD.MOV.U32 R12, RZ, RZ, RZ ;  /* 0x000000ffff0c7224 */ /* 0x000fe400078e00ff */
[----:B------:R-:W-:Y:S02]  /*1e9e0*/  IMAD.MOV.U32 R11, RZ, RZ, 0x181f ;  /* 0x0000181fff0b7424 */ /* 0x000fe400078e00ff */
[----:B------:R-:W-:Y:S02]  /*1e9f0*/  IMAD.MOV.U32 R15, RZ, RZ, -0x1 ;  /* 0xffffffffff0f7424 */ /* 0x000fe400078e00ff */
[----:B------:R-:W-:Y:S02]  /*1ea00*/  IMAD.MOV.U32 R3, RZ, RZ, R14 ;  /* 0x000000ffff037224 */ /* 0x000fe400078e000e */
[----:B------:R-:W-:-:S07]  /*1ea10*/  IMAD R7, R7, 0x2, R22 ;  /* 0x0000000207077824 */ /* 0x000fce00078e0216 */
[----:B------:R-:W-:Y:S05]  /*1ea20*/  WARPSYNC.COLLECTIVE R15, `(.L_x_953) ;  /* 0x000000000f087348 */ /* 0x000fea0003c00000 */
[----:B------:R0:W1:Y:S02]  /*1ea30*/  SHFL.IDX P6, R14, R13, R12, R11 ;  /* 0x0000000c0d0e7389 */ /* 0x00006400000c000b */
[----:B01----:R-:W-:Y:S01]  /*1ea40*/  ENDCOLLECTIVE ;  /* 0x000000000000791b */ /* 0x003fe20003800000 */
.L_x_953:
[----:B------:R-:W-:Y:S02]  /*1ea50*/  IMAD.MOV.U32 R13, RZ, RZ, R24 ;  /* 0x000000ffff0d7224 */ /* 0x000fe400078e0018 */
[----:B------:R-:W-:Y:S01]  /*1ea60*/  IMAD.MOV.U32 R12, RZ, RZ, 0x1 ;  /* 0x00000001ff0c7424 */ /* 0x000fe200078e00ff */
[----:B------:R-:W-:-:S07]  /*1ea70*/  MOV R2, R14 ;  /* 0x0000000e00027202 */ /* 0x000fce0000000f00 */
[----:B------:R-:W-:Y:S05]  /*1ea80*/  WARPSYNC.COLLECTIVE R15, `(.L_x_954) ;  /* 0x000000000f087348 */ /* 0x000fea0003c00000 */
[----:B------:R0:W1:Y:S02]  /*1ea90*/  SHFL.IDX P6, R14, R13, R12, R11 ;  /* 0x0000000c0d0e7389 */ /* 0x00006400000c000b */
[----:B01----:R-:W-:Y:S01]  /*1eaa0*/  ENDCOLLECTIVE ;  /* 0x000000000000791b */ /* 0x003fe20003800000 */
.L_x_954:
[----:B------:R-:W-:-:S05]  /*1eab0*/  IADD3 R2, P0, R2, R5, RZ ;  /* 0x0000000502027210 */ /* 0x000fca0007f1e0ff */
        /* <DEDUP_REMOVED lines=13> */
.L_x_955:
[----:B------:R-:W-:Y:S02]  /*1eb90*/  IMAD.MOV.U32 R13, RZ, RZ, R24 ;  /* 0x000000ffff0d7224 */ /* 0x000fe400078e0018 */
[----:B------:R-:W-:Y:S02]  /*1eba0*/  IMAD.MOV.U32 R12, RZ, RZ, 0x2 ;  /* 0x00000002ff0c7424 */ /* 0x000fe400078e00ff */
[----:B------:R-:W-:-:S07]  /*1ebb0*/  IMAD.MOV.U32 R2, RZ, RZ, R14 ;  /* 0x000000ffff027224 */ /* 0x000fce00078e000e */
[----:B------:R-:W-:Y:S05]  /*1ebc0*/  WARPSYNC.COLLECTIVE R15, `(.L_x_956) ;  /* 0x000000000f087348 */ /* 0x000fea0003c00000 */
[----:B------:R0:W1:Y:S02]  /*1ebd0*/  SHFL.IDX P6, R14, R13, R12, R11 ;  /* 0x0000000c0d0e7389 */ /* 0x00006400000c000b */
[----:B01----:R-:W-:Y:S01]  /*1ebe0*/  ENDCOLLECTIVE ;  /* 0x000000000000791b */ /* 0x003fe20003800000 */
.L_x_956:
[----:B------:R-:W-:-:S04]  /*1ebf0*/  IADD3 R2, P0, R2, R5, RZ ;  /* 0x0000000502027210 */ /* 0x000fc80007f1e0ff */
        /* <DEDUP_REMOVED lines=13> */
.L_x_957:
[----:B------:R-:W-:Y:S01]  /*1ecd0*/  IMAD.MOV.U32 R13, RZ, RZ, R24 ;  /* 0x000000ffff0d7224 */ /* 0x000fe200078e0018 */
[----:B------:R-:W-:Y:S01]  /*1ece0*/  MOV R12, 0x3 ;  /* 0x00000003000c7802 */ /* 0x000fe20000000f00 */
[----:B------:R-:W-:-:S07]  /*1ecf0*/  IMAD.MOV.U32 R2, RZ, RZ, R14 ;  /* 0x000000ffff027224 */ /* 0x000fce00078e000e */
[----:B------:R-:W-:Y:S05]  /*1ed00*/  WARPSYNC.COLLECTIVE R15, `(.L_x_958) ;  /* 0x000000000f087348 */ /* 0x000fea0003c00000 */
[----:B------:R0:W1:Y:S02]  /*1ed10*/  SHFL.IDX P6, R14, R13, R12, R11 ;  /* 0x0000000c0d0e7389 */ /* 0x00006400000c000b */
[----:B01----:R-:W-:Y:S01]  /*1ed20*/  ENDCOLLECTIVE ;  /* 0x000000000000791b */ /* 0x003fe20003800000 */
.L_x_958:
        /* <DEDUP_REMOVED lines=14> */
.L_x_959:
[----:B------:R-:W-:Y:S02]  /*1ee10*/  IMAD.MOV.U32 R13, RZ, RZ, R24 ;  /* 0x000000ffff0d7224 */ /* 0x000fe400078e0018 */
[----:B------:R-:W-:Y:S02]  /*1ee20*/  IMAD.MOV.U32 R12, RZ, RZ, 0x4 ;  /* 0x00000004ff0c7424 */ /* 0x000fe400078e00ff */
[----:B------:R-:W-:-:S07]  /*1ee30*/  IMAD.MOV.U32 R2, RZ, RZ, R14 ;  /* 0x000000ffff027224 */ /* 0x000fce00078e000e */
[----:B------:R-:W-:Y:S05]  /*1ee40*/  WARPSYNC.COLLECTIVE R15, `(.L_x_960) ;  /* 0x000000000f087348 */ /* 0x000fea0003c00000 */
[----:B------:R0:W1:Y:S02]  /*1ee50*/  SHFL.IDX P6, R14, R13, R12, R11 ;  /* 0x0000000c0d0e7389 */ /* 0x00006400000c000b */
[----:B01----:R-:W-:Y:S01]  /*1ee60*/  ENDCOLLECTIVE ;  /* 0x000000000000791b */ /* 0x003fe20003800000 */
.L_x_960:
[----:B------:R-:W-:-:S05]  /*1ee70*/  IADD3 R2, P0, R2, R5, RZ ;  /* 0x0000000502027210 */ /* 0x000fca0007f1e0ff */
        /* <DEDUP_REMOVED lines=13> */
.L_x_961:
[----:B------:R-:W-:Y:S02]  /*1ef50*/  IMAD.MOV.U32 R13, RZ, RZ, R24 ;  /* 0x000000ffff0d7224 */ /* 0x000fe400078e0018 */
[----:B------:R-:W-:Y:S02]  /*1ef60*/  IMAD.MOV.U32 R12, RZ, RZ, 0x5 ;  /* 0x00000005ff0c7424 */ /* 0x000fe400078e00ff */
[----:B------:R-:W-:-:S07]  /*1ef70*/  IMAD.MOV.U32 R2, RZ, RZ, R14 ;  /* 0x000000ffff027224 */ /* 0x000fce00078e000e */
[----:B------:R-:W-:Y:S05]  /*1ef80*/  WARPSYNC.COLLECTIVE R15, `(.L_x_962) ;  /* 0x000000000f087348 */ /* 0x000fea0003c00000 */
[----:B------:R0:W1:Y:S02]  /*1ef90*/  SHFL.IDX P6, R14, R13, R12, R11 ;  /* 0x0000000c0d0e7389 */ /* 0x00006400000c000b */
[----:B01----:R-:W-:Y:S01]  /*1efa0*/  ENDCOLLECTIVE ;  /* 0x000000000000791b */ /* 0x003fe20003800000 */
.L_x_962:
        /* <DEDUP_REMOVED lines=14> */
.L_x_963:
[----:B------:R-:W-:Y:S02]  /*1f090*/  IMAD.MOV.U32 R13, RZ, RZ, R24 ;  /* 0x000000ffff0d7224 */ /* 0x000fe400078e0018 */
[----:B------:R-:W-:Y:S02]  /*1f0a0*/  IMAD.MOV.U32 R12, RZ, RZ, 0x6 ;  /* 0x00000006ff0c7424 */ /* 0x000fe400078e00ff */
[----:B------:R-:W-:-:S07]  /*1f0b0*/  IMAD.MOV.U32 R2, RZ, RZ, R14 ;  /* 0x000000ffff027224 */ /* 0x000fce00078e000e */
[----:B------:R-:W-:Y:S05]  /*1f0c0*/  WARPSYNC.COLLECTIVE R15, `(.L_x_964) ;  /* 0x000000000f087348 */ /* 0x000fea0003c00000 */
[----:B------:R0:W1:Y:S02]  /*1f0d0*/  SHFL.IDX P6, R14, R13, R12, R11 ;  /* 0x0000000c0d0e7389 */ /* 0x00006400000c000b */
[----:B01----:R-:W-:Y:S01]  /*1f0e0*/  ENDCOLLECTIVE ;  /* 0x000000000000791b */ /* 0x003fe20003800000 */
.L_x_964:
        /* <DEDUP_REMOVED lines=14> */
.L_x_965:
[----:B------:R-:W-:Y:S01]  /*1f1d0*/  IMAD.MOV.U32 R13, RZ, RZ, R24 ;  /* 0x000000ffff0d7224 */ /* 0x000fe200078e0018 */
[----:B------:R-:W-:Y:S01]  /*1f1e0*/  MOV R12, 0x7 ;  /* 0x00000007000c7802 */ /* 0x000fe20000000f00 */
[----:B------:R-:W-:-:S07]  /*1f1f0*/  IMAD.MOV.U32 R2, RZ, RZ, R14 ;  /* 0x000000ffff027224 */ /* 0x000fce00078e000e */
[----:B------:R-:W-:Y:S05]  /*1f200*/  WARPSYNC.COLLECTIVE R15, `(.L_x_966) ;  /* 0x000000000f087348 */ /* 0x000fea0003c00000 */
[----:B------:R0:W1:Y:S02]  /*1f210*/  SHFL.IDX P6, R14, R13, R12, R11 ;  /* 0x0000000c0d0e7389 */ /* 0x00006400000c000b */
[----:B01----:R-:W-:Y:S01]  /*1f220*/  ENDCOLLECTIVE ;  /* 0x000000000000791b */ /* 0x003fe20003800000 */
.L_x_966:
[----:B------:R-:W-:-:S05]  /*1f230*/  IADD3 R2, P0, R2, R5, RZ ;  /* 0x0000000502027210 */ /* 0x000fca0007f1e0ff */
        /* <DEDUP_REMOVED lines=12> */
.L_x_967:
[----:B------:R-:W-:Y:S01]  /*1f300*/  @!PT LDS RZ, [RZ] ;  /* 0x00000000fffff984 */ /* 0x000fe20000000800 */
[----:B------:R-:W-:Y:S01]  /*1f310*/  @!PT LDS RZ, [RZ] ;  /* 0x00000000fffff984 */ /* 0x000fe20000000800 */
[----:B------:R-:W-:Y:S01]  /*1f320*/  @!PT LDS RZ, [RZ] ;  /* 0x00000000fffff984 */ /* 0x000fe20000000800 */
[----:B------:R0:W-:Y:S01]  /*1f330*/  LDGSTS.E.BYPASS.LTC128B.128 [R7+0x7400], desc[UR38][R2.64+0x80], !P0 ;  /* 0x0740008002077fae */ /* 0x0001e2000c101d66 */
[----:B------:R-:W-:Y:S05]  /*1f340*/  BRA `(.L_x_968) ;  /* 0xffffffa000247947 */ /* 0x000fea000383ffff */
.L_x_768:
[----:B0-----:R0:W1:Y:S02]  /*1f350*/  SYNCS.PHASECHK.TRANS64.TRYWAIT P0, [R0+URZ+0x28860], R3 ;  /* 0x02886003000075a7 */ /* 0x001064000800017f */
[----:B-1----:R-:W-:Y:S05]  /*1f360*/  @!P0 NANOSLEEP.SYNCS 0x989680 ;  /* 0x009896800000895d */ /* 0x002fea0003900000 */
[----:B------:R-:W1:Y:S02]  /*1f370*/  @!P0 SYNCS.PHASECHK.TRANS64 P0, [R0+URZ+0x28860], R3 ;  /* 0x02886003000085a7 */ /* 0x000e64000800007f */
[----:B-1----:R-:W-:Y:S05]  /*1f380*/  @!P0 BRA `(.L_x_768) ;  /* 0xfffffffc00f08947 */ /* 0x002fea000383ffff */
[----:B------:R-:W-:Y:S05]  /*1f390*/  BRA `(.L_x_969) ;  /* 0xffffffa400407947 */ /* 0x000fea000383ffff */
.L_x_769:
[----:B------:R-:W-:Y:S01]  /*1f3a0*/  BSSY B0, `(.L_x_970) ;  /* 0x0000008000007945 */ /* 0x000fe20003800000 */
[----:B------:R-:W-:Y:S02]  /*1f3b0*/  IMAD.MOV.U32 R13, RZ, RZ, R24 ;  /* 0x000000ffff0d7224 */ /* 0x000fe400078e0018 */
[----:B------:R-:W-:Y:S02]  /*1f3c0*/  IMAD.MOV.U32 R12, RZ, RZ, RZ ;  /* 0x000000ffff0c7224 */ /* 0x000fe400078e00ff */
[----:B------:R-:W-:Y:S02]  /*1f3d0*/  IMAD.MOV.U32 R11, RZ, RZ, 0x181f ;  /* 0x0000181fff0b7424 */ /* 0x000fe400078e00ff */
[----:B------:R-:W-:-:S07]  /*1f3e0*/  IMAD.MOV.U32 R15, RZ, RZ, -0x1 ;  /* 0xffffffffff0f7424 */ /* 0x000fce00078e00ff */
[----:B0-2---:R-:W-:Y:S05]  /*1f3f0*/  WARPSYNC.COLLECTIVE R15, `(.L_x_971) ;  /* 0x000000000f087348 */ /* 0x005fea0003c00000 */
[----:B--2---:R1:W2:Y:S02]  /*1f400*/  SHFL.IDX P6, R14, R13, R12, R11 ;  /* 0x0000000c0d0e7389 */ /* 0x0042a400000c000b */
[----:B012---:R-:W-:Y:S01]  /*1f410*/  ENDCOLLECTIVE ;  /* 0x000000000000791b */ /* 0x007fe20003800000 */
.L_x_971:
[----:B------:R-:W-:Y:S05]  /*1f420*/  BSYNC B0 ;  /* 0x0000000000007941 */ /* 0x000fea0003800000 */
.L_x_970:
[----:B------:R-:W-:Y:S01]  /*1f430*/  MOV R13, R23 ;  /* 0x00000017000d7202 */ /* 0x000fe20000000f00 */
[----:B------:R-:W-:Y:S02]  /*1f440*/  IMAD.MOV.U32 R12, RZ, RZ, RZ ;  /* 0x000000ffff0c7224 */ /* 0x000fe400078e00ff */
[----:B------:R-:W-:Y:S02]  /*1f450*/  IMAD.MOV.U32 R11, RZ, RZ, 0x181f ;  /* 0x0000181fff0b7424 */ /* 0x000fe400078e00ff */
[----:B------:R-:W-:Y:S02]  /*1f460*/  IMAD.MOV.U32 R15, RZ, RZ, -0x1 ;  /* 0xffffffffff0f7424 */ /* 0x000fe400078e00ff */
[----:B------:R-:W-:Y:S02]  /*1f470*/  IMAD.MOV.U32 R3, RZ, RZ, R14 ;  /* 0x000000ffff037224 */ /* 0x000fe400078e000e */
[----:B------:R-:W-:-:S07]  /*1f480*/  IMAD.SHL.U32 R5, R31, 0x2, RZ ;  /* 0x000000021f057824 */ /* 0x000fce00078e00ff */
[----:B------:R-:W-:Y:S05]  /*1f490*/  WARPSYNC.COLLECTIVE R15, `(.L_x_972) ;  /* 0x000000000f087348 */ /* 0x000fea0003c00000 */
[----:B------:R0:W1:Y:S02]  /*1f4a0*/  SHFL.IDX P6, R14, R13, R12, R11 ;  /* 0x0000000c0d0e7389 */ /* 0x00006400000c000b */
[----:B01----:R-:W-:Y:S01]  /*1f4b0*/  ENDCOLLECTIVE ;  /* 0x000000000000791b */ /* 0x003fe20003800000 */
.L_x_972:
[----:B------:R-:W-:Y:S01]  /*1f4c0*/  ULDC UR4, c[0x0][0x2f4] ;  /* 0x0000bd0000047ab9 */ /* 0x000fe20000000800 */
[----:B------:R-:W-:Y:S01]  /*1f4d0*/  IMAD R4, R9, 0x2, R22 ;  /* 0x0000000209047824 */ /* 0x000fe200078e0216 */
[----:B------:R-:W-:Y:S02]  /*1f4e0*/  ISETP.GE.AND P1, PT, R31, UR4, PT ;  /* 0x000000041f007c0c */ /* 0x000fe4000bf26270 */
[----:B------:R-:W-:Y:S02]  /*1f4f0*/  ISETP.GE.AND P0, PT, R30, UR4, PT ;  /* 0x000000041e007c0c */ /* 0x000fe4000bf06270 */
[C---:B------:R-:W-:Y:S02]  /*1f500*/  ISETP.LT.OR P3, PT, R6.reuse, 0x1, P1 ;  /* 0x000000010600780c */ /* 0x040fe40000f61670 */
[----:B------:R-:W-:Y:S01]  /*1f510*/  ISETP.LT.OR P4, PT, R6, 0x1, P0 ;  /* 0x000000010600780c */ /* 0x000fe20000781670 */
[----:B------:R-:W-:Y:S01]  /*1f520*/  IMAD.MOV.U32 R13, RZ, RZ, R24 ;  /* 0x000000ffff0d7224 */ /* 0x000fe200078e0018 */
[----:B------:R-:W-:-:S02]  /*1f530*/  MOV R12, 0x1 ;  /* 0x00000001000c7802 */ /* 0x000fc40000000f00 */
[----:B------:R-:W-:-:S13]  /*1f540*/  IADD3 R2, P2, R14, R5, RZ ;  /* 0x000000050e027210 */ /* 0x000fda0007f5e0ff */
[----:B------:R-:W-:Y:S05]  /*1f550*/  WARPSYNC.COLLECTIVE R15, `(.L_x_973) ;  /* 0x000000000f087348 */ /* 0x000fea0003c00000 */
[----:B------:R0:W1:Y:S02]  /*1f560*/  SHFL.IDX P6, R14, R13, R12, R11 ;  /* 0x0000000c0d0e7389 */ /* 0x00006400000c000b */
[----:B01----:R-:W-:Y:S01]  /*1f570*/  ENDCOLLECTIVE ;  /* 0x000000000000791b */ /* 0x003fe20003800000 */
.L_x_973:
        /* <DEDUP_REMOVED lines=13> */
.L_x_974:
[----:B------:R-:W-:Y:S02]  /*1f650*/  IMAD.MOV.U32 R13, RZ, RZ, R24 ;  /* 0x000000ffff0d7224 */ /* 0x000fe400078e0018 */
[----:B------:R-:W-:Y:S02]  /*1f660*/  IMAD.MOV.U32 R12, RZ, RZ, 0x2 ;  /* 0x00000002ff0c7424 */ /* 0x000fe400078e00ff */
[----:B------:R-:W-:-:S07]  /*1f670*/  IMAD.MOV.U32 R10, RZ, RZ, R14 ;  /* 0x000000ffff0a7224 */ /* 0x000fce00078e000e */
[----:B------:R-:W-:Y:S05]  /*1f680*/  WARPSYNC.COLLECTIVE R15, `(.L_x_975) ;  /* 0x000000000f087348 */ /* 0x000fea0003c00000 */
[----:B------:R0:W1:Y:S02]  /*1f690*/  SHFL.IDX P6, R14, R13, R12, R11 ;  /* 0x0000000c0d0e7389 */ /* 0x00006400000c000b */
[----:B01----:R-:W-:Y:S01]  /*1f6a0*/  ENDCOLLECTIVE ;  /* 0x000000000000791b */ /* 0x003fe20003800000 */
.L_x_975:
[----:B------:R-:W-:-:S05]  /*1f6b0*/  IADD3 R2, P2, R10, R5, RZ ;  /* 0x000000050a027210 */ /* 0x000fca0007f5e0ff */
[----:B------:R-:W-:-:S05]  /*1f6c0*/  IMAD.X R3, RZ, RZ, R7, P2 ;  /* 0x000000ffff037224 */ /* 0x000fca00010e0607 */
[----:B------:R-:W-:Y:S01]  /*1f6d0*/  @!PT LDS RZ, [RZ] ;  /* 0x00000000fffff984 */ /* 0x000fe20000000800 */
[----:B------:R-:W-:Y:S01]  /*1f6e0*/  @!PT LDS RZ, [RZ] ;  /* 0x00000000fffff984 */ /* 0x000fe20000000800 */
[----:B------:R-:W-:Y:S01]  /*1f6f0*/  @!PT LDS RZ, [RZ] ;  /* 0x00000000fffff984 */ /* 0x000fe20000000800 */
[----:B------:R0:W-:Y:S01]  /*1f700*/  LDGSTS.E.BYPASS.LTC128B.128 [R4+0xc00], desc[UR38][R2.64], !P3 ;  /* 0x00c0000002047fae */ /* 0x0001e2000d901d66 */
[----:B------:R-:W-:Y:S02]  /*1f710*/  MOV R13, R23 ;  /* 0x00000017000d7202 */ /* 0x000fe40000000f00 */
[C---:B------:R-:W-:Y:S01]  /*1f720*/  ISETP.LT.OR P3, PT, R6.reuse, 0x21, P1 ;  /* 0x000000210600780c */ /* 0x040fe20000f61670 */
[----:B------:R0:W-:Y:S01]  /*1f730*/  LDGSTS.E.BYPASS.LTC128B.128 [R4+0x4c00], desc[UR38][R2.64+0x80], !P4 ;  /* 0x04c0008002047fae */ /* 0x0001e2000e101d66 */
[----:B------:R-:W-:Y:S01]  /*1f740*/  ISETP.LT.OR P4, PT, R6, 0x21, P0 ;  /* 0x000000210600780c */ /* 0x000fe20000781670 */
[----:B------:R-:W-:-:S12]  /*1f750*/  IMAD.MOV.U32 R8, RZ, RZ, R14 ;  /* 0x000000ffff087224 */ /* 0x000fd800078e000e */
[----:B0-----:R-:W-:Y:S05]  /*1f760*/  WARPSYNC.COLLECTIVE R15, `(.L_x_976) ;  /* 0x000000000f087348 */ /* 0x001fea0003c00000 */
[----:B------:R1:W2:Y:S02]  /*1f770*/  SHFL.IDX P6, R14, R13, R12, R11 ;  /* 0x0000000c0d0e7389 */ /* 0x0002a400000c000b */
[----:B012---:R-:W-:Y:S01]  /*1f780*/  ENDCOLLECTIVE ;  /* 0x000000000000791b */ /* 0x007fe20003800000 */
.L_x_976:
[----:B------:R-:W-:Y:S02]  /*1f790*/  IMAD.MOV.U32 R13, RZ, RZ, R24 ;  /* 0x000000ffff0d7224 */ /* 0x000fe400078e0018 */
[----:B------:R-:W-:Y:S01]  /*1f7a0*/  IMAD.MOV.U32 R12, RZ, RZ, 0x3 ;  /* 0x00000003ff0c7424 */ /* 0x000fe200078e00ff */
[----:B------:R-:W-:-:S13]  /*1f7b0*/  IADD3 R2, P2, R14, R5, RZ ;  /* 0x000000050e027210 */ /* 0x000fda0007f5e0ff */
[----:B------:R-:W-:Y:S05]  /*1f7c0*/  WARPSYNC.COLLECTIVE R15, `(.L_x_977) ;  /* 0x000000000f087348 */ /* 0x000fea0003c00000 */
[----:B------:R0:W1:Y:S02]  /*1f7d0*/  SHFL.IDX P6, R14, R13, R12, R11 ;  /* 0x0000000c0d0e7389 */ /* 0x00006400000c000b */
[----:B01----:R-:W-:Y:S01]  /*1f7e0*/  ENDCOLLECTIVE ;  /* 0x000000000000791b */ /* 0x003fe20003800000 */
.L_x_977:
        /* <DEDUP_REMOVED lines=13> */
.L_x_978:
[----:B------:R-:W-:Y:S01]  /*1f8c0*/  IMAD.MOV.U32 R13, RZ, RZ, R24 ;  /* 0x000000ffff0d7224 */ /* 0x000fe200078e0018 */
[----:B------:R-:W-:Y:S02]  /*1f8d0*/  MOV R12, 0x4 ;  /* 0x00000004000c7802 */ /* 0x000fe40000000f00 */
[----:B------:R-:W-:-:S13]  /*1f8e0*/  IADD3 R2, P2, R14, R5, RZ ;  /* 0x000000050e027210 */ /* 0x000fda0007f5e0ff */
[----:B------:R-:W-:Y:S05]  /*1f8f0*/  WARPSYNC.COLLECTIVE R15, `(.L_x_979) ;  /* 0x000000000f087348 */ /* 0x000fea0003c00000 */
[----:B------:R0:W1:Y:S02]  /*1f900*/  SHFL.IDX P6, R14, R13, R12, R11 ;  /* 0x0000000c0d0e7389 */ /* 0x00006400000c000b */
[----:B01----:R-:W-:Y:S01]  /*1f910*/  ENDCOLLECTIVE ;  /* 0x000000000000791b */ /* 0x003fe20003800000 */
.L_x_979:
        /* <DEDUP_REMOVED lines=13> */
.L_x_980:
[----:B------:R-:W-:Y:S02]  /*1f9f0*/  IMAD.MOV.U32 R13, RZ, RZ, R24 ;  /* 0x000000ffff0d7224 */ /* 0x000fe400078e0018 */
[----:B------:R-:W-:Y:S02]  /*1fa00*/  IMAD.MOV.U32 R12, RZ, RZ, 0x5 ;  /* 0x00000005ff0c7424 */ /* 0x000fe400078e00ff */
[----:B------:R-:W-:-:S07]  /*1fa10*/  IMAD.MOV.U32 R10, RZ, RZ, R14 ;  /* 0x000000ffff0a7224 */ /* 0x000fce00078e000e */
[----:B------:R-:W-:Y:S05]  /*1fa20*/  WARPSYNC.COLLECTIVE R15, `(.L_x_981) ;  /* 0x000000000f087348 */ /* 0x000fea0003c00000 */
[----:B------:R0:W1:Y:S02]  /*1fa30*/  SHFL.IDX P6, R14, R13, R12, R11 ;  /* 0x0000000c0d0e7389 */ /* 0x00006400000c000b */
[----:B01----:R-:W-:Y:S01]  /*1fa40*/  ENDCOLLECTIVE ;  /* 0x000000000000791b */ /* 0x003fe20003800000 */
.L_x_981:
        /* <DEDUP_REMOVED lines=14> */
.L_x_982:
[----:B------:R-:W-:Y:S02]  /*1fb30*/  IMAD.MOV.U32 R13, RZ, RZ, R24 ;  /* 0x000000ffff0d7224 */ /* 0x000fe400078e0018 */
[----:B------:R-:W-:Y:S01]  /*1fb40*/  IMAD.MOV.U32 R12, RZ, RZ, 0x6 ;  /* 0x00000006ff0c7424 */ /* 0x000fe200078e00ff */
[----:B------:R-:W-:-:S13]  /*1fb50*/  IADD3 R2, P2, R14, R5, RZ ;  /* 0x000000050e027210 */ /* 0x000fda0007f5e0ff */
[----:B------:R-:W-:Y:S05]  /*1fb60*/  WARPSYNC.COLLECTIVE R15, `(.L_x_983) ;  /* 0x000000000f087348 */ /* 0x000fea0003c00000 */
[----:B------:R0:W1:Y:S02]  /*1fb70*/  SHFL.IDX P6, R14, R13, R12, R11 ;  /* 0x0000000c0d0e7389 */ /* 0x00006400000c000b */
[----:B01----:R-:W-:Y:S01]  /*1fb80*/  ENDCOLLECTIVE ;  /* 0x000000000000791b */ /* 0x003fe20003800000 */
.L_x_983:
        /* <DEDUP_REMOVED lines=13> */
.L_x_984:
[----:B------:R-:W-:Y:S01]  /*1fc60*/  MOV R13, R24 ;  /* 0x00000018000d7202 */ /* 0x000fe20000000f00 */
[----:B------:R-:W-:Y:S02]  /*1fc70*/  IMAD.MOV.U32 R12, RZ, RZ, 0x7 ;  /* 0x00000007ff0c7424 */ /* 0x000fe400078e00ff */
[----:B------:R-:W-:-:S07]  /*1fc80*/  IMAD.MOV.U32 R10, RZ, RZ, R14 ;  /* 0x000000ffff0a7224 */ /* 0x000fce00078e000e */
[----:B------:R-:W-:Y:S05]  /*1fc90*/  WARPSYNC.COLLECTIVE R15, `(.L_x_985) ;  /* 0x000000000f087348 */ /* 0x000fea0003c00000 */
[----:B------:R0:W1:Y:S02]  /*1fca0*/  SHFL.IDX P6, R14, R13, R12, R11 ;  /* 0x0000000c0d0e7389 */ /* 0x00006400000c000b */
[----:B01----:R-:W-:Y:S01]  /*1fcb0*/  ENDCOLLECTIVE ;  /* 0x000000000000791b */ /* 0x003fe20003800000 */
.L_x_985:
        /* <DEDUP_REMOVED lines=12> */
.L_x_986:
[----:B------:R-:W-:Y:S05]  /*1fd80*/  BRA `(.L_x_987) ;  /* 0xffffff9c00e07947 */ /* 0x000fea000383ffff */
.L_x_774:
        /* <DEDUP_REMOVED lines=8> */
.L_x_989:
[----:B------:R-:W-:Y:S05]  /*1fe10*/  BSYNC B0 ;  /* 0x0000000000007941 */ /* 0x000fea0003800000 */
.L_x_988:
[----:B------:R-:W-:Y:S01]  /*1fe20*/  IMAD.MOV.U32 R13, RZ, RZ, R16 ;  /* 0x000000ffff0d7224 */ /* 0x000fe200078e0010 */
[----:B------:R-:W-:Y:S01]  /*1fe30*/  MOV R5, R14 ;  /* 0x0000000e00057202 */ /* 0x000fe20000000f00 */
[----:B------:R-:W-:Y:S02]  /*1fe40*/  IMAD.MOV.U32 R12, RZ, RZ, 0x1 ;  /* 0x00000001ff0c7424 */ /* 0x000fe400078e00ff */
[----:B------:R-:W-:Y:S02]  /*1fe50*/  IMAD.MOV.U32 R11, RZ, RZ, 0x1f ;  /* 0x0000001fff0b7424 */ /* 0x000fe400078e00ff */
[----:B------:R-:W-:Y:S02]  /*1fe60*/  IMAD.MOV.U32 R15, RZ, RZ, -0x1 ;  /* 0xffffffffff0f7424 */ /* 0x000fe400078e00ff */
[----:B------:R-:W-:-:S07]  /*1fe70*/  IMAD.IADD R7, R19, 0x1, R8 ;  /* 0x0000000113077824 */ /* 0x000fce00078e0208 */
[----:B------:R-:W-:Y:S05]  /*1fe80*/  WARPSYNC.COLLECTIVE R15, `(.L_x_990) ;  /* 0x000000000f087348 */ /* 0x000fea0003c00000 */
[----:B------:R0:W1:Y:S02]  /*1fe90*/  SHFL.IDX P6, R14, R13, R12, R11 ;  /* 0x0000000c0d0e7389 */ /* 0x00006400000c000b */
[----:B01----:R-:W-:Y:S01]  /*1fea0*/  ENDCOLLECTIVE ;  /* 0x000000000000791b */ /* 0x003fe20003800000 */
.L_x_990:
        /* <DEDUP_REMOVED lines=18> */
.L_x_991:
[----:B------:R-:W-:Y:S01]  /*1ffd0*/  IMAD.MOV.U32 R12, RZ, RZ, 0x2 ;  /* 0x00000002ff0c7424 */ /* 0x000fe200078e00ff */
[----:B------:R-:W-:-:S05]  /*1ffe0*/  SEL R7, R14, RZ, P1 ;  /* 0x000000ff0e077207 */ /* 0x000fca0000800000 */
[----:B------:R-:W-:-:S04]  /*1fff0*/  IMAD.IADD R6, R4, 0x1, R7 ;  /* 0x0000000104067824 */ /* 0x000fc800078e0207 */
[----:B------:R-:W-:-:S07]  /*20000*/  IMAD.MOV.U32 R13, RZ, RZ, R6 ;  /* 0x000000ffff0d7224 */ /* 0x000fce00078e0006 */
[----:B------:R-:W-:Y:S05]  /*20010*/  WARPSYNC.COLLECTIVE R15, `(.L_x_992) ;  /* 0x000000000f087348 */ /* 0x000fea0003c00000 */
[----:B------:R0:W1:Y:S02]  /*20020*/  SHFL.UP P6, R14, R13, R12, R11 ;  /* 0x0400000c0d0e7389 */ /* 0x00006400000c000b */
[----:B01----:R-:W-:Y:S01]  /*20030*/  ENDCOLLECTIVE ;  /* 0x000000000000791b */ /* 0x003fe20003800000 */
.L_x_992:
[----:B------:R-:W-:Y:S02]  /*20040*/  MOV R12, 0x4 ;  /* 0x00000004000c7802 */ /* 0x000fe40000000f00 */
[----:B------:R-:W-:-:S05]  /*20050*/  SEL R7, R14, RZ, P2 ;  /* 0x000000ff0e077207 */ /* 0x000fca0001000000 */
[----:B------:R-:W-:-:S04]  /*20060*/  IMAD.IADD R7, R6, 0x1, R7 ;  /* 0x0000000106077824 */ /* 0x000fc800078e0207 */
[----:B------:R-:W-:-:S07]  /*20070*/  IMAD.MOV.U32 R13, RZ, RZ, R7 ;  /* 0x000000ffff0d7224 */ /* 0x000fce00078e0007 */
[----:B------:R-:W-:Y:S05]  /*20080*/  WARPSYNC.COLLECTIVE R15, `(.L_x_993) ;  /* 0x000000000f087348 */ /* 0x000fea0003c00000 */
[----:B------:R0:W1:Y:S02]  /*20090*/  SHFL.UP P6, R14, R13, R12, R11 ;  /* 0x0400000c0d0e7389 */ /* 0x00006400000c000b */
[----:B01----:R-:W-:Y:S01]  /*200a0*/  ENDCOLLECTIVE ;  /* 0x000000000000791b */ /* 0x003fe20003800000 */
.L_x_993:
[----:B------:R-:W-:Y:S01]  /*200b0*/  IMAD.MOV.U32 R12, RZ, RZ, 0x8 ;  /* 0x00000008ff0c7424 */ /* 0x000fe200078e00ff */
[----:B------:R-:W-:-:S05]  /*200c0*/  SEL R2, R14, RZ, P3 ;  /* 0x000000ff0e027207 */ /* 0x000fca0001800000 */
[----:B------:R-:W-:-:S04]  /*200d0*/  IMAD.IADD R2, R7, 0x1, R2 ;  /* 0x0000000107027824 */ /* 0x000fc800078e0202 */
[----:B------:R-:W-:-:S07]  /*200e0*/  IMAD.MOV.U32 R13, RZ, RZ, R2 ;  /* 0x000000ffff0d7224 */ /* 0x000fce00078e0002 */
[----:B------:R-:W-:Y:S05]  /*200f0*/  WARPSYNC.COLLECTIVE R15, `(.L_x_994) ;  /* 0x000000000f087348 */ /* 0x000fea0003c00000 */
[----:B------:R0:W1:Y:S02]  /*20100*/  SHFL.UP P6, R14, R13, R12, R11 ;  /* 0x0400000c0d0e7389 */ /* 0x00006400000c000b */
[----:B01----:R-:W-:Y:S01]  /*20110*/  ENDCOLLECTIVE ;  /* 0x000000000000791b */ /* 0x003fe20003800000 */
.L_x_994:
[----:B------:R-:W-:Y:S01]  /*20120*/  IMAD.MOV.U32 R12, RZ, RZ, 0x10 ;  /* 0x00000010ff0c7424 */ /* 0x000fe200078e00ff */
[----:B------:R-:W-:-:S05]  /*20130*/  SEL R3, R14, RZ, P4 ;  /* 0x000000ff0e037207 */ /* 0x000fca0002000000 */
[----:B------:R-:W-:-:S04]  /*20140*/  IMAD.IADD R3, R2, 0x1, R3 ;  /* 0x0000000102037824 */ /* 0x000fc800078e0203 */
[----:B------:R-:W-:-:S07]  /*20150*/  IMAD.MOV.U32 R13, RZ, RZ, R3 ;  /* 0x000000ffff0d7224 */ /* 0x000fce00078e0003 */
[----:B------:R-:W-:Y:S05]  /*20160*/  WARPSYNC.COLLECTIVE R15, `(.L_x_995) ;  /* 0x000000000f087348 */ /* 0x000fea0003c00000 */
[----:B------:R0:W1:Y:S02]  /*20170*/  SHFL.UP P6, R14, R13, R12, R11 ;  /* 0x0400000c0d0e7389 */ /* 0x00006400000c000b */
[----:B01----:R-:W-:Y:S01]  /*20180*/  ENDCOLLECTIVE ;  /* 0x000000000000791b */ /* 0x003fe20003800000 */
.L_x_995:
        /* <DEDUP_REMOVED lines=8> */
.L_x_996:
[----:B------:R-:W-:Y:S05]  /*20210*/  BRA `(.L_x_997) ;  /* 0xffffff9c00ec7947 */ /* 0x000fea000383ffff */
.L_x_779:
[----:B------:R-:W-:Y:S01]  /*20220*/  BSSY B0, `(.L_x_998) ;  /* 0x0000008000007945 */ /* 0x000fe20003800000 */
[----:B-----5:R-:W-:Y:S02]  /*20230*/  IMAD.MOV.U32 R13, RZ, RZ, R4 ;  /* 0x000000ffff0d7224 */ /* 0x020fe400078e0004 */
[----:B------:R-:W-:Y:S02]  /*20240*/  IMAD.MOV.U32 R12, RZ, RZ, 0x1 ;  /* 0x00000001ff0c7424 */ /* 0x000fe400078e00ff */
[----:B------:R-:W-:Y:S02]  /*20250*/  IMAD.MOV.U32 R11, RZ, RZ, RZ ;  /* 0x000000ffff0b7224 */ /* 0x000fe400078e00ff */
[----:B------:R-:W-:-:S07]  /*20260*/  IMAD.MOV.U32 R15, RZ, RZ, -0x1 ;  /* 0xffffffffff0f7424 */ /* 0x000fce00078e00ff */
[----:B0-----:R-:W-:Y:S05]  /*20270*/  WARPSYNC.COLLECTIVE R15, `(.L_x_999) ;  /* 0x000000000f087348 */ /* 0x001fea0003c00000 */
[----:B------:R1:W2:Y:S02]  /*20280*/  SHFL.UP P6, R14, R13, R12, R11 ;  /* 0x0400000c0d0e7389 */ /* 0x0002a400000c000b */
[----:B012---:R-:W-:Y:S01]  /*20290*/  ENDCOLLECTIVE ;  /* 0x000000000000791b */ /* 0x007fe20003800000 */
.L_x_999:
[----:B------:R-:W-:Y:S05]  /*202a0*/  BSYNC B0 ;  /* 0x0000000000007941 */ /* 0x000fea0003800000 */
.L_x_998:
        /* <DEDUP_REMOVED lines=8> */
.L_x_1000:
[----:B------:R-:W-:Y:S01]  /*20330*/  IMAD.MOV.U32 R12, RZ, RZ, 0x4 ;  /* 0x00000004ff0c7424 */ /* 0x000fe200078e00ff */
[----:B------:R-:W-:-:S05]  /*20340*/  SEL R0, R14, RZ, P2 ;  /* 0x000000ff0e007207 */ /* 0x000fca0001000000 */
[----:B------:R-:W-:-:S04]  /*20350*/  IMAD.IADD R0, R13, 0x1, R0 ;  /* 0x000000010d007824 */ /* 0x000fc800078e0200 */
[----:B------:R-:W-:-:S07]  /*20360*/  IMAD.MOV.U32 R13, RZ, RZ, R0 ;  /* 0x000000ffff0d7224 */ /* 0x000fce00078e0000 */
[----:B------:R-:W-:Y:S05]  /*20370*/  WARPSYNC.COLLECTIVE R15, `(.L_x_1001) ;  /* 0x000000000f087348 */ /* 0x000fea0003c00000 */
[----:B------:R0:W1:Y:S02]  /*20380*/  SHFL.UP P6, R14, R13, R12, R11 ;  /* 0x0400000c0d0e7389 */ /* 0x00006400000c000b */
[----:B01----:R-:W-:Y:S01]  /*20390*/  ENDCOLLECTIVE ;  /* 0x000000000000791b */ /* 0x003fe20003800000 */
.L_x_1001:
[----:B------:R-:W-:Y:S02]  /*203a0*/  MOV R12, 0x8 ;  /* 0x00000008000c7802 */ /* 0x000fe40000000f00 */
[----:B------:R-:W-:-:S05]  /*203b0*/  SEL R3, R14, RZ, P3 ;  /* 0x000000ff0e037207 */ /* 0x000fca0001800000 */
[----:B------:R-:W-:-:S04]  /*203c0*/  IMAD.IADD R2, R0, 0x1, R3 ;  /* 0x0000000100027824 */ /* 0x000fc800078e0203 */
[----:B------:R-:W-:-:S07]  /*203d0*/  IMAD.MOV.U32 R13, RZ, RZ, R2 ;  /* 0x000000ffff0d7224 */ /* 0x000fce00078e0002 */
[----:B------:R-:W-:Y:S05]  /*203e0*/  WARPSYNC.COLLECTIVE R15, `(.L_x_1002) ;  /* 0x000000000f087348 */ /* 0x000fea0003c00000 */
[----:B------:R0:W1:Y:S02]  /*203f0*/  SHFL.UP P6, R14, R13, R12, R11 ;  /* 0x0400000c0d0e7389 */ /* 0x00006400000c000b */
[----:B01----:R-:W-:Y:S01]  /*20400*/  ENDCOLLECTIVE ;  /* 0x000000000000791b */ /* 0x003fe20003800000 */
.L_x_1002:
[----:B------:R-:W-:Y:S01]  /*20410*/  IMAD.MOV.U32 R12, RZ, RZ, 0x10 ;  /* 0x00000010ff0c7424 */ /* 0x000fe200078e00ff */
[----:B------:R-:W-:-:S05]  /*20420*/  SEL R3, R14, RZ, P4 ;  /* 0x000000ff0e037207 */ /* 0x000fca0002000000 */
[----:B------:R-:W-:-:S04]  /*20430*/  IMAD.IADD R3, R2, 0x1, R3 ;  /* 0x0000000102037824 */ /* 0x000fc800078e0203 */
[----:B------:R-:W-:-:S07]  /*20440*/  IMAD.MOV.U32 R13, RZ, RZ, R3 ;  /* 0x000000ffff0d7224 */ /* 0x000fce00078e0003 */
[----:B------:R-:W-:Y:S05]  /*20450*/  WARPSYNC.COLLECTIVE R15, `(.L_x_1003) ;  /* 0x000000000f087348 */ /* 0x000fea0003c00000 */
[----:B------:R0:W1:Y:S02]  /*20460*/  SHFL.UP P6, R14, R13, R12, R11 ;  /* 0x0400000c0d0e7389 */ /* 0x00006400000c000b */
[----:B01----:R-:W-:Y:S01]  /*20470*/  ENDCOLLECTIVE ;  /* 0x000000000000791b */ /* 0x003fe20003800000 */
.L_x_1003:
[----:B------:R-:W-:Y:S02]  /*20480*/  IMAD.MOV.U32 R12, RZ, RZ, 0x1f ;  /* 0x0000001fff0c7424 */ /* 0x000fe400078e00ff */
[----:B------:R-:W-:Y:S01]  /*20490*/  IMAD.MOV.U32 R11, RZ, RZ, 0x1f ;  /* 0x0000001fff0b7424 */ /* 0x000fe200078e00ff */
[----:B------:R-:W-:-:S05]  /*204a0*/  SEL R2, R14, RZ, P5 ;  /* 0x000000ff0e027207 */ /* 0x000fca0002800000 */
[----:B------:R-:W-:-:S04]  /*204b0*/  IMAD.IADD R2, R3, 0x1, R2 ;  /* 0x0000000103027824 */ /* 0x000fc800078e0202 */
[----:B------:R-:W-:-:S07]  /*204c0*/  IMAD.MOV.U32 R13, RZ, RZ, R2 ;  /* 0x000000ffff0d7224 */ /* 0x000fce00078e0002 */
[----:B------:R-:W-:Y:S05]  /*204d0*/  WARPSYNC.COLLECTIVE R15, `(.L_x_1004) ;  /* 0x000000000f087348 */ /* 0x000fea0003c00000 */
[----:B------:R0:W1:Y:S02]  /*204e0*/  SHFL.IDX P6, R14, R13, R12, R11 ;  /* 0x0000000c0d0e7389 */ /* 0x00006400000c000b */
[----:B01----:R-:W-:Y:S01]  /*204f0*/  ENDCOLLECTIVE ;  /* 0x000000000000791b */ /* 0x003fe20003800000 */
.L_x_1004:
[----:B------:R-:W-:Y:S05]  /*20500*/  BRA `(.L_x_1005) ;  /* 0xffffff9c00cc7947 */ /* 0x000fea000383ffff */
.L_x_781:
[----:B------:R-:W-:Y:S01]  /*20510*/  BSSY B0, `(.L_x_1006) ;  /* 0x0000006000007945 */ /* 0x000fe20003800000 */
[----:B------:R-:W-:Y:S02]  /*20520*/  PLOP3.LUT P6, PT, P6, PT, PT, 0x8, 0x0 ;  /* 0x000000000000781c */ /* 0x000fe400037ce170 */
[----:B------:R-:W-:-:S11]  /*20530*/  MOV R15, 0xffffffff ;  /* 0xffffffff000f7802 */ /* 0x000fd60000000f00 */
[----:B0-----:R-:W-:Y:S05]  /*20540*/  WARPSYNC.COLLECTIVE R15, `(.L_x_1007) ;  /* 0x000000000f087348 */ /* 0x001fea0003c00000 */
[----:B------:R-:W-:Y:S01]  /*20550*/  VOTE.ANY R14, PT, P6 ;  /* 0x00000000000e7806 */ /* 0x000fe200030e0100 */
[----:B0-----:R-:W-:Y:S06]  /*20560*/  ENDCOLLECTIVE ;  /* 0x000000000000791b */ /* 0x001fec0003800000 */
.L_x_1007:
[----:B------:R-:W-:Y:S05]  /*20570*/  BSYNC B0 ;  /* 0x0000000000007941 */ /* 0x000fea0003800000 */
.L_x_1006:
[----:B------:R-:W-:Y:S02]  /*20580*/  IMAD.MOV.U32 R3, RZ, RZ, R14 ;  /* 0x000000ffff037224 */ /* 0x000fe400078e000e */
[----:B------:R-:W-:Y:S02]  /*20590*/  IMAD.MOV.U32 R13, RZ, RZ, R4 ;  /* 0x000000ffff0d7224 */ /* 0x000fe400078e0004 */
[----:B------:R-:W0:Y:S01]  /*205a0*/  POPC R0, R3 ;  /* 0x0000000300007309 */ /* 0x000e220000000000 */
[----:B------:R-:W-:Y:S02]  /*205b0*/  IMAD.MOV.U32 R11, RZ, RZ, 0x1f ;  /* 0x0000001fff0b7424 */ /* 0x000fe400078e00ff */
[----:B------:R-:W-:Y:S02]  /*205c0*/  IMAD.MOV.U32 R15, RZ, RZ, -0x1 ;  /* 0xffffffffff0f7424 */ /* 0x000fe400078e00ff */
[----:B0-----:R-:W-:-:S07]  /*205d0*/  IMAD.MOV.U32 R12, RZ, RZ, R0 ;  /* 0x000000ffff0c7224 */ /* 0x001fce00078e0000 */
[----:B------:R-:W-:Y:S05]  /*205e0*/  WARPSYNC.COLLECTIVE R15, `(.L_x_1008) ;  /* 0x000000000f087348 */ /* 0x000fea0003c00000 */
[----:B------:R0:W1:Y:S02]  /*205f0*/  SHFL.IDX P6, R14, R13, R12, R11 ;  /* 0x0000000c0d0e7389 */ /* 0x00006400000c000b */
[----:B01----:R-:W-:Y:S01]  /*20600*/  ENDCOLLECTIVE ;  /* 0x000000000000791b */ /* 0x003fe20003800000 */
.L_x_1008:
[----:B------:R-:W-:Y:S01]  /*20610*/  IMAD.MOV.U32 R4, RZ, RZ, R14 ;  /* 0x000000ffff047224 */ /* 0x000fe200078e000e */
[----:B------:R-:W-:Y:S06]  /*20620*/  BRA `(.L_x_1009) ;  /* 0xffffff9c00bc7947 */ /* 0x000fec000383ffff */
.L_x_783:
[----:B------:R-:W-:Y:S01]  /*20630*/  BSSY B0, `(.L_x_1010) ;  /* 0x0000007000007945 */ /* 0x000fe20003800000 */
[----:B------:R-:W-:Y:S01]  /*20640*/  IMAD.MOV.U32 R13, RZ, RZ, R2 ;  /* 0x000000ffff0d7224 */ /* 0x000fe200078e0002 */
[----:B------:R-:W-:Y:S01]  /*20650*/  MOV R11, 0x1f ;  /* 0x0000001f000b7802 */ /* 0x000fe20000000f00 */
[----:B------:R-:W-:-:S07]  /*20660*/  IMAD.MOV.U32 R15, RZ, RZ, -0x1 ;  /* 0xffffffffff0f7424 */ /* 0x000fce00078e00ff */
[----:B012---:R-:W-:Y:S05]  /*20670*/  WARPSYNC.COLLECTIVE R15, `(.L_x_1011) ;  /* 0x000000000f087348 */ /* 0x007fea0003c00000 */
[----:B------:R3:W4:Y:S02]  /*20680*/  SHFL.IDX P6, R14, R13, R12, R11 ;  /* 0x0000000c0d0e7389 */ /* 0x00072400000c000b */
[----:B01234-:R-:W-:Y:S01]  /*20690*/  ENDCOLLECTIVE ;  /* 0x000000000000791b */ /* 0x01ffe20003800000 */
.L_x_1011:
[----:B------:R-:W-:Y:S05]  /*206a0*/  BSYNC B0 ;  /* 0x0000000000007941 */ /* 0x000fea0003800000 */
.L_x_1010:
[----:B------:R-:W-:Y:S05]  /*206b0*/  BRA `(.L_x_782) ;  /* 0xffffff9c00b47947 */ /* 0x000fea000383ffff */
.L_x_787:
[----:B0-----:R0:W1:Y:S02]  /*206c0*/  SYNCS.PHASECHK.TRANS64.TRYWAIT P0, [R4+URZ+0x28820], R0 ;  /* 0x02882000040075a7 */ /* 0x001064000800017f */
[----:B-1----:R-:W-:Y:S05]  /*206d0*/  @!P0 NANOSLEEP.SYNCS 0x989680 ;  /* 0x009896800000895d */ /* 0x002fea0003900000 */
[----:B------:R-:W1:Y:S02]  /*206e0*/  @!P0 SYNCS.PHASECHK.TRANS64 P0, [R4+URZ+0x28820], R0 ;  /* 0x02882000040085a7 */ /* 0x000e64000800007f */
[----:B-1----:R-:W-:Y:S05]  /*206f0*/  @!P0 BRA `(.L_x_787) ;  /* 0xfffffffc00f08947 */ /* 0x002fea000383ffff */
[----:B------:R-:W-:Y:S05]  /*20700*/  BRA `(.L_x_1012) ;  /* 0xffffffa000a07947 */ /* 0x000fea000383ffff */
.L_x_788:
[----:B------:R-:W1:Y:S01]  /*20710*/  S2R R2, SR_TID.X ;  /* 0x0000000000027919 */ /* 0x000e620000002100 */
[----:B------:R-:W-:Y:S01]  /*20720*/  BSSY B0, `(.L_x_1013) ;  /* 0x000000a000007945 */ /* 0x000fe20003800000 */
[----:B------:R-:W-:Y:S02]  /*20730*/  IMAD.MOV.U32 R12, RZ, RZ, RZ ;  /* 0x000000ffff0c7224 */ /* 0x000fe400078e00ff */
[----:B------:R-:W-:Y:S02]  /*20740*/  IMAD.MOV.U32 R11, RZ, RZ, 0x1f ;  /* 0x0000001fff0b7424 */ /* 0x000fe400078e00ff */
[----:B------:R-:W-:Y:S01]  /*20750*/  IMAD.MOV.U32 R15, RZ, RZ, -0x1 ;  /* 0xffffffffff0f7424 */ /* 0x000fe200078e00ff */
[----:B-1----:R-:W-:-:S04]  /*20760*/  SHF.R.U32.HI R2, RZ, 0x5, R2 ;  /* 0x00000005ff027819 */ /* 0x002fc80000011602 */
[----:B------:R-:W-:-:S05]  /*20770*/  LOP3.LUT R2, R2, 0x3, RZ, 0xc0, !PT ;  /* 0x0000000302027812 */ /* 0x000fca00078ec0ff */
[----:B------:R-:W-:-:S07]  /*20780*/  IMAD.MOV.U32 R13, RZ, RZ, R2 ;  /* 0x000000ffff0d7224 */ /* 0x000fce00078e0002 */
[----:B0-2---:R-:W-:Y:S05]  /*20790*/  WARPSYNC.COLLECTIVE R15, `(.L_x_1014) ;  /* 0x000000000f087348 */ /* 0x005fea0003c00000 */
[----:B------:R1:W3:Y:S02]  /*207a0*/  SHFL.IDX P6, R14, R13, R12, R11 ;  /* 0x0000000c0d0e7389 */ /* 0x0002e400000c000b */
[----:B0123--:R-:W-:Y:S01]  /*207b0*/  ENDCOLLECTIVE ;  /* 0x000000000000791b */ /* 0x00ffe20003800000 */
.L_x_1014:
[----:B------:R-:W-:Y:S05]  /*207c0*/  BSYNC B0 ;  /* 0x0000000000007941 */ /* 0x000fea0003800000 */
.L_x_1013:
[----:B------:R-:W-:Y:S05]  /*207d0*/  BRA `(.L_x_1015) ;  /* 0xffffffa000887947 */ /* 0x000fea000383ffff */
.L_x_789:
[----:B------:R-:W-:Y:S01]  /*207e0*/  BSSY B0, `(.L_x_1016) ;  /* 0x0000006000007945 */ /* 0x000fe20003800000 */
[----:B------:R-:W-:-:S07]  /*207f0*/  IMAD.MOV.U32 R15, RZ, RZ, -0x1 ;  /* 0xffffffffff0f7424 */ /* 0x000fce00078e00ff */
[----:B0-2---:R-:W-:Y:S05]  /*20800*/  WARPSYNC.COLLECTIVE R15, `(.L_x_1017) ;  /* 0x000000000f0c7348 */ /* 0x005fea0003c00000 */
[----:B------:R-:W-:Y:S02]  /*20810*/  ELECT P6, UR62, PT ;  /* 0x00000000003e782f */ /* 0x000fe400038c0000 */
[----:B------:R-:W-:Y:S01]  /*20820*/  MOV R14, UR62 ;  /* 0x0000003e000e7c02 */ /* 0x000fe20008000f00 */
[----:B0-2---:R-:W-:Y:S10]  /*20830*/  ENDCOLLECTIVE ;  /* 0x000000000000791b */ /* 0x005ff40003800000 */
.L_x_1017:
[----:B------:R-:W-:Y:S05]  /*20840*/  BSYNC B0 ;  /* 0x0000000000007941 */ /* 0x000fea0003800000 */
.L_x_1016:
[----:B------:R-:W-:Y:S05]  /*20850*/  BRA `(.L_x_1018) ;  /* 0xffffffa0007c7947 */ /* 0x000fea000383ffff */
.L_x_791:
[----:B0-----:R0:W1:Y:S02]  /*20860*/  SYNCS.PHASECHK.TRANS64.TRYWAIT P1, [R5+URZ+0x28840], R0 ;  /* 0x02884000050075a7 */ /* 0x001064000802017f */
[----:B-1----:R-:W-:Y:S05]  /*20870*/  @!P1 NANOSLEEP.SYNCS 0x989680 ;  /* 0x009896800000995d */ /* 0x002fea0003900000 */
[----:B------:R-:W1:Y:S02]  /*20880*/  @!P1 SYNCS.PHASECHK.TRANS64 P1, [R5+URZ+0x28840], R0 ;  /* 0x02884000050095a7 */ /* 0x000e64000802007f */
[----:B-1----:R-:W-:Y:S05]  /*20890*/  @!P1 BRA `(.L_x_791) ;  /* 0xfffffffc00f09947 */ /* 0x002fea000383ffff */
[----:B------:R-:W-:Y:S05]  /*208a0*/  BRA `(.L_x_1019) ;  /* 0xffffffa0009c7947 */ /* 0x000fea000383ffff */
.L_x_793:
[----:B-1----:R1:W3:Y:S02]  /*208b0*/  SYNCS.PHASECHK.TRANS64.TRYWAIT P1, [R25+URZ+0x28840], R2 ;  /* 0x02884002190075a7 */ /* 0x0022e4000802017f */
[----:B---3--:R-:W-:Y:S05]  /*208c0*/  @!P1 NANOSLEEP.SYNCS 0x989680 ;  /* 0x009896800000995d */ /* 0x008fea0003900000 */
[----:B------:R-:W3:Y:S02]  /*208d0*/  @!P1 SYNCS.PHASECHK.TRANS64 P1, [R25+URZ+0x28840], R2 ;  /* 0x02884002190095a7 */ /* 0x000ee4000802007f */
[----:B---3--:R-:W-:Y:S05]  /*208e0*/  @!P1 BRA `(.L_x_793) ;  /* 0xfffffffc00f09947 */ /* 0x008fea000383ffff */
[----:B------:R-:W-:Y:S05]  /*208f0*/  BRA `(.L_x_1020) ;  /* 0xffffffa000a87947 */ /* 0x000fea000383ffff */
.L_x_795:
[----:B---3--:R3:W4:Y:S02]  /*20900*/  SYNCS.PHASECHK.TRANS64.TRYWAIT P1, [R5+URZ+0x28860], R0 ;  /* 0x02886000050075a7 */ /* 0x008724000802017f */
[----:B----4-:R-:W-:Y:S05]  /*20910*/  @!P1 NANOSLEEP.SYNCS 0x989680 ;  /* 0x009896800000995d */ /* 0x010fea0003900000 */
[----:B------:R-:W4:Y:S02]  /*20920*/  @!P1 SYNCS.PHASECHK.TRANS64 P1, [R5+URZ+0x28860], R0 ;  /* 0x02886000050095a7 */ /* 0x000f24000802007f */
[----:B----4-:R-:W-:Y:S05]  /*20930*/  @!P1 BRA `(.L_x_795) ;  /* 0xfffffffc00f09947 */ /* 0x010fea000383ffff */
[----:B------:R-:W-:Y:S05]  /*20940*/  BRA `(.L_x_1021) ;  /* 0xffffffa000a47947 */ /* 0x000fea000383ffff */
.L_x_1022:
        /* <DEDUP_REMOVED lines=11> */
.L_x_3480:


//--------------------- .text._ZN7cutlass13device_kernelIN5flash11enable_sm90INS1_16FlashAttnFwdSm90INS1_25CollectiveMainloopFwdSm90ILi2EN4cute5tupleIJNS5_1CILi1EEES8_S8_EEENS6_IJNS7_ILi128EEESA_SA_EEELi128ENS_10bfloat16_tEfNS_4arch4Sm90ELb0ELb1ELb1ELb0ELb1ELb0ELb0ELb1ELb1ELb1ELb0ELb0EEENS1_21CollectiveEpilogueFwdISB_S9_SC_SE_Li256ELb0ELb1ELb0ELb0EEENS1_30DynamicPersistentTileSchedulerILi256ELi128ELb0ELb1ELb1EEEEEEEEEvNT_6ParamsE --------------------------
	.section	.text._ZN7cutlass13device_kernelIN5flash11enable_sm90INS1_16FlashAttnFwdSm90INS1_25CollectiveMainloopFwdSm90ILi2EN4cute5tupleIJNS5_1CILi1EEES8_S8_EEENS6_IJNS7_ILi128EEESA_SA_EEELi128ENS_10bfloat16_tEfNS_4arch4Sm90ELb0ELb1ELb1ELb0ELb1ELb0ELb0ELb1ELb1ELb1ELb0ELb0EEENS1_21CollectiveEpilogueFwdISB_S9_SC_SE_Li256ELb0ELb1ELb0ELb0EEENS1_30DynamicPersistentTileSchedulerILi256ELi128ELb0ELb1ELb1EEEEEEEEEvNT_6ParamsE,"ax",@progbits
	.align	128
.text._ZN7cutlass13device_kernelIN5flash11enable_sm90INS1_16FlashAttnFwdSm90INS1_25CollectiveMainloopFwdSm90ILi2EN4cute5tupleIJNS5_1CILi1EEES8_S8_EEENS6_IJNS7_ILi128EEESA_SA_EEELi128ENS_10bfloat16_tEfNS_4arch4Sm90ELb0ELb1ELb1ELb0ELb1ELb0ELb0ELb1ELb1ELb1ELb0ELb0EEENS1_21CollectiveEpilogueFwdISB_S9_SC_SE_Li256ELb0ELb1ELb0ELb0EEENS1_30DynamicPersistentTileSchedulerILi256ELi128ELb0ELb1ELb1EEEEEEEEEvNT_6ParamsE:
        .type           _ZN7cutlass13device_kernelIN5flash11enable_sm90INS1_16FlashAttnFwdSm90INS1_25CollectiveMainloopFwdSm90ILi2EN4cute5tupleIJNS5_1CILi1EEES8_S8_EEENS6_IJNS7_ILi128EEESA_SA_EEELi128ENS_10bfloat16_tEfNS_4arch4Sm90ELb0ELb1ELb1ELb0ELb1ELb0ELb0ELb1ELb1ELb1ELb0ELb0EEENS1_21CollectiveEpilogueFwdISB_S9_SC_SE_Li256ELb0ELb1ELb0ELb0EEENS1_30DynamicPersistentTileSchedulerILi256ELi128ELb0ELb1ELb1EEEEEEEEEvNT_6ParamsE,@function
        .size           _ZN7cutlass13device_kernelIN5flash11enable_sm90INS1_16FlashAttnFwdSm90INS1_25CollectiveMainloopFwdSm90ILi2EN4cute5tupleIJNS5_1CILi1EEES8_S8_EEENS6_IJNS7_ILi128EEESA_SA_EEELi128ENS_10bfloat16_tEfNS_4arch4Sm90ELb0ELb1ELb1ELb0ELb1ELb0ELb0ELb1ELb1ELb1ELb0ELb0EEENS1_21CollectiveEpilogueFwdISB_S9_SC_SE_Li256ELb0ELb1ELb0ELb0EEENS1_30DynamicPersistentTileSchedulerILi256ELi128ELb0ELb1ELb1EEEEEEEEEvNT_6ParamsE,(.L_x_3481 - _ZN7cutlass13device_kernelIN5flash11enable_sm90INS1_16FlashAttnFwdSm90INS1_25CollectiveMainloopFwdSm90ILi2EN4cute5tupleIJNS5_1CILi1EEES8_S8_EEENS6_IJNS7_ILi128EEESA_SA_EEELi128ENS_10bfloat16_tEfNS_4arch4Sm90ELb0ELb1ELb1ELb0ELb1ELb0ELb0ELb1ELb1ELb1ELb0ELb0EEENS1_21CollectiveEpilogueFwdISB_S9_SC_SE_Li256ELb0ELb1ELb0ELb0EEENS1_30DynamicPersistentTileSchedulerILi256ELi128ELb0ELb1ELb1EEEEEEEEEvNT_6ParamsE)
        .other          _ZN7cutlass13device_kernelIN5flash11enable_sm90INS1_16FlashAttnFwdSm90INS1_25CollectiveMainloopFwdSm90ILi2EN4cute5tupleIJNS5_1CILi1EEES8_S8_EEENS6_IJNS7_ILi128EEESA_SA_EEELi128ENS_10bfloat16_tEfNS_4arch4Sm90ELb0ELb1ELb1ELb0ELb1ELb0ELb0ELb1ELb1ELb1ELb0ELb0EEENS1_21CollectiveEpilogueFwdISB_S9_SC_SE_Li256ELb0ELb1ELb0ELb0EEENS1_30DynamicPersistentTileSchedulerILi256ELi128ELb0ELb1ELb1EEEEEEEEEvNT_6ParamsE,@"STO_CUDA_ENTRY STV_DEFAULT"
_ZN7cutlass13device_kernelIN5flash11enable_sm90INS1_16FlashAttnFwdSm90INS1_25CollectiveMainloopFwdSm90ILi2EN4cute5tupleIJNS5_1CILi1EEES8_S8_EEENS6_IJNS7_ILi128EEESA_SA_EEELi128ENS_10bfloat16_tEfNS_4arch4Sm90ELb0ELb1ELb1ELb0ELb1ELb0ELb0ELb1ELb1ELb1ELb0ELb0EEENS1_21CollectiveEpilogueFwdISB_S9_SC_SE_Li256ELb0ELb1ELb0ELb0EEENS1_30DynamicPersistentTileSchedulerILi256ELi128ELb0ELb1ELb1EEEEEEEEEvNT_6ParamsE:
[----:B------:R-:W0:Y:S01]  /*0000*/  LDC R1, c[0x0][0x28] ;  /* 0x00000a00ff017b82 */ /* 0x000e220000000800 */
[----:B------:R-:W1:Y:S01]  /*0010*/  S2R R3, SR_TID.X ;  /* 0x0000000000037919 */ /* 0x000e620000002100 */
[----:B------:R-:W-:Y:S01]  /*0020*/  ELECT P0, URZ, PT ;  /* 0x00000000003f782f */ /* 0x000fe20003800000 */
[----:B------:R-:W-:Y:S01]  /*0030*/  UMOV UR4, 0x80 ;  /* 0x0000008000047882 */ /* 0x000fe20000000000 */
[----:B------:R-:W-:Y:S01]  /*0040*/  UMOV UR7, 0x100 ;  /* 0x0000010000077882 */ /* 0x000fe20000000000 */
[--C-:B-1----:R-:W-:Y:S02]  /*0050*/  SHF.R.U32.HI R0, RZ, 0x5, R3.reuse ;  /* 0x00000005ff007819 */ /* 0x102fe40000011603 */
[----:B------:R-:W-:-:S03]  /*0060*/  SHF.R.U32.HI R23, RZ, 0x7, R3 ;  /* 0x00000007ff177819 */ /* 0x000fc60000011603 */
[----:B------:R-:W1:Y:S04]  /*0070*/  SHFL.IDX PT, R2, R0, RZ, 0x1f ;  /* 0x00001fff00027589 */ /* 0x000e6800000e0000 */
[----:B------:R2:W3:Y:S01]  /*0080*/  SHFL.IDX PT, R3, R23, RZ, 0x1f ;  /* 0x00001fff17037589 */ /* 0x0004e200000e0000 */
[C---:B-1----:R-:W-:Y:S02]  /*0090*/  ISETP.NE.OR P0, PT, R2.reuse, RZ, !P0 ;  /* 0x000000ff0200720c */ /* 0x042fe40004705670 */
[----:B------:R-:W-:-:S11]  /*00a0*/  ISETP.NE.AND P1, PT, R2, RZ, PT ;  /* 0x000000ff0200720c */ /* 0x000fd60003f25270 */
[----:B------:R-:W-:Y:S01]  /*00b0*/  VOTEU.ALL UP0, P0 ;  /* 0x00000000003f7886 */ /* 0x000fe20000000000 */
[----:B------:R-:W-:-:S04]  /*00c0*/  VOTEU.ALL UP1, P0 ;  /* 0x00000000003f7886 */ /* 0x000fc80000020000 */
[----:B------:R-:W1:Y:S01]  /*00d0*/  @!UP0 S2UR UR8, SR_CgaCtaId ;  /* 0x00000000000889c3 */ /* 0x000e620000008800 */
[----:B------:R-:W-:Y:S01]  /*00e0*/  @!UP0 UMOV UR6, 0x400 ;  /* 0x0000040000068882 */ /* 0x000fe20000000000 */
[----:B------:R-:W-:-:S04]  /*00f0*/  @!UP0 UIADD3 UR4, -UR4, 0x100000, URZ ;  /* 0x0010000004048890 */ /* 0x000fc8000fffe13f */
[----:B------:R-:W-:Y:S02]  /*0100*/  @!UP0 USHF.L.U32 UR5, UR4, 0xb, URZ ;  /* 0x0000000b04058899 */ /* 0x000fe4000800063f */
[----:B------:R-:W-:Y:S02]  /*0110*/  @!UP0 USHF.L.U32 UR4, UR4, 0x1, URZ ;  /* 0x0000000104048899 */ /* 0x000fe4000800063f */
[----:B-1----:R-:W-:Y:S02]  /*0120*/  @!UP0 ULEA UR8, UR8, UR6, 0x18 ;  /* 0x0000000608088291 */ /* 0x002fe4000f8ec03f */
[----:B------:R-:W-:-:S04]  /*0130*/  @!UP0 UIADD3 UR6, -UR7, 0x100000, URZ ;  /* 0x0010000007068890 */ /* 0x000fc8000fffe13f */
[----:B------:R-:W-:Y:S02]  /*0140*/  @!UP0 USHF.L.U32 UR7, UR6, 0xb, URZ ;  /* 0x0000000b06078899 */ /* 0x000fe4000800063f */
[----:B------:R-:W-:Y:S01]  /*0150*/  @!UP0 USHF.L.U32 UR6, UR6, 0x1, URZ ;  /* 0x0000000106068899 */ /* 0x000fe2000800063f */
[----:B------:R-:W-:-:S05]  /*0160*/  VOTEU.ALL UP0, P0 ;  /* 0x00000000003f7886 */ /* 0x000fca0000000000 */
[----:B------:R2:W1:Y:S06]  /*0170*/  @!UP0 SYNCS.EXCH.64 URZ, [UR8+0x28800], UR4 ;  /* 0x02880004083f85b2 */ /* 0x00046c0008000100 */
[----:B------:R2:W4:Y:S02]  /*0180*/  @!UP1 SYNCS.EXCH.64 URZ, [UR8+0x28820], UR6 ;  /* 0x02882006083f95b2 */ /* 0x0005240008000100 */
[----:B0-23--:R-:W-:Y:S05]  /*0190*/  @P1 BRA `(.L_x_1023) ;  /* 0x0000000000481947 */ /* 0x00dfea0003800000 */
        /* <DEDUP_REMOVED lines=13> */
[----:B0-----:R0:W2:Y:S08]  /*0270*/  SYNCS.EXCH.64 URZ, [UR8+0x28830], UR4 ;  /* 0x02883004083f75b2 */ /* 0x0010b00008000100 */
[----:B------:R0:W3:Y:S01]  /*0280*/  SYNCS.EXCH.64 URZ, [UR8+0x28840], UR6 ;  /* 0x02884006083f75b2 */ /* 0x0000e20008000100 */
[----:B------:R0:W0:Y:S01]  /*0290*/  SYNCS.EXCH.64 URZ, [UR8+0x28838], UR4 ;  /* 0x02883804083f75b2 */ /* 0x0000220008000100 */
[----:B------:R0:W0:Y:S01]  /*02a0*/  SYNCS.EXCH.64 URZ, [UR8+0x28848], UR6 ;  /* 0x02884806083f75b2 */ /* 0x0000220008000100 */
[----:B------:R-:W-:Y:S01]  /*02b0*/  NOP ;  /* 0x0000000000007918 */ /* 0x000fe20000000000 */
.L_x_1023:
        /* <DEDUP_REMOVED lines=22> */
.L_x_1024:
        /* <DEDUP_REMOVED lines=18> */
.L_x_1025:
        /* <DEDUP_REMOVED lines=22> */
.L_x_1026:
        /* <DEDUP_REMOVED lines=23> */
.L_x_1027:
        /* <DEDUP_REMOVED lines=8> */
.L_x_1029:
[----:B------:R-:W-:-:S08]  /*0890*/  NOP ;  /* 0x0000000000007918 */ /* 0x000fd00000000000 */
[----:B------:R-:W0:Y:S02]  /*08a0*/  USETMAXREG.TRY_ALLOC.CTAPOOL UP0, 0xe8 ;  /* 0x000000e8000079c8 */ /* 0x000e240008000600 */
[----:B0-----:R-:W-:-:S13]  /*08b0*/  PLOP3.LUT P0, PT, PT, PT, UP0, 0x80, 0x0 ;  /* 0x000000000000781c */ /* 0x001fda0003f0f008 */
[----:B------:R-:W-:Y:S05]  /*08c0*/  @!P0 BRA `(.L_x_1029) ;  /* 0xfffffffc00f08947 */ /* 0x000fea000383ffff */
[----:B------:R-:W0:Y:S01]  /*08d0*/  S2R R2, SR_TID.X ;  /* 0x0000000000027919 */ /* 0x000e220000002100 */
[----:B------:R-:W1:Y:S08]  /*08e0*/  S2UR UR4, SR_CTAID.X ;  /* 0x00000000000479c3 */ /* 0x000e700000002500 */
[----:B------:R-:W-:Y:S08]  /*08f0*/  BAR.ARV 0x4, 0x180 ;  /* 0x0106000000007b1d */ /* 0x000ff00000002000 */
[----:B------:R-:W-:Y:S06]  /*0900*/  BAR.ARV 0x8, 0x180 ;  /* 0x0206000000007b1d */ /* 0x000fec0000002000 */
[----:B0-----:R-:W-:-:S04]  /*0910*/  LOP3.LUT R0, R2, 0xffffff80, RZ, 0xc0, !PT ;  /* 0xffffff8002007812 */ /* 0x001fc800078ec0ff */
[----:B------:R-:W-:Y:S02]  /*0920*/  ISETP.NE.AND P0, PT, R0, 0x80, PT ;  /* 0x000000800000780c */ /* 0x000fe40003f05270 */
[----:B------:R-:W1:Y:S11]  /*0930*/  LDC R0, c[0x0][0xc38] ;  /* 0x00030e00ff007b82 */ /* 0x000e760000000800 */
[----:B------:R-:W-:Y:S06]  /*0940*/  @!P0 BAR.ARV 0x9, 0x100 ;  /* 0x0244000000008b1d */ /* 0x000fec0000002000 */
[----:B-1----:R-:W-:-:S13]  /*0950*/  ISETP.LE.AND P0, PT, R0, UR4, PT ;  /* 0x0000000400007c0c */ /* 0x002fda000bf03270 */
        /* <DEDUP_REMOVED lines=10> */
[----:B------:R-:W-:Y:S01]  /*0a00*/  SHF.R.S32.HI R186, RZ, 0x7, R3 ;  /* 0x00000007ffba7819 */ /* 0x000fe20000011403 */
[----:B------:R-:W-:Y:S02]  /*0a10*/  IMAD.SHL.U32 R6, R4, 0x20, RZ ;  /* 0x0000002004067824 */ /* 0x000fe400078e00ff */
[----:B------:R-:W-:Y:S01]  /*0a20*/  IMAD.IADD R185, R191, 0x1, -R2 ;  /* 0x00000001bfb97824 */ /* 0x000fe200078e0a02 */
[----:B------:R-:W-:-:S02]  /*0a30*/  LEA.HI R2, R0, R191, RZ, 0x4 ;  /* 0x000000bf00027211 */ /* 0x000fc400078f20ff */
[----:B------:R-:W-:Y:S02]  /*0a40*/  LOP3.LUT R7, R6, 0xfffffc00, RZ, 0xc0, !PT ;  /* 0xfffffc0006077812 */ /* 0x000fe400078ec0ff */
[----:B------:R-:W-:Y:S02]  /*0a50*/  LOP3.LUT R4, R2, 0x3fffff0, RZ, 0xc0, !PT ;  /* 0x03fffff002047812 */ /* 0x000fe400078ec0ff */
[----:B------:R-:W-:Y:S02]  /*0a60*/  SHF.R.S32.HI R8, RZ, 0x1f, R185 ;  /* 0x0000001fff087819 */ /* 0x000fe400000114b9 */
[----:B------:R-:W-:Y:S01]  /*0a70*/  SHF.R.S32.HI R5, RZ, 0x4, R2 ;  /* 0x00000004ff057819 */ /* 0x000fe20000011402 */
[----:B------:R-:W-:Y:S01]  /*0a80*/  IMAD.IADD R4, R191, 0x1, -R4 ;  /* 0x00000001bf047824 */ /* 0x000fe200078e0a04 */
[----:B------:R-:W-:Y:S02]  /*0a90*/  LEA.HI R9, R8, R185, RZ, 0x2 ;  /* 0x000000b908097211 */ /* 0x000fe400078f10ff */
[----:B------:R-:W-:Y:S01]  /*0aa0*/  LEA.HI R2, R2, R5, RZ, 0x1 ;  /* 0x0000000502027211 */ /* 0x000fe200078f08ff */
[----:B------:R-:W-:Y:S01]  /*0ab0*/  IMAD R7, R4, 0x40, R7 ;  /* 0x0000004004077824 */ /* 0x000fe200078e0207 */
[----:B------:R-:W-:-:S02]  /*0ac0*/  LEA.HI R4, R0, R191, RZ, 0x2 ;  /* 0x000000bf00047211 */ /* 0x000fc400078f10ff */
[--C-:B------:R-:W-:Y:S02]  /*0ad0*/  SHF.R.S32.HI R6, RZ, 0x2, R9.reuse ;  /* 0x00000002ff067819 */ /* 0x100fe40000011409 */
[----:B------:R-:W-:Y:S02]  /*0ae0*/  SHF.R.S32.HI R11, RZ, 0x1f, R9 ;  /* 0x0000001fff0b7819 */ /* 0x000fe40000011409 */
[----:B------:R-:W-:Y:S02]  /*0af0*/  LOP3.LUT R2, R2, 0x1ffffffe, RZ, 0xc0, !PT ;  /* 0x1ffffffe02027812 */ /* 0x000fe400078ec0ff */
[----:B------:R-:W-:Y:S02]  /*0b00*/  LOP3.LUT R4, R4, 0xfffffffc, RZ, 0xc0, !PT ;  /* 0xfffffffc04047812 */ /* 0x000fe400078ec0ff */
[----:B------:R-:W-:Y:S01]  /*0b10*/  LEA.HI R0, R0, R191, RZ, 0x3 ;  /* 0x000000bf00007211 */ /* 0x000fe200078f18ff */
[----:B------:R-:W-:Y:S01]  /*0b20*/  IMAD.IADD R2, R5, 0x1, -R2 ;  /* 0x0000000105027824 */ /* 0x000fe200078e0a02 */
[----:B------:R-:W-:Y:S01]  /*0b30*/  LEA.HI R11, R11, R6, RZ, 0x3 ;  /* 0x000000060b0b7211 */ /* 0x000fe200078f18ff */
[----:B------:R-:W-:Y:S01]  /*0b40*/  IMAD.IADD R4, R191, 0x1, -R4 ;  /* 0x00000001bf047824 */ /* 0x000fe200078e0a04 */
[----:B------:R-:W-:Y:S01]  /*0b50*/  LOP3.LUT R22, R0, 0xfffffff8, RZ, 0xc0, !PT ;  /* 0xfffffff800167812 */ /* 0x000fe200078ec0ff */
[----:B------:R-:W-:Y:S01]  /*0b60*/  IMAD R188, R2, 0x8, R7 ;  /* 0x0000000802bc7824 */ /* 0x000fe200078e0207 */
[----:B------:R-:W-:-:S02]  /*0b70*/  LOP3.LUT R11, R11, 0xfffffff8, RZ, 0xc0, !PT ;  /* 0xfffffff80b0b7812 */ /* 0x000fc400078ec0ff */
[----:B------:R-:W-:Y:S01]  /*0b80*/  LEA.HI R8, R8, R185, RZ, 0x5 ;  /* 0x000000b908087211 */ /* 0x000fe200078f28ff */
[----:B------:R-:W-:Y:S01]  /*0b90*/  IMAD.IADD R22, R191, 0x1, -R22 ;  /* 0x00000001bf167824 */ /* 0x000fe200078e0a16 */
[----:B------:R-:W-:Y:S01]  /*0ba0*/  LEA.HI R3, R3, R186, RZ, 0x1 ;  /* 0x000000ba03037211 */ /* 0x000fe200078f08ff */
[----:B------:R-:W-:Y:S01]  /*0bb0*/  IMAD.IADD R11, R6, 0x1, -R11 ;  /* 0x00000001060b7824 */ /* 0x000fe200078e0a0b */
[----:B------:R-:W-:Y:S01]  /*0bc0*/  LEA.HI R2, R4, R4, RZ, 0x1 ;  /* 0x0000000404027211 */ /* 0x000fe200078f08ff */
[----:B------:R-:W-:Y:S01]  /*0bd0*/  IMAD.SHL.U32 R18, R22, 0x8, RZ ;  /* 0x0000000816127824 */ /* 0x000fe200078e00ff */
[----:B------:R-:W-:Y:S02]  /*0be0*/  SHF.R.S32.HI R8, RZ, 0x5, R8 ;  /* 0x00000005ff087819 */ /* 0x000fe40000011408 */
[----:B------:R-:W-:Y:S01]  /*0bf0*/  LOP3.LUT R3, R3, 0x3fffffe, RZ, 0xc0, !PT ;  /* 0x03fffffe03037812 */ /* 0x000fe200078ec0ff */
[----:B------:R-:W-:Y:S01]  /*0c00*/  VIADD R19, R18, 0x40 ;  /* 0x0000004012137836 */ /* 0x000fe20000000000 */
[----:B------:R-:W-:Y:S01]  /*0c10*/  LOP3.LUT R5, R2, 0x1ffffffe, RZ, 0xc0, !PT ;  /* 0x1ffffffe02057812 */ /* 0x000fe200078ec0ff */
[----:B------:R-:W-:Y:S01]  /*0c20*/  IMAD R8, R8, 0x10, R11 ;  /* 0x0000001008087824 */ /* 0x000fe200078e020b */
[----:B------:R-:W-:Y:S01]  /*0c30*/  LOP3.LUT R16, R9, 0x7ffffffc, RZ, 0xc0, !PT ;  /* 0x7ffffffc09107812 */ /* 0x000fe200078ec0ff */
[----:B------:R-:W-:Y:S01]  /*0c40*/  IMAD.IADD R3, R186, 0x1, -R3 ;  /* 0x00000001ba037824 */ /* 0x000fe200078e0a03 */
[----:B------:R-:W-:Y:S01]  /*0c50*/  SHF.R.S32.HI R184, RZ, 0x3, R0 ;  /* 0x00000003ffb87819 */ /* 0x000fe20000011400 */
[----:B------:R-:W-:Y:S01]  /*0c60*/  IMAD.IADD R4, R4, 0x1, -R5 ;  /* 0x0000000104047824 */ /* 0x000fe200078e0a05 */
[----:B------:R-:W-:Y:S01]  /*0c70*/  SHF.R.S32.HI R190, RZ, 0x1f, R18 ;  /* 0x0000001fffbe7819 */ /* 0x000fe20000011412 */
[----:B------:R-:W-:Y:S01]  /*0c80*/  IMAD R187, R3, 0x40, R8 ;  /* 0x0000004003bb7824 */ /* 0x000fe200078e0208 */
[----:B------:R-:W-:Y:S01]  /*0c90*/  SHF.R.S32.HI R189, RZ, 0x1f, R19 ;  /* 0x0000001fffbd7819 */ /* 0x000fe20000011413 */
[----:B------:R-:W-:-:S02]  /*0ca0*/  IMAD.IADD R16, R185, 0x1, -R16 ;  /* 0x00000001b9107824 */ /* 0x000fc400078e0a10 */
[----:B------:R-:W-:-:S07]  /*0cb0*/  IMAD R17, R4, 0x8, R187 ;  /* 0x0000000804117824 */ /* 0x000fce00078e02bb */
.L_x_1134:
[----:B------:R-:W-:Y:S01]  /*0cc0*/  ULDC UR5, c[0x0][0xc60] ;  /* 0x0003180000057ab9 */ /* 0x000fe20000000800 */
[----:B------:R-:W-:Y:S01]  /*0cd0*/  UMOV UR8, UR4 ;  /* 0x0000000400087c82 */ /* 0x000fe20008000000 */
[----:B------:R-:W-:-:S11]  /*0ce0*/  UISETP.NE.AND UP0, UPT, UR5, 0x1, UPT ;  /* 0x000000010500788c */ /* 0x000fd6000bf05270 */
[----:B------:R-:W-:Y:S01]  /*0cf0*/  @UP0 ULDC UR6, c[0x0][0xc64] ;  /* 0x0003190000060ab9 */ /* 0x000fe20000000800 */
[----:B------:R-:W-:Y:S01]  /*0d00*/  @UP0 ULDC UR9, c[0x0][0xc68] ;  /* 0x00031a0000090ab9 */ /* 0x000fe20000000800 */
[----:B------:R-:W-:-:S04]  /*0d10*/  UIMAD.WIDE.U32 UR6, UR4, UR6, URZ ;  /* 0x00000006040672a5 */ /* 0x000fc8000f8e003f */
[----:B------:R-:W-:-:S03]  /*0d20*/  @UP0 USHF.R.U32.HI UR8, URZ, UR9, UR7 ;  /* 0x000000093f080299 */ /* 0x000fc60008011607 */
[----:B------:R-:W-:Y:S02]  /*0d30*/  ULDC UR6, c[0x0][0xc78] ;  /* 0x00031e0000067ab9 */ /* 0x000fe40000000800 */
[----:B------:R-:W-:Y:S02]  /*0d40*/  UISETP.GE.AND UP0, UPT, UR8, UR6, UPT ;  /* 0x000000060800728c */ /* 0x000fe4000bf06270 */
[----:B------:R-:W-:-:S04]  /*0d50*/  UIADD3 UR6, -UR8, URZ, URZ ;  /* 0x0000003f08067290 */ /* 0x000fc8000fffe13f */
[----:B------:R-:W-:Y:S01]  /*0d60*/  PLOP3.LUT P0, PT, PT, PT, UP0, 0x80, 0x0 ;  /* 0x000000000000781c */ /* 0x000fe20003f0f008 */
[----:B------:R-:W-:-:S12]  /*0d70*/  UIMAD UR9, UR5, UR6, UR4 ;  /* 0x00000006050972a4 */ /* 0x000fd8000f8e0204 */
[----:B012345:R-:W-:Y:S05]  /*0d80*/  @!P0 BRA `(.L_x_1030) ;  /* 0x0000000000208947 */ /* 0x03ffea0003800000 */
[----:B------:R-:W-:Y:S01]  /*0d90*/  ULDC UR7, c[0x0][0xc6c] ;  /* 0x00031b0000077ab9 */ /* 0x000fe20000000800 */
[----:B------:R-:W-:Y:S01]  /*0da0*/  UMOV UR6, UR9 ;  /* 0x0000000900067c82 */ /* 0x000fe20008000000 */
[----:B------:R-:W-:-:S11]  /*0db0*/  UISETP.NE.AND UP0, UPT, UR7, 0x1, UPT ;  /* 0x000000010700788c */ /* 0x000fd6000bf05270 */
[----:B------:R-:W-:Y:S02]  /*0dc0*/  @UP0 ULDC.64 UR10, c[0x0][0xc70] ;  /* 0x00031c00000a0ab9 */ /* 0x000fe40000000a00 */
[----:B------:R-:W-:-:S04]  /*0dd0*/  UIMAD.WIDE.U32 UR4, UR9, UR10, URZ ;  /* 0x0000000a090472a5 */ /* 0x000fc8000f8e003f */
[----:B------:R-:W-:-:S04]  /*0de0*/  @UP0 USHF.R.U32.HI UR6, URZ, UR11, UR5 ;  /* 0x0000000b3f060299 */ /* 0x000fc80008011605 */
[----:B------:R-:W-:Y:S01]  /*0df0*/  UIMAD UR4, UR6, UR7, URZ ;  /* 0x00000007060472a4 */ /* 0x000fe2000f8e023f */
[----:B------:R-:W-:Y:S11]  /*0e00*/  BRA `(.L_x_1031) ;  /* 0x00000000001c7947 */ /* 0x000ff60003800000 */
.L_x_1030:
[----:B------:R-:W-:Y:S01]  /*0e10*/  ULDC UR7, c[0x0][0xc54] ;  /* 0x0003150000077ab9 */ /* 0x000fe20000000800 */
[----:B------:R-:W-:Y:S01]  /*0e20*/  UMOV UR6, UR9 ;  /* 0x0000000900067c82 */ /* 0x000fe20008000000 */
[----:B------:R-:W-:-:S11]  /*0e30*/  UISETP.NE.AND UP0, UPT, UR7, 0x1, UPT ;  /* 0x000000010700788c */ /* 0x000fd6000bf05270 */
[----:B------:R-:W-:Y:S02]  /*0e40*/  @UP0 ULDC.64 UR10, c[0x0][0xc58] ;  /* 0x00031600000a0ab9 */ /* 0x000fe40000000a00 */
[----:B------:R-:W-:-:S04]  /*0e50*/  UIMAD.WIDE.U32 UR4, UR9, UR10, URZ ;  /* 0x0000000a090472a5 */ /* 0x000fc8000f8e003f */
[----:B------:R-:W-:-:S04]  /*0e60*/  @UP0 USHF.R.U32.HI UR6, URZ, UR11, UR5 ;  /* 0x0000000b3f060299 */ /* 0x000fc80008011605 */
[----:B------:R-:W-:-:S12]  /*0e70*/  UIMAD UR4, UR6, UR7, URZ ;  /* 0x00000007060472a4 */ /* 0x000fd8000f8e023f */
.L_x_1031:
[----:B------:R-:W-:Y:S01]  /*0e80*/  ULOP3.LUT UR6, URZ, UR6, URZ, 0x33, !UPT ;  /* 0x000000063f067292 */ /* 0x000fe2000f8e333f */
[----:B------:R-:W-:Y:S01]  /*0e90*/  ULDC UR7, c[0x0][0x448] ;  /* 0x0001120000077ab9 */ /* 0x000fe20000000800 */
[----:B------:R-:W-:Y:S01]  /*0ea0*/  ULDC UR5, c[0x0][0xc3c] ;  /* 0x00030f0000057ab9 */ /* 0x000fe20000000800 */
[----:B------:R-:W-:Y:S02]  /*0eb0*/  UISETP.NE.AND UP3, UPT, UR7, 0x1, UPT ;  /* 0x000000010700788c */ /* 0x000fe4000bf65270 */
[----:B------:R-:W-:Y:S01]  /*0ec0*/  UIADD3 UR6, UR6, UR5, URZ ;  /* 0x0000000506067290 */ /* 0x000fe2000fffe03f */
[----:B------:R-:W-:Y:S01]  /*0ed0*/  ULDC.64 UR10, c[0x0][0x418] ;  /* 0x00010600000a7ab9 */ /* 0x000fe20000000a00 */
[----:B------:R-:W-:Y:S01]  /*0ee0*/  UIADD3 UR4, UR9, -UR4, URZ ;  /* 0x8000000409047290 */ /* 0x000fe2000fffe03f */
[----:B------:R-:W-:Y:S01]  /*0ef0*/  ULDC UR38, c[0x0][0xc48] ;  /* 0x0003120000267ab9 */ /* 0x000fe20000000800 */
[----:B------:R-:W-:Y:S02]  /*0f00*/  UISETP.NE.U32.AND UP0, UPT, UR10, URZ, UPT ;  /* 0x0000003f0a00728c */ /* 0x000fe4000bf05070 */
[----:B------:R-:W-:-:S02]  /*0f10*/  USHF.L.U32 UR37, UR6, 0x7, URZ ;  /* 0x0000000706257899 */ /* 0x000fc4000800063f */
[----:B------:R-:W-:Y:S01]  /*0f20*/  UISETP.NE.AND UP1, UPT, UR38, 0x1, UPT ;  /* 0x000000012600788c */ /* 0x000fe2000bf25270 */
[----:B------:R-:W-:Y:S01]  /*0f30*/  ULDC UR13, c[0x0][0xc54] ;  /* 0x00031500000d7ab9 */ /* 0x000fe20000000800 */
[----:B------:R-:W-:Y:S02]  /*0f40*/  UISETP.NE.AND.EX UP0, UPT, UR11, URZ, UPT, UP0 ;  /* 0x0000003f0b00728c */ /* 0x000fe4000bf05300 */
[----:B------:R-:W-:Y:S02]  /*0f50*/  UIADD3 UR10, UR37, 0x7f, URZ ;  /* 0x0000007f250a7890 */ /* 0x000fe4000fffe03f */
[----:B------:R-:W-:Y:S01]  /*0f60*/  UIMAD UR13, UR8, UR13, UR4 ;  /* 0x0000000d080d72a4 */ /* 0x000fe2000f8e0204 */
[----:B------:R-:W-:Y:S01]  /*0f70*/  ULDC UR43, c[0x0][0x424] ;  /* 0x00010900002b7ab9 */ /* 0x000fe20000000800 */
[----:B------:R-:W-:Y:S01]  /*0f80*/  ULDC UR54, c[0x0][0x288] ;  /* 0x0000a20000367ab9 */ /* 0x000fe20000000800 */
[----:B------:R-:W-:Y:S01]  /*0f90*/  ULDC.64 UR4, c[0x0][0x9e0] ;  /* 0x0002780000047ab9 */ /* 0x000fe20000000a00 */
[----:B------:R-:W-:Y:S01]  /*0fa0*/  @UP3 ULDC UR8, c[0x0][0x44c] ;  /* 0x0001130000083ab9 */ /* 0x000fe20000000800 */
[----:B------:R-:W-:-:S02]  /*0fb0*/  UIADD3 UR11, -UR54, 0x1, URZ ;  /* 0x00000001360b7890 */ /* 0x000fc4000fffe13f */
[----:B------:R-:W-:Y:S02]  /*0fc0*/  UISETP.GE.AND UP2, UPT, UR5, 0x1, UPT ;  /* 0x000000010500788c */ /* 0x000fe4000bf46270 */
[----:B------:R-:W-:Y:S02]  /*0fd0*/  USEL UR43, UR43, 0x1, UP0 ;  /* 0x000000012b2b7887 */ /* 0x000fe40008000000 */
[----:B------:R-:W-:Y:S01]  /*0fe0*/  UIMAD.WIDE.U32 UR8, UR10, UR8, URZ ;  /* 0x000000080a0872a5 */ /* 0x000fe2000f8e003f */
[----:B------:R-:W-:Y:S01]  /*0ff0*/  ULDC UR12, c[0x0][0x2f0] ;  /* 0x0000bc00000c7ab9 */ /* 0x000fe20000000800 */
[----:B------:R-:W-:Y:S01]  /*1000*/  @UP3 ULDC UR15, c[0x0][0x450] ;  /* 0x00011400000f3ab9 */ /* 0x000fe20000000800 */
[----:B------:R-:W-:Y:S01]  /*1010*/  @UP1 ULDC UR6, c[0x0][0xc4c] ;  /* 0x0003130000061ab9 */ /* 0x000fe20000000800 */
[----:B------:R-:W-:Y:S01]  /*1020*/  UIMAD UR11, UR43, UR12, UR11 ;  /* 0x0000000c2b0b72a4 */ /* 0x000fe2000f8e020b */
[----:B------:R-:W-:Y:S01]  /*1030*/  PLOP3.LUT P0, PT, PT, PT, UP2, 0x40, 0x0 ;  /* 0x000000000000781c */ /* 0x000fe20003f0e828 */
[----:B------:R-:W-:-:S02]  /*1040*/  @UP3 USHF.R.U32.HI UR10, URZ, UR15, UR9 ;  /* 0x0000000f3f0a3299 */ /* 0x000fc40008011609 */
[----:B------:R-:W-:Y:S01]  /*1050*/  UIMAD.WIDE.U32 UR6, UR13, UR6, URZ ;  /* 0x000000060d0672a5 */ /* 0x000fe2000f8e003f */
[----:B------:R-:W-:Y:S01]  /*1060*/  @UP1 ULDC UR14, c[0x0][0xc50] ;  /* 0x00031400000e1ab9 */ /* 0x000fe20000000800 */
[----:B------:R-:W-:Y:S01]  /*1070*/  UIADD3 UR10, UR11, UR10, URZ ;  /* 0x0000000a0b0a7290 */ /* 0x000fe2000fffe03f */
[----:B------:R-:W-:Y:S01]  /*1080*/  UMOV UR44, UR13 ;  /* 0x0000000d002c7c82 */ /* 0x000fe20008000000 */
[----:B------:R-:W-:Y:S02]  /*1090*/  @UP1 USHF.R.U32.HI UR44, URZ, UR14, UR7 ;  /* 0x0000000e3f2c1299 */ /* 0x000fe40008011607 */
[----:B------:R-:W-:Y:S02]  /*10a0*/  UIADD3 UR4, UR10, UR4, URZ ;  /* 0x000000040a047290 */ /* 0x000fe4000fffe03f */
[----:B------:R-:W-:Y:S02]  /*10b0*/  UIADD3 UR6, -UR44, URZ, URZ ;  /* 0x0000003f2c067290 */ /* 0x000fe4000fffe13f */
[----:B------:R-:W-:-:S02]  /*10c0*/  UP2UR UR50, UPR, URZ, 0x8 ;  /* 0x000000083f327883 */ /* 0x000fc40008000000 */
[----:B------:R-:W-:Y:S01]  /*10d0*/  UP2UR UR49, UPR, URZ, 0x4 ;  /* 0x000000043f317883 */ /* 0x000fe20008000000 */
[----:B------:R-:W-:Y:S01]  /*10e0*/  IMAD.U32 R0, RZ, RZ, UR4 ;  /* 0x00000004ff007e24 */ /* 0x000fe2000f8e00ff */
[----:B------:R-:W-:Y:S01]  /*10f0*/  UIMAD UR38, UR38, UR6, UR13 ;  /* 0x00000006262672a4 */ /* 0x000fe2000f8e020d */
[----:B------:R-:W-:Y:S11]  /*1100*/  @P0 BRA `(.L_x_1032) ;  /* 0x0000000000400947 */ /* 0x000ff60003800000 */
[----:B------:R-:W-:Y:S01]  /*1110*/  ISETP.LT.AND P0, PT, RZ, UR10, PT ;  /* 0x0000000aff007c0c */ /* 0x000fe2000bf01270 */
[----:B------:R-:W-:-:S12]  /*1120*/  UIADD3 UR4, UR10, -0x1, URZ ;  /* 0xffffffff0a047890 */ /* 0x000fd8000fffe03f */
[----:B------:R-:W-:Y:S05]  /*1130*/  @P0 BRA `(.L_x_1033) ;  /* 0x00000000001c0947 */ /* 0x000fea0003800000 */
[----:B------:R-:W-:Y:S02]  /*1140*/  UISETP.NE.AND UP0, UPT, UR5, 0x1, UPT ;  /* 0x000000010500788c */ /* 0x000fe4000bf05270 */
[----:B------:R-:W-:-:S09]  /*1150*/  UIADD3 UR4, -UR10, URZ, URZ ;  /* 0x0000003f0a047290 */ /* 0x000fd2000fffe13f */
[----:B------:R-:W-:Y:S02]  /*1160*/  @UP0 ULDC.64 UR8, c[0x0][0x9e8] ;  /* 0x00027a0000080ab9 */ /* 0x000fe40000000a00 */
[----:B------:R-:W-:-:S04]  /*1170*/  UIMAD.WIDE.U32 UR6, UR4, UR8, URZ ;  /* 0x00000008040672a5 */ /* 0x000fc8000f8e003f */
[----:B------:R-:W-:-:S04]  /*1180*/  @UP0 USHF.R.U32.HI UR4, URZ, UR9, UR7 ;  /* 0x000000093f040299 */ /* 0x000fc80008011607 */
[----:B------:R-:W-:Y:S01]  /*1190*/  ULOP3.LUT UR4, URZ, UR4, URZ, 0x33, !UPT ;  /* 0x000000043f047292 */ /* 0x000fe2000f8e333f */
[----:B------:R-:W-:Y:S11]  /*11a0*/  BRA `(.L_x_1034) ;  /* 0x0000000000107947 */ /* 0x000ff60003800000 */
.L_x_1033:
[----:B------:R-:W-:-:S11]  /*11b0*/  UISETP.NE.AND UP0, UPT, UR5, 0x1, UPT ;  /* 0x000000010500788c */ /* 0x000fd6000bf05270 */
[----:B------:R-:W-:Y:S02]  /*11c0*/  @UP0 ULDC.64 UR8, c[0x0][0x9e8] ;  /* 0x00027a0000080ab9 */ /* 0x000fe40000000a00 */
[----:B------:R-:W-:-:S04]  /*11d0*/  UIMAD.WIDE.U32 UR6, UR4, UR8, URZ ;  /* 0x00000008040672a5 */ /* 0x000fc8000f8e003f */
[----:B------:R-:W-:-:S12]  /*11e0*/  @UP0 USHF.R.U32.HI UR4, URZ, UR9, UR7 ;  /* 0x000000093f040299 */ /* 0x000fd80008011607 */
.L_x_1034:
[----:B------:R-:W-:-:S06]  /*11f0*/  UIMAD UR4, UR4, UR5, UR5 ;  /* 0x00000005040472a4 */ /* 0x000fcc000f8e0205 */
[----:B------:R-:W-:-:S07]  /*1200*/  VIMNMX R0, R0, UR4, PT ;  /* 0x0000000400007c48 */ /* 0x000fce000bfe0100 */
.L_x_1032:
[----:B------:R-:W-:Y:S01]  /*1210*/  UISETP.NE.AND UP0, UPT, UR50, URZ, UPT ;  /* 0x0000003f3200728c */ /* 0x000fe2000bf05270 */
[----:B------:R-:W-:Y:S01]  /*1220*/  VIADD R0, R0, 0x7f ;  /* 0x0000007f00007836 */ /* 0x000fe20000000000 */
[----:B------:R-:W-:Y:S01]  /*1230*/  UMOV UR9, UR37 ;  /* 0x0000002500097c82 */ /* 0x000fe20008000000 */
[----:B------:R-:W-:Y:S02]  /*1240*/  UIMAD UR4, UR43, UR12, 0x7f ;  /* 0x0000007f2b0474a4 */ /* 0x000fe4000f8e020c */
[----:B------:R-:W-:Y:S01]  /*1250*/  UIMAD UR54, UR43, UR12, -UR54 ;  /* 0x0000000c2b3672a4 */ /* 0x000fe2000f8e0a36 */
[----:B------:R-:W-:Y:S01]  /*1260*/  SHF.R.S32.HI R3, RZ, 0x1f, R0 ;  /* 0x0000001fff037819 */ /* 0x000fe20000011400 */
[----:B------:R-:W-:Y:S01]  /*1270*/  USHF.R.S32.HI UR8, URZ, 0x1f, UR4 ;  /* 0x0000001f3f087899 */ /* 0x000fe20008011404 */
[----:B------:R-:W-:Y:S02]  /*1280*/  ULDC UR10, c[0x0][0x9dc] ;  /* 0x00027700000a7ab9 */ /* 0x000fe40000000800 */
[----:B------:R-:W-:Y:S01]  /*1290*/  LEA.HI R3, R3, R0, RZ, 0x7 ;  /* 0x0000000003037211 */ /* 0x000fe200078f38ff */
[----:B------:R-:W-:Y:S01]  /*12a0*/  @UP0 ULDC UR6, c[0x0][0x44c] ;  /* 0x0001130000060ab9 */ /* 0x000fe20000000800 */
[----:B------:R-:W-:Y:S01]  /*12b0*/  @UP0 ULDC UR11, c[0x0][0x450] ;  /* 0x00011400000b0ab9 */ /* 0x000fe20000000800 */
[----:B------:R-:W-:Y:S01]  /*12c0*/  UIMAD.WIDE.U32 UR6, UR37, UR6, URZ ;  /* 0x00000006250672a5 */ /* 0x000fe2000f8e003f */
[----:B------:R-:W-:Y:S01]  /*12d0*/  SHF.R.S32.HI R3, RZ, 0x7, R3 ;  /* 0x00000007ff037819 */ /* 0x000fe20000011403 */
[----:B------:R-:W-:-:S02]  /*12e0*/  ULEA.HI UR8, UR8, UR4, URZ, 0x7 ;  /* 0x0000000408087291 */ /* 0x000fc4000f8f383f */
[----:B------:R-:W-:Y:S02]  /*12f0*/  @UP0 USHF.R.U32.HI UR9, URZ, UR11, UR7 ;  /* 0x0000000b3f090299 */ /* 0x000fe40008011607 */
[----:B------:R-:W-:Y:S02]  /*1300*/  UISETP.GE.AND UP0, UPT, UR5, 0x1, UPT ;  /* 0x000000010500788c */ /* 0x000fe4000bf06270 */
[----:B------:R-:W-:Y:S02]  /*1310*/  USHF.R.S32.HI UR8, URZ, 0x7, UR8 ;  /* 0x000000073f087899 */ /* 0x000fe40008011408 */
[----:B------:R-:W-:Y:S02]  /*1320*/  UIADD3 UR4, UR54, UR9, URZ ;  /* 0x0000000936047290 */ /* 0x000fe4000fffe03f */
[----:B------:R-:W-:Y:S02]  /*1330*/  PLOP3.LUT P0, PT, PT, PT, UP0, 0x40, 0x0 ;  /* 0x000000000000781c */ /* 0x000fe40003f0e808 */
[----:B------:R-:W-:Y:S01]  /*1340*/  UIADD3 UR9, UR4, -UR10, URZ ;  /* 0x8000000a04097290 */ /* 0x000fe2000fffe03f */
[----:B------:R-:W-:-:S10]  /*1350*/  VIMNMX R88, R3, UR8, PT ;  /* 0x0000000803587c48 */ /* 0x000fd4000bfe0100 */
[----:B------:R-:W-:Y:S05]  /*1360*/  @P0 BRA `(.L_x_1035) ;  /* 0x0000000000440947 */ /* 0x000fea0003800000 */
[----:B------:R-:W-:-:S06]  /*1370*/  UISETP.GT.AND UP0, UPT, UR4, -0x1, UPT ;  /* 0xffffffff0400788c */ /* 0x000fcc000bf04270 */
[----:B------:R-:W-:-:S13]  /*1380*/  PLOP3.LUT P0, PT, PT, PT, UP0, 0x80, 0x0 ;  /* 0x000000000000781c */ /* 0x000fda0003f0f008 */
[----:B------:R-:W-:Y:S05]  /*1390*/  @P0 BRA `(.L_x_1036) ;  /* 0x00000000001c0947 */ /* 0x000fea0003800000 */
[----:B------:R-:W-:Y:S02]  /*13a0*/  UISETP.NE.AND UP0, UPT, UR5, 0x1, UPT ;  /* 0x000000010500788c */ /* 0x000fe4000bf05270 */
[----:B------:R-:W-:-:S09]  /*13b0*/  ULOP3.LUT UR4, URZ, UR4, URZ, 0x33, !UPT ;  /* 0x000000043f047292 */ /* 0x000fd2000f8e333f */
[----:B------:R-:W-:Y:S02]  /*13c0*/  @UP0 ULDC.64 UR10, c[0x0][0x9e8] ;  /* 0x00027a00000a0ab9 */ /* 0x000fe40000000a00 */
[----:B------:R-:W-:-:S04]  /*13d0*/  UIMAD.WIDE.U32 UR6, UR4, UR10, URZ ;  /* 0x0000000a040672a5 */ /* 0x000fc8000f8e003f */
[----:B------:R-:W-:-:S04]  /*13e0*/  @UP0 USHF.R.U32.HI UR4, URZ, UR11, UR7 ;  /* 0x0000000b3f040299 */ /* 0x000fc80008011607 */
[----:B------:R-:W-:Y:S01]  /*13f0*/  ULOP3.LUT UR4, URZ, UR4, URZ, 0x33, !UPT ;  /* 0x000000043f047292 */ /* 0x000fe2000f8e333f */
[----:B------:R-:W-:Y:S11]  /*1400*/  BRA `(.L_x_1037) ;  /* 0x0000000000107947 */ /* 0x000ff60003800000 */
.L_x_1036:
[----:B------:R-:W-:-:S11]  /*1410*/  UISETP.NE.AND UP0, UPT, UR5, 0x1, UPT ;  /* 0x000000010500788c */ /* 0x000fd6000bf05270 */
[----:B------:R-:W-:Y:S02]  /*1420*/  @UP0 ULDC.64 UR10, c[0x0][0x9e8] ;  /* 0x00027a00000a0ab9 */ /* 0x000fe40000000a00 */
[----:B------:R-:W-:-:S04]  /*1430*/  UIMAD.WIDE.U32 UR6, UR4, UR10, URZ ;  /* 0x0000000a040672a5 */ /* 0x000fc8000f8e003f */
[----:B------:R-:W-:-:S12]  /*1440*/  @UP0 USHF.R.U32.HI UR4, URZ, UR11, UR7 ;  /* 0x0000000b3f040299 */ /* 0x000fd80008011607 */
.L_x_1037:
[----:B------:R-:W-:-:S04]  /*1450*/  UIMAD UR4, UR4, UR5, URZ ;  /* 0x00000005040472a4 */ /* 0x000fc8000f8e023f */
[----:B------:R-:W-:-:S04]  /*1460*/  UISETP.LT.AND UP0, UPT, UR9, UR4, UPT ;  /* 0x000000040900728c */ /* 0x000fc8000bf01270 */
[----:B------:R-:W-:-:S12]  /*1470*/  USEL UR9, UR9, UR4, !UP0 ;  /* 0x0000000409097287 */ /* 0x000fd8000c000000 */
.L_x_1035:
[----:B------:R-:W-:Y:S01]  /*1480*/  USHF.R.S32.HI UR4, URZ, 0x1f, UR9 ;  /* 0x0000001f3f047899 */ /* 0x000fe20008011409 */
[----:B------:R-:W-:Y:S01]  /*1490*/  PLOP3.LUT P0, PT, PT, PT, PT, 0x80, 0x0 ;  /* 0x000000000000781c */ /* 0x000fe20003f0f070 */
[----:B------:R-:W-:Y:S01]  /*14a0*/  IMAD.MOV.U32 R0, RZ, RZ, RZ ;  /* 0x000000ffff007224 */ /* 0x000fe200078e00ff */
[----:B------:R-:W-:Y:S01]  /*14b0*/  CS2R R150, SRZ ;  /* 0x0000000000967805 */ /* 0x000fe2000001ff00 */
[----:B------:R-:W-:Y:S01]  /*14c0*/  ULEA.HI UR4, UR4, UR9, URZ, 0x7 ;  /* 0x0000000904047291 */ /* 0x000fe2000f8f383f */
[----:B------:R-:W-:Y:S01]  /*14d0*/  IMAD.MOV.U32 R36, RZ, RZ, RZ ;  /* 0x000000ffff247224 */ /* 0x000fe200078e00ff */
[----:B------:R-:W-:Y:S02]  /*14e0*/  CS2R R148, SRZ ;  /* 0x0000000000947805 */ /* 0x000fe4000001ff00 */
[----:B------:R-:W-:Y:S01]  /*14f0*/  CS2R R146, SRZ ;  /* 0x0000000000927805 */ /* 0x000fe2000001ff00 */
[----:B------:R-:W-:Y:S01]  /*1500*/  USHF.R.S32.HI UR4, URZ, 0x7, UR4 ;  /* 0x000000073f047899 */ /* 0x000fe20008011404 */
[----:B------:R-:W-:-:S02]  /*1510*/  CS2R R144, SRZ ;  /* 0x0000000000907805 */ /* 0x000fc4000001ff00 */
[----:B------:R-:W-:Y:S02]  /*1520*/  CS2R R142, SRZ ;  /* 0x00000000008e7805 */ /* 0x000fe4000001ff00 */
[----:B------:R-:W-:Y:S01]  /*1530*/  CS2R R140, SRZ ;  /* 0x00000000008c7805 */ /* 0x000fe2000001ff00 */
[----:B------:R-:W-:Y:S01]  /*1540*/  UISETP.LT.AND UP0, UPT, URZ, UR4, UPT ;  /* 0x000000043f00728c */ /* 0x000fe2000bf01270 */
[----:B------:R-:W-:Y:S02]  /*1550*/  CS2R R138, SRZ ;  /* 0x00000000008a7805 */ /* 0x000fe4000001ff00 */
[----:B------:R-:W-:Y:S02]  /*1560*/  CS2R R136, SRZ ;  /* 0x0000000000887805 */ /* 0x000fe4000001ff00 */
[----:B------:R-:W-:Y:S01]  /*1570*/  CS2R R134, SRZ ;  /* 0x0000000000867805 */ /* 0x000fe2000001ff00 */
[----:B------:R-:W-:Y:S01]  /*1580*/  USEL UR39, URZ, UR4, !UP0 ;  /* 0x000000043f277287 */ /* 0x000fe2000c000000 */
[----:B------:R-:W-:-:S02]  /*1590*/  CS2R R132, SRZ ;  /* 0x0000000000847805 */ /* 0x000fc4000001ff00 */
[----:B------:R-:W-:Y:S02]  /*15a0*/  CS2R R130, SRZ ;  /* 0x0000000000827805 */ /* 0x000fe4000001ff00 */
[----:B------:R-:W-:Y:S02]  /*15b0*/  CS2R R128, SRZ ;  /* 0x0000000000807805 */ /* 0x000fe4000001ff00 */
[----:B------:R-:W-:Y:S02]  /*15c0*/  CS2R R126, SRZ ;  /* 0x00000000007e7805 */ /* 0x000fe4000001ff00 */
[----:B------:R-:W-:Y:S02]  /*15d0*/  CS2R R124, SRZ ;  /* 0x00000000007c7805 */ /* 0x000fe4000001ff00 */
[----:B------:R-:W-:Y:S02]  /*15e0*/  ISETP.GT.AND P1, PT, R88, UR39, PT ;  /* 0x0000002758007c0c */ /* 0x000fe4000bf24270 */
        /* <DEDUP_REMOVED lines=15> */
[----:B------:R-:W-:Y:S01]  /*16e0*/  IMAD.MOV.U32 R93, RZ, RZ, RZ ;  /* 0x000000ffff5d7224 */ /* 0x000fe200078e00ff */
[----:B------:R-:W-:Y:S02]  /*16f0*/  CS2R R6, SRZ ;  /* 0x0000000000067805 */ /* 0x000fe4000001ff00 */
[----:B------:R-:W-:Y:S01]  /*1700*/  CS2R R90, SRZ ;  /* 0x00000000005a7805 */ /* 0x000fe2000001ff00 */
[----:B------:R-:W-:Y:S01]  /*1710*/  IMAD.MOV.U32 R46, RZ, RZ, RZ ;  /* 0x000000ffff2e7224 */ /* 0x000fe200078e00ff */
[----:B------:R-:W-:Y:S06]  /*1720*/  @!P1 BRA `(.L_x_1038) ;  /* 0x000000e400409947 */ /* 0x000fec0003800000 */
[----:B------:R-:W0:Y:S01]  /*1730*/  SHFL.IDX PT, R0, R186, RZ, 0x1f ;  /* 0x00001fffba007589 */ /* 0x000e2200000e0000 */
[----:B------:R-:W1:Y:S01]  /*1740*/  S2UR UR40, SR_CgaCtaId ;  /* 0x00000000002879c3 */ /* 0x000e620000008800 */
[----:B------:R-:W-:Y:S01]  /*1750*/  UMOV UR41, 0x400 ;  /* 0x0000040000297882 */ /* 0x000fe20000000000 */
        /* <DEDUP_REMOVED lines=19> */
[----:B------:R-:W-:Y:S02]  /*1890*/  IMAD.U32 R10, RZ, RZ, UR6 ;  /* 0x00000006ff0a7e24 */ /* 0x000fe4000f8e00ff */
[----:B------:R-:W-:Y:S02]  /*18a0*/  IMAD.U32 R6, RZ, RZ, UR4 ;  /* 0x00000004ff067e24 */ /* 0x000fe4000f8e00ff */
[----:B------:R-:W-:-:S02]  /*18b0*/  IMAD.U32 R7, RZ, RZ, UR5 ;  /* 0x00000005ff077e24 */ /* 0x000fc4000f8e00ff */
[----:B------:R-:W-:Y:S02]  /*18c0*/  IMAD.U32 R11, RZ, RZ, UR7 ;  /* 0x00000007ff0b7e24 */ /* 0x000fe4000f8e00ff */
[----:B------:R-:W-:Y:S02]  /*18d0*/  IMAD.MOV.U32 R8, RZ, RZ, 0x70 ;  /* 0x00000070ff087424 */ /* 0x000fe400078e00ff */
[----:B------:R-:W-:Y:S02]  /*18e0*/  IMAD.MOV.U32 R12, RZ, RZ, 0x1 ;  /* 0x00000001ff0c7424 */ /* 0x000fe400078e00ff */
[----:B0-----:R-:W-:-:S07]  /*18f0*/  IMAD.MOV.U32 R13, RZ, RZ, RZ ;  /* 0x000000ffff0d7224 */ /* 0x001fce00078e00ff */
[----:B------:R-:W-:-:S07]  /*1900*/  LEPC R20, `(.L_x_1039) ;  /* 0x000000001014794e */ /* 0x000fce0000000000 */
[----:B-1----:R-:W-:Y:S05]  /*1910*/  CALL.ABS.NOINC R2 ;  /* 0x0000000002007343 */ /* 0x002fea0003c00000 */
.L_x_1039:
        /* <DEDUP_REMOVED lines=9> */
.L_x_1204:
[----:B------:R-:W-:Y:S05]  /*19b0*/  @!P0 BRA `(.L_x_1041) ;  /* 0x0000000000048947 */ /* 0x000fea0003800000 */
[----:B------:R-:W-:Y:S01]  /*19c0*/  BPT.TRAP 0x1 ;  /* 0x000000040000795c */ /* 0x000fe20000300000 */
.L_x_1041:
[----:B------:R-:W-:Y:S02]  /*19d0*/  IMAD.U32 R9, RZ, RZ, UR45 ;  /* 0x0000002dff097e24 */ /* 0x000fe4000f8e00ff */
[----:B0-----:R-:W-:-:S03]  /*19e0*/  IMAD.U32 R0, RZ, RZ, UR46 ;  /* 0x0000002eff007e24 */ /* 0x001fc6000f8e00ff */
[----:B------:R-:W-:Y:S02]  /*19f0*/  LEA R9, R9, UR41, 0x3 ;  /* 0x0000002909097c11 */ /* 0x000fe4000f8e18ff */
[----:B------:R-:W-:-:S04]  /*1a00*/  SHF.L.U32 R0, R0, 0x1f, RZ ;  /* 0x0000001f00007819 */ /* 0x000fc800000006ff */
[----:B------:R0:W1:Y:S01]  /*1a10*/  SYNCS.PHASECHK.TRANS64.TRYWAIT P1, [R9+URZ+0x28830], R0 ;  /* 0x02883000090075a7 */ /* 0x000062000802017f */
[----:B------:R-:W-:Y:S05]  /*1a20*/  @!P0 BRA `(.L_x_1042) ;  /* 0x0000000000048947 */ /* 0x000fea0003800000 */
[----:B------:R-:W-:Y:S01]  /*1a30*/  BPT.TRAP 0x1 ;  /* 0x000000040000795c */ /* 0x000fe20000300000 */
.L_x_1042:
[----:B-1----:R-:W-:Y:S05]  /*1a40*/  @P1 BRA `(.L_x_1043) ;  /* 0x0000000000081947 */ /* 0x002fea0003800000 */
[----:B------:R-:W1:Y:S02]  /*1a50*/  SYNCS.PHASECHK.TRANS64.TRYWAIT P1, [R9+URZ+0x28830], R0 ;  /* 0x02883000090075a7 */ /* 0x000e64000802017f */
[----:B-1----:R-:W-:Y:S05]  /*1a60*/  @!P1 BRA `(.L_x_1044) ;  /* 0x0000014400409947 */ /* 0x002fea0003800000 */
.L_x_1043:
        /* <DEDUP_REMOVED lines=63> */
.L_x_1045:
[----:B------:R-:W-:Y:S01]  /*1e60*/  UISETP.NE.AND UP1, UPT, UR50, URZ, UPT ;  /* 0x0000003f3200728c */ /* 0x000fe2000bf25270 */
[----:B------:R-:W-:Y:S01]  /*1e70*/  R2UR UR6, R9 ;  /* 0x00000000090672ca */ /* 0x000fe200000e0000 */
[----:B------:R-:W-:Y:S01]  /*1e80*/  ULDC UR7, c[0x0][0x9d8] ;  /* 0x0002760000077ab9 */ /* 0x000fe20000000800 */
[----:B------:R-:W2:Y:S01]  /*1e90*/  LDC R8, c[0x0][0x2f0] ;  /* 0x0000bc00ff087b82 */ /* 0x000ea20000000800 */
[----:B------:R-:W-:Y:S01]  /*1ea0*/  FMUL.FTZ R36, R36, UR7 ;  /* 0x0000000724247c20 */ /* 0x000fe20008410000 */
[----:B------:R-:W-:Y:S01]  /*1eb0*/  FMUL.FTZ R32, R32, UR7 ;  /* 0x0000000720207c20 */ /* 0x000fe20008410000 */
[----:B------:R-:W-:Y:S01]  /*1ec0*/  PLOP3.LUT P1, PT, PT, PT, UP1, 0x80, 0x0 ;  /* 0x000000000000781c */ /* 0x000fe20003f2f018 */
[----:B------:R-:W-:Y:S01]  /*1ed0*/  FMUL.FTZ R40, R40, UR7 ;  /* 0x0000000728287c20 */ /* 0x000fe20008410000 */
[----:B------:R-:W-:Y:S01]  /*1ee0*/  PLOP3.LUT P2, PT, PT, PT, UP1, 0x80, 0x0 ;  /* 0x000000000000781c */ /* 0x000fe20003f4f018 */
[----:B------:R3:W4:Y:S01]  /*1ef0*/  MUFU.TANH R125, R36 ;  /* 0x00000024007d7308 */ /* 0x0007220000002400 */
[----:B------:R-:W-:Y:S01]  /*1f00*/  FMUL.FTZ R13, R25, UR7 ;  /* 0x00000007190d7c20 */ /* 0x000fe20008410000 */
[----:B------:R-:W-:Y:S01]  /*1f10*/  @UP1 ULDC UR10, c[0x0][0x44c] ;  /* 0x00011300000a1ab9 */ /* 0x000fe20000000800 */
[----:B01----:R-:W0:Y:S01]  /*1f20*/  LDC R9, c[0x0][0x288] ;  /* 0x0000a200ff097b82 */ /* 0x003e220000000800 */
[----:B------:R-:W-:Y:S01]  /*1f30*/  FMUL.FTZ R61, R61, UR7 ;  /* 0x000000073d3d7c20 */ /* 0x000fe20008410000 */
[----:B------:R-:W-:Y:S01]  /*1f40*/  IMAD.MOV.U32 R25, RZ, RZ, -0x80 ;  /* 0xffffff80ff197424 */ /* 0x000fe200078e00ff */
[----:B------:R-:W-:Y:S01]  /*1f50*/  UIADD3 UR6, UR6, 0x28840, URZ ;  /* 0x0002884006067890 */ /* 0x000fe2000fffe03f */
[----:B------:R-:W-:Y:S01]  /*1f60*/  FMUL.FTZ R44, R44, UR7 ;  /* 0x000000072c2c7c20 */ /* 0x000fe20008410000 */
[----:B------:R1:W0:Y:S01]  /*1f70*/  MUFU.TANH R127, R32 ;  /* 0x00000020007f7308 */ /* 0x0002220000002400 */
[----:B---3--:R-:W-:Y:S01]  /*1f80*/  FMUL.FTZ R36, R47, UR7 ;  /* 0x000000072f247c20 */ /* 0x008fe20008410000 */
[----:B------:R-:W-:-:S02]  /*1f90*/  VIADD R47, R17, UR37 ;  /* 0x00000025112f7c36 */ /* 0x000fc40008000000 */
[----:B------:R-:W-:Y:S01]  /*1fa0*/  FMUL.FTZ R48, R48, UR7 ;  /* 0x0000000730307c20 */ /* 0x000fe20008410000 */
[----:B------:R-:W-:Y:S01]  /*1fb0*/  FMUL.FTZ R52, R52, UR7 ;  /* 0x0000000734347c20 */ /* 0x000fe20008410000 */
[----:B------:R-:W-:Y:S01]  /*1fc0*/  FMUL.FTZ R56, R56, UR7 ;  /* 0x0000000738387c20 */ /* 0x000fe20008410000 */
[----:B------:R-:W-:Y:S01]  /*1fd0*/  @P1 IMAD.HI.U32 R11, R47, UR10, RZ ;  /* 0x0000000a2f0b1c27 */ /* 0x000fe2000f8e00ff */
[----:B------:R-:W-:Y:S01]  /*1fe0*/  @UP1 ULDC UR10, c[0x0][0x450] ;  /* 0x00011400000a1ab9 */ /* 0x000fe20000000800 */
[----:B------:R3:W0:Y:S02]  /*1ff0*/  MUFU.TANH R123, R40 ;  /* 0x00000028007b7308 */ /* 0x0006240000002400 */
[----:B-1----:R-:W-:Y:S01]  /*2000*/  FMUL.FTZ R32, R43, UR7 ;  /* 0x000000072b207c20 */ /* 0x002fe20008410000 */
[----:B------:R-:W-:Y:S01]  /*2010*/  UISETP.NE.AND UP0, UPT, UR49, URZ, UPT ;  /* 0x0000003f3100728c */ /* 0x000fe2000bf05270 */
[----:B------:R-:W-:Y:S01]  /*2020*/  @P2 SHF.R.U32.HI R47, RZ, UR10, R11 ;  /* 0x0000000aff2f2c19 */ /* 0x000fe2000801160b */
[----:B------:R-:W-:Y:S01]  /*2030*/  FMUL.FTZ R0, R26, UR7 ;  /* 0x000000071a007c20 */ /* 0x000fe20008410000 */
[----:B------:R-:W-:Y:S01]  /*2040*/  FMUL.FTZ R6, R30, UR7 ;  /* 0x000000071e067c20 */ /* 0x000fe20008410000 */
[----:B------:R-:W-:Y:S01]  /*2050*/  FMUL.FTZ R20, R34, UR7 ;  /* 0x0000000722147c20 */ /* 0x000fe20008410000 */
[----:B------:R-:W-:Y:S01]  /*2060*/  FMUL.FTZ R26, R38, UR7 ;  /* 0x00000007261a7c20 */ /* 0x000fe20008410000 */
[----:B------:R1:W0:Y:S01]  /*2070*/  MUFU.TANH R43, R61 ;  /* 0x0000003d002b7308 */ /* 0x0002220000002400 */
[----:B---3--:R-:W-:Y:S01]  /*2080*/  FMUL.FTZ R40, R51, UR7 ;  /* 0x0000000733287c20 */ /* 0x008fe20008410000 */
[----:B------:R-:W-:-:S02]  /*2090*/  IMAD R51, R88, R25, 0x80 ;  /* 0x0000008058337424 */ /* 0x000fc400078e0219 */
[----:B------:R-:W-:Y:S01]  /*20a0*/  FMUL.FTZ R30, R42, UR7 ;  /* 0x000000072a1e7c20 */ /* 0x000fe20008410000 */
[----:B------:R-:W-:Y:S01]  /*20b0*/  UPRMT UR6, UR40, 0x654, UR6 ;  /* 0x0000065428067896 */ /* 0x000fe20008000006 */
[----:B------:R-:W-:Y:S01]  /*20c0*/  FMUL.FTZ R14, R24, UR7 ;  /* 0x00000007180e7c20 */ /* 0x000fe20008410000 */
[----:B------:R-:W-:Y:S02]  /*20d0*/  VIADD R25, R51, 0x1 ;  /* 0x0000000133197836 */ /* 0x000fe40000000000 */
[----:B------:R-:W-:Y:S01]  /*20e0*/  FMUL.FTZ R15, R28, UR7 ;  /* 0x000000071c0f7c20 */ /* 0x000fe20008410000 */
[----:B------:R3:W0:Y:S01]  /*20f0*/  MUFU.TANH R121, R44 ;  /* 0x0000002c00797308 */ /* 0x0006220000002400 */
[----:B-1----:R-:W1:Y:S01]  /*2100*/  SHFL.IDX PT, R61, R47, RZ, 0x1c1f ;  /* 0x001c1fff2f3d7589 */ /* 0x002e6200000e0000 */
[----:B------:R-:W-:Y:S01]  /*2110*/  FMUL.FTZ R34, R46, UR7 ;  /* 0x000000072e227c20 */ /* 0x000fe20008410000 */
[----:B------:R-:W-:Y:S01]  /*2120*/  FMUL.FTZ R38, R50, UR7 ;  /* 0x0000000732267c20 */ /* 0x000fe20008410000 */
[----:B------:R-:W-:Y:S01]  /*2130*/  FMUL.FTZ R42, R54, UR7 ;  /* 0x00000007362a7c20 */ /* 0x000fe20008410000 */
[----:B------:R-:W-:Y:S01]  /*2140*/  FMUL.FTZ R2, R27, UR7 ;  /* 0x000000071b027c20 */ /* 0x000fe20008410000 */
[----:B------:R-:W-:Y:S01]  /*2150*/  FMUL.FTZ R21, R29, UR7 ;  /* 0x000000071d157c20 */ /* 0x000fe20008410000 */
[----:B------:R-:W-:Y:S01]  /*2160*/  FMUL.FTZ R7, R31, UR7 ;  /* 0x000000071f077c20 */ /* 0x000fe20008410000 */
[----:B------:R5:W0:Y:S01]  /*2170*/  MUFU.TANH R119, R48 ;  /* 0x0000003000777308 */ /* 0x000a220000002400 */
[----:B------:R-:W-:Y:S01]  /*2180*/  FMUL.FTZ R33, R33, UR7 ;  /* 0x0000000721217c20 */ /* 0x000fe20008410000 */
[----:B------:R-:W-:Y:S01]  /*2190*/  FMUL.FTZ R24, R35, UR7 ;  /* 0x0000000723187c20 */ /* 0x000fe20008410000 */
[----:B------:R-:W-:Y:S01]  /*21a0*/  FMUL.FTZ R28, R39, UR7 ;  /* 0x00000007271c7c20 */ /* 0x000fe20008410000 */
[----:B------:R-:W-:Y:S01]  /*21b0*/  FMUL.FTZ R41, R41, UR7 ;  /* 0x0000000729297c20 */ /* 0x000fe20008410000 */
[----:B------:R-:W-:Y:S01]  /*21c0*/  FMUL.FTZ R45, R45, UR7 ;  /* 0x000000072d2d7c20 */ /* 0x000fe20008410000 */
[----:B------:R-:W-:Y:S01]  /*21d0*/  FMUL.FTZ R53, R53, UR7 ;  /* 0x0000000735357c20 */ /* 0x000fe20008410000 */
[----:B---3--:R-:W-:Y:S01]  /*21e0*/  FMUL.FTZ R44, R55, UR7 ;  /* 0x00000007372c7c20 */ /* 0x008fe20008410000 */
[----:B------:R3:W0:Y:S01]  /*21f0*/  MUFU.TANH R117, R52 ;  /* 0x0000003400757308 */ /* 0x0006220000002400 */
[----:B------:R-:W-:Y:S01]  /*2200*/  FMUL.FTZ R57, R57, UR7 ;  /* 0x0000000739397c20 */ /* 0x000fe20008410000 */
[----:B------:R-:W-:Y:S01]  /*2210*/  FMUL.FTZ R46, R58, UR7 ;  /* 0x000000073a2e7c20 */ /* 0x000fe20008410000 */
[----:B-----5:R-:W-:Y:S01]  /*2220*/  FMUL.FTZ R48, R59, UR7 ;  /* 0x000000073b307c20 */ /* 0x020fe20008410000 */
[----:B------:R-:W-:Y:S01]  /*2230*/  FMUL.FTZ R60, R60, UR7 ;  /* 0x000000073c3c7c20 */ /* 0x000fe20008410000 */
[----:B------:R-:W-:Y:S01]  /*2240*/  FMUL.FTZ R50, R62, UR7 ;  /* 0x000000073e327c20 */ /* 0x000fe20008410000 */
[----:B------:R-:W-:Y:S01]  /*2250*/  FMUL.FTZ R64, R64, UR7 ;  /* 0x0000000740407c20 */ /* 0x000fe20008410000 */
[----:B------:R-:W-:Y:S01]  /*2260*/  FMUL.FTZ R65, R65, UR7 ;  /* 0x0000000741417c20 */ /* 0x000fe20008410000 */
[----:B------:R5:W0:Y:S01]  /*2270*/  MUFU.TANH R115, R56 ;  /* 0x0000003800737308 */ /* 0x000a220000002400 */
[----:B---3--:R-:W-:Y:S01]  /*2280*/  FMUL.FTZ R52, R63, UR7 ;  /* 0x000000073f347c20 */ /* 0x008fe20008410000 */
[----:B------:R-:W-:Y:S01]  /*2290*/  FMUL.FTZ R54, R66, UR7 ;  /* 0x0000000742367c20 */ /* 0x000fe20008410000 */
[----:B------:R-:W-:Y:S01]  /*22a0*/  FMUL.FTZ R89, R70, UR7 ;  /* 0x0000000746597c20 */ /* 0x000fe20008410000 */
[----:B------:R-:W-:Y:S01]  /*22b0*/  FMUL.FTZ R91, R71, UR7 ;  /* 0x00000007475b7c20 */ /* 0x000fe20008410000 */
[----:B------:R-:W-:Y:S01]  /*22c0*/  FMUL.FTZ R93, R74, UR7 ;  /* 0x000000074a5d7c20 */ /* 0x000fe20008410000 */
[----:B------:R-:W-:Y:S01]  /*22d0*/  FMUL.FTZ R95, R75, UR7 ;  /* 0x000000074b5f7c20 */ /* 0x000fe20008410000 */
[----:B------:R-:W-:Y:S01]  /*22e0*/  FMUL.FTZ R76, R76, UR7 ;  /* 0x000000074c4c7c20 */ /* 0x000fe20008410000 */
[----:B------:R-:W-:Y:S01]  /*22f0*/  FMUL.FTZ R4, R78, UR7 ;  /* 0x000000074e047c20 */ /* 0x000fe20008410000 */
[----:B-----5:R-:W-:Y:S01]  /*2300*/  FMUL.FTZ R56, R67, UR7 ;  /* 0x0000000743387c20 */ /* 0x020fe20008410000 */
[----:B------:R-:W-:Y:S01]  /*2310*/  FMUL.FTZ R3, R79, UR7 ;  /* 0x000000074f037c20 */ /* 0x000fe20008410000 */
        /* <DEDUP_REMOVED lines=8> */
[----:B------:R-:W-:-:S02]  /*23a0*/  IMAD R25, R16, -0x2, R25 ;  /* 0xfffffffe10197824 */ /* 0x000fc400078e0219 */
[----:B------:R-:W-:Y:S01]  /*23b0*/  FMUL.FTZ R68, R68, UR7 ;  /* 0x0000000744447c20 */ /* 0x000fe20008410000 */
[----:B------:R-:W-:Y:S01]  /*23c0*/  FMUL.FTZ R69, R69, UR7 ;  /* 0x0000000745457c20 */ /* 0x000fe20008410000 */
[----:B------:R-:W-:Y:S01]  /*23d0*/  FMUL.FTZ R72, R72, UR7 ;  /* 0x0000000748487c20 */ /* 0x000fe20008410000 */
[----:B------:R-:W-:Y:S01]  /*23e0*/  FMUL.FTZ R73, R73, UR7 ;  /* 0x0000000749497c20 */ /* 0x000fe20008410000 */
[----:B------:R-:W-:Y:S01]  /*23f0*/  FMUL.FTZ R77, R77, UR7 ;  /* 0x000000074d4d7c20 */ /* 0x000fe20008410000 */
[----:B------:R-:W-:Y:S01]  /*2400*/  PLOP3.LUT P1, PT, PT, PT, UP0, 0x40, 0x0 ;  /* 0x000000000000781c */ /* 0x000fe20003f2e808 */
[C---:B--2---:R-:W-:Y:S01]  /*2410*/  IMAD R58, R8.reuse, UR43, R25 ;  /* 0x0000002b083a7c24 */ /* 0x044fe2000f8e0219 */
[----:B------:R-:W2:Y:S01]  /*2420*/  MUFU.TANH R14, R14 ;  /* 0x0000000e000e7308 */ /* 0x000ea20000002400 */
[----:B------:R-:W-:Y:S01]  /*2430*/  ULDC UR55, c[0x0][0x9dc] ;  /* 0x0002770000377ab9 */ /* 0x000fe20000000800 */
[----:B------:R-:W-:Y:S01]  /*2440*/  SYNCS.ARRIVE.TRANS64.RED.A1T0 RZ, [UR6], RZ ;  /* 0x000000ffffff79a7 */ /* 0x000fe20008100406 */
[----:B------:R-:W-:Y:S01]  /*2450*/  ULOP3.LUT UR6, URZ, UR55, URZ, 0x33, !UPT ;  /* 0x000000373f067292 */ /* 0x000fe2000f8e333f */
[----:B------:R-:W-:Y:S01]  /*2460*/  IMAD R25, R8, UR43, R51 ;  /* 0x0000002b08197c24 */ /* 0x000fe2000f8e0233 */
[----:B------:R-:W-:Y:S01]  /*2470*/  ULDC UR14, c[0x0][0x9e0] ;  /* 0x00027800000e7ab9 */ /* 0x000fe20000000800 */
[----:B0-----:R-:W-:-:S02]  /*2480*/  IMAD.IADD R58, R58, 0x1, -R9 ;  /* 0x000000013a3a7824 */ /* 0x001fc400078e0a09 */
[----:B------:R-:W-:Y:S01]  /*2490*/  FMUL.FTZ R37, R37, UR7 ;  /* 0x0000000725257c20 */ /* 0x000fe20008410000 */
[----:B------:R-:W0:Y:S01]  /*24a0*/  MUFU.TANH R13, R13 ;  /* 0x0000000d000d7308 */ /* 0x000e220000002400 */
[----:B------:R-:W-:Y:S01]  /*24b0*/  FMUL.FTZ R49, R49, UR7 ;  /* 0x0000000731317c20 */ /* 0x000fe20008410000 */
[----:B------:R-:W-:Y:S01]  /*24c0*/  IMAD R55, R16, -0x2, R25 ;  /* 0xfffffffe10377824 */ /* 0x000fe200078e0219 */
[----:B------:R-:W-:Y:S01]  /*24d0*/  LEA R62, R88, 0xffffff80, 0x7 ;  /* 0xffffff80583e7811 */ /* 0x000fe200078e38ff */
[C---:B------:R-:W-:Y:S02]  /*24e0*/  VIADD R66, R58.reuse, UR14 ;  /* 0x0000000e3a427c36 */ /* 0x040fe40008000000 */
[----:B------:R-:W-:Y:S02]  /*24f0*/  VIADD R59, R58, UR6 ;  /* 0x000000063a3b7c36 */ /* 0x000fe40008000000 */
[----:B------:R-:W3:Y:S08]  /*2500*/  MUFU.TANH R0, R0 ;  /* 0x0000000000007308 */ /* 0x000ef00000002400 */
[----:B------:R-:W0:Y:S08]  /*2510*/  MUFU.TANH R2, R2 ;  /* 0x0000000200027308 */ /* 0x000e300000002400 */
        /* <DEDUP_REMOVED lines=50> */
[----:B------:R1:W0:Y:S08]  /*2840*/  MUFU.TANH R103, R37 ;  /* 0x0000002500677308 */ /* 0x0002300000002400 */
[----:B------:R5:W0:Y:S01]  /*2850*/  MUFU.TANH R109, R49 ;  /* 0x00000031006d7308 */ /* 0x000a220000002400 */
[----:B-1----:R-:W-:Y:S01]  /*2860*/  VIADDMNMX R37, R61, R66, R55, PT ;  /* 0x000000423d257246 */ /* 0x002fe20003800137 */
[----:B-----5:R-:W-:Y:S01]  /*2870*/  IMAD.IADD R49, R59, 0x1, R61 ;  /* 0x000000013b317824 */ /* 0x020fe200078e023d */
[----:B--234-:R-:W-:Y:S06]  /*2880*/  @P1 BRA `(.L_x_1046) ;  /* 0x0000000000641947 */ /* 0x01cfec0003800000 */
[----:B------:R-:W-:Y:S01]  /*2890*/  IMAD R58, R8, UR43, R61 ;  /* 0x0000002b083a7c24 */ /* 0x000fe2000f8e023d */
[----:B------:R-:W-:Y:S03]  /*28a0*/  BSSY B0, `(.L_x_1047) ;  /* 0x0000013000007945 */ /* 0x000fe60003800000 */
[----:B------:R-:W-:-:S05]  /*28b0*/  IMAD.IADD R25, R58, 0x1, -R9 ;  /* 0x000000013a197824 */ /* 0x000fca00078e0a09 */
[----:B------:R-:W-:-:S13]  /*28c0*/  ISETP.GT.AND P1, PT, R25, -0x1, PT ;  /* 0xffffffff1900780c */ /* 0x000fda0003f24270 */
[----:B------:R-:W-:Y:S05]  /*28d0*/  @P1 BRA `(.L_x_1048) ;  /* 0x0000000000241947 */ /* 0x000fea0003800000 */
[----:B------:R-:W-:Y:S01]  /*28e0*/  ULDC UR6, c[0x0][0x9e4] ;  /* 0x0002790000067ab9 */ /* 0x000fe20000000800 */
[----:B------:R-:W-:Y:S01]  /*28f0*/  LOP3.LUT R25, RZ, R25, RZ, 0x33, !PT ;  /* 0x00000019ff197212 */ /* 0x000fe200078e33ff */
[----:B------:R-:W-:-:S05]  /*2900*/  IMAD.U32 R61, RZ, RZ, UR6 ;  /* 0x00000006ff3d7e24 */ /* 0x000fca000f8e00ff */
[----:B------:R-:W-:-:S13]  /*2910*/  ISETP.NE.AND P1, PT, R61, 0x1, PT ;  /* 0x000000013d00780c */ /* 0x000fda0003f25270 */
[----:B------:R-:W1:Y:S02]  /*2920*/  @P1 LDC.64 R68, c[0x0][0x9e8] ;  /* 0x00027a00ff441b82 */ /* 0x000e640000000a00 */
[----:B-1----:R-:W-:-:S05]  /*2930*/  @P1 IMAD.HI.U32 R58, R25, R68, RZ ;  /* 0x00000044193a1227 */ /* 0x002fca00078e00ff */
[----:B------:R-:W-:-:S04]  /*2940*/  @P1 SHF.R.U32.HI R25, RZ, R69, R58 ;  /* 0x00000045ff191219 */ /* 0x000fc8000001163a */
[----:B------:R-:W-:Y:S01]  /*2950*/  LOP3.LUT R25, RZ, R25, RZ, 0x33, !PT ;  /* 0x00000019ff197212 */ /* 0x000fe200078e33ff */
[----:B------:R-:W-:Y:S06]  /*2960*/  BRA `(.L_x_1049) ;  /* 0x0000000000187947 */ /* 0x000fec0003800000 */
.L_x_1048:
[----:B------:R-:W-:Y:S02]  /*2970*/  ULDC UR6, c[0x0][0x9e4] ;  /* 0x0002790000067ab9 */ /* 0x000fe40000000800 */
[----:B------:R-:W-:-:S05]  /*2980*/  IMAD.U32 R61, RZ, RZ, UR6 ;  /* 0x00000006ff3d7e24 */ /* 0x000fca000f8e00ff */
[----:B------:R-:W-:-:S13]  /*2990*/  ISETP.NE.AND P1, PT, R61, 0x1, PT ;  /* 0x000000013d00780c */ /* 0x000fda0003f25270 */
[----:B------:R-:W1:Y:S02]  /*29a0*/  @P1 LDC.64 R68, c[0x0][0x9e8] ;  /* 0x00027a00ff441b82 */ /* 0x000e640000000a00 */
[----:B-1----:R-:W-:-:S05]  /*29b0*/  @P1 IMAD.HI.U32 R58, R25, R68, RZ ;  /* 0x00000044193a1227 */ /* 0x002fca00078e00ff */
[----:B------:R-:W-:-:S07]  /*29c0*/  @P1 SHF.R.U32.HI R25, RZ, R69, R58 ;  /* 0x00000045ff191219 */ /* 0x000fce000001163a */
.L_x_1049:
[----:B------:R-:W-:Y:S05]  /*29d0*/  BSYNC B0 ;  /* 0x0000000000007941 */ /* 0x000fea0003800000 */
.L_x_1047:
[----:B------:R-:W-:-:S04]  /*29e0*/  IMAD R25, R25, R61, -R62 ;  /* 0x0000003d19197224 */ /* 0x000fc800078e0a3e */
[----:B------:R-:W-:-:S05]  /*29f0*/  IMAD R58, R16, -0x2, R25 ;  /* 0xfffffffe103a7824 */ /* 0x000fca00078e0219 */
[----:B------:R-:W-:Y:S02]  /*2a00*/  VIADDMNMX R37, R58, R61, R37, PT ;  /* 0x0000003d3a257246 */ /* 0x000fe40003800125 */
[----:B------:R-:W-:-:S07]  /*2a10*/  VIMNMX R49, R49, R58, !PT ;  /* 0x0000003a31317248 */ /* 0x000fce0007fe0100 */
.L_x_1046:
[C---:B------:R-:W-:Y:S01]  /*2a20*/  ISETP.GE.AND P2, PT, R51.reuse, 0x9, PT ;  /* 0x000000093300780c */ /* 0x040fe20003f46270 */
[----:B------:R-:W1:Y:S01]  /*2a30*/  SHFL.IDX PT, R47, R47, 0x1, 0x1c1f ;  /* 0x003c1f002f2f7f89 */ /* 0x000e6200000e0000 */
[----:B------:R-:W-:Y:S01]  /*2a40*/  ISETP.GE.AND P1, PT, R51, 0x2, PT ;  /* 0x000000023300780c */ /* 0x000fe20003f26270 */
[----:B------:R-:W-:Y:S01]  /*2a50*/  UISETP.NE.AND UP0, UPT, UR49, URZ, UPT ;  /* 0x0000003f3100728c */ /* 0x000fe2000bf05270 */
[C---:B------:R-:W-:Y:S02]  /*2a60*/  ISETP.GT.AND P3, PT, R49.reuse, 0x8, !P2 ;  /* 0x000000083100780c */ /* 0x040fe40005764270 */
[----:B------:R-:W-:Y:S02]  /*2a70*/  ISETP.GT.AND P4, PT, R49, 0x1, !P1 ;  /* 0x000000013100780c */ /* 0x000fe40004f84270 */
[----:B------:R-:W-:Y:S02]  /*2a80*/  ISETP.LT.OR P3, PT, R37, 0x9, P3 ;  /* 0x000000092500780c */ /* 0x000fe40001f61670 */
[----:B------:R-:W-:-:S02]  /*2a90*/  ISETP.GE.AND P5, PT, R51, 0x11, PT ;  /* 0x000000113300780c */ /* 0x000fc40003fa6270 */
[----:B0-----:R-:W-:Y:S02]  /*2aa0*/  FSEL R129, R15, -INF , !P3 ;  /* 0xff8000000f817808 */ /* 0x001fe40005800000 */
[----:B------:R-:W-:Y:S02]  /*2ab0*/  ISETP.LT.OR P4, PT, R37, 0x2, P4 ;  /* 0x000000022500780c */ /* 0x000fe40002781670 */
[----:B------:R-:W-:Y:S02]  /*2ac0*/  ISETP.GT.AND P3, PT, R49, 0x10, !P5 ;  /* 0x000000103100780c */ /* 0x000fe40006f64270 */
[----:B------:R-:W-:Y:S02]  /*2ad0*/  ISETP.GE.AND P6, PT, R51, 0xa, PT ;  /* 0x0000000a3300780c */ /* 0x000fe40003fc6270 */
[----:B------:R-:W-:Y:S02]  /*2ae0*/  FSEL R131, R13, -INF , !P4 ;  /* 0xff8000000d837808 */ /* 0x000fe40006000000 */
[----:B------:R-:W-:-:S02]  /*2af0*/  P2R R67, PR, RZ, 0x20 ;  /* 0x00000020ff437803 */ /* 0x000fc40000000000 */
[----:B------:R-:W-:Y:S01]  /*2b00*/  ISETP.LT.OR P3, PT, R37, 0x11, P3 ;  /* 0x000000112500780c */ /* 0x000fe20001f61670 */
[----:B-1----:R-:W-:Y:S01]  /*2b10*/  IMAD.IADD R58, R59, 0x1, R47 ;  /* 0x000000013b3a7824 */ /* 0x002fe200078e022f */
[----:B------:R-:W-:Y:S02]  /*2b20*/  ISETP.GT.AND P4, PT, R49, 0x9, !P6 ;  /* 0x000000093100780c */ /* 0x000fe40007784270 */
[----:B------:R-:W-:Y:S02]  /*2b30*/  ISETP.GE.AND P5, PT, R51, 0x12, PT ;  /* 0x000000123300780c */ /* 0x000fe40003fa6270 */
[----:B------:R-:W-:Y:S02]  /*2b40*/  FSEL R127, R127, -INF , !P3 ;  /* 0xff8000007f7f7808 */ /* 0x000fe40005800000 */
[----:B------:R-:W-:Y:S02]  /*2b50*/  ISETP.LT.OR P4, PT, R37, 0xa, P4 ;  /* 0x0000000a2500780c */ /* 0x000fe40002781670 */
[----:B------:R-:W-:-:S02]  /*2b60*/  ISETP.GT.AND P3, PT, R49, 0x11, !P5 ;  /* 0x000000113100780c */ /* 0x000fc40006f64270 */
[----:B------:R-:W-:Y:S02]  /*2b70*/  FSEL R99, R21, -INF , !P4 ;  /* 0xff80000015637808 */ /* 0x000fe40006000000 */
[----:B------:R-:W-:Y:S02]  /*2b80*/  ISETP.LT.OR P3, PT, R37, 0x12, P3 ;  /* 0x000000122500780c */ /* 0x000fe40001f61670 */
[----:B------:R-:W-:Y:S02]  /*2b90*/  ISETP.GE.AND P4, PT, R51, 0x19, PT ;  /* 0x000000193300780c */ /* 0x000fe40003f86270 */
[----:B------:R-:W-:Y:S02]  /*2ba0*/  FSEL R101, R33, -INF , !P3 ;  /* 0xff80000021657808 */ /* 0x000fe40005800000 */
[----:B------:R-:W-:Y:S02]  /*2bb0*/  ISETP.GT.AND P3, PT, R49, 0x18, !P4 ;  /* 0x000000183100780c */ /* 0x000fe40006764270 */
[----:B------:R-:W-:-:S02]  /*2bc0*/  P2R R69, PR, RZ, 0x10 ;  /* 0x00000010ff457803 */ /* 0x000fc40000000000 */
[----:B------:R-:W-:Y:S02]  /*2bd0*/  ISETP.LT.OR P3, PT, R37, 0x19, P3 ;  /* 0x000000192500780c */ /* 0x000fe40001f61670 */
[----:B------:R-:W-:Y:S02]  /*2be0*/  ISETP.GE.AND P4, PT, R51, 0x1a, PT ;  /* 0x0000001a3300780c */ /* 0x000fe40003f86270 */
[----:B------:R-:W-:Y:S02]  /*2bf0*/  FSEL R125, R125, -INF , !P3 ;  /* 0xff8000007d7d7808 */ /* 0x000fe40005800000 */
[----:B------:R-:W-:Y:S02]  /*2c00*/  ISETP.GT.AND P3, PT, R49, 0x19, !P4 ;  /* 0x000000193100780c */ /* 0x000fe40006764270 */
[----:B------:R-:W-:Y:S02]  /*2c10*/  P2R R70, PR, RZ, 0x10 ;  /* 0x00000010ff467803 */ /* 0x000fe40000000000 */
[----:B------:R-:W-:-:S02]  /*2c20*/  ISETP.LT.OR P3, PT, R37, 0x1a, P3 ;  /* 0x0000001a2500780c */ /* 0x000fc40001f61670 */
[----:B------:R-:W-:Y:S02]  /*2c30*/  ISETP.GE.AND P4, PT, R51, 0x21, PT ;  /* 0x000000213300780c */ /* 0x000fe40003f86270 */
[----:B------:R-:W-:Y:S02]  /*2c40*/  FSEL R103, R103, -INF , !P3 ;  /* 0xff80000067677808 */ /* 0x000fe40005800000 */
[----:B------:R-:W-:Y:S02]  /*2c50*/  ISETP.GT.AND P3, PT, R49, 0x20, !P4 ;  /* 0x000000203100780c */ /* 0x000fe40006764270 */
[----:B------:R-:W-:Y:S02]  /*2c60*/  P2R R71, PR, RZ, 0x10 ;  /* 0x00000010ff477803 */ /* 0x000fe40000000000 */
[----:B------:R-:W-:Y:S02]  /*2c70*/  ISETP.LT.OR P3, PT, R37, 0x21, P3 ;  /* 0x000000212500780c */ /* 0x000fe40001f61670 */
[----:B------:R-:W-:-:S02]  /*2c80*/  ISETP.GE.AND P4, PT, R51, 0x22, PT ;  /* 0x000000223300780c */ /* 0x000fc40003f86270 */
[----:B------:R-:W-:Y:S02]  /*2c90*/  FSEL R123, R123, -INF , !P3 ;  /* 0xff8000007b7b7808 */ /* 0x000fe40005800000 */
[----:B------:R-:W-:Y:S02]  /*2ca0*/  ISETP.GT.AND P3, PT, R49, 0x21, !P4 ;  /* 0x000000213100780c */ /* 0x000fe40006764270 */
[----:B------:R-:W-:Y:S02]  /*2cb0*/  P2R R72, PR, RZ, 0x10 ;  /* 0x00000010ff487803 */ /* 0x000fe40000000000 */
[----:B------:R-:W-:Y:S02]  /*2cc0*/  ISETP.LT.OR P3, PT, R37, 0x22, P3 ;  /* 0x000000222500780c */ /* 0x000fe40001f61670 */
[----:B------:R-:W-:Y:S02]  /*2cd0*/  ISETP.GE.AND P4, PT, R51, 0x29, PT ;  /* 0x000000293300780c */ /* 0x000fe40003f86270 */
[----:B------:R-:W-:-:S02]  /*2ce0*/  FSEL R105, R41, -INF , !P3 ;  /* 0xff80000029697808 */ /* 0x000fc40005800000 */
[----:B------:R-:W-:Y:S02]  /*2cf0*/  ISETP.GT.AND P3, PT, R49, 0x28, !P4 ;  /* 0x000000283100780c */ /* 0x000fe40006764270 */
[----:B------:R-:W-:Y:S02]  /*2d00*/  P2R R73, PR, RZ, 0x10 ;  /* 0x00000010ff497803 */ /* 0x000fe40000000000 */
[----:B------:R-:W-:Y:S02]  /*2d10*/  ISETP.LT.OR P3, PT, R37, 0x29, P3 ;  /* 0x000000292500780c */ /* 0x000fe40001f61670 */
[----:B------:R-:W-:Y:S02]  /*2d20*/  ISETP.GE.AND P4, PT, R51, 0x2a, PT ;  /* 0x0000002a3300780c */ /* 0x000fe40003f86270 */
[----:B------:R-:W-:Y:S02]  /*2d30*/  FSEL R121, R121, -INF , !P3 ;  /* 0xff80000079797808 */ /* 0x000fe40005800000 */
[----:B------:R-:W-:-:S02]  /*2d40*/  ISETP.GT.AND P3, PT, R49, 0x29, !P4 ;  /* 0x000000293100780c */ /* 0x000fc40006764270 */
[----:B------:R-:W-:Y:S02]  /*2d50*/  P2R R74, PR, RZ, 0x10 ;  /* 0x00000010ff4a7803 */ /* 0x000fe40000000000 */
        /* <DEDUP_REMOVED lines=81> */
[----:B------:R-:W-:Y:S02]  /*3270*/  P2R R68, PR, RZ, 0x20 ;  /* 0x00000020ff447803 */ /* 0x000fe40000000000 */
[----:B------:R-:W-:-:S02]  /*3280*/  FSEL R27, R27, -INF , !P3 ;  /* 0xff8000001b1b7808 */ /* 0x000fc40005800000 */
[----:B------:R-:W-:Y:S02]  /*3290*/  ISETP.GE.AND P3, PT, R51, 0x71, PT ;  /* 0x000000713300780c */ /* 0x000fe40003f66270 */
[----:B------:R-:W-:Y:S02]  /*32a0*/  P2R R63, PR, RZ, 0x40 ;  /* 0x00000040ff3f7803 */ /* 0x000fe40000000000 */
[----:B------:R-:W-:-:S04]  /*32b0*/  ISETP.GT.AND P4, PT, R49, 0x70, !P3 ;  /* 0x000000703100780c */ /* 0x000fc80005f84270 */
[----:B------:R-:W-:-:S04]  /*32c0*/  ISETP.LT.OR P4, PT, R37, 0x71, P4 ;  /* 0x000000712500780c */ /* 0x000fc80002781670 */
[----:B------:R-:W-:Y:S02]  /*32d0*/  FSEL R21, R80, -INF , !P4 ;  /* 0xff80000050157808 */ /* 0x000fe40006000000 */
[----:B------:R-:W-:-:S04]  /*32e0*/  ISETP.GE.AND P4, PT, R51, 0x72, PT ;  /* 0x000000723300780c */ /* 0x000fc80003f86270 */
        /* <DEDUP_REMOVED lines=8> */
[----:B------:R-:W-:Y:S02]  /*3370*/  P2R R64, PR, RZ, 0x40 ;  /* 0x00000040ff407803 */ /* 0x000fe40000000000 */
[----:B------:R-:W-:-:S04]  /*3380*/  ISETP.GT.AND P6, PT, R49, RZ, !P6 ;  /* 0x000000ff3100720c */ /* 0x000fc800077c4270 */
[----:B------:R-:W-:-:S04]  /*3390*/  ISETP.LT.OR P6, PT, R37, 0x1, P6 ;  /* 0x000000012500780c */ /* 0x000fc800037c1670 */
[----:B------:R-:W-:Y:S02]  /*33a0*/  FSEL R97, R14, -INF , !P6 ;  /* 0xff8000000e617808 */ /* 0x000fe40007000000 */
[----:B------:R-:W-:Y:S02]  /*33b0*/  ISETP.GE.AND P6, PT, R51, 0x7a, PT ;  /* 0x0000007a3300780c */ /* 0x000fe40003fc6270 */
[----:B------:R-:W-:Y:S02]  /*33c0*/  VIADDMNMX R14, R47, R66, R55, PT ;  /* 0x000000422f0e7246 */ /* 0x000fe40003800137 */
[----:B------:R-:W-:Y:S02]  /*33d0*/  P2R R80, PR, RZ, 0x40 ;  /* 0x00000040ff507803 */ /* 0x000fe40000000000 */
[----:B------:R-:W-:-:S04]  /*33e0*/  ISETP.GT.AND P6, PT, R49, 0x79, !P6 ;  /* 0x000000793100780c */ /* 0x000fc800077c4270 */
[----:B------:R-:W-:-:S04]  /*33f0*/  ISETP.LT.OR P6, PT, R37, 0x7a, P6 ;  /* 0x0000007a2500780c */ /* 0x000fc800037c1670 */
[----:B------:R-:W-:Y:S02]  /*3400*/  FSEL R37, R85, -INF , !P6 ;  /* 0xff80000055257808 */ /* 0x000fe40007000000 */
[----:B------:R-:W-:-:S13]  /*3410*/  PLOP3.LUT P6, PT, PT, PT, UP0, 0x40, 0x0 ;  /* 0x000000000000781c */ /* 0x000fda0003fce808 */
[----:B------:R-:W-:Y:S05]  /*3420*/  @P6 BRA `(.L_x_1050) ;  /* 0x0000000000646947 */ /* 0x000fea0003800000 */
        /* <DEDUP_REMOVED lines=9> */
[----:B------:R-:W0:Y:S02]  /*34c0*/  @P6 LDC.64 R60, c[0x0][0x9e8] ;  /* 0x00027a00ff3c6b82 */ /* 0x000e240000000a00 */
[----:B0-----:R-:W-:-:S05]  /*34d0*/  @P6 IMAD.HI.U32 R60, R47, R60, RZ ;  /* 0x0000003c2f3c6227 */ /* 0x001fca00078e00ff */
[----:B------:R-:W-:-:S04]  /*34e0*/  @P6 SHF.R.U32.HI R47, RZ, R61, R60 ;  /* 0x0000003dff2f6219 */ /* 0x000fc8000001163c */
[----:B------:R-:W-:Y:S01]  /*34f0*/  LOP3.LUT R47, RZ, R47, RZ, 0x33, !PT ;  /* 0x0000002fff2f7212 */ /* 0x000fe200078e33ff */
[----:B------:R-:W-:Y:S06]  /*3500*/  BRA `(.L_x_1053) ;  /* 0x0000000000187947 */ /* 0x000fec0003800000 */
.L_x_1052:
[----:B------:R-:W-:Y:S02]  /*3510*/  ULDC UR6, c[0x0][0x9e4] ;  /* 0x0002790000067ab9 */ /* 0x000fe40000000800 */
[----:B------:R-:W-:-:S05]  /*3520*/  IMAD.U32 R49, RZ, RZ, UR6 ;  /* 0x00000006ff317e24 */ /* 0x000fca000f8e00ff */
[----:B------:R-:W-:-:S13]  /*3530*/  ISETP.NE.AND P6, PT, R49, 0x1, PT ;  /* 0x000000013100780c */ /* 0x000fda0003fc5270 */
[----:B------:R-:W0:Y:S02]  /*3540*/  @P6 LDC.64 R60, c[0x0][0x9e8] ;  /* 0x00027a00ff3c6b82 */ /* 0x000e240000000a00 */
[----:B0-----:R-:W-:-:S05]  /*3550*/  @P6 IMAD.HI.U32 R60, R47, R60, RZ ;  /* 0x0000003c2f3c6227 */ /* 0x001fca00078e00ff */
[----:B------:R-:W-:-:S07]  /*3560*/  @P6 SHF.R.U32.HI R47, RZ, R61, R60 ;  /* 0x0000003dff2f6219 */ /* 0x000fce000001163c */
.L_x_1053:
[----:B------:R-:W-:Y:S05]  /*3570*/  BSYNC B0 ;  /* 0x0000000000007941 */ /* 0x000fea0003800000 */
.L_x_1051:
[----:B------:R-:W-:-:S04]  /*3580*/  IMAD R47, R47, R49, -R62 ;  /* 0x000000312f2f7224 */ /* 0x000fc800078e0a3e */
[----:B------:R-:W-:-:S05]  /*3590*/  IMAD R47, R16, -0x2, R47 ;  /* 0xfffffffe102f7824 */ /* 0x000fca00078e022f */
[----:B------:R-:W-:Y:S02]  /*35a0*/  VIADDMNMX R14, R47, R49, R14, PT ;  /* 0x000000312f0e7246 */ /* 0x000fe4000380010e */
[----:B------:R-:W-:-:S07]  /*35b0*/  VIMNMX R58, R58, R47, !PT ;  /* 0x0000002f3a3a7248 */ /* 0x000fce0007fe0100 */
.L_x_1050:
[----:B------:R-:W-:Y:S01]  /*35c0*/  ISETP.GT.AND P1, PT, R58, 0x1, !P1 ;  /* 0x000000013a00780c */ /* 0x000fe20004f24270 */
[----:B------:R-:W-:Y:S01]  /*35d0*/  ULDC UR6, c[0x0][0x988] ;  /* 0x0002620000067ab9 */ /* 0x000fe20000000800 */
[----:B------:R-:W-:Y:S01]  /*35e0*/  ISETP.NE.AND P6, PT, R63, RZ, PT ;  /* 0x000000ff3f00720c */ /* 0x000fe20003fc5270 */
[----:B------:R-:W-:Y:S01]  /*35f0*/  UISETP.NE.AND UP1, UPT, UR50, URZ, UPT ;  /* 0x0000003f3200728c */ /* 0x000fe2000bf25270 */
[----:B------:R-:W-:Y:S01]  /*3600*/  ISETP.LT.OR P1, PT, R14, 0x2, P1 ;  /* 0x000000020e00780c */ /* 0x000fe20000f21670 */
[----:B------:R-:W-:Y:S01]  /*3610*/  UISETP.NE.AND UP0, UPT, UR49, URZ, UPT ;  /* 0x0000003f3100728c */ /* 0x000fe2000bf05270 */
[----:B------:R-:W-:Y:S01]  /*3620*/  ISETP.GT.AND P2, PT, R58, 0x8, !P2 ;  /* 0x000000083a00780c */ /* 0x000fe20005744270 */
[----:B------:R-:W-:Y:S01]  /*3630*/  UMOV UR10, UR37 ;  /* 0x00000025000a7c82 */ /* 0x000fe20008000000 */
[----:B------:R-:W-:Y:S02]  /*3640*/  FSEL R47, R2, -INF , !P1 ;  /* 0xff800000022f7808 */ /* 0x000fe40004800000 */
[----:B------:R-:W-:-:S02]  /*3650*/  ISETP.GT.AND P1, PT, R58, 0x9, !P6 ;  /* 0x000000093a00780c */ /* 0x000fc40007724270 */
[----:B------:R-:W-:Y:S02]  /*3660*/  FMNMX.FTZ R2, R97, R131, !PT ;  /* 0x0000008361027209 */ /* 0x000fe40007810000 */
[----:B------:R-:W-:Y:S01]  /*3670*/  ISETP.LT.OR P1, PT, R14, 0xa, P1 ;  /* 0x0000000a0e00780c */ /* 0x000fe20000f21670 */
[----:B------:R-:W-:Y:S01]  /*3680*/  @UP1 ULDC UR11, c[0x0][0x450] ;  /* 0x00011400000b1ab9 */ /* 0x000fe20000000800 */
[----:B------:R-:W-:Y:S02]  /*3690*/  FMNMX.FTZ R2, R129, R2, !PT ;  /* 0x0000000281027209 */ /* 0x000fe40007810000 */
[----:B------:R-:W-:Y:S02]  /*36a0*/  FSEL R51, R7, -INF , !P1 ;  /* 0xff80000007337808 */ /* 0x000fe40004800000 */
[----:B------:R-:W-:Y:S02]  /*36b0*/  ISETP.NE.AND P1, PT, R67, RZ, PT ;  /* 0x000000ff4300720c */ /* 0x000fe40003f25270 */
[----:B------:R-:W-:-:S02]  /*36c0*/  FMNMX.FTZ R2, R99, R2, !PT ;  /* 0x0000000263027209 */ /* 0x000fc40007810000 */
[----:B------:R-:W-:Y:S02]  /*36d0*/  ISETP.GT.AND P1, PT, R58, 0x10, !P1 ;  /* 0x000000103a00780c */ /* 0x000fe40004f24270 */
[----:B------:R-:W-:Y:S02]  /*36e0*/  FMNMX.FTZ R2, R127, R2, !PT ;  /* 0x000000027f027209 */ /* 0x000fe40007810000 */
[----:B------:R-:W-:Y:S02]  /*36f0*/  ISETP.LT.OR P1, PT, R14, 0x11, P1 ;  /* 0x000000110e00780c */ /* 0x000fe40000f21670 */
[----:B------:R-:W-:Y:S02]  /*3700*/  FMNMX.FTZ R2, R101, R2, !PT ;  /* 0x0000000265027209 */ /* 0x000fe40007810000 */
[----:B------:R-:W-:Y:S02]  /*3710*/  FSEL R53, R20, -INF , !P1 ;  /* 0xff80000014357808 */ /* 0x000fe40004800000 */
[----:B------:R-:W-:-:S02]  /*3720*/  ISETP.NE.AND P1, PT, R68, RZ, PT ;  /* 0x000000ff4400720c */ /* 0x000fc40003f25270 */
[----:B------:R-:W-:Y:S02]  /*3730*/  FMNMX.FTZ R2, R125, R2, !PT ;  /* 0x000000027d027209 */ /* 0x000fe40007810000 */
[----:B------:R-:W-:Y:S02]  /*3740*/  ISETP.GT.AND P1, PT, R58, 0x11, !P1 ;  /* 0x000000113a00780c */ /* 0x000fe40004f24270 */
[C---:B------:R-:W-:Y:S02]  /*3750*/  ISETP.LT.OR P2, PT, R14.reuse, 0x9, P2 ;  /* 0x000000090e00780c */ /* 0x040fe40001741670 */
[----:B------:R-:W-:Y:S02]  /*3760*/  ISETP.LT.OR P1, PT, R14, 0x12, P1 ;  /* 0x000000120e00780c */ /* 0x000fe40000f21670 */
[----:B------:R-:W-:Y:S02]  /*3770*/  FMNMX.FTZ R2, R103, R2, !PT ;  /* 0x0000000267027209 */ /* 0x000fe40007810000 */
[----:B------:R-:W-:-:S02]  /*3780*/  FSEL R55, R24, -INF , !P1 ;  /* 0xff80000018377808 */ /* 0x000fc40004800000 */
[----:B------:R-:W-:Y:S02]  /*3790*/  ISETP.NE.AND P1, PT, R69, RZ, PT ;  /* 0x000000ff4500720c */ /* 0x000fe40003f25270 */
[----:B------:R-:W-:Y:S01]  /*37a0*/  FSEL R49, R6, -INF , !P2 ;  /* 0xff80000006317808 */ /* 0x000fe20005000000 */
[----:B------:R-:W-:Y:S01]  /*37b0*/  IMAD.U32 R6, RZ, RZ, UR6 ;  /* 0x00000006ff067e24 */ /* 0x000fe2000f8e00ff */
[----:B------:R-:W-:Y:S01]  /*37c0*/  ISETP.GT.AND P1, PT, R58, 0x18, !P1 ;  /* 0x000000183a00780c */ /* 0x000fe20004f24270 */
[----:B------:R-:W-:Y:S01]  /*37d0*/  @UP1 ULDC UR6, c[0x0][0x44c] ;  /* 0x0001130000061ab9 */ /* 0x000fe20000000800 */
[----:B------:R-:W-:Y:S01]  /*37e0*/  ISETP.NE.AND P2, PT, R77, RZ, PT ;  /* 0x000000ff4d00720c */ /* 0x000fe20003f45270 */
[----:B------:R-:W-:Y:S01]  /*37f0*/  UIMAD.WIDE.U32 UR6, UR37, UR6, URZ ;  /* 0x00000006250672a5 */ /* 0x000fe2000f8e003f */
[----:B------:R-:W-:Y:S02]  /*3800*/  ISETP.LT.OR P1, PT, R14, 0x19, P1 ;  /* 0x000000190e00780c */ /* 0x000fe40000f21670 */
[----:B------:R-:W-:Y:S01]  /*3810*/  FMNMX.FTZ R2, R123, R2, !PT ;  /* 0x000000027b027209 */ /* 0x000fe20007810000 */
[----:B------:R-:W-:Y:S01]  /*3820*/  @UP1 USHF.R.U32.HI UR10, URZ, UR11, UR7 ;  /* 0x0000000b3f0a1299 */ /* 0x000fe20008011607 */
[----:B------:R-:W-:-:S02]  /*3830*/  FSEL R57, R26, -INF , !P1 ;  /* 0xff8000001a397808 */ /* 0x000fc40004800000 */
[----:B------:R-:W-:Y:S01]  /*3840*/  ISETP.NE.AND P1, PT, R70, RZ, PT ;  /* 0x000000ff4600720c */ /* 0x000fe20003f25270 */
[----:B------:R-:W-:Y:S01]  /*3850*/  UIADD3 UR54, UR54, UR10, URZ ;  /* 0x0000000a36367290 */ /* 0x000fe2000fffe03f */
[----:B------:R-:W-:Y:S02]  /*3860*/  FMNMX.FTZ R2, R105, R2, !PT ;  /* 0x0000000269027209 */ /* 0x000fe40007810000 */
[----:B------:R-:W-:Y:S01]  /*3870*/  ISETP.GT.AND P1, PT, R58, 0x19, !P1 ;  /* 0x000000193a00780c */ /* 0x000fe20004f24270 */
[----:B------:R-:W-:Y:S01]  /*3880*/  UIADD3 UR14, UR54, UR14, URZ ;  /* 0x0000000e360e7290 */ /* 0x000fe2000fffe03f */
[----:B------:R-:W-:Y:S02]  /*3890*/  ISETP.NE.AND P6, PT, R78, RZ, PT ;  /* 0x000000ff4e00720c */ /* 0x000fe40003fc5270 */
[----:B------:R-:W-:Y:S02]  /*38a0*/  ISETP.LT.OR P1, PT, R14, 0x1a, P1 ;  /* 0x0000001a0e00780c */ /* 0x000fe40000f21670 */
[----:B------:R-:W-:-:S02]  /*38b0*/  FMNMX.FTZ R2, R121, R2, !PT ;  /* 0x0000000279027209 */ /* 0x000fc40007810000 */
[----:B------:R-:W-:Y:S02]  /*38c0*/  FSEL R59, R28, -INF , !P1 ;  /* 0xff8000001c3b7808 */ /* 0x000fe40004800000 */
[----:B------:R-:W-:Y:S02]  /*38d0*/  ISETP.NE.AND P1, PT, R71, RZ, PT ;  /* 0x000000ff4700720c */ /* 0x000fe40003f25270 */
[----:B------:R-:W-:Y:S02]  /*38e0*/  FMNMX.FTZ R2, R107, R2, !PT ;  /* 0x000000026b027209 */ /* 0x000fe40007810000 */
[----:B------:R-:W-:Y:S02]  /*38f0*/  ISETP.GT.AND P1, PT, R58, 0x20, !P1 ;  /* 0x000000203a00780c */ /* 0x000fe40004f24270 */
[----:B------:R-:W-:Y:S02]  /*3900*/  FMNMX.FTZ R2, R119, R2, !PT ;  /* 0x0000000277027209 */ /* 0x000fe40007810000 */
[----:B------:R-:W-:-:S02]  /*3910*/  ISETP.LT.OR P1, PT, R14, 0x21, P1 ;  /* 0x000000210e00780c */ /* 0x000fc40000f21670 */
[----:B------:R-:W-:Y:S02]  /*3920*/  FMNMX.FTZ R2, R109, R2, !PT ;  /* 0x000000026d027209 */ /* 0x000fe40007810000 */
[----:B------:R-:W-:Y:S02]  /*3930*/  FSEL R61, R30, -INF , !P1 ;  /* 0xff8000001e3d7808 */ /* 0x000fe40004800000 */
[----:B------:R-:W-:Y:S02]  /*3940*/  ISETP.NE.AND P1, PT, R72, RZ, PT ;  /* 0x000000ff4800720c */ /* 0x000fe40003f25270 */
[----:B------:R-:W-:Y:S02]  /*3950*/  FMNMX.FTZ R2, R117, R2, !PT ;  /* 0x0000000275027209 */ /* 0x000fe40007810000 */
[----:B------:R-:W-:Y:S02]  /*3960*/  ISETP.GT.AND P1, PT, R58, 0x21, !P1 ;  /* 0x000000213a00780c */ /* 0x000fe40004f24270 */
[----:B------:R-:W-:-:S02]  /*3970*/  FMNMX.FTZ R2, R111, R2, !PT ;  /* 0x000000026f027209 */ /* 0x000fc40007810000 */
[----:B------:R-:W-:Y:S02]  /*3980*/  ISETP.LT.OR P1, PT, R14, 0x22, P1 ;  /* 0x000000220e00780c */ /* 0x000fe40000f21670 */
[----:B------:R-:W-:Y:S02]  /*3990*/  FMNMX.FTZ R2, R115, R2, !PT ;  /* 0x0000000273027209 */ /* 0x000fe40007810000 */
[----:B------:R-:W-:Y:S02]  /*39a0*/  FSEL R63, R32, -INF , !P1 ;  /* 0xff800000203f7808 */ /* 0x000fe40004800000 */
[----:B------:R-:W-:Y:S02]  /*39b0*/  ISETP.NE.AND P1, PT, R73, RZ, PT ;  /* 0x000000ff4900720c */ /* 0x000fe40003f25270 */
[----:B------:R-:W-:Y:S02]  /*39c0*/  FMNMX.FTZ R2, R113, R2, !PT ;  /* 0x0000000271027209 */ /* 0x000fe40007810000 */
[----:B------:R-:W-:-:S02]  /*39d0*/  ISETP.GT.AND P1, PT, R58, 0x28, !P1 ;  /* 0x000000283a00780c */ /* 0x000fc40004f24270 */
[----:B------:R-:W-:Y:S02]  /*39e0*/  FMNMX.FTZ R2, R45, R2, !PT ;  /* 0x000000022d027209 */ /* 0x000fe40007810000 */
[----:B------:R-:W-:Y:S02]  /*39f0*/  ISETP.LT.OR P1, PT, R14, 0x29, P1 ;  /* 0x000000290e00780c */ /* 0x000fe40000f21670 */
        /* <DEDUP_REMOVED lines=12> */
[----:B------:R-:W-:Y:S02]  /*3ac0*/  FMNMX.FTZ R2, R31, R2, !PT ;  /* 0x000000021f027209 */ /* 0x000fe40007810000 */
[----:B------:R-:W-:Y:S02]  /*3ad0*/  ISETP.LT.OR P1, PT, R14, 0x31, P1 ;  /* 0x000000310e00780c */ /* 0x000fe40000f21670 */
[----:B------:R-:W-:Y:S02]  /*3ae0*/  FMNMX.FTZ R2, R29, R2, !PT ;  /* 0x000000021d027209 */ /* 0x000fe40007810000 */
[----:B------:R-:W-:-:S02]  /*3af0*/  FSEL R69, R38, -INF , !P1 ;  /* 0xff80000026457808 */ /* 0x000fc40004800000 */
[----:B------:R-:W-:Y:S02]  /*3b00*/  ISETP.GT.AND P1, PT, R58, 0x31, !P2 ;  /* 0x000000313a00780c */ /* 0x000fe40005724270 */
[----:B------:R-:W-:Y:S02]  /*3b10*/  FMNMX.FTZ R2, R15, R2, !PT ;  /* 0x000000020f027209 */ /* 0x000fe40007810000 */
[----:B------:R-:W-:Y:S02]  /*3b20*/  ISETP.LT.OR P1, PT, R14, 0x32, P1 ;  /* 0x000000320e00780c */ /* 0x000fe40000f21670 */
[----:B------:R-:W-:Y:S02]  /*3b30*/  FMNMX.FTZ R2, R27, R2, !PT ;  /* 0x000000021b027209 */ /* 0x000fe40007810000 */
[----:B------:R-:W-:Y:S02]  /*3b40*/  FSEL R71, R40, -INF , !P1 ;  /* 0xff80000028477808 */ /* 0x000fe40004800000 */
        /* <DEDUP_REMOVED lines=10> */
[----:B------:R-:W-:Y:S01]  /*3bf0*/  ISETP.NE.AND P2, PT, R98, RZ, PT ;  /* 0x000000ff6200720c */ /* 0x000fe20003f45270 */
[----:B------:R-:W0:Y:S01]  /*3c00*/  SHFL.BFLY PT, R7, R2, 0x2, 0x1f ;  /* 0x0c401f0002077f89 */ /* 0x000e2200000e0000 */
[----:B------:R-:W-:Y:S02]  /*3c10*/  FSEL R75, R44, -INF , !P1 ;  /* 0xff8000002c4b7808 */ /* 0x000fe40004800000 */
[----:B------:R-:W-:-:S02]  /*3c20*/  ISETP.NE.AND P1, PT, R82, RZ, PT ;  /* 0x000000ff5200720c */ /* 0x000fc40003f25270 */
[----:B------:R-:W-:Y:S02]  /*3c30*/  ISETP.NE.AND P6, PT, R100, RZ, PT ;  /* 0x000000ff6400720c */ /* 0x000fe40003fc5270 */
[C---:B------:R-:W-:Y:S02]  /*3c40*/  ISETP.GT.AND P1, PT, R58.reuse, 0x40, !P1 ;  /* 0x000000403a00780c */ /* 0x040fe40004f24270 */
[----:B------:R-:W-:Y:S02]  /*3c50*/  ISETP.GT.AND P3, PT, R58, 0x70, !P3 ;  /* 0x000000703a00780c */ /* 0x000fe40005f64270 */
[----:B------:R-:W-:Y:S02]  /*3c60*/  ISETP.LT.OR P1, PT, R14, 0x41, P1 ;  /* 0x000000410e00780c */ /* 0x000fe40000f21670 */
[----:B------:R-:W-:Y:S02]  /*3c70*/  ISETP.GT.AND P4, PT, R58, 0x71, !P4 ;  /* 0x000000713a00780c */ /* 0x000fe40006784270 */
[----:B------:R-:W-:-:S02]  /*3c80*/  FSEL R77, R46, -INF , !P1 ;  /* 0xff8000002e4d7808 */ /* 0x000fc40004800000 */
[----:B------:R-:W-:Y:S02]  /*3c90*/  ISETP.NE.AND P1, PT, R83, RZ, PT ;  /* 0x000000ff5300720c */ /* 0x000fe40003f25270 */
[----:B------:R-:W-:Y:S02]  /*3ca0*/  ISETP.LT.OR P3, PT, R14, 0x71, P3 ;  /* 0x000000710e00780c */ /* 0x000fe40001f61670 */
[C---:B------:R-:W-:Y:S02]  /*3cb0*/  ISETP.GT.AND P1, PT, R58.reuse, 0x41, !P1 ;  /* 0x000000413a00780c */ /* 0x040fe40004f24270 */
[----:B------:R-:W-:Y:S02]  /*3cc0*/  ISETP.GT.AND P5, PT, R58, 0x78, !P5 ;  /* 0x000000783a00780c */ /* 0x000fe40006fa4270 */
[----:B------:R-:W-:Y:S02]  /*3cd0*/  ISETP.LT.OR P1, PT, R14, 0x42, P1 ;  /* 0x000000420e00780c */ /* 0x000fe40000f21670 */
[----:B0-----:R-:W-:-:S02]  /*3ce0*/  FMNMX.FTZ R20, R2, R7, !PT ;  /* 0x0000000702147209 */ /* 0x001fc40007810000 */
[----:B------:R-:W-:Y:S02]  /*3cf0*/  FSEL R79, R48, -INF , !P1 ;  /* 0xff800000304f7808 */ /* 0x000fe40004800000 */
[----:B------:R-:W-:Y:S01]  /*3d00*/  ISETP.NE.AND P1, PT, R86, RZ, PT ;  /* 0x000000ff5600720c */ /* 0x000fe20003f25270 */
[----:B------:R-:W0:Y:S01]  /*3d10*/  SHFL.BFLY PT, R7, R20, 0x1, 0x1f ;  /* 0x0c201f0014077f89 */ /* 0x000e2200000e0000 */
[----:B------:R-:W-:Y:S02]  /*3d20*/  ISETP.LT.OR P4, PT, R14, 0x72, P4 ;  /* 0x000000720e00780c */ /* 0x000fe40002781670 */
[----:B------:R-:W-:Y:S02]  /*3d30*/  ISETP.GT.AND P1, PT, R58, 0x48, !P1 ;  /* 0x000000483a00780c */ /* 0x000fe40004f24270 */
[C---:B------:R-:W-:Y:S02]  /*3d40*/  ISETP.LT.OR P5, PT, R14.reuse, 0x79, P5 ;  /* 0x000000790e00780c */ /* 0x040fe40002fa1670 */
[----:B------:R-:W-:-:S02]  /*3d50*/  ISETP.LT.OR P1, PT, R14, 0x49, P1 ;  /* 0x000000490e00780c */ /* 0x000fc40000f21670 */
[----:B------:R-:W-:Y:S02]  /*3d60*/  FSEL R5, R5, -INF , !P4 ;  /* 0xff80000005057808 */ /* 0x000fe40006000000 */
[----:B------:R-:W-:Y:S02]  /*3d70*/  FSEL R81, R50, -INF , !P1 ;  /* 0xff80000032517808 */ /* 0x000fe40004800000 */
[----:B------:R-:W-:-:S04]  /*3d80*/  ISETP.NE.AND P1, PT, R87, RZ, PT ;  /* 0x000000ff5700720c */ /* 0x000fc80003f25270 */
[----:B------:R-:W-:-:S04]  /*3d90*/  ISETP.GT.AND P1, PT, R58, 0x49, !P1 ;  /* 0x000000493a00780c */ /* 0x000fc80004f24270 */
[----:B------:R-:W-:Y:S02]  /*3da0*/  ISETP.LT.OR P1, PT, R14, 0x4a, P1 ;  /* 0x0000004a0e00780c */ /* 0x000fe40000f21670 */
[----:B0-----:R-:W-:Y:S02]  /*3db0*/  FMNMX.FTZ R7, R20, R7, !PT ;  /* 0x0000000714077209 */ /* 0x001fe40007810000 */
[----:B------:R-:W-:Y:S02]  /*3dc0*/  FSEL R83, R52, -INF , !P1 ;  /* 0xff80000034537808 */ /* 0x000fe40004800000 */
[----:B------:R-:W-:Y:S01]  /*3dd0*/  ISETP.NE.AND P1, PT, R90, RZ, PT ;  /* 0x000000ff5a00720c */ /* 0x000fe20003f25270 */
[----:B------:R-:W-:-:S03]  /*3de0*/  FMUL.FTZ R24, R7, R6 ;  /* 0x0000000607187220 */ /* 0x000fc60000410000 */
[----:B------:R-:W-:-:S04]  /*3df0*/  ISETP.GT.AND P1, PT, R58, 0x50, !P1 ;  /* 0x000000503a00780c */ /* 0x000fc80004f24270 */
[----:B------:R-:W-:-:S04]  /*3e00*/  ISETP.LT.OR P1, PT, R14, 0x51, P1 ;  /* 0x000000510e00780c */ /* 0x000fc80000f21670 */
[----:B------:R-:W-:Y:S02]  /*3e10*/  FSEL R85, R54, -INF , !P1 ;  /* 0xff80000036557808 */ /* 0x000fe40004800000 */
[----:B------:R-:W-:-:S04]  /*3e20*/  ISETP.NE.AND P1, PT, R92, RZ, PT ;  /* 0x000000ff5c00720c */ /* 0x000fc80003f25270 */
        /* <DEDUP_REMOVED lines=11> */
[----:B------:R-:W-:Y:S02]  /*3ee0*/  ISETP.GT.AND P1, PT, R58, 0x60, !P2 ;  /* 0x000000603a00780c */ /* 0x000fe40005724270 */
[----:B------:R-:W-:Y:S02]  /*3ef0*/  ISETP.NE.AND P2, PT, R76, RZ, PT ;  /* 0x000000ff4c00720c */ /* 0x000fe40003f45270 */
[----:B------:R-:W-:Y:S02]  /*3f00*/  ISETP.LT.OR P1, PT, R14, 0x61, P1 ;  /* 0x000000610e00780c */ /* 0x000fe40000f21670 */
[----:B------:R-:W-:Y:S02]  /*3f10*/  ISETP.GT.AND P2, PT, R58, 0x69, !P2 ;  /* 0x000000693a00780c */ /* 0x000fe40005744270 */
[----:B------:R-:W-:-:S02]  /*3f20*/  FSEL R93, R93, -INF , !P1 ;  /* 0xff8000005d5d7808 */ /* 0x000fc40004800000 */
[----:B------:R-:W-:Y:S02]  /*3f30*/  ISETP.GT.AND P1, PT, R58, 0x61, !P6 ;  /* 0x000000613a00780c */ /* 0x000fe40007724270 */
[----:B------:R-:W-:Y:S02]  /*3f40*/  ISETP.NE.AND P6, PT, R64, RZ, PT ;  /* 0x000000ff4000720c */ /* 0x000fe40003fc5270 */
[C---:B------:R-:W-:Y:S02]  /*3f50*/  ISETP.LT.OR P1, PT, R14.reuse, 0x62, P1 ;  /* 0x000000620e00780c */ /* 0x040fe40000f21670 */
[----:B------:R-:W-:Y:S02]  /*3f60*/  ISETP.LT.OR P2, PT, R14, 0x6a, P2 ;  /* 0x0000006a0e00780c */ /* 0x000fe40001741670 */
[----:B------:R-:W-:Y:S02]  /*3f70*/  FSEL R95, R95, -INF , !P1 ;  /* 0xff8000005f5f7808 */ /* 0x000fe40004800000 */
[----:B------:R-:W-:-:S04]  /*3f80*/  FSETP.NEU.FTZ.AND P1, PT, R7, -INF , PT ;  /* 0xff8000000700780b */ /* 0x000fc80003f3d000 */
[----:B------:R-:W-:Y:S02]  /*3f90*/  FSEL R24, R24, RZ, P1 ;  /* 0x000000ff18187208 */ /* 0x000fe40000800000 */
[----:B------:R-:W-:Y:S02]  /*3fa0*/  ISETP.GT.AND P1, PT, R58, RZ, !P6 ;  /* 0x000000ff3a00720c */ /* 0x000fe40007724270 */
[----:B------:R-:W-:Y:S01]  /*3fb0*/  ISETP.NE.AND P6, PT, R80, RZ, PT ;  /* 0x000000ff5000720c */ /* 0x000fe20003fc5270 */
[-CC-:B------:R-:W-:Y:S01]  /*3fc0*/  FFMA.FTZ R170, R117, R6.reuse, -R24.reuse ;  /* 0x0000000675aa7223 */ /* 0x180fe20000010818 */
[----:B------:R-:W-:Y:S01]  /*3fd0*/  ISETP.LT.OR P1, PT, R14, 0x1, P1 ;  /* 0x000000010e00780c */ /* 0x000fe20000f21670 */
[-CC-:B------:R-:W-:Y:S01]  /*3fe0*/  FFMA.FTZ R168, R119, R6.reuse, -R24.reuse ;  /* 0x0000000677a87223 */ /* 0x180fe20000010818 */
[----:B------:R-:W-:Y:S01]  /*3ff0*/  FSEL R119, R3, -INF , !P2 ;  /* 0xff80000003777808 */ /* 0x000fe20005000000 */
[-CC-:B------:R-:W-:Y:S01]  /*4000*/  FFMA.FTZ R164, R115, R6.reuse, -R24.reuse ;  /* 0x0000000673a47223 */ /* 0x180fe20000010818 */
[----:B------:R-:W-:Y:S01]  /*4010*/  FSEL R0, R0, -INF , !P1 ;  /* 0xff80000000007808 */ /* 0x000fe20004800000 */
[-CC-:B------:R-:W-:Y:S01]  /*4020*/  FFMA.FTZ R3, R113, R6.reuse, -R24.reuse ;  /* 0x0000000671037223 */ /* 0x180fe20000010818 */
[----:B------:R-:W-:Y:S01]  /*4030*/  ISETP.NE.AND P1, PT, R102, RZ, PT ;  /* 0x000000ff6600720c */ /* 0x000fe20003f25270 */
[-CC-:B------:R-:W-:Y:S01]  /*4040*/  FFMA.FTZ R174, R121, R6.reuse, -R24.reuse ;  /* 0x0000000679ae7223 */ /* 0x180fe20000010818 */
[----:B------:R-:W-:Y:S01]  /*4050*/  FMNMX.FTZ R2, R0, R47, !PT ;  /* 0x0000002f00027209 */ /* 0x000fe20007810000 */
[-CC-:B------:R-:W-:Y:S01]  /*4060*/  FFMA.FTZ R180, R97, R6.reuse, -R24.reuse ;  /* 0x0000000661b47223 */ /* 0x180fe20000010818 */
[----:B------:R-:W-:Y:S01]  /*4070*/  ISETP.GT.AND P1, PT, R58, 0x68, !P1 ;  /* 0x000000683a00780c */ /* 0x000fe20004f24270 */
[--C-:B------:R-:W-:Y:S01]  /*4080*/  FFMA.FTZ R97, R131, R6, -R24.reuse ;  /* 0x0000000683617223 */ /* 0x100fe20000010818 */
[----:B------:R-:W-:Y:S01]  /*4090*/  FMNMX.FTZ R2, R49, R2, !PT ;  /* 0x0000000231027209 */ /* 0x000fe20007810000 */
[--C-:B------:R-:W-:Y:S01]  /*40a0*/  FFMA.FTZ R182, R129, R6, -R24.reuse ;  /* 0x0000000681b67223 */ /* 0x100fe20000010818 */
[----:B------:R-:W-:Y:S01]  /*40b0*/  ISETP.LT.OR P1, PT, R14, 0x69, P1 ;  /* 0x000000690e00780c */ /* 0x000fe20000f21670 */
[----:B------:R-:W-:Y:S01]  /*40c0*/  MUFU.EX2 R180, R180 ;  /* 0x000000b400b47308 */ /* 0x000fe20000000800 */
[----:B------:R-:W-:Y:S01]  /*40d0*/  FMNMX.FTZ R2, R51, R2, !PT ;  /* 0x0000000233027209 */ /* 0x000fe20007810000 */
[-CC-:B------:R-:W-:Y:S01]  /*40e0*/  FFMA.FTZ R99, R99, R6.reuse, -R24.reuse ;  /* 0x0000000663637223 */ /* 0x180fe20000010818 */
[----:B------:R-:W-:Y:S01]  /*40f0*/  FSEL R117, R4, -INF , !P1 ;  /* 0xff80000004757808 */ /* 0x000fe20004800000 */
[--C-:B------:R-:W-:Y:S01]  /*4100*/  FFMA.FTZ R176, R127, R6, -R24.reuse ;  /* 0x000000067fb07223 */ /* 0x100fe20000010818 */
[----:B------:R-:W-:Y:S01]  /*4110*/  FMNMX.FTZ R2, R53, R2, !PT ;  /* 0x0000000235027209 */ /* 0x000fe20007810000 */
[--C-:B------:R-:W-:Y:S01]  /*4120*/  FFMA.FTZ R101, R101, R6, -R24.reuse ;  /* 0x0000000665657223 */ /* 0x100fe20000010818 */
[----:B------:R-:W-:Y:S01]  /*4130*/  FSEL R115, R10, -INF , !P3 ;  /* 0xff8000000a737808 */ /* 0x000fe20005800000 */
[----:B------:R-:W0:Y:S01]  /*4140*/  MUFU.EX2 R97, R97 ;  /* 0x0000006100617308 */ /* 0x000e220000000800 */
[----:B------:R-:W-:Y:S01]  /*4150*/  FMNMX.FTZ R2, R55, R2, !PT ;  /* 0x0000000237027209 */ /* 0x000fe20007810000 */
[-CC-:B------:R-:W-:Y:S01]  /*4160*/  FFMA.FTZ R25, R25, R6.reuse, -R24.reuse ;  /* 0x0000000619197223 */ /* 0x180fe20000010818 */
[----:B------:R-:W-:Y:S01]  /*4170*/  ISETP.GT.AND P6, PT, R58, 0x79, !P6 ;  /* 0x000000793a00780c */ /* 0x000fe200077c4270 */
[--C-:B------:R-:W-:Y:S01]  /*4180*/  FFMA.FTZ R178, R125, R6, -R24.reuse ;  /* 0x000000067db27223 */ /* 0x100fe20000010818 */
[----:B------:R-:W-:Y:S01]  /*4190*/  FMNMX.FTZ R2, R57, R2, !PT ;  /* 0x0000000239027209 */ /* 0x000fe20007810000 */
[--C-:B------:R-:W-:Y:S01]  /*41a0*/  FFMA.FTZ R103, R103, R6, -R24.reuse ;  /* 0x0000000667677223 */ /* 0x100fe20000010818 */
[----:B------:R-:W-:Y:S01]  /*41b0*/  ISETP.LT.OR P6, PT, R14, 0x7a, P6 ;  /* 0x0000007a0e00780c */ /* 0x000fe200037c1670 */
[----:B------:R-:W1:Y:S01]  /*41c0*/  MUFU.EX2 R182, R182 ;  /* 0x000000b600b67308 */ /* 0x000e620000000800 */
[----:B------:R-:W-:Y:S01]  /*41d0*/  FMNMX.FTZ R2, R59, R2, !PT ;  /* 0x000000023b027209 */ /* 0x000fe20007810000 */
[-CC-:B------:R-:W-:Y:S01]  /*41e0*/  FFMA.FTZ R172, R123, R6.reuse, -R24.reuse ;  /* 0x000000067bac7223 */ /* 0x180fe20000010818 */
[----:B------:R-:W-:Y:S01]  /*41f0*/  FSEL R113, R11, -INF , !P5 ;  /* 0xff8000000b717808 */ /* 0x000fe20006800000 */
[--C-:B------:R-:W-:Y:S01]  /*4200*/  FFMA.FTZ R105, R105, R6, -R24.reuse ;  /* 0x0000000669697223 */ /* 0x100fe20000010818 */
[----:B------:R-:W-:Y:S01]  /*4210*/  FMNMX.FTZ R2, R61, R2, !PT ;  /* 0x000000023d027209 */ /* 0x000fe20007810000 */
[--C-:B------:R-:W-:Y:S01]  /*4220*/  FFMA.FTZ R107, R107, R6, -R24.reuse ;  /* 0x000000066b6b7223 */ /* 0x100fe20000010818 */
[----:B------:R-:W-:Y:S01]  /*4230*/  FSEL R121, R12, -INF , !P6 ;  /* 0xff8000000c797808 */ /* 0x000fe20007000000 */
[----:B------:R-:W2:Y:S01]  /*4240*/  MUFU.EX2 R99, R99 ;  /* 0x0000006300637308 */ /* 0x000ea20000000800 */
[----:B------:R-:W-:Y:S01]  /*4250*/  FMNMX.FTZ R2, R63, R2, !PT ;  /* 0x000000023f027209 */ /* 0x000fe20007810000 */
[-CC-:B------:R-:W-:Y:S01]  /*4260*/  FFMA.FTZ R109, R109, R6.reuse, -R24.reuse ;  /* 0x000000066d6d7223 */ /* 0x180fe20000010818 */
[-CC-:B------:R-:W-:Y:S01]  /*4270*/  FFMA.FTZ R111, R111, R6.reuse, -R24.reuse ;  /* 0x000000066f6f7223 */ /* 0x180fe20000010818 */
[--C-:B------:R-:W-:Y:S01]  /*4280*/  FFMA.FTZ R27, R27, R6, -R24.reuse ;  /* 0x000000061b1b7223 */ /* 0x100fe20000010818 */
[----:B------:R-:W-:Y:S01]  /*4290*/  FMNMX.FTZ R2, R65, R2, !PT ;  /* 0x0000000241027209 */ /* 0x000fe20007810000 */
[-CC-:B------:R-:W-:Y:S01]  /*42a0*/  FFMA.FTZ R166, R45, R6.reuse, -R24.reuse ;  /* 0x000000062da67223 */ /* 0x180fe20000010818 */
[--C-:B------:R-:W-:Y:S01]  /*42b0*/  FFMA.FTZ R43, R43, R6, -R24.reuse ;  /* 0x000000062b2b7223 */ /* 0x100fe20000010818 */
[----:B------:R-:W3:Y:S01]  /*42c0*/  MUFU.EX2 R176, R176 ;  /* 0x000000b000b07308 */ /* 0x000ee20000000800 */
[----:B------:R-:W-:Y:S01]  /*42d0*/  FMNMX.FTZ R2, R67, R2, !PT ;  /* 0x0000000243027209 */ /* 0x000fe20007810000 */
[-CC-:B------:R-:W-:Y:S01]  /*42e0*/  FFMA.FTZ R33, R33, R6.reuse, -R24.reuse ;  /* 0x0000000621217223 */ /* 0x180fe20000010818 */
[-CC-:B------:R-:W-:Y:S01]  /*42f0*/  FFMA.FTZ R41, R41, R6.reuse, -R24.reuse ;  /* 0x0000000629297223 */ /* 0x180fe20000010818 */
[--C-:B------:R-:W-:Y:S01]  /*4300*/  FFMA.FTZ R35, R35, R6, -R24.reuse ;  /* 0x0000000623237223 */ /* 0x100fe20000010818 */
[----:B------:R-:W-:Y:S01]  /*4310*/  FMNMX.FTZ R2, R69, R2, !PT ;  /* 0x0000000245027209 */ /* 0x000fe20007810000 */
[-CC-:B------:R-:W-:Y:S01]  /*4320*/  FFMA.FTZ R39, R39, R6.reuse, -R24.reuse ;  /* 0x0000000627277223 */ /* 0x180fe20000010818 */
[--C-:B------:R-:W-:Y:S01]  /*4330*/  FFMA.FTZ R31, R31, R6, -R24.reuse ;  /* 0x000000061f1f7223 */ /* 0x100fe20000010818 */
[----:B------:R-:W4:Y:S01]  /*4340*/  MUFU.EX2 R101, R101 ;  /* 0x0000006500657308 */ /* 0x000f220000000800 */
[----:B------:R-:W-:Y:S01]  /*4350*/  FMNMX.FTZ R2, R71, R2, !PT ;  /* 0x0000000247027209 */ /* 0x000fe20007810000 */
[-CC-:B------:R-:W-:Y:S01]  /*4360*/  FFMA.FTZ R29, R29, R6.reuse, -R24.reuse ;  /* 0x000000061d1d7223 */ /* 0x180fe20000010818 */
[-CC-:B------:R-:W-:Y:S01]  /*4370*/  FFMA.FTZ R15, R15, R6.reuse, -R24.reuse ;  /* 0x000000060f0f7223 */ /* 0x180fe20000010818 */
[--C-:B------:R-:W-:Y:S01]  /*4380*/  FFMA.FTZ R21, R21, R6, -R24.reuse ;  /* 0x0000000615157223 */ /* 0x100fe20000010818 */
[----:B------:R-:W-:Y:S01]  /*4390*/  FMNMX.FTZ R2, R73, R2, !PT ;  /* 0x0000000249027209 */ /* 0x000fe20007810000 */
[-CC-:B------:R-:W-:Y:S01]  /*43a0*/  FFMA.FTZ R13, R13, R6.reuse, -R24.reuse ;  /* 0x000000060d0d7223 */ /* 0x180fe20000010818 */
[----:B------:R-:W-:Y:S01]  /*43b0*/  FFMA.FTZ R24, R37, R6, -R24 ;  /* 0x0000000625187223 */ /* 0x000fe20000010818 */
[----:B------:R0:W-:Y:S01]  /*43c0*/  MUFU.EX2 R152, R25 ;  /* 0x0000001900987308 */ /* 0x0001e20000000800 */
[----:B------:R-:W-:-:S04]  /*43d0*/  FMNMX.FTZ R2, R75, R2, !PT ;  /* 0x000000024b027209 */ /* 0x000fc80007810000 */
[----:B------:R-:W-:-:S03]  /*43e0*/  FMNMX.FTZ R2, R77, R2, !PT ;  /* 0x000000024d027209 */ /* 0x000fc60007810000 */
[----:B------:R-:W5:Y:S01]  /*43f0*/  MUFU.EX2 R178, R178 ;  /* 0x000000b200b27308 */ /* 0x000f620000000800 */
[----:B------:R-:W-:Y:S01]  /*4400*/  FMNMX.FTZ R2, R79, R2, !PT ;  /* 0x000000024f027209 */ /* 0x000fe20007810000 */
[----:B0-----:R-:W-:Y:S01]  /*4410*/  FADD.FTZ R25, R180, R97 ;  /* 0x00000061b4197221 */ /* 0x001fe20000010000 */
[----:B------:R-:W-:Y:S02]  /*4420*/  F2FP.BF16.F32.PACK_AB R180, R97, R180 ;  /* 0x000000b461b4723e */ /* 0x000fe400000010ff */
[----:B------:R-:W-:Y:S01]  /*4430*/  FMNMX.FTZ R2, R81, R2, !PT ;  /* 0x0000000251027209 */ /* 0x000fe20007810000 */
[----:B-1----:R-:W-:Y:S01]  /*4440*/  FADD.FTZ R28, R182, R25 ;  /* 0x00000019b61c7221 */ /* 0x002fe20000010000 */
[----:B--2---:R-:W-:Y:S01]  /*4450*/  F2FP.BF16.F32.PACK_AB R182, R99, R182 ;  /* 0x000000b663b6723e */ /* 0x004fe200000010ff */
[----:B------:R-:W0:Y:S01]  /*4460*/  MUFU.EX2 R103, R103 ;  /* 0x0000006700677308 */ /* 0x000e220000000800 */
[----:B------:R-:W-:Y:S01]  /*4470*/  FMNMX.FTZ R2, R83, R2, !PT ;  /* 0x0000000253027209 */ /* 0x000fe20007810000 */
[----:B------:R-:W-:-:S03]  /*4480*/  FADD.FTZ R25, R99, R28 ;  /* 0x0000001c63197221 */ /* 0x000fc60000010000 */
[----:B------:R-:W-:Y:S01]  /*4490*/  FMNMX.FTZ R2, R85, R2, !PT ;  /* 0x0000000255027209 */ /* 0x000fe20007810000 */
[----:B---3--:R-:W-:Y:S01]  /*44a0*/  FADD.FTZ R30, R176, R25 ;  /* 0x00000019b01e7221 */ /* 0x008fe20000010000 */
[----:B----4-:R-:W-:Y:S01]  /*44b0*/  F2FP.BF16.F32.PACK_AB R176, R101, R176 ;  /* 0x000000b065b0723e */ /* 0x010fe200000010ff */
[----:B------:R-:W1:Y:S01]  /*44c0*/  MUFU.EX2 R172, R172 ;  /* 0x000000ac00ac7308 */ /* 0x000e620000000800 */
[----:B------:R-:W-:Y:S01]  /*44d0*/  FMNMX.FTZ R2, R87, R2, !PT ;  /* 0x0000000257027209 */ /* 0x000fe20007810000 */
[----:B------:R-:W-:-:S03]  /*44e0*/  FADD.FTZ R25, R101, R30 ;  /* 0x0000001e65197221 */ /* 0x000fc60000010000 */
[----:B------:R-:W-:Y:S01]  /*44f0*/  FMNMX.FTZ R2, R89, R2, !PT ;  /* 0x0000000259027209 */ /* 0x000fe20007810000 */
[----:B-----5:R-:W-:Y:S02]  /*4500*/  FADD.FTZ R30, R178, R25 ;  /* 0x00000019b21e7221 */ /* 0x020fe40000010000 */
[----:B------:R-:W2:Y:S01]  /*4510*/  MUFU.EX2 R105, R105 ;  /* 0x0000006900697308 */ /* 0x000ea20000000800 */
[----:B------:R-:W-:Y:S01]  /*4520*/  FMNMX.FTZ R2, R91, R2, !PT ;  /* 0x000000025b027209 */ /* 0x000fe20007810000 */
[C---:B0-----:R-:W-:Y:S01]  /*4530*/  FADD.FTZ R25, R103.reuse, R30 ;  /* 0x0000001e67197221 */ /* 0x041fe20000010000 */
[----:B------:R-:W-:Y:S02]  /*4540*/  F2FP.BF16.F32.PACK_AB R178, R103, R178 ;  /* 0x000000b267b2723e */ /* 0x000fe400000010ff */
[----:B------:R-:W-:-:S03]  /*4550*/  FMNMX.FTZ R2, R93, R2, !PT ;  /* 0x000000025d027209 */ /* 0x000fc60007810000 */
[----:B------:R-:W0:Y:S01]  /*4560*/  MUFU.EX2 R174, R174 ;  /* 0x000000ae00ae7308 */ /* 0x000e220000000800 */
[----:B------:R-:W-:Y:S01]  /*4570*/  FMNMX.FTZ R2, R95, R2, !PT ;  /* 0x000000025f027209 */ /* 0x000fe20007810000 */
[----:B-1----:R-:W-:-:S03]  /*4580*/  FADD.FTZ R32, R172, R25 ;  /* 0x00000019ac207221 */ /* 0x002fc60000010000 */
[----:B------:R-:W-:-:S03]  /*4590*/  FMNMX.FTZ R2, R117, R2, !PT ;  /* 0x0000000275027209 */ /* 0x000fc60007810000 */
[----:B------:R-:W1:Y:S01]  /*45a0*/  MUFU.EX2 R107, R107 ;  /* 0x0000006b006b7308 */ /* 0x000e620000000800 */
[----:B------:R-:W-:Y:S01]  /*45b0*/  FMNMX.FTZ R2, R119, R2, !PT ;  /* 0x0000000277027209 */ /* 0x000fe20007810000 */
[C---:B--2---:R-:W-:Y:S01]  /*45c0*/  FADD.FTZ R25, R105.reuse, R32 ;  /* 0x0000002069197221 */ /* 0x044fe20000010000 */
[----:B------:R-:W-:Y:S02]  /*45d0*/  F2FP.BF16.F32.PACK_AB R172, R105, R172 ;  /* 0x000000ac69ac723e */ /* 0x000fe400000010ff */
[----:B------:R-:W-:-:S03]  /*45e0*/  FMNMX.FTZ R2, R115, R2, !PT ;  /* 0x0000000273027209 */ /* 0x000fc60007810000 */
[----:B------:R-:W2:Y:S01]  /*45f0*/  MUFU.EX2 R168, R168 ;  /* 0x000000a800a87308 */ /* 0x000ea20000000800 */
[----:B------:R-:W-:Y:S01]  /*4600*/  FMNMX.FTZ R2, R5, R2, !PT ;  /* 0x0000000205027209 */ /* 0x000fe20007810000 */
[----:B0-----:R-:W-:-:S03]  /*4610*/  FADD.FTZ R34, R174, R25 ;  /* 0x00000019ae227221 */ /* 0x001fc60000010000 */
[----:B------:R-:W-:-:S03]  /*4620*/  FMNMX.FTZ R2, R113, R2, !PT ;  /* 0x0000000271027209 */ /* 0x000fc60007810000 */
[----:B------:R-:W0:Y:S01]  /*4630*/  MUFU.EX2 R109, R109 ;  /* 0x0000006d006d7308 */ /* 0x000e220000000800 */
[----:B------:R-:W-:Y:S02]  /*4640*/  FMNMX.FTZ R2, R121, R2, !PT ;  /* 0x0000000279027209 */ /* 0x000fe40007810000 */
[----:B-1----:R-:W-:-:S03]  /*4650*/  F2FP.BF16.F32.PACK_AB R174, R107, R174 ;  /* 0x000000ae6bae723e */ /* 0x002fc600000010ff */
[----:B------:R-:W1:Y:S02]  /*4660*/  SHFL.BFLY PT, R11, R2, 0x2, 0x1f ;  /* 0x0c401f00020b7f89 */ /* 0x000e6400000e0000 */
[----:B------:R-:W3:Y:S08]  /*4670*/  MUFU.EX2 R170, R170 ;  /* 0x000000aa00aa7308 */ /* 0x000ef00000000800 */
[----:B------:R-:W4:Y:S08]  /*4680*/  MUFU.EX2 R111, R111 ;  /* 0x0000006f006f7308 */ /* 0x000f300000000800 */
[----:B------:R5:W-:Y:S01]  /*4690*/  MUFU.EX2 R158, R27 ;  /* 0x0000001b009e7308 */ /* 0x000be20000000800 */
[----:B-1----:R-:W-:-:S07]  /*46a0*/  FMNMX.FTZ R4, R2, R11, !PT ;  /* 0x0000000b02047209 */ /* 0x002fce0007810000 */
[----:B------:R-:W1:Y:S01]  /*46b0*/  MUFU.EX2 R164, R164 ;  /* 0x000000a400a47308 */ /* 0x000e620000000800 */
[----:B-----5:R-:W-:Y:S01]  /*46c0*/  FADD.FTZ R27, R107, R34 ;  /* 0x000000226b1b7221 */ /* 0x020fe20000010000 */
[----:B------:R-:W5:Y:S03]  /*46d0*/  SHFL.BFLY PT, R11, R4, 0x1, 0x1f ;  /* 0x0c201f00040b7f89 */ /* 0x000f6600000e0000 */
[----:B--2---:R-:W-:Y:S01]  /*46e0*/  FADD.FTZ R36, R168, R27 ;  /* 0x0000001ba8247221 */ /* 0x004fe20000010000 */
[C---:B0-----:R-:W-:Y:S02]  /*46f0*/  F2FP.BF16.F32.PACK_AB R168, R109.reuse, R168 ;  /* 0x000000a86da8723e */ /* 0x041fe400000010ff */
[----:B------:R-:W0:Y:S01]  /*4700*/  MUFU.EX2 R3, R3 ;  /* 0x0000000300037308 */ /* 0x000e220000000800 */
[----:B------:R-:W-:-:S04]  /*4710*/  FADD.FTZ R27, R109, R36 ;  /* 0x000000246d1b7221 */ /* 0x000fc80000010000 */
[----:B---3--:R-:W-:Y:S01]  /*4720*/  FADD.FTZ R36, R170, R27 ;  /* 0x0000001baa247221 */ /* 0x008fe20000010000 */
[C---:B----4-:R-:W-:Y:S02]  /*4730*/  F2FP.BF16.F32.PACK_AB R170, R111.reuse, R170 ;  /* 0x000000aa6faa723e */ /* 0x050fe400000010ff */
[----:B------:R-:W2:Y:S01]  /*4740*/  MUFU.EX2 R166, R166 ;  /* 0x000000a600a67308 */ /* 0x000ea20000000800 */
[----:B------:R-:W-:-:S04]  /*4750*/  FADD.FTZ R27, R111, R36 ;  /* 0x000000246f1b7221 */ /* 0x000fc80000010000 */
[----:B-1----:R-:W-:-:S03]  /*4760*/  FADD.FTZ R38, R164, R27 ;  /* 0x0000001ba4267221 */ /* 0x002fc60000010000 */
[----:B------:R-:W1:Y:S01]  /*4770*/  MUFU.EX2 R43, R43 ;  /* 0x0000002b002b7308 */ /* 0x000e620000000800 */
[C---:B0-----:R-:W-:Y:S01]  /*4780*/  FADD.FTZ R27, R3.reuse, R38 ;  /* 0x00000026031b7221 */ /* 0x041fe20000010000 */
[----:B------:R-:W-:Y:S02]  /*4790*/  F2FP.BF16.F32.PACK_AB R164, R3, R164 ;  /* 0x000000a403a4723e */ /* 0x000fe400000010ff */
[----:B-----5:R-:W-:-:S04]  /*47a0*/  FMNMX.FTZ R11, R4, R11, !PT ;  /* 0x0000000b040b7209 */ /* 0x020fc80007810000 */
[C---:B------:R-:W-:Y:S01]  /*47b0*/  FSETP.NEU.FTZ.AND P1, PT, R11.reuse, -INF , PT ;  /* 0xff8000000b00780b */ /* 0x040fe20003f3d000 */
[----:B------:R-:W-:Y:S01]  /*47c0*/  FMUL.FTZ R2, R11, R6 ;  /* 0x000000060b027220 */ /* 0x000fe20000410000 */
[----:B------:R-:W0:Y:S01]  /*47d0*/  MUFU.EX2 R33, R33 ;  /* 0x0000002100217308 */ /* 0x000e220000000800 */
[----:B--2---:R-:W-:-:S03]  /*47e0*/  FADD.FTZ R38, R166, R27 ;  /* 0x0000001ba6267221 */ /* 0x004fc60000010000 */
[----:B------:R-:W-:Y:S02]  /*47f0*/  FSEL R2, R2, RZ, P1 ;  /* 0x000000ff02027208 */ /* 0x000fe40000800000 */
[----:B------:R-:W-:Y:S01]  /*4800*/  PLOP3.LUT P1, PT, PT, PT, UP0, 0x40, 0x0 ;  /* 0x000000000000781c */ /* 0x000fe20003f2e808 */
[----:B-1----:R-:W-:Y:S01]  /*4810*/  FADD.FTZ R38, R43, R38 ;  /* 0x000000262b267221 */ /* 0x002fe20000010000 */
        /* <DEDUP_REMOVED lines=19> */
[-C--:B------:R-:W-:Y:S01]  /*4950*/  FFMA.FTZ R77, R77, R6.reuse, -R2 ;  /* 0x000000064d4d7223 */ /* 0x080fe20000010802 */
[----:B0-----:R-:W-:Y:S01]  /*4960*/  FADD.FTZ R27, R33, R38 ;  /* 0x00000026211b7221 */ /* 0x001fe20000010000 */
[-CC-:B------:R-:W-:Y:S01]  /*4970*/  FFMA.FTZ R79, R79, R6.reuse, -R2.reuse ;  /* 0x000000064f4f7223 */ /* 0x180fe20000010802 */
[-CC-:B------:R-:W-:Y:S01]  /*4980*/  FFMA.FTZ R81, R81, R6.reuse, -R2.reuse ;  /* 0x0000000651517223 */ /* 0x180fe20000010802 */
[-CC-:B------:R-:W-:Y:S01]  /*4990*/  FFMA.FTZ R83, R83, R6.reuse, -R2.reuse ;  /* 0x0000000653537223 */ /* 0x180fe20000010802 */
[----:B------:R-:W0:Y:S01]  /*49a0*/  MUFU.EX2 R49, R49 ;  /* 0x0000003100317308 */ /* 0x000e220000000800 */
[-CC-:B------:R-:W-:Y:S01]  /*49b0*/  FFMA.FTZ R85, R85, R6.reuse, -R2.reuse ;  /* 0x0000000655557223 */ /* 0x180fe20000010802 */
        /* <DEDUP_REMOVED lines=12> */
[----:B------:R-:W-:Y:S01]  /*4a80*/  FFMA.FTZ R121, R121, R6, -R2 ;  /* 0x0000000679797223 */ /* 0x000fe20000010802 */
[----:B------:R-:W-:Y:S01]  /*4a90*/  FADD.FTZ R2, R160, R27 ;  /* 0x0000001ba0027221 */ /* 0x000fe20000010000 */
[----:B------:R-:W1:Y:S01]  /*4aa0*/  MUFU.EX2 R53, R53 ;  /* 0x0000003500357308 */ /* 0x000e620000000800 */
[----:B0-----:R-:W-:Y:S01]  /*4ab0*/  FADD.FTZ R25, R49, R32 ;  /* 0x0000002031197221 */ /* 0x001fe20000010000 */
[----:B------:R-:W-:-:S02]  /*4ac0*/  F2FP.BF16.F32.PACK_AB R181, R47, R0 ;  /* 0x000000002fb5723e */ /* 0x000fc400000010ff */
[----:B------:R-:W-:Y:S02]  /*4ad0*/  F2FP.BF16.F32.PACK_AB R166, R43, R166 ;  /* 0x000000a62ba6723e */ /* 0x000fe400000010ff */
[----:B------:R-:W-:Y:S02]  /*4ae0*/  F2FP.BF16.F32.PACK_AB R160, R160, R33 ;  /* 0x00000021a0a0723e */ /* 0x000fe400000010ff */
[----:B------:R-:W0:Y:S01]  /*4af0*/  MUFU.EX2 R10, R55 ;  /* 0x00000037000a7308 */ /* 0x000e220000000800 */
[C---:B--2---:R-:W-:Y:S01]  /*4b00*/  FADD.FTZ R34, R4.reuse, R25 ;  /* 0x0000001904227221 */ /* 0x044fe20000010000 */
[----:B------:R-:W-:-:S06]  /*4b10*/  F2FP.BF16.F32.PACK_AB R183, R4, R49 ;  /* 0x0000003104b7723e */ /* 0x000fcc00000010ff */
[----:B------:R-:W2:Y:S01]  /*4b20*/  MUFU.EX2 R57, R57 ;  /* 0x0000003900397308 */ /* 0x000ea20000000800 */
[----:B-1----:R-:W-:-:S07]  /*4b30*/  FADD.FTZ R25, R53, R34 ;  /* 0x0000002235197221 */ /* 0x002fce0000010000 */
        /* <DEDUP_REMOVED lines=21> */
[----:B-1----:R-:W-:-:S07]  /*4c90*/  FADD.FTZ R27, R35, R2 ;  /* 0x00000002231b7221 */ /* 0x002fce0000010000 */
[----:B------:R-:W1:Y:S01]  /*4ca0*/  MUFU.EX2 R73, R73 ;  /* 0x0000004900497308 */ /* 0x000e620000000800 */
[C---:B0-----:R-:W-:Y:S01]  /*4cb0*/  FADD.FTZ R2, R26.reuse, R25 ;  /* 0x000000191a027221 */ /* 0x041fe20000010000 */
[----:B------:R-:W-:-:S06]  /*4cc0*/  F2FP.BF16.F32.PACK_AB R169, R26, R69 ;  /* 0x000000451aa9723e */ /* 0x000fcc00000010ff */
[----:B------:R-:W0:Y:S01]  /*4cd0*/  MUFU.EX2 R31, R31 ;  /* 0x0000001f001f7308 */ /* 0x000e220000000800 */
[C---:B--2---:R-:W-:Y:S01]  /*4ce0*/  FADD.FTZ R38, R162.reuse, R27 ;  /* 0x0000001ba2267221 */ /* 0x044fe20000010000 */
[----:B------:R-:W-:-:S06]  /*4cf0*/  F2FP.BF16.F32.PACK_AB R162, R162, R35 ;  /* 0x00000023a2a2723e */ /* 0x000fcc00000010ff */
[----:B------:R-:W2:Y:S01]  /*4d00*/  MUFU.EX2 R28, R75 ;  /* 0x0000004b001c7308 */ /* 0x000ea20000000800 */
[----:B-1----:R-:W-:-:S07]  /*4d10*/  FADD.FTZ R25, R73, R2 ;  /* 0x0000000249197221 */ /* 0x002fce0000010000 */
[----:B------:R-:W1:Y:S01]  /*4d20*/  MUFU.EX2 R156, R29 ;  /* 0x0000001d009c7308 */ /* 0x000e620000000800 */
[----:B0-----:R-:W-:-:S07]  /*4d30*/  FADD.FTZ R27, R31, R38 ;  /* 0x000000261f1b7221 */ /* 0x001fce0000010000 */
[----:B------:R-:W0:Y:S01]  /*4d40*/  MUFU.EX2 R77, R77 ;  /* 0x0000004d004d7308 */ /* 0x000e220000000800 */
[C---:B--2---:R-:W-:Y:S01]  /*4d50*/  FADD.FTZ R2, R28.reuse, R25 ;  /* 0x000000191c027221 */ /* 0x044fe20000010000 */
[----:B------:R-:W-:-:S06]  /*4d60*/  F2FP.BF16.F32.PACK_AB R171, R28, R73 ;  /* 0x000000491cab723e */ /* 0x000fcc00000010ff */
[----:B------:R-:W2:Y:S01]  /*4d70*/  MUFU.EX2 R15, R15 ;  /* 0x0000000f000f7308 */ /* 0x000ea20000000800 */
[C---:B-1----:R-:W-:Y:S01]  /*4d80*/  FADD.FTZ R40, R156.reuse, R27 ;  /* 0x0000001b9c287221 */ /* 0x042fe20000010000 */
[----:B------:R-:W-:-:S06]  /*4d90*/  F2FP.BF16.F32.PACK_AB R156, R156, R31 ;  /* 0x0000001f9c9c723e */ /* 0x000fcc00000010ff */
[----:B------:R-:W1:Y:S01]  /*4da0*/  MUFU.EX2 R30, R79 ;  /* 0x0000004f001e7308 */ /* 0x000e620000000800 */
[----:B0-----:R-:W-:-:S07]  /*4db0*/  FADD.FTZ R25, R77, R2 ;  /* 0x000000024d197221 */ /* 0x001fce0000010000 */
[----:B------:R-:W0:Y:S01]  /*4dc0*/  MUFU.EX2 R81, R81 ;  /* 0x0000005100517308 */ /* 0x000e220000000800 */
[----:B--2---:R-:W-:-:S04]  /*4dd0*/  FADD.FTZ R27, R15, R40 ;  /* 0x000000280f1b7221 */ /* 0x004fc80000010000 */
[C---:B------:R-:W-:Y:S01]  /*4de0*/  FADD.FTZ R40, R158.reuse, R27 ;  /* 0x0000001b9e287221 */ /* 0x040fe20000010000 */
[----:B------:R-:W-:Y:S02]  /*4df0*/  F2FP.BF16.F32.PACK_AB R158, R158, R15 ;  /* 0x0000000f9e9e723e */ /* 0x000fe400000010ff */
        /* <DEDUP_REMOVED lines=31> */
[----:B------:R2:W3:Y:S01]  /*4ff0*/  MUFU.EX2 R0, R5 ;  /* 0x0000000500007308 */ /* 0x0004e20000000800 */
[C---:B-1----:R-:W-:Y:S01]  /*5000*/  FADD.FTZ R10, R40.reuse, R3 ;  /* 0x00000003280a7221 */ /* 0x042fe20000010000 */
[----:B------:R-:W-:-:S06]  /*5010*/  F2FP.BF16.F32.PACK_AB R159, R40, R117 ;  /* 0x00000075289f723e */ /* 0x000fcc00000010ff */
[----:B------:R-:W1:Y:S01]  /*5020*/  MUFU.EX2 R113, R113 ;  /* 0x0000007100717308 */ /* 0x000e620000000800 */
[----:B0-----:R-:W-:Y:S01]  /*5030*/  FADD.FTZ R3, R115, R10 ;  /* 0x0000000a73037221 */ /* 0x001fe20000010000 */
[----:B--2---:R-:W-:-:S06]  /*5040*/  VIADD R5, R88, 0xfffffffe ;  /* 0xfffffffe58057836 */ /* 0x004fcc0000000000 */
[----:B------:R-:W0:Y:S01]  /*5050*/  MUFU.EX2 R24, R24 ;  /* 0x0000001800187308 */ /* 0x000e220000000800 */
[C---:B---3--:R-:W-:Y:S01]  /*5060*/  FADD.FTZ R10, R0.reuse, R3 ;  /* 0x00000003000a7221 */ /* 0x048fe20000010000 */
[----:B------:R-:W-:-:S06]  /*5070*/  F2FP.BF16.F32.PACK_AB R153, R0, R115 ;  /* 0x000000730099723e */ /* 0x000fcc00000010ff */
[----:B------:R-:W2:Y:S01]  /*5080*/  MUFU.EX2 R4, R121 ;  /* 0x0000007900047308 */ /* 0x000ea20000000800 */
[----:B-1----:R-:W-:Y:S01]  /*5090*/  FADD.FTZ R3, R113, R10 ;  /* 0x0000000a71037221 */ /* 0x002fe20000010000 */
[C---:B0-----:R-:W-:Y:S01]  /*50a0*/  FADD.FTZ R2, R24.reuse, R15 ;  /* 0x0000000f18027221 */ /* 0x041fe20000010000 */
[----:B------:R-:W-:Y:S02]  /*50b0*/  F2FP.BF16.F32.PACK_AB R154, R24, R13 ;  /* 0x0000000d189a723e */ /* 0x000fe400000010ff */
[C---:B--2---:R-:W-:Y:S01]  /*50c0*/  FADD.FTZ R0, R4.reuse, R3 ;  /* 0x0000000304007221 */ /* 0x044fe20000010000 */
[----:B------:R-:W-:Y:S01]  /*50d0*/  F2FP.BF16.F32.PACK_AB R155, R4, R113 ;  /* 0x00000071049b723e */ /* 0x000fe200000010ff */
[----:B------:R-:W-:Y:S06]  /*50e0*/  @P1 BRA `(.L_x_1054) ;  /* 0x00000000004c1947 */ /* 0x000fec0003800000 */
[----:B------:R-:W-:Y:S01]  /*50f0*/  ISETP.LT.AND P1, PT, RZ, UR54, PT ;  /* 0x00000036ff007c0c */ /* 0x000fe2000bf21270 */
[----:B------:R-:W-:-:S12]  /*5100*/  UIADD3 UR15, UR54, -0x1, URZ ;  /* 0xffffffff360f7890 */ /* 0x000fd8000fffe03f */
[----:B------:R-:W-:Y:S05]  /*5110*/  @P1 BRA `(.L_x_1055) ;  /* 0x0000000000201947 */ /* 0x000fea0003800000 */
[----:B------:R-:W-:Y:S01]  /*5120*/  ULDC UR18, c[0x0][0x9e4] ;  /* 0x0002790000127ab9 */ /* 0x000fe20000000800 */
[----:B------:R-:W-:Y:S02]  /*5130*/  UIADD3 UR15, -UR54, URZ, URZ ;  /* 0x0000003f360f7290 */ /* 0x000fe4000fffe13f */
[----:B------:R-:W-:-:S11]  /*5140*/  UISETP.NE.AND UP0, UPT, UR18, 0x1, UPT ;  /* 0x000000011200788c */ /* 0x000fd6000bf05270 */
[----:B------:R-:W-:Y:S02]  /*5150*/  @UP0 ULDC.64 UR6, c[0x0][0x9e8] ;  /* 0x00027a0000060ab9 */ /* 0x000fe40000000a00 */
[----:B------:R-:W-:-:S04]  /*5160*/  UIMAD.WIDE.U32 UR10, UR15, UR6, URZ ;  /* 0x000000060f0a72a5 */ /* 0x000fc8000f8e003f */
[----:B------:R-:W-:-:S04]  /*5170*/  @UP0 USHF.R.U32.HI UR15, URZ, UR7, UR11 ;  /* 0x000000073f0f0299 */ /* 0x000fc8000801160b */
[----:B------:R-:W-:Y:S01]  /*5180*/  ULOP3.LUT UR15, URZ, UR15, URZ, 0x33, !UPT ;  /* 0x0000000f3f0f7292 */ /* 0x000fe2000f8e333f */
[----:B------:R-:W-:Y:S11]  /*5190*/  BRA `(.L_x_1056) ;  /* 0x0000000000147947 */ /* 0x000ff60003800000 */
.L_x_1055:
[----:B------:R-:W-:Y:S02]  /*51a0*/  ULDC UR18, c[0x0][0x9e4] ;  /* 0x0002790000127ab9 */ /* 0x000fe40000000800 */
[----:B------:R-:W-:-:S11]  /*51b0*/  UISETP.NE.AND UP0, UPT, UR18, 0x1, UPT ;  /* 0x000000011200788c */ /* 0x000fd6000bf05270 */
[----:B------:R-:W-:Y:S02]  /*51c0*/  @UP0 ULDC.64 UR6, c[0x0][0x9e8] ;  /* 0x00027a0000060ab9 */ /* 0x000fe40000000a00 */
[----:B------:R-:W-:-:S04]  /*51d0*/  UIMAD.WIDE.U32 UR10, UR15, UR6, URZ ;  /* 0x000000060f0a72a5 */ /* 0x000fc8000f8e003f */
[----:B------:R-:W-:-:S12]  /*51e0*/  @UP0 USHF.R.U32.HI UR15, URZ, UR7, UR11 ;  /* 0x000000073f0f0299 */ /* 0x000fd8000801160b */
.L_x_1056:
[----:B------:R-:W-:-:S04]  /*51f0*/  UIMAD UR15, UR15, UR18, UR18 ;  /* 0x000000120f0f72a4 */ /* 0x000fc8000f8e0212 */
[----:B------:R-:W-:-:S04]  /*5200*/  UISETP.LT.AND UP0, UPT, UR14, UR15, UPT ;  /* 0x0000000f0e00728c */ /* 0x000fc8000bf01270 */
[----:B------:R-:W-:-:S12]  /*5210*/  USEL UR14, UR14, UR15, UP0 ;  /* 0x0000000f0e0e7287 */ /* 0x000fd80008000000 */
.L_x_1054:
[----:B------:R-:W-:Y:S01]  /*5220*/  USHF.R.S32.HI UR6, URZ, 0x1f, UR14 ;  /* 0x0000001f3f067899 */ /* 0x000fe2000801140e */
[----:B------:R-:W-:Y:S02]  /*5230*/  CS2R R150, SRZ ;  /* 0x0000000000967805 */ /* 0x000fe4000001ff00 */
[----:B------:R-:W-:Y:S02]  /*5240*/  CS2R R148, SRZ ;  /* 0x0000000000947805 */ /* 0x000fe4000001ff00 */
[----:B------:R-:W-:Y:S01]  /*5250*/  CS2R R146, SRZ ;  /* 0x0000000000927805 */ /* 0x000fe2000001ff00 */
[----:B------:R-:W-:Y:S01]  /*5260*/  ULEA.HI UR6, UR6, UR14, URZ, 0x7 ;  /* 0x0000000e06067291 */ /* 0x000fe2000f8f383f */
[----:B------:R-:W-:Y:S02]  /*5270*/  CS2R R144, SRZ ;  /* 0x0000000000907805 */ /* 0x000fe4000001ff00 */
[----:B------:R-:W-:Y:S02]  /*5280*/  CS2R R142, SRZ ;  /* 0x00000000008e7805 */ /* 0x000fe4000001ff00 */
[----:B------:R-:W-:Y:S01]  /*5290*/  CS2R R140, SRZ ;  /* 0x00000000008c7805 */ /* 0x000fe2000001ff00 */
[----:B------:R-:W-:Y:S01]  /*52a0*/  USHF.R.S32.HI UR6, URZ, 0x7, UR6 ;  /* 0x000000073f067899 */ /* 0x000fe20008011406 */
[----:B------:R-:W-:-:S02]  /*52b0*/  CS2R R138, SRZ ;  /* 0x00000000008a7805 */ /* 0x000fc4000001ff00 */
[----:B------:R-:W-:Y:S02]  /*52c0*/  CS2R R136, SRZ ;  /* 0x0000000000887805 */ /* 0x000fe4000001ff00 */
[----:B------:R-:W-:Y:S01]  /*52d0*/  CS2R R134, SRZ ;  /* 0x0000000000867805 */ /* 0x000fe2000001ff00 */
[----:B------:R-:W-:Y:S01]  /*52e0*/  UISETP.LT.AND UP0, UPT, UR39, UR6, UPT ;  /* 0x000000062700728c */ /* 0x000fe2000bf01270 */
[----:B------:R-:W-:Y:S02]  /*52f0*/  CS2R R132, SRZ ;  /* 0x0000000000847805 */ /* 0x000fe4000001ff00 */
[----:B------:R-:W-:Y:S02]  /*5300*/  CS2R R130, SRZ ;  /* 0x0000000000827805 */ /* 0x000fe4000001ff00 */
[----:B------:R-:W-:Y:S01]  /*5310*/  CS2R R128, SRZ ;  /* 0x0000000000807805 */ /* 0x000fe2000001ff00 */
[----:B------:R-:W-:Y:S01]  /*5320*/  USEL UR58, UR39, UR6, !UP0 ;  /* 0x00000006273a7287 */ /* 0x000fe2000c000000 */
[----:B------:R-:W-:-:S02]  /*5330*/  CS2R R126, SRZ ;  /* 0x00000000007e7805 */ /* 0x000fc4000001ff00 */
[----:B------:R-:W-:Y:S02]  /*5340*/  CS2R R124, SRZ ;  /* 0x00000000007c7805 */ /* 0x000fe4000001ff00 */
[----:B------:R-:W-:Y:S02]  /*5350*/  CS2R R122, SRZ ;  /* 0x00000000007a7805 */ /* 0x000fe4000001ff00 */
[----:B------:R-:W-:Y:S02]  /*5360*/  CS2R R120, SRZ ;  /* 0x0000000000787805 */ /* 0x000fe4000001ff00 */
[----:B------:R-:W-:Y:S02]  /*5370*/  CS2R R118, SRZ ;  /* 0x0000000000767805 */ /* 0x000fe4000001ff00 */
[----:B------:R-:W-:Y:S02]  /*5380*/  ISETP.GE.AND P1, PT, R5, UR58, PT ;  /* 0x0000003a05007c0c */ /* 0x000fe4000bf26270 */
        /* <DEDUP_REMOVED lines=15> */
[----:B------:R-:W-:Y:S06]  /*5480*/  @!P1 BRA `(.L_x_1057) ;  /* 0x00000038006c9947 */ /* 0x000fec0003800000 */
[----:B------:R-:W-:Y:S01]  /*5490*/  IMAD.MOV.U32 R4, RZ, RZ, R11 ;  /* 0x000000ffff047224 */ /* 0x000fe200078e000b */
[----:B------:R-:W-:Y:S01]  /*54a0*/  UMOV UR60, UR46 ;  /* 0x0000002e003c7c82 */ /* 0x000fe20008000000 */
[----:B------:R-:W-:Y:S01]  /*54b0*/  IMAD.MOV.U32 R3, RZ, RZ, R7 ;  /* 0x000000ffff037224 */ /* 0x000fe200078e0007 */
[----:B------:R-:W-:Y:S01]  /*54c0*/  UMOV UR59, UR45 ;  /* 0x0000002d003b7c82 */ /* 0x000fe20008000000 */
[----:B------:R-:W-:Y:S01]  /*54d0*/  IMAD.MOV.U32 R151, RZ, RZ, RZ ;  /* 0x000000ffff977224 */ /* 0x000fe200078e00ff */
[----:B------:R-:W-:Y:S01]  /*54e0*/  ULDC UR54, c[0x0][0x9e4] ;  /* 0x0002790000367ab9 */ /* 0x000fe20000000800 */
[----:B------:R-:W-:Y:S01]  /*54f0*/  ULDC UR55, c[0x0][0x9dc] ;  /* 0x0002770000377ab9 */ /* 0x000fe20000000800 */
[----:B------:R-:W-:Y:S01]  /*5500*/  ULDC UR57, c[0x0][0x9d8] ;  /* 0x0002760000397ab9 */ /* 0x000fe20000000800 */
[----:B------:R-:W-:-:S05]  /*5510*/  ULDC UR56, c[0x0][0x9e0] ;  /* 0x0002780000387ab9 */ /* 0x000fca0000000800 */
.L_x_1076:
[----:B------:R-:W-:Y:S01]  /*5520*/  ISETP.NE.AND P2, PT, RZ, UR42, PT ;  /* 0x0000002aff007c0c */ /* 0x000fe2000bf45270 */
[----:B------:R-:W-:-:S04]  /*5530*/  UISETP.NE.AND UP0, UPT, UR59, 0x1, UPT ;  /* 0x000000013b00788c */ /* 0x000fc8000bf05270 */
[----:B------:R-:W-:-:S04]  /*5540*/  USEL UR46, URZ, 0x1, UP0 ;  /* 0x000000013f2e7887 */ /* 0x000fc80008000000 */
[----:B------:R-:W-:-:S04]  /*5550*/  ULOP3.LUT UR46, UR60, UR46, URZ, 0x3c, !UPT ;  /* 0x0000002e3c2e7292 */ /* 0x000fc8000f8e3c3f */
[----:B------:R-:W-:Y:S08]  /*5560*/  @P2 BRA `(.L_x_1058) ;  /* 0x0000000000382947 */ /* 0x000ff00003800000 */
[----:B------:R-:W-:Y:S05]  /*5570*/  @!P0 BRA `(.L_x_1059) ;  /* 0x0000000000048947 */ /* 0x000fea0003800000 */
[----:B------:R-:W-:Y:S01]  /*5580*/  BPT.TRAP 0x1 ;  /* 0x000000040000795c */ /* 0x000fe20000300000 */
.L_x_1059:
        /* <DEDUP_REMOVED lines=9> */
.L_x_1060:
[----:B-1----:R-:W-:Y:S05]  /*5620*/  @P1 BRA `(.L_x_1058) ;  /* 0x0000000000081947 */ /* 0x002fea0003800000 */
[----:B------:R-:W1:Y:S02]  /*5630*/  SYNCS.PHASECHK.TRANS64.TRYWAIT P1, [UR6+0x28830], R6 ;  /* 0x02883006ff0075a7 */ /* 0x000e640008020146 */
[----:B-1----:R-:W-:Y:S05]  /*5640*/  @!P1 BRA `(.L_x_1061) ;  /* 0x00000108005c9947 */ /* 0x002fea0003800000 */
.L_x_1058:
        /* <DEDUP_REMOVED lines=48> */
.L_x_1063:
[----:B------:R-:W-:Y:S01]  /*5950*/  ULEA UR6, UR59, UR41, 0x3 ;  /* 0x000000293b067291 */ /* 0x000fe2000f8e183f */
[----:B------:R-:W-:-:S05]  /*5960*/  IMAD.U32 R6, RZ, RZ, UR60 ;  /* 0x0000003cff067e24 */ /* 0x000fca000f8e00ff */
[----:B------:R-:W-:-:S04]  /*5970*/  SHF.L.U32 R6, R6, 0x1f, RZ ;  /* 0x0000001f06067819 */ /* 0x000fc800000006ff */
[----:B------:R0:W1:Y:S01]  /*5980*/  SYNCS.PHASECHK.TRANS64.TRYWAIT P1, [UR6+0x28850], R6 ;  /* 0x02885006ff0075a7 */ /* 0x0000620008020146 */
[----:B------:R-:W-:Y:S05]  /*5990*/  @!P0 BRA `(.L_x_1064) ;  /* 0x0000000000048947 */ /* 0x000fea0003800000 */
[----:B------:R-:W-:Y:S01]  /*59a0*/  BPT.TRAP 0x1 ;  /* 0x000000040000795c */ /* 0x000fe20000300000 */
.L_x_1064:
[----:B-1----:R-:W-:Y:S05]  /*59b0*/  @P1 BRA `(.L_x_1062) ;  /* 0x0000000000081947 */ /* 0x002fea0003800000 */
[----:B------:R-:W1:Y:S02]  /*59c0*/  SYNCS.PHASECHK.TRANS64.TRYWAIT P1, [UR6+0x28850], R6 ;  /* 0x02885006ff0075a7 */ /* 0x000e640008020146 */
[----:B-1----:R-:W-:Y:S05]  /*59d0*/  @!P1 BRA `(.L_x_1065) ;  /* 0x0000010400909947 */ /* 0x002fea0003800000 */
.L_x_1062:
        /* <DEDUP_REMOVED lines=49> */
.L_x_1066:
[----:B------:R-:W-:Y:S01]  /*5cf0*/  UISETP.NE.AND UP1, UPT, UR50, URZ, UPT ;  /* 0x0000003f3200728c */ /* 0x000fe2000bf25270 */
[----:B------:R-:W-:Y:S01]  /*5d00*/  FMUL.FTZ R154, R32, UR57 ;  /* 0x00000039209a7c20 */ /* 0x000fe20008410000 */
[----:B------:R-:W-:Y:S01]  /*5d10*/  FMUL.FTZ R32, R58, UR57 ;  /* 0x000000393a207c20 */ /* 0x000fe20008410000 */
[----:B------:R-:W-:Y:S02]  /*5d20*/  VIADD R58, R17, UR37 ;  /* 0x00000025113a7c36 */ /* 0x000fe40008000000 */
[----:B------:R-:W-:Y:S01]  /*5d30*/  FMUL.FTZ R153, R29, UR57 ;  /* 0x000000391d997c20 */ /* 0x000fe20008410000 */
[----:B------:R-:W1:Y:S01]  /*5d40*/  LDC R8, c[0x0][0x2f0] ;  /* 0x0000bc00ff087b82 */ /* 0x000e620000000800 */
[----:B------:R-:W-:Y:S01]  /*5d50*/  PLOP3.LUT P1, PT, PT, PT, UP1, 0x80, 0x0 ;  /* 0x000000000000781c */ /* 0x000fe20003f2f018 */
[----:B------:R-:W-:Y:S01]  /*5d60*/  FMUL.FTZ R29, R46, UR57 ;  /* 0x000000392e1d7c20 */ /* 0x000fe20008410000 */
[----:B------:R-:W-:Y:S01]  /*5d70*/  PLOP3.LUT P2, PT, PT, PT, UP1, 0x80, 0x0 ;  /* 0x000000000000781c */ /* 0x000fe20003f4f018 */
[----:B0-----:R-:W-:Y:S01]  /*5d80*/  FMUL.FTZ R6, R24, UR57 ;  /* 0x0000003918067c20 */ /* 0x001fe20008410000 */
[----:B------:R-:W-:Y:S01]  /*5d90*/  FMUL.FTZ R24, R39, UR57 ;  /* 0x0000003927187c20 */ /* 0x000fe20008410000 */
[----:B------:R-:W-:Y:S01]  /*5da0*/  @UP1 ULDC UR7, c[0x0][0x44c] ;  /* 0x0001130000071ab9 */ /* 0x000fe20000000800 */
[----:B------:R-:W-:Y:S01]  /*5db0*/  FMUL.FTZ R39, R70, UR57 ;  /* 0x0000003946277c20 */ /* 0x000fe20008410000 */
[----:B------:R-:W0:Y:S01]  /*5dc0*/  LDC R9, c[0x0][0x288] ;  /* 0x0000a200ff097b82 */ /* 0x000e220000000800 */
[----:B------:R-:W-:Y:S01]  /*5dd0*/  FMUL.FTZ R11, R27, UR57 ;  /* 0x000000391b0b7c20 */ /* 0x000fe20008410000 */
[----:B------:R-:W-:-:S02]  /*5de0*/  IMAD.SHL.U32 R70, R5, 0x80, RZ ;  /* 0x0000008005467824 */ /* 0x000fc400078e00ff */
[----:B------:R-:W-:Y:S01]  /*5df0*/  FMUL.FTZ R27, R51, UR57 ;  /* 0x00000039331b7c20 */ /* 0x000fe20008410000 */
[----:B------:R-:W-:Y:S01]  /*5e00*/  ULEA UR6, UR45, UR41, 0x3 ;  /* 0x000000292d067291 */ /* 0x000fe2000f8e183f */
[----:B------:R-:W-:Y:S01]  /*5e10*/  FMUL.FTZ R51, R53, UR57 ;  /* 0x0000003935337c20 */ /* 0x000fe20008410000 */
[----:B------:R-:W-:Y:S01]  /*5e20*/  @P1 IMAD.HI.U32 R46, R58, UR7, RZ ;  /* 0x000000073a2e1c27 */ /* 0x000fe2000f8e00ff */
[----:B------:R-:W-:-:S03]  /*5e30*/  @UP1 ULDC UR7, c[0x0][0x450] ;  /* 0x0001140000071ab9 */ /* 0x000fc60000000800 */
[----:B------:R-:W-:Y:S01]  /*5e40*/  FMUL.FTZ R7, R25, UR57 ;  /* 0x0000003919077c20 */ /* 0x000fe20008410000 */
[----:B------:R-:W-:Y:S01]  /*5e50*/  FMUL.FTZ R53, R57, UR57 ;  /* 0x0000003939357c20 */ /* 0x000fe20008410000 */
[----:B------:R-:W-:Y:S01]  /*5e60*/  FMUL.FTZ R25, R47, UR57 ;  /* 0x000000392f197c20 */ /* 0x000fe20008410000 */
[----:B------:R-:W-:Y:S01]  /*5e70*/  @P2 SHF.R.U32.HI R58, RZ, UR7, R46 ;  /* 0x00000007ff3a2c19 */ /* 0x000fe2000801162e */
[----:B------:R-:W-:Y:S01]  /*5e80*/  FMUL.FTZ R57, R61, UR57 ;  /* 0x000000393d397c20 */ /* 0x000fe20008410000 */
[----:B------:R-:W-:Y:S01]  /*5e90*/  UIADD3 UR6, UR6, 0x28840, URZ ;  /* 0x0002884006067890 */ /* 0x000fe2000fffe03f */
[----:B------:R-:W-:Y:S01]  /*5ea0*/  IADD3 R47, -R70, 0x1, RZ ;  /* 0x00000001462f7810 */ /* 0x000fe20007ffe1ff */
[----:B------:R-:W-:Y:S01]  /*5eb0*/  FMUL.FTZ R152, R28, UR57 ;  /* 0x000000391c987c20 */ /* 0x000fe20008410000 */
[----:B------:R-:W2:Y:S01]  /*5ec0*/  SHFL.IDX PT, R61, R58, RZ, 0x1c1f ;  /* 0x001c1fff3a3d7589 */ /* 0x000ea200000e0000 */
[----:B------:R-:W-:Y:S01]  /*5ed0*/  UISETP.NE.AND UP0, UPT, UR49, URZ, UPT ;  /* 0x0000003f3100728c */ /* 0x000fe2000bf05270 */
        /* <DEDUP_REMOVED lines=8> */
[----:B------:R-:W-:Y:S01]  /*5f60*/  UPRMT UR6, UR40, 0x654, UR6 ;  /* 0x0000065428067896 */ /* 0x000fe20008000006 */
        /* <DEDUP_REMOVED lines=42> */
[----:B------:R-:W-:Y:S01]  /*6210*/  PLOP3.LUT P1, PT, PT, PT, UP0, 0x40, 0x0 ;  /* 0x000000000000781c */ /* 0x000fe20003f2e808 */
[----:B------:R-:W3:Y:S01]  /*6220*/  MUFU.TANH R6, R6 ;  /* 0x0000000600067308 */ /* 0x000ee20000002400 */
[----:B-1----:R-:W-:Y:S01]  /*6230*/  IMAD R54, R8, UR43, R55 ;  /* 0x0000002b08367c24 */ /* 0x002fe2000f8e0237 */
[----:B------:R-:W-:Y:S01]  /*6240*/  SYNCS.ARRIVE.TRANS64.RED.A1T0 RZ, [UR6], RZ ;  /* 0x000000ffffff79a7 */ /* 0x000fe20008100406 */
[----:B------:R-:W-:-:S02]  /*6250*/  ULOP3.LUT UR6, URZ, UR55, URZ, 0x33, !UPT ;  /* 0x000000373f067292 */ /* 0x000fc4000f8e333f */
[----:B0-----:R-:W-:-:S03]  /*6260*/  IMAD.IADD R54, R54, 0x1, -R9 ;  /* 0x0000000136367824 */ /* 0x001fc600078e0a09 */
[----:B------:R-:W0:Y:S01]  /*6270*/  MUFU.TANH R7, R7 ;  /* 0x0000000700077308 */ /* 0x000e220000002400 */
[C---:B------:R-:W-:Y:S02]  /*6280*/  VIADD R72, R54.reuse, UR56 ;  /* 0x0000003836487c36 */ /* 0x040fe40008000000 */
[----:B------:R-:W-:Y:S02]  /*6290*/  VIADD R74, R54, UR6 ;  /* 0x00000006364a7c36 */ /* 0x000fe40008000000 */
[--C-:B--2---:R-:W-:Y:S02]  /*62a0*/  IMAD.IADD R59, R72, 0x1, R61.reuse ;  /* 0x00000001483b7824 */ /* 0x104fe400078e023d */
[----:B------:R-:W-:Y:S01]  /*62b0*/  IMAD.IADD R60, R74, 0x1, R61 ;  /* 0x000000014a3c7824 */ /* 0x000fe200078e023d */
[----:B------:R-:W1:Y:S08]  /*62c0*/  MUFU.TANH R10, R10 ;  /* 0x0000000a000a7308 */ /* 0x000e700000002400 */
[----:B------:R-:W2:Y:S08]  /*62d0*/  MUFU.TANH R11, R11 ;  /* 0x0000000b000b7308 */ /* 0x000eb00000002400 */
[----:B------:R-:W4:Y:S08]  /*62e0*/  MUFU.TANH R152, R152 ;  /* 0x0000009800987308 */ /* 0x000f300000002400 */
        /* <DEDUP_REMOVED lines=58> */
[----:B------:R-:W0:Y:S01]  /*6690*/  MUFU.TANH R47, R47 ;  /* 0x0000002f002f7308 */ /* 0x000e220000002400 */
[----:B-1234-:R-:W-:Y:S05]  /*66a0*/  @P1 BRA `(.L_x_1067) ;  /* 0x00000000005c1947 */ /* 0x01efea0003800000 */
[----:B------:R-:W-:Y:S01]  /*66b0*/  IMAD R54, R8, UR43, R61 ;  /* 0x0000002b08367c24 */ /* 0x000fe2000f8e023d */
[----:B------:R-:W-:Y:S03]  /*66c0*/  BSSY B0, `(.L_x_1068) ;  /* 0x0000011000007945 */ /* 0x000fe60003800000 */
[----:B------:R-:W-:-:S05]  /*66d0*/  IMAD.IADD R61, R54, 0x1, -R9 ;  /* 0x00000001363d7824 */ /* 0x000fca00078e0a09 */
[----:B------:R-:W-:-:S13]  /*66e0*/  ISETP.GT.AND P1, PT, R61, -0x1, PT ;  /* 0xffffffff3d00780c */ /* 0x000fda0003f24270 */
[----:B------:R-:W-:Y:S05]  /*66f0*/  @P1 BRA `(.L_x_1069) ;  /* 0x0000000000201947 */ /* 0x000fea0003800000 */
[----:B------:R-:W-:Y:S01]  /*6700*/  IMAD.U32 R78, RZ, RZ, UR54 ;  /* 0x00000036ff4e7e24 */ /* 0x000fe2000f8e00ff */
[----:B------:R-:W-:-:S04]  /*6710*/  LOP3.LUT R61, RZ, R61, RZ, 0x33, !PT ;  /* 0x0000003dff3d7212 */ /* 0x000fc800078e33ff */
[----:B------:R-:W-:-:S13]  /*6720*/  ISETP.NE.AND P1, PT, R78, 0x1, PT ;  /* 0x000000014e00780c */ /* 0x000fda0003f25270 */
[----:B------:R-:W1:Y:S02]  /*6730*/  @P1 LDC.64 R54, c[0x0][0x9e8] ;  /* 0x00027a00ff361b82 */ /* 0x000e640000000a00 */
[----:B-1----:R-:W-:-:S05]  /*6740*/  @P1 IMAD.HI.U32 R54, R61, R54, RZ ;  /* 0x000000363d361227 */ /* 0x002fca00078e00ff */
[----:B------:R-:W-:-:S04]  /*6750*/  @P1 SHF.R.U32.HI R61, RZ, R55, R54 ;  /* 0x00000037ff3d1219 */ /* 0x000fc80000011636 */
[----:B------:R-:W-:Y:S01]  /*6760*/  LOP3.LUT R61, RZ, R61, RZ, 0x33, !PT ;  /* 0x0000003dff3d7212 */ /* 0x000fe200078e33ff */
[----:B------:R-:W-:Y:S06]  /*6770*/  BRA `(.L_x_1070) ;  /* 0x0000000000147947 */ /* 0x000fec0003800000 */
.L_x_1069:
[----:B------:R-:W-:-:S05]  /*6780*/  IMAD.U32 R78, RZ, RZ, UR54 ;  /* 0x00000036ff4e7e24 */ /* 0x000fca000f8e00ff */
[----:B------:R-:W-:-:S13]  /*6790*/  ISETP.NE.AND P1, PT, R78, 0x1, PT ;  /* 0x000000014e00780c */ /* 0x000fda0003f25270 */
[----:B------:R-:W1:Y:S02]  /*67a0*/  @P1 LDC.64 R54, c[0x0][0x9e8] ;  /* 0x00027a00ff361b82 */ /* 0x000e640000000a00 */
[----:B-1----:R-:W-:-:S05]  /*67b0*/  @P1 IMAD.HI.U32 R54, R61, R54, RZ ;  /* 0x000000363d361227 */ /* 0x002fca00078e00ff */
[----:B------:R-:W-:-:S07]  /*67c0*/  @P1 SHF.R.U32.HI R61, RZ, R55, R54 ;  /* 0x00000037ff3d1219 */ /* 0x000fce0000011636 */
.L_x_1070:
[----:B------:R-:W-:Y:S05]  /*67d0*/  BSYNC B0 ;  /* 0x0000000000007941 */ /* 0x000fea0003800000 */
.L_x_1068:
[----:B------:R-:W-:-:S04]  /*67e0*/  IMAD R61, R61, R78, -R70 ;  /* 0x0000004e3d3d7224 */ /* 0x000fc800078e0a46 */
[----:B------:R-:W-:-:S05]  /*67f0*/  IMAD R61, R16, -0x2, R61 ;  /* 0xfffffffe103d7824 */ /* 0x000fca00078e023d */
[----:B------:R-:W-:Y:S02]  /*6800*/  VIADDMNMX R59, R61, R78, R59, PT ;  /* 0x0000004e3d3b7246 */ /* 0x000fe4000380013b */
[----:B------:R-:W-:-:S07]  /*6810*/  VIMNMX R60, R60, R61, !PT ;  /* 0x0000003d3c3c7248 */ /* 0x000fce0007fe0100 */
.L_x_1067:
[----:B------:R-:W-:Y:S01]  /*6820*/  ISETP.GT.AND P1, PT, R5, -0x1, PT ;  /* 0xffffffff0500780c */ /* 0x000fe20003f24270 */
[----:B------:R-:W1:Y:S01]  /*6830*/  SHFL.IDX PT, R87, R58, 0x1, 0x1c1f ;  /* 0x003c1f003a577f89 */ /* 0x000e6200000e0000 */
[----:B------:R-:W-:Y:S02]  /*6840*/  UISETP.NE.AND UP0, UPT, UR49, URZ, UPT ;  /* 0x0000003f3100728c */ /* 0x000fe4000bf05270 */
[C---:B------:R-:W-:Y:S02]  /*6850*/  ISETP.GT.AND P6, PT, R60.reuse, RZ, P1 ;  /* 0x000000ff3c00720c */ /* 0x040fe40000fc4270 */
[----:B------:R-:W-:Y:S02]  /*6860*/  ISETP.GT.AND P2, PT, R60, 0x1, P1 ;  /* 0x000000013c00780c */ /* 0x000fe40000f44270 */
[C---:B------:R-:W-:Y:S02]  /*6870*/  ISETP.LT.OR P6, PT, R59.reuse, 0x1, P6 ;  /* 0x000000013b00780c */ /* 0x040fe400037c1670 */
[----:B------:R-:W-:-:S02]  /*6880*/  ISETP.LT.OR P2, PT, R59, 0x2, P2 ;  /* 0x000000023b00780c */ /* 0x000fc40001741670 */
[----:B------:R-:W-:Y:S02]  /*6890*/  ISETP.GT.AND P3, PT, R60, 0x8, P1 ;  /* 0x000000083c00780c */ /* 0x000fe40000f64270 */
[----:B------:R-:W-:Y:S02]  /*68a0*/  FSEL R163, R6, -INF , !P6 ;  /* 0xff80000006a37808 */ /* 0x000fe40007000000 */
[----:B0-----:R-:W-:Y:S02]  /*68b0*/  FSEL R169, R7, -INF , !P2 ;  /* 0xff80000007a97808 */ /* 0x001fe40005000000 */
[C---:B------:R-:W-:Y:S02]  /*68c0*/  ISETP.GT.AND P5, PT, R60.reuse, 0x9, P1 ;  /* 0x000000093c00780c */ /* 0x040fe40000fa4270 */
[C---:B------:R-:W-:Y:S02]  /*68d0*/  ISETP.GT.AND P4, PT, R60.reuse, 0x10, P1 ;  /* 0x000000103c00780c */ /* 0x040fe40000f84270 */
[----:B------:R-:W-:-:S02]  /*68e0*/  ISETP.GT.AND P6, PT, R60, 0x11, P1 ;  /* 0x000000113c00780c */ /* 0x000fc40000fc4270 */
[----:B------:R-:W-:Y:S02]  /*68f0*/  ISETP.GT.AND P2, PT, R60, 0x18, P1 ;  /* 0x000000183c00780c */ /* 0x000fe40000f44270 */
[C---:B------:R-:W-:Y:S02]  /*6900*/  ISETP.LT.OR P3, PT, R59.reuse, 0x9, P3 ;  /* 0x000000093b00780c */ /* 0x040fe40001f61670 */
[C---:B------:R-:W-:Y:S02]  /*6910*/  ISETP.LT.OR P5, PT, R59.reuse, 0xa, P5 ;  /* 0x0000000a3b00780c */ /* 0x040fe40002fa1670 */
[C---:B------:R-:W-:Y:S02]  /*6920*/  ISETP.LT.OR P4, PT, R59.reuse, 0x11, P4 ;  /* 0x000000113b00780c */ /* 0x040fe40002781670 */
[C---:B------:R-:W-:Y:S02]  /*6930*/  ISETP.LT.OR P6, PT, R59.reuse, 0x12, P6 ;  /* 0x000000123b00780c */ /* 0x040fe400037c1670 */
[----:B------:R-:W-:-:S02]  /*6940*/  ISETP.LT.OR P2, PT, R59, 0x19, P2 ;  /* 0x000000193b00780c */ /* 0x000fc40001741670 */
[----:B------:R-:W-:Y:S02]  /*6950*/  FSEL R175, R152, -INF , !P3 ;  /* 0xff80000098af7808 */ /* 0x000fe40005800000 */
[----:B------:R-:W-:Y:S02]  /*6960*/  ISETP.GT.AND P3, PT, R60, 0x19, P1 ;  /* 0x000000193c00780c */ /* 0x000fe40000f64270 */
[----:B------:R-:W-:Y:S02]  /*6970*/  FSEL R183, R153, -INF , !P5 ;  /* 0xff80000099b77808 */ /* 0x000fe40006800000 */
[----:B------:R-:W-:Y:S02]  /*6980*/  FSEL R179, R154, -INF , !P4 ;  /* 0xff8000009ab37808 */ /* 0x000fe40006000000 */
[----:B------:R-:W-:Y:S02]  /*6990*/  FSEL R195, R155, -INF , !P6 ;  /* 0xff8000009bc37808 */ /* 0x000fe40007000000 */
[----:B------:R-:W-:-:S02]  /*69a0*/  FSEL R193, R156, -INF , !P2 ;  /* 0xff8000009cc17808 */ /* 0x000fc40005000000 */
[C---:B------:R-:W-:Y:S02]  /*69b0*/  ISETP.GT.AND P5, PT, R60.reuse, 0x20, P1 ;  /* 0x000000203c00780c */ /* 0x040fe40000fa4270 */
[C---:B------:R-:W-:Y:S02]  /*69c0*/  ISETP.GT.AND P4, PT, R60.reuse, 0x21, P1 ;  /* 0x000000213c00780c */ /* 0x040fe40000f84270 */
[C---:B------:R-:W-:Y:S02]  /*69d0*/  ISETP.GT.AND P6, PT, R60.reuse, 0x28, P1 ;  /* 0x000000283c00780c */ /* 0x040fe40000fc4270 */
[----:B------:R-:W-:Y:S02]  /*69e0*/  ISETP.GT.AND P2, PT, R60, 0x29, P1 ;  /* 0x000000293c00780c */ /* 0x000fe40000f44270 */
[C---:B------:R-:W-:Y:S02]  /*69f0*/  ISETP.LT.OR P3, PT, R59.reuse, 0x1a, P3 ;  /* 0x0000001a3b00780c */ /* 0x040fe40001f61670 */
[----:B------:R-:W-:-:S02]  /*6a00*/  ISETP.LT.OR P5, PT, R59, 0x21, P5 ;  /* 0x000000213b00780c */ /* 0x000fc40002fa1670 */
[C---:B------:R-:W-:Y:S02]  /*6a10*/  ISETP.LT.OR P4, PT, R59.reuse, 0x22, P4 ;  /* 0x000000223b00780c */ /* 0x040fe40002781670 */
[C---:B------:R-:W-:Y:S02]  /*6a20*/  ISETP.LT.OR P6, PT, R59.reuse, 0x29, P6 ;  /* 0x000000293b00780c */ /* 0x040fe400037c1670 */
[----:B------:R-:W-:Y:S02]  /*6a30*/  ISETP.LT.OR P2, PT, R59, 0x2a, P2 ;  /* 0x0000002a3b00780c */ /* 0x000fe40001741670 */
[----:B------:R-:W-:Y:S02]  /*6a40*/  FSEL R181, R157, -INF , !P3 ;  /* 0xff8000009db57808 */ /* 0x000fe40005800000 */
[----:B------:R-:W-:Y:S02]  /*6a50*/  ISETP.GT.AND P3, PT, R60, 0x30, P1 ;  /* 0x000000303c00780c */ /* 0x000fe40000f64270 */
[----:B------:R-:W-:-:S02]  /*6a60*/  FSEL R177, R158, -INF , !P5 ;  /* 0xff8000009eb17808 */ /* 0x000fc40006800000 */
[----:B------:R-:W-:Y:S02]  /*6a70*/  FSEL R173, R159, -INF , !P4 ;  /* 0xff8000009fad7808 */ /* 0x000fe40006000000 */
[----:B------:R-:W-:Y:S02]  /*6a80*/  FSEL R167, R160, -INF , !P6 ;  /* 0xff800000a0a77808 */ /* 0x000fe40007000000 */
[----:B------:R-:W-:Y:S02]  /*6a90*/  FSEL R161, R161, -INF , !P2 ;  /* 0xff800000a1a17808 */ /* 0x000fe40005000000 */
        /* <DEDUP_REMOVED lines=9> */
[----:B------:R-:W-:Y:S01]  /*6b30*/  FSEL R159, R48, -INF , !P3 ;  /* 0xff800000309f7808 */ /* 0x000fe20005800000 */
[--C-:B-1----:R-:W-:Y:S01]  /*6b40*/  IMAD.IADD R48, R72, 0x1, R87.reuse ;  /* 0x0000000148307824 */ /* 0x102fe200078e0257 */
[----:B------:R-:W-:Y:S02]  /*6b50*/  ISETP.GT.AND P3, PT, R60, 0x41, P1 ;  /* 0x000000413c00780c */ /* 0x000fe40000f64270 */
[----:B------:R-:W-:Y:S02]  /*6b60*/  FSEL R85, R49, -INF , !P5 ;  /* 0xff80000031557808 */ /* 0x000fe40006800000 */
[----:B------:R-:W-:Y:S01]  /*6b70*/  FSEL R83, R50, -INF , !P4 ;  /* 0xff80000032537808 */ /* 0x000fe20006000000 */
[----:B------:R-:W-:Y:S01]  /*6b80*/  IMAD.IADD R50, R74, 0x1, R87 ;  /* 0x000000014a327824 */ /* 0x000fe200078e0257 */
        /* <DEDUP_REMOVED lines=42> */
[----:B------:R-:W-:Y:S02]  /*6e30*/  PLOP3.LUT P3, PT, PT, PT, UP0, 0x40, 0x0 ;  /* 0x000000000000781c */ /* 0x000fe40003f6e808 */
[----:B------:R-:W-:-:S02]  /*6e40*/  FSEL R57, R80, -INF , !P5 ;  /* 0xff80000050397808 */ /* 0x000fc40006800000 */
[----:B------:R-:W-:Y:S02]  /*6e50*/  FSEL R53, R66, -INF , !P4 ;  /* 0xff80000042357808 */ /* 0x000fe40006000000 */
[----:B------:R-:W-:Y:S02]  /*6e60*/  FSEL R51, R84, -INF , !P6 ;  /* 0xff80000054337808 */ /* 0x000fe40007000000 */
[----:B------:R-:W-:-:S05]  /*6e70*/  FSEL R49, R68, -INF , !P2 ;  /* 0xff80000044317808 */ /* 0x000fca0005000000 */
[----:B------:R-:W-:Y:S05]  /*6e80*/  @P3 BRA `(.L_x_1071) ;  /* 0x00000000005c3947 */ /* 0x000fea0003800000 */
        /* <DEDUP_REMOVED lines=8> */
[----:B------:R-:W0:Y:S02]  /*6f10*/  @P2 LDC.64 R6, c[0x0][0x9e8] ;  /* 0x00027a00ff062b82 */ /* 0x000e240000000a00 */
[----:B0-----:R-:W-:-:S05]  /*6f20*/  @P2 IMAD.HI.U32 R6, R87, R6, RZ ;  /* 0x0000000657062227 */ /* 0x001fca00078e00ff */
[----:B------:R-:W-:-:S04]  /*6f30*/  @P2 SHF.R.U32.HI R87, RZ, R7, R6 ;  /* 0x00000007ff572219 */ /* 0x000fc80000011606 */
[----:B------:R-:W-:Y:S01]  /*6f40*/  LOP3.LUT R87, RZ, R87, RZ, 0x33, !PT ;  /* 0x00000057ff577212 */ /* 0x000fe200078e33ff */
[----:B------:R-:W-:Y:S06]  /*6f50*/  BRA `(.L_x_1074) ;  /* 0x0000000000147947 */ /* 0x000fec0003800000 */
.L_x_1073:
[----:B------:R-:W-:-:S05]  /*6f60*/  IMAD.U32 R52, RZ, RZ, UR54 ;  /* 0x00000036ff347e24 */ /* 0x000fca000f8e00ff */
[----:B------:R-:W-:-:S13]  /*6f70*/  ISETP.NE.AND P2, PT, R52, 0x1, PT ;  /* 0x000000013400780c */ /* 0x000fda0003f45270 */
[----:B------:R-:W0:Y:S02]  /*6f80*/  @P2 LDC.64 R6, c[0x0][0x9e8] ;  /* 0x00027a00ff062b82 */ /* 0x000e240000000a00 */
[----:B0-----:R-:W-:-:S05]  /*6f90*/  @P2 IMAD.HI.U32 R6, R87, R6, RZ ;  /* 0x0000000657062227 */ /* 0x001fca00078e00ff */
[----:B------:R-:W-:-:S07]  /*6fa0*/  @P2 SHF.R.U32.HI R87, RZ, R7, R6 ;  /* 0x00000007ff572219 */ /* 0x000fce0000011606 */
.L_x_1074:
[----:B------:R-:W-:Y:S05]  /*6fb0*/  BSYNC B0 ;  /* 0x0000000000007941 */ /* 0x000fea0003800000 */
.L_x_1072:
[----:B------:R-:W-:-:S04]  /*6fc0*/  IMAD R87, R87, R52, -R70 ;  /* 0x0000003457577224 */ /* 0x000fc800078e0a46 */
[----:B------:R-:W-:-:S05]  /*6fd0*/  IMAD R87, R16, -0x2, R87 ;  /* 0xfffffffe10577824 */ /* 0x000fca00078e0257 */
[----:B------:R-:W-:Y:S02]  /*6fe0*/  VIADDMNMX R48, R87, R52, R48, PT ;  /* 0x0000003457307246 */ /* 0x000fe40003800130 */
[----:B------:R-:W-:-:S07]  /*6ff0*/  VIMNMX R50, R50, R87, !PT ;  /* 0x0000005732327248 */ /* 0x000fce0007fe0100 */
.L_x_1071:
[----:B------:R-:W-:Y:S02]  /*7000*/  FMNMX.FTZ R6, R163, R3, !PT ;  /* 0x00000003a3067209 */ /* 0x000fe40007810000 */
[----:B------:R-:W-:Y:S02]  /*7010*/  ISETP.GT.AND P5, PT, R50, 0x10, P1 ;  /* 0x000000103200780c */ /* 0x000fe40000fa4270 */
[----:B------:R-:W-:Y:S02]  /*7020*/  FMNMX.FTZ R6, R169, R6, !PT ;  /* 0x00000006a9067209 */ /* 0x000fe40007810000 */
[----:B------:R-:W-:Y:S02]  /*7030*/  ISETP.LT.OR P5, PT, R48, 0x11, P5 ;  /* 0x000000113000780c */ /* 0x000fe40002fa1670 */
[----:B------:R-:W-:Y:S02]  /*7040*/  FMNMX.FTZ R6, R175, R6, !PT ;  /* 0x00000006af067209 */ /* 0x000fe40007810000 */
[----:B------:R-:W-:-:S02]  /*7050*/  FSEL R157, R15, -INF , !P5 ;  /* 0xff8000000f9d7808 */ /* 0x000fc40006800000 */
[----:B------:R-:W-:Y:S02]  /*7060*/  FMNMX.FTZ R6, R183, R6, !PT ;  /* 0x00000006b7067209 */ /* 0x000fe40007810000 */
[----:B------:R-:W-:Y:S02]  /*7070*/  ISETP.GT.AND P5, PT, R50, 0x20, P1 ;  /* 0x000000203200780c */ /* 0x000fe40000fa4270 */
[----:B------:R-:W-:Y:S02]  /*7080*/  FMNMX.FTZ R6, R179, R6, !PT ;  /* 0x00000006b3067209 */ /* 0x000fe40007810000 */
[----:B------:R-:W-:Y:S02]  /*7090*/  ISETP.LT.OR P5, PT, R48, 0x21, P5 ;  /* 0x000000213000780c */ /* 0x000fe40002fa1670 */
[----:B------:R-:W-:Y:S02]  /*70a0*/  FMNMX.FTZ R6, R195, R6, !PT ;  /* 0x00000006c3067209 */ /* 0x000fe40007810000 */
[----:B------:R-:W-:-:S02]  /*70b0*/  FSEL R171, R26, -INF , !P5 ;  /* 0xff8000001aab7808 */ /* 0x000fc40006800000 */
[----:B------:R-:W-:Y:S02]  /*70c0*/  FMNMX.FTZ R6, R193, R6, !PT ;  /* 0x00000006c1067209 */ /* 0x000fe40007810000 */
[C---:B------:R-:W-:Y:S02]  /*70d0*/  ISETP.GT.AND P5, PT, R50.reuse, RZ, P1 ;  /* 0x000000ff3200720c */ /* 0x040fe40000fa4270 */
[----:B------:R-:W-:Y:S02]  /*70e0*/  FMNMX.FTZ R6, R181, R6, !PT ;  /* 0x00000006b5067209 */ /* 0x000fe40007810000 */
[----:B------:R-:W-:Y:S02]  /*70f0*/  ISETP.GT.AND P6, PT, R50, 0x1, P1 ;  /* 0x000000013200780c */ /* 0x000fe40000fc4270 */
[----:B------:R-:W-:Y:S02]  /*7100*/  FMNMX.FTZ R6, R177, R6, !PT ;  /* 0x00000006b1067209 */ /* 0x000fe40007810000 */
[----:B------:R-:W-:-:S02]  /*7110*/  ISETP.LT.OR P5, PT, R48, 0x1, P5 ;  /* 0x000000013000780c */ /* 0x000fc40002fa1670 */
        /* <DEDUP_REMOVED lines=13> */
[----:B------:R-:W-:Y:S02]  /*71f0*/  FMNMX.FTZ R10, R197, R4, !PT ;  /* 0x00000004c50a7209 */ /* 0x000fe40007810000 */
[----:B------:R-:W-:Y:S02]  /*7200*/  FMNMX.FTZ R6, R79, R6, !PT ;  /* 0x000000064f067209 */ /* 0x000fe40007810000 */
[----:B------:R-:W-:Y:S02]  /*7210*/  ISETP.LT.OR P4, PT, R48, 0xa, P4 ;  /* 0x0000000a3000780c */ /* 0x000fe40002781670 */
[----:B------:R-:W-:Y:S02]  /*7220*/  FMNMX.FTZ R6, R77, R6, !PT ;  /* 0x000000064d067209 */ /* 0x000fe40007810000 */
[----:B------:R-:W-:-:S02]  /*7230*/  FSEL R153, R13, -INF , !P3 ;  /* 0xff8000000d997808 */ /* 0x000fc40005800000 */
[----:B------:R-:W-:Y:S02]  /*7240*/  FMNMX.FTZ R6, R75, R6, !PT ;  /* 0x000000064b067209 */ /* 0x000fe40007810000 */
[----:B------:R-:W-:Y:S02]  /*7250*/  FMNMX.FTZ R10, R87, R10, !PT ;  /* 0x0000000a570a7209 */ /* 0x000fe40007810000 */
[----:B------:R-:W-:Y:S02]  /*7260*/  FMNMX.FTZ R6, R73, R6, !PT ;  /* 0x0000000649067209 */ /* 0x000fe40007810000 */
[----:B------:R-:W-:Y:S02]  /*7270*/  ISETP.GT.AND P2, PT, R50, 0x11, P1 ;  /* 0x000000113200780c */ /* 0x000fe40000f44270 */
[----:B------:R-:W-:Y:S02]  /*7280*/  FMNMX.FTZ R6, R63, R6, !PT ;  /* 0x000000063f067209 */ /* 0x000fe40007810000 */
[----:B------:R-:W-:-:S02]  /*7290*/  FSEL R155, R12, -INF , !P4 ;  /* 0xff8000000c9b7808 */ /* 0x000fc40006000000 */
[----:B------:R-:W-:Y:S02]  /*72a0*/  FMNMX.FTZ R6, R65, R6, !PT ;  /* 0x0000000641067209 */ /* 0x000fe40007810000 */
[----:B------:R-:W-:Y:S02]  /*72b0*/  FMNMX.FTZ R10, R153, R10, !PT ;  /* 0x0000000a990a7209 */ /* 0x000fe40007810000 */
[----:B------:R-:W-:Y:S02]  /*72c0*/  FMNMX.FTZ R6, R67, R6, !PT ;  /* 0x0000000643067209 */ /* 0x000fe40007810000 */
[----:B------:R-:W-:Y:S02]  /*72d0*/  ISETP.GT.AND P3, PT, R50, 0x18, P1 ;  /* 0x000000183200780c */ /* 0x000fe40000f64270 */
[----:B------:R-:W-:Y:S02]  /*72e0*/  FMNMX.FTZ R6, R69, R6, !PT ;  /* 0x0000000645067209 */ /* 0x000fe40007810000 */
[----:B------:R-:W-:-:S02]  /*72f0*/  ISETP.LT.OR P2, PT, R48, 0x12, P2 ;  /* 0x000000123000780c */ /* 0x000fc40001741670 */
        /* <DEDUP_REMOVED lines=9> */
[----:B------:R-:W-:Y:S02]  /*7390*/  ISETP.LT.OR P4, PT, R48, 0x1a, P4 ;  /* 0x0000001a3000780c */ /* 0x000fe40002781670 */
[----:B------:R-:W-:Y:S02]  /*73a0*/  FMNMX.FTZ R6, R53, R6, !PT ;  /* 0x0000000635067209 */ /* 0x000fe40007810000 */
[----:B------:R-:W-:-:S02]  /*73b0*/  FSEL R165, R20, -INF , !P3 ;  /* 0xff80000014a57808 */ /* 0x000fc40005800000 */
[----:B------:R-:W-:Y:S02]  /*73c0*/  FMNMX.FTZ R6, R51, R6, !PT ;  /* 0x0000000633067209 */ /* 0x000fe40007810000 */
[----:B------:R-:W-:Y:S02]  /*73d0*/  ISETP.GT.AND P3, PT, R50, 0x28, P1 ;  /* 0x000000283200780c */ /* 0x000fe40000f64270 */
[----:B------:R-:W-:Y:S02]  /*73e0*/  FMNMX.FTZ R52, R49, R6, !PT ;  /* 0x0000000631347209 */ /* 0x000fe40007810000 */
[----:B------:R-:W0:Y:S01]  /*73f0*/  LDC R6, c[0x0][0x988] ;  /* 0x00026200ff067b82 */ /* 0x000e220000000800 */
[----:B------:R-:W-:Y:S02]  /*7400*/  ISETP.LT.OR P3, PT, R48, 0x29, P3 ;  /* 0x000000293000780c */ /* 0x000fe40001f61670 */
[----:B------:R-:W1:Y:S01]  /*7410*/  SHFL.BFLY PT, R7, R52, 0x2, 0x1f ;  /* 0x0c401f0034077f89 */ /* 0x000e6200000e0000 */
[----:B------:R-:W-:-:S02]  /*7420*/  ISETP.GT.AND P5, PT, R50, 0x38, P1 ;  /* 0x000000383200780c */ /* 0x000fc40000fa4270 */
[----:B------:R-:W-:Y:S02]  /*7430*/  FSEL R29, R29, -INF , !P3 ;  /* 0xff8000001d1d7808 */ /* 0x000fe40005800000 */
[----:B------:R-:W-:Y:S02]  /*7440*/  ISETP.GT.AND P3, PT, R50, 0x31, P1 ;  /* 0x000000313200780c */ /* 0x000fe40000f64270 */
[C---:B------:R-:W-:Y:S02]  /*7450*/  ISETP.LT.OR P5, PT, R48.reuse, 0x39, P5 ;  /* 0x000000393000780c */ /* 0x040fe40002fa1670 */
[----:B------:R-:W-:Y:S02]  /*7460*/  ISETP.LT.OR P3, PT, R48, 0x32, P3 ;  /* 0x000000323000780c */ /* 0x000fe40001f61670 */
[----:B-1----:R-:W-:-:S05]  /*7470*/  FMNMX.FTZ R54, R52, R7, !PT ;  /* 0x0000000734367209 */ /* 0x002fca0007810000 */
[----:B------:R-:W1:Y:S02]  /*7480*/  SHFL.BFLY PT, R7, R54, 0x1, 0x1f ;  /* 0x0c201f0036077f89 */ /* 0x000e6400000e0000 */
[----:B-1----:R-:W-:-:S04]  /*7490*/  FMNMX.FTZ R7, R54, R7, !PT ;  /* 0x0000000736077209 */ /* 0x002fc80007810000 */
[C---:B------:R-:W-:Y:S01]  /*74a0*/  FSETP.NEU.FTZ.AND P6, PT, R7.reuse, -INF , PT ;  /* 0xff8000000700780b */ /* 0x040fe20003fdd000 */
[----:B0-----:R-:W-:-:S03]  /*74b0*/  FMUL.FTZ R52, R7, R6 ;  /* 0x0000000607347220 */ /* 0x001fc60000410000 */
[----:B------:R-:W-:Y:S02]  /*74c0*/  FSEL R12, R7, RZ, P6 ;  /* 0x000000ff070c7208 */ /* 0x000fe40003000000 */
[----:B------:R-:W-:-:S05]  /*74d0*/  FSEL R52, R52, RZ, P6 ;  /* 0x000000ff34347208 */ /* 0x000fca0003000000 */
[-CC-:B------:R-:W-:Y:S01]  /*74e0*/  FFMA.FTZ R13, R163, R6.reuse, -R52.reuse ;  /* 0x00000006a30d7223 */ /* 0x180fe20000010834 */
[----:B------:R-:W-:Y:S01]  /*74f0*/  FSEL R163, R14, -INF , !P2 ;  /* 0xff8000000ea37808 */ /* 0x000fe20005000000 */
[-CC-:B------:R-:W-:Y:S01]  /*7500*/  FFMA.FTZ R180, R169, R6.reuse, -R52.reuse ;  /* 0x00000006a9b47223 */ /* 0x180fe20000010834 */
[----:B------:R-:W-:Y:S01]  /*7510*/  ISETP.GT.AND P2, PT, R50, 0x21, P1 ;  /* 0x000000213200780c */ /* 0x000fe20000f44270 */
[--C-:B------:R-:W-:Y:S01]  /*7520*/  FFMA.FTZ R182, R175, R6, -R52.reuse ;  /* 0x00000006afb67223 */ /* 0x100fe20000010834 */
[----:B------:R-:W-:Y:S01]  /*7530*/  FMNMX.FTZ R10, R163, R10, !PT ;  /* 0x0000000aa30a7209 */ /* 0x000fe20007810000 */
[-CC-:B------:R-:W-:Y:S01]  /*7540*/  FFMA.FTZ R176, R179, R6.reuse, -R52.reuse ;  /* 0x00000006b3b07223 */ /* 0x180fe20000010834 */
[----:B------:R-:W-:Y:S01]  /*7550*/  FSEL R169, R24, -INF , !P4 ;  /* 0xff80000018a97808 */ /* 0x000fe20006000000 */
[--C-:B------:R-:W-:Y:S01]  /*7560*/  FFMA.FTZ R15, R183, R6, -R52.reuse ;  /* 0x00000006b70f7223 */ /* 0x100fe20000010834 */
[----:B------:R-:W-:Y:S01]  /*7570*/  FMNMX.FTZ R10, R165, R10, !PT ;  /* 0x0000000aa50a7209 */ /* 0x000fe20007810000 */
[-CC-:B------:R-:W-:Y:S01]  /*7580*/  FFMA.FTZ R178, R193, R6.reuse, -R52.reuse ;  /* 0x00000006c1b27223 */ /* 0x180fe20000010834 */
[----:B------:R-:W-:Y:S01]  /*7590*/  ISETP.LT.OR P2, PT, R48, 0x22, P2 ;  /* 0x000000223000780c */ /* 0x000fe20001741670 */
[--C-:B------:R-:W-:Y:S01]  /*75a0*/  FFMA.FTZ R172, R177, R6, -R52.reuse ;  /* 0x00000006b1ac7223 */ /* 0x100fe20000010834 */
[----:B------:R-:W-:Y:S01]  /*75b0*/  FMNMX.FTZ R10, R169, R10, !PT ;  /* 0x0000000aa90a7209 */ /* 0x000fe20007810000 */
[-CC-:B------:R-:W-:Y:S01]  /*75c0*/  FFMA.FTZ R174, R167, R6.reuse, -R52.reuse ;  /* 0x00000006a7ae7223 */ /* 0x180fe20000010834 */
[C---:B------:R-:W-:Y:S01]  /*75d0*/  ISETP.GT.AND P4, PT, R50.reuse, 0x29, P1 ;  /* 0x000000293200780c */ /* 0x040fe20000f84270 */
[-CC-:B------:R-:W-:Y:S01]  /*75e0*/  FFMA.FTZ R168, R159, R6.reuse, -R52.reuse ;  /* 0x000000069fa87223 */ /* 0x180fe20000010834 */
[----:B------:R-:W-:Y:S01]  /*75f0*/  FSEL R175, R21, -INF , !P2 ;  /* 0xff80000015af7808 */ /* 0x000fe20005000000 */
[--C-:B------:R-:W-:Y:S01]  /*7600*/  FFMA.FTZ R21, R195, R6, -R52.reuse ;  /* 0x00000006c3157223 */ /* 0x100fe20000010834 */
[----:B------:R-:W-:Y:S01]  /*7610*/  FMNMX.FTZ R10, R171, R10, !PT ;  /* 0x0000000aab0a7209 */ /* 0x000fe20007810000 */
[-CC-:B------:R-:W-:Y:S01]  /*7620*/  FFMA.FTZ R170, R83, R6.reuse, -R52.reuse ;  /* 0x0000000653aa7223 */ /* 0x180fe20000010834 */
[----:B------:R-:W-:Y:S01]  /*7630*/  ISETP.GT.AND P2, PT, R50, 0x30, P1 ;  /* 0x000000303200780c */ /* 0x000fe20000f44270 */
[-CC-:B------:R-:W-:Y:S01]  /*7640*/  FFMA.FTZ R164, R79, R6.reuse, -R52.reuse ;  /* 0x000000064fa47223 */ /* 0x180fe20000010834 */
[C---:B------:R-:W-:Y:S01]  /*7650*/  ISETP.LT.OR P4, PT, R48.reuse, 0x2a, P4 ;  /* 0x0000002a3000780c */ /* 0x040fe20002781670 */
[--C-:B------:R-:W-:Y:S01]  /*7660*/  FFMA.FTZ R166, R75, R6, -R52.reuse ;  /* 0x000000064ba67223 */ /* 0x100fe20000010834 */
[----:B------:R-:W-:Y:S01]  /*7670*/  FMNMX.FTZ R10, R175, R10, !PT ;  /* 0x0000000aaf0a7209 */ /* 0x000fe20007810000 */
[-CC-:B------:R-:W-:Y:S01]  /*7680*/  FFMA.FTZ R154, R51, R6.reuse, -R52.reuse ;  /* 0x00000006339a7223 */ /* 0x180fe20000010834 */
[----:B------:R-:W-:Y:S01]  /*7690*/  ISETP.LT.OR P2, PT, R48, 0x31, P2 ;  /* 0x000000313000780c */ /* 0x000fe20001741670 */
[----:B------:R-:W-:Y:S01]  /*76a0*/  FADD.FTZ R51, -R12, R3 ;  /* 0x000000030c337221 */ /* 0x000fe20000010100 */
[----:B------:R-:W-:Y:S01]  /*76b0*/  FSEL R179, R25, -INF , !P4 ;  /* 0xff80000019b37808 */ /* 0x000fe20006000000 */
[--C-:B------:R-:W-:Y:S01]  /*76c0*/  FFMA.FTZ R25, R181, R6, -R52.reuse ;  /* 0x00000006b5197223 */ /* 0x100fe20000010834 */
[----:B------:R-:W-:Y:S01]  /*76d0*/  FMNMX.FTZ R10, R29, R10, !PT ;  /* 0x0000000a1d0a7209 */ /* 0x000fe20007810000 */
[--C-:B------:R-:W-:Y:S01]  /*76e0*/  FFMA.FTZ R3, R49, R6, -R52.reuse ;  /* 0x0000000631037223 */ /* 0x100fe20000010834 */
[----:B------:R-:W-:Y:S01]  /*76f0*/  FSEL R183, R28, -INF , !P2 ;  /* 0xff8000001cb77808 */ /* 0x000fe20005000000 */
[----:B------:R-:W-:Y:S01]  /*7700*/  MUFU.EX2 R13, R13 ;  /* 0x0000000d000d7308 */ /* 0x000fe20000000800 */
[----:B------:R-:W-:Y:S01]  /*7710*/  FMNMX.FTZ R10, R179, R10, !PT ;  /* 0x0000000ab30a7209 */ /* 0x000fe20007810000 */
[-CC-:B------:R-:W-:Y:S01]  /*7720*/  FFMA.FTZ R152, R57, R6.reuse, -R52.reuse ;  /* 0x0000000639987223 */ /* 0x180fe20000010834 */
[C---:B------:R-:W-:Y:S01]  /*7730*/  ISETP.GT.AND P4, PT, R50.reuse, 0x39, P1 ;  /* 0x000000393200780c */ /* 0x040fe20000f84270 */
[-CC-:B------:R-:W-:Y:S01]  /*7740*/  FFMA.FTZ R162, R67, R6.reuse, -R52.reuse ;  /* 0x0000000643a27223 */ /* 0x180fe20000010834 */
[----:B------:R-:W-:Y:S01]  /*7750*/  FSEL R195, R27, -INF , !P3 ;  /* 0xff8000001bc37808 */ /* 0x000fe20005800000 */
[--C-:B------:R-:W-:Y:S01]  /*7760*/  FFMA.FTZ R27, R173, R6, -R52.reuse ;  /* 0x00000006ad1b7223 */ /* 0x100fe20000010834 */
[----:B------:R-:W-:Y:S01]  /*7770*/  FMNMX.FTZ R10, R183, R10, !PT ;  /* 0x0000000ab70a7209 */ /* 0x000fe20007810000 */
[----:B------:R-:W-:Y:S01]  /*7780*/  MUFU.EX2 R180, R180 ;  /* 0x000000b400b47308 */ /* 0x000fe20000000800 */
[----:B------:R-:W-:Y:S01]  /*7790*/  ISETP.GT.AND P2, PT, R50, 0x40, P1 ;  /* 0x000000403200780c */ /* 0x000fe20000f44270 */
[-CC-:B------:R-:W-:Y:S01]  /*77a0*/  FFMA.FTZ R158, R55, R6.reuse, -R52.reuse ;  /* 0x00000006379e7223 */ /* 0x180fe20000010834 */
[----:B------:R-:W-:Y:S01]  /*77b0*/  FSEL R193, R31, -INF , !P5 ;  /* 0xff8000001fc17808 */ /* 0x000fe20006800000 */
[-CC-:B------:R-:W-:Y:S01]  /*77c0*/  FFMA.FTZ R31, R161, R6.reuse, -R52.reuse ;  /* 0x00000006a11f7223 */ /* 0x180fe20000010834 */
[----:B------:R-:W-:Y:S01]  /*77d0*/  ISETP.LT.OR P4, PT, R48, 0x3a, P4 ;  /* 0x0000003a3000780c */ /* 0x000fe20002781670 */
[--C-:B------:R-:W-:Y:S01]  /*77e0*/  FFMA.FTZ R55, R59, R6, -R52.reuse ;  /* 0x000000063b377223 */ /* 0x100fe20000010834 */
[----:B------:R-:W-:Y:S01]  /*77f0*/  FMNMX.FTZ R10, R195, R10, !PT ;  /* 0x0000000ac30a7209 */ /* 0x000fe20007810000 */
[----:B------:R-:W-:Y:S01]  /*7800*/  MUFU.EX2 R182, R182 ;  /* 0x000000b600b67308 */ /* 0x000fe20000000800 */
[----:B------:R-:W-:Y:S01]  /*7810*/  ISETP.GT.AND P3, PT, R50, 0x41, P1 ;  /* 0x000000413200780c */ /* 0x000fe20000f64270 */
[-CC-:B------:R-:W-:Y:S01]  /*7820*/  FFMA.FTZ R160, R63, R6.reuse, -R52.reuse ;  /* 0x000000063fa07223 */ /* 0x180fe20000010834 */
[----:B------:R-:W-:Y:S01]  /*7830*/  ISETP.LT.OR P2, PT, R48, 0x41, P2 ;  /* 0x000000413000780c */ /* 0x000fe20001741670 */
        /* <DEDUP_REMOVED lines=8> */
[----:B------:R-:W-:Y:S01]  /*78c0*/  FFMA.FTZ R53, R53, R6, -R52 ;  /* 0x0000000635357223 */ /* 0x000fe20000010834 */
[----:B------:R-:W-:-:S02]  /*78d0*/  ISETP.LT.OR P3, PT, R48, 0x42, P3 ;  /* 0x000000423000780c */ /* 0x000fc40001f61670 */
[----:B------:R-:W-:Y:S01]  /*78e0*/  FMNMX.FTZ R10, R181, R10, !PT ;  /* 0x0000000ab50a7209 */ /* 0x000fe20007810000 */
[----:B------:R-:W-:Y:S01]  /*78f0*/  MUFU.EX2 R176, R176 ;  /* 0x000000b000b07308 */ /* 0x000fe20000000800 */
[----:B------:R-:W-:Y:S02]  /*7900*/  ISETP.GT.AND P4, PT, R50, 0x49, P1 ;  /* 0x000000493200780c */ /* 0x000fe40000f84270 */
[----:B------:R-:W-:Y:S02]  /*7910*/  ISETP.LT.OR P5, PT, R48, 0x49, P5 ;  /* 0x000000493000780c */ /* 0x000fe40002fa1670 */
[----:B------:R-:W-:Y:S01]  /*7920*/  FSEL R177, R33, -INF , !P3 ;  /* 0xff80000021b17808 */ /* 0x000fe20005800000 */
[----:B------:R-:W-:Y:S01]  /*7930*/  FFMA.FTZ R33, R85, R6, -R52 ;  /* 0x0000000655217223 */ /* 0x000fe20000010834 */
[----:B------:R-:W-:Y:S01]  /*7940*/  FMNMX.FTZ R10, R199, R10, !PT ;  /* 0x0000000ac70a7209 */ /* 0x000fe20007810000 */
[----:B------:R-:W-:Y:S01]  /*7950*/  MUFU.EX2 R21, R21 ;  /* 0x0000001500157308 */ /* 0x000fe20000000800 */
[----:B------:R-:W-:-:S02]  /*7960*/  ISETP.GT.AND P2, PT, R50, 0x50, P1 ;  /* 0x000000503200780c */ /* 0x000fc40000f44270 */
[----:B------:R-:W-:Y:S02]  /*7970*/  FSEL R35, R35, -INF , !P5 ;  /* 0xff80000023237808 */ /* 0x000fe40006800000 */
[----:B------:R-:W-:Y:S02]  /*7980*/  ISETP.LT.OR P4, PT, R48, 0x4a, P4 ;  /* 0x0000004a3000780c */ /* 0x000fe40002781670 */
[----:B------:R-:W-:Y:S01]  /*7990*/  FMNMX.FTZ R10, R177, R10, !PT ;  /* 0x0000000ab10a7209 */ /* 0x000fe20007810000 */
[----:B------:R-:W-:Y:S01]  /*79a0*/  MUFU.EX2 R178, R178 ;  /* 0x000000b200b27308 */ /* 0x000fe20000000800 */
[----:B------:R-:W-:Y:S02]  /*79b0*/  ISETP.GT.AND P3, PT, R50, 0x51, P1 ;  /* 0x000000513200780c */ /* 0x000fe40000f64270 */
[----:B------:R-:W-:Y:S02]  /*79c0*/  ISETP.LT.OR P2, PT, R48, 0x51, P2 ;  /* 0x000000513000780c */ /* 0x000fe40001741670 */
[----:B------:R-:W-:-:S02]  /*79d0*/  FSEL R167, R34, -INF , !P4 ;  /* 0xff80000022a77808 */ /* 0x000fc40006000000 */
[----:B------:R-:W-:Y:S01]  /*79e0*/  FMNMX.FTZ R10, R35, R10, !PT ;  /* 0x0000000a230a7209 */ /* 0x000fe20007810000 */
[----:B------:R-:W-:Y:S01]  /*79f0*/  MUFU.EX2 R25, R25 ;  /* 0x0000001900197308 */ /* 0x000fe20000000800 */
[----:B------:R-:W-:Y:S02]  /*7a00*/  ISETP.GT.AND P5, PT, R50, 0x58, P1 ;  /* 0x000000583200780c */ /* 0x000fe40000fa4270 */
[----:B------:R-:W-:Y:S02]  /*7a10*/  FSEL R37, R37, -INF , !P2 ;  /* 0xff80000025257808 */ /* 0x000fe40005000000 */
[----:B------:R-:W-:Y:S02]  /*7a20*/  ISETP.LT.OR P3, PT, R48, 0x52, P3 ;  /* 0x000000523000780c */ /* 0x000fe40001f61670 */
[----:B------:R-:W-:Y:S01]  /*7a30*/  FMNMX.FTZ R10, R167, R10, !PT ;  /* 0x0000000aa70a7209 */ /* 0x000fe20007810000 */
[----:B------:R-:W-:Y:S01]  /*7a40*/  MUFU.EX2 R172, R172 ;  /* 0x000000ac00ac7308 */ /* 0x000fe20000000800 */
[----:B------:R-:W-:-:S02]  /*7a50*/  ISETP.GT.AND P4, PT, R50, 0x59, P1 ;  /* 0x000000593200780c */ /* 0x000fc40000f84270 */
[----:B------:R-:W-:Y:S02]  /*7a60*/  ISETP.LT.OR P5, PT, R48, 0x59, P5 ;  /* 0x000000593000780c */ /* 0x000fe40002fa1670 */
[----:B------:R-:W-:Y:S02]  /*7a70*/  FSEL R161, R36, -INF , !P3 ;  /* 0xff80000024a17808 */ /* 0x000fe40005800000 */
[----:B------:R-:W-:Y:S01]  /*7a80*/  FMNMX.FTZ R10, R37, R10, !PT ;  /* 0x0000000a250a7209 */ /* 0x000fe20007810000 */
[----:B------:R-:W-:Y:S01]  /*7a90*/  MUFU.EX2 R27, R27 ;  /* 0x0000001b001b7308 */ /* 0x000fe20000000800 */
[----:B------:R-:W-:Y:S02]  /*7aa0*/  ISETP.GT.AND P2, PT, R50, 0x60, P1 ;  /* 0x000000603200780c */ /* 0x000fe40000f44270 */
[----:B------:R-:W-:Y:S01]  /*7ab0*/  FSEL R159, R39, -INF , !P5 ;  /* 0xff800000279f7808 */ /* 0x000fe20006800000 */
[----:B------:R-:W-:Y:S01]  /*7ac0*/  FFMA.FTZ R39, R81, R6, -R52 ;  /* 0x0000000651277223 */ /* 0x000fe20000010834 */
[----:B------:R-:W-:-:S02]  /*7ad0*/  ISETP.LT.OR P4, PT, R48, 0x5a, P4 ;  /* 0x0000005a3000780c */ /* 0x000fc40002781670 */
[----:B------:R-:W-:Y:S01]  /*7ae0*/  FMNMX.FTZ R10, R161, R10, !PT ;  /* 0x0000000aa10a7209 */ /* 0x000fe20007810000 */
[----:B------:R-:W-:Y:S01]  /*7af0*/  MUFU.EX2 R174, R174 ;  /* 0x000000ae00ae7308 */ /* 0x000fe20000000800 */
[----:B------:R-:W-:Y:S02]  /*7b00*/  ISETP.GT.AND P3, PT, R50, 0x61, P1 ;  /* 0x000000613200780c */ /* 0x000fe40000f64270 */
[----:B------:R-:W-:Y:S02]  /*7b10*/  ISETP.LT.OR P2, PT, R48, 0x61, P2 ;  /* 0x000000613000780c */ /* 0x000fe40001741670 */
[----:B------:R-:W-:Y:S02]  /*7b20*/  FSEL R85, R38, -INF , !P4 ;  /* 0xff80000026557808 */ /* 0x000fe40006000000 */
        /* <DEDUP_REMOVED lines=19> */
[----:B------:R-:W-:Y:S01]  /*7c60*/  FSEL R79, R43, -INF , !P4 ;  /* 0xff8000002b4f7808 */ /* 0x000fe20006000000 */
[----:B------:R-:W-:Y:S01]  /*7c70*/  FFMA.FTZ R43, R77, R6, -R52 ;  /* 0x000000064d2b7223 */ /* 0x000fe20000010834 */
        /* <DEDUP_REMOVED lines=8> */
[C---:B------:R-:W-:Y:S02]  /*7d00*/  ISETP.LT.OR P5, PT, R48.reuse, 0x79, P5 ;  /* 0x000000793000780c */ /* 0x040fe40002fa1670 */
[----:B------:R-:W-:Y:S01]  /*7d10*/  FSEL R77, R45, -INF , !P3 ;  /* 0xff8000002d4d7808 */ /* 0x000fe20005800000 */
[----:B------:R-:W-:Y:S01]  /*7d20*/  FFMA.FTZ R45, R73, R6, -R52 ;  /* 0x00000006492d7223 */ /* 0x000fe20000010834 */
[----:B------:R-:W-:Y:S01]  /*7d30*/  FMNMX.FTZ R10, R173, R10, !PT ;  /* 0x0000000aad0a7209 */ /* 0x000fe20007810000 */
[----:B------:R-:W-:Y:S01]  /*7d40*/  MUFU.EX2 R43, R43 ;  /* 0x0000002b002b7308 */ /* 0x000fe20000000800 */
[----:B------:R-:W-:-:S02]  /*7d50*/  ISETP.LT.OR P1, PT, R48, 0x7a, P1 ;  /* 0x0000007a3000780c */ /* 0x000fc40000f21670 */
[----:B------:R-:W-:Y:S02]  /*7d60*/  FSEL R201, R46, -INF , !P5 ;  /* 0xff8000002ec97808 */ /* 0x000fe40006800000 */
[----:B------:R-:W-:Y:S02]  /*7d70*/  FMNMX.FTZ R10, R77, R10, !PT ;  /* 0x0000000a4d0a7209 */ /* 0x000fe40007810000 */
[----:B------:R-:W-:Y:S01]  /*7d80*/  FSEL R75, R47, -INF , !P1 ;  /* 0xff8000002f4b7808 */ /* 0x000fe20004800000 */
[----:B------:R-:W-:Y:S01]  /*7d90*/  FFMA.FTZ R47, R65, R6, -R52 ;  /* 0x00000006412f7223 */ /* 0x000fe20000010834 */
        /* <DEDUP_REMOVED lines=13> */
[----:B0-----:R-:W-:Y:S01]  /*7e70*/  FMNMX.FTZ R11, R11, R10, !PT ;  /* 0x0000000a0b0b7209 */ /* 0x001fe20007810000 */
[----:B------:R-:W-:-:S03]  /*7e80*/  FMUL.FTZ R10, R51, R6 ;  /* 0x00000006330a7220 */ /* 0x000fc60000410000 */
[C---:B------:R-:W-:Y:S01]  /*7e90*/  FSETP.NEU.FTZ.AND P1, PT, R11.reuse, -INF , PT ;  /* 0xff8000000b00780b */ /* 0x040fe20003f3d000 */
[----:B------:R-:W-:Y:S02]  /*7ea0*/  FMUL.FTZ R12, R11, R6 ;  /* 0x000000060b0c7220 */ /* 0x000fe40000410000 */
[----:B------:R-:W-:Y:S03]  /*7eb0*/  MUFU.EX2 R158, R158 ;  /* 0x0000009e009e7308 */ /* 0x000fe60000000800 */
[----:B------:R-:W-:-:S05]  /*7ec0*/  FSEL R12, R12, RZ, P1 ;  /* 0x000000ff0c0c7208 */ /* 0x000fca0000800000 */
[----:B------:R-:W0:Y:S01]  /*7ed0*/  MUFU.EX2 R10, R10 ;  /* 0x0000000a000a7308 */ /* 0x000e220000000800 */
[-CC-:B------:R-:W-:Y:S01]  /*7ee0*/  FFMA.FTZ R65, R175, R6.reuse, -R12.reuse ;  /* 0x00000006af417223 */ /* 0x180fe2000001080c */
[-CC-:B------:R-:W-:Y:S01]  /*7ef0*/  FFMA.FTZ R175, R29, R6.reuse, -R12.reuse ;  /* 0x000000061daf7223 */ /* 0x180fe2000001080c */
[----:B------:R-:W-:Y:S01]  /*7f00*/  FSEL R29, R11, RZ, P1 ;  /* 0x000000ff0b1d7208 */ /* 0x000fe20000800000 */
[-CC-:B------:R-:W-:Y:S01]  /*7f10*/  FFMA.FTZ R49, R197, R6.reuse, -R12.reuse ;  /* 0x00000006c5317223 */ /* 0x180fe2000001080c */
[-CC-:B------:R-:W-:Y:S01]  /*7f20*/  FFMA.FTZ R14, R87, R6.reuse, -R12.reuse ;  /* 0x00000006570e7223 */ /* 0x180fe2000001080c */
[-CC-:B------:R-:W-:Y:S01]  /*7f30*/  FFMA.FTZ R20, R153, R6.reuse, -R12.reuse ;  /* 0x0000000699147223 */ /* 0x180fe2000001080c */
[-C--:B------:R-:W-:Y:S01]  /*7f40*/  FFMA.FTZ R51, R155, R6.reuse, -R12 ;  /* 0x000000069b337223 */ /* 0x080fe2000001080c */
[----:B------:R-:W-:Y:S01]  /*7f50*/  FADD.FTZ R29, -R29, R4 ;  /* 0x000000041d1d7221 */ /* 0x000fe20000010100 */
[-CC-:B------:R-:W-:Y:S01]  /*7f60*/  FFMA.FTZ R24, R157, R6.reuse, -R12.reuse ;  /* 0x000000069d187223 */ /* 0x180fe2000001080c */
[----:B------:R-:W-:Y:S01]  /*7f70*/  MUFU.EX2 R49, R49 ;  /* 0x0000003100317308 */ /* 0x000fe20000000800 */
[-CC-:B------:R-:W-:Y:S01]  /*7f80*/  FFMA.FTZ R57, R163, R6.reuse, -R12.reuse ;  /* 0x00000006a3397223 */ /* 0x180fe2000001080c */
[-C--:B------:R-:W-:Y:S01]  /*7f90*/  FMUL.FTZ R4, R29, R6.reuse ;  /* 0x000000061d047220 */ /* 0x080fe20000410000 */
[-CC-:B------:R-:W-:Y:S01]  /*7fa0*/  FFMA.FTZ R29, R35, R6.reuse, -R12.reuse ;  /* 0x00000006231d7223 */ /* 0x180fe2000001080c */
[-CC-:B------:R-:W-:Y:S01]  /*7fb0*/  FFMA.FTZ R26, R165, R6.reuse, -R12.reuse ;  /* 0x00000006a51a7223 */ /* 0x180fe2000001080c */
[-CC-:B------:R-:W-:Y:S01]  /*7fc0*/  FFMA.FTZ R59, R169, R6.reuse, -R12.reuse ;  /* 0x00000006a93b7223 */ /* 0x180fe2000001080c */
[--C-:B------:R-:W-:Y:S01]  /*7fd0*/  FFMA.FTZ R28, R171, R6, -R12.reuse ;  /* 0x00000006ab1c7223 */ /* 0x100fe2000001080c */
[----:B0-----:R-:W-:Y:S01]  /*7fe0*/  FFMA.FTZ R35, R10, R2, R13 ;  /* 0x000000020a237223 */ /* 0x001fe2000001000d */
[----:B------:R-:W0:Y:S01]  /*7ff0*/  MUFU.EX2 R4, R4 ;  /* 0x0000000400047308 */ /* 0x000e220000000800 */
[-CC-:B------:R-:W-:Y:S01]  /*8000*/  FFMA.FTZ R30, R179, R6.reuse, -R12.reuse ;  /* 0x00000006b31e7223 */ /* 0x180fe2000001080c */
[-CC-:B------:R-:W-:Y:S01]  /*8010*/  FFMA.FTZ R169, R183, R6.reuse, -R12.reuse ;  /* 0x00000006b7a97223 */ /* 0x180fe2000001080c */
[----:B------:R-:W-:Y:S01]  /*8020*/  FADD.FTZ R35, R180, R35 ;  /* 0x00000023b4237221 */ /* 0x000fe20000010000 */
        /* <DEDUP_REMOVED lines=11> */
[--C-:B------:R-:W-:Y:S01]  /*80e0*/  FFMA.FTZ R83, R83, R6, -R12.reuse ;  /* 0x0000000653537223 */ /* 0x100fe2000001080c */
[----:B------:R-:W2:Y:S01]  /*80f0*/  MUFU.EX2 R20, R20 ;  /* 0x0000001400147308 */ /* 0x000ea20000000800 */
[----:B0-----:R-:W-:Y:S01]  /*8100*/  FFMA.FTZ R67, R4, R0, R49 ;  /* 0x0000000004437223 */ /* 0x001fe20000010031 */
[----:B------:R-:W-:Y:S01]  /*8110*/  FADD.FTZ R0, R182, R35 ;  /* 0x00000023b6007221 */ /* 0x000fe20000010000 */
[-CC-:B------:R-:W-:Y:S01]  /*8120*/  FFMA.FTZ R35, R37, R6.reuse, -R12.reuse ;  /* 0x0000000625237223 */ /* 0x180fe2000001080c */
[-CC-:B------:R-:W-:Y:S01]  /*8130*/  FFMA.FTZ R81, R81, R6.reuse, -R12.reuse ;  /* 0x0000000651517223 */ /* 0x180fe2000001080c */
[-CC-:B------:R-:W-:Y:S01]  /*8140*/  FFMA.FTZ R79, R79, R6.reuse, -R12.reuse ;  /* 0x000000064f4f7223 */ /* 0x180fe2000001080c */
[-CC-:B------:R-:W-:Y:S01]  /*8150*/  FFMA.FTZ R173, R173, R6.reuse, -R12.reuse ;  /* 0x00000006adad7223 */ /* 0x180fe2000001080c */
[-CC-:B------:R-:W-:Y:S01]  /*8160*/  FFMA.FTZ R77, R77, R6.reuse, -R12.reuse ;  /* 0x000000064d4d7223 */ /* 0x180fe2000001080c */
[----:B------:R-:W0:Y:S01]  /*8170*/  MUFU.EX2 R51, R51 ;  /* 0x0000003300337308 */ /* 0x000e220000000800 */
[----:B-1----:R-:W-:Y:S01]  /*8180*/  FADD.FTZ R67, R14, R67 ;  /* 0x000000430e437221 */ /* 0x002fe20000010000 */
[-CC-:B------:R-:W-:Y:S01]  /*8190*/  FFMA.FTZ R201, R201, R6.reuse, -R12.reuse ;  /* 0x00000006c9c97223 */ /* 0x180fe2000001080c */
[----:B------:R-:W-:-:S05]  /*81a0*/  FFMA.FTZ R12, R75, R6, -R12 ;  /* 0x000000064b0c7223 */ /* 0x000fca000001080c */
[----:B------:R-:W1:Y:S01]  /*81b0*/  MUFU.EX2 R24, R24 ;  /* 0x0000001800187308 */ /* 0x000e620000000800 */
[----:B--2---:R-:W-:Y:S01]  /*81c0*/  FADD.FTZ R2, R20, R67 ;  /* 0x0000004314027221 */ /* 0x004fe20000010000 */
[----:B------:R-:W-:-:S04]  /*81d0*/  FADD.FTZ R67, R15, R0 ;  /* 0x000000000f437221 */ /* 0x000fc80000010000 */
[----:B------:R-:W-:Y:S02]  /*81e0*/  FADD.FTZ R0, R176, R67 ;  /* 0x00000043b0007221 */ /* 0x000fe40000010000 */
[----:B------:R-:W2:Y:S01]  /*81f0*/  MUFU.EX2 R57, R57 ;  /* 0x0000003900397308 */ /* 0x000ea20000000800 */
[----:B0-----:R-:W-:Y:S01]  /*8200*/  FADD.FTZ R69, R51, R2 ;  /* 0x0000000233457221 */ /* 0x001fe20000010000 */
[----:B------:R-:W-:-:S04]  /*8210*/  FADD.FTZ R37, R21, R0 ;  /* 0x0000000015257221 */ /* 0x000fc80000010000 */
[----:B------:R-:W-:Y:S02]  /*8220*/  FADD.FTZ R0, R178, R37 ;  /* 0x00000025b2007221 */ /* 0x000fe40000010000 */
[----:B------:R-:W0:Y:S01]  /*8230*/  MUFU.EX2 R26, R26 ;  /* 0x0000001a001a7308 */ /* 0x000e220000000800 */
[----:B-1----:R-:W-:Y:S01]  /*8240*/  FADD.FTZ R2, R24, R69 ;  /* 0x0000004518027221 */ /* 0x002fe20000010000 */
[----:B------:R-:W-:-:S04]  /*8250*/  FADD.FTZ R37, R25, R0 ;  /* 0x0000000019257221 */ /* 0x000fc80000010000 */
[----:B------:R-:W-:Y:S02]  /*8260*/  FADD.FTZ R0, R172, R37 ;  /* 0x00000025ac007221 */ /* 0x000fe40000010000 */
[----:B------:R-:W1:Y:S01]  /*8270*/  MUFU.EX2 R59, R59 ;  /* 0x0000003b003b7308 */ /* 0x000e620000000800 */
[----:B--2---:R-:W-:Y:S01]  /*8280*/  FADD.FTZ R67, R57, R2 ;  /* 0x0000000239437221 */ /* 0x004fe20000010000 */
[----:B------:R-:W-:-:S04]  /*8290*/  FADD.FTZ R37, R27, R0 ;  /* 0x000000001b257221 */ /* 0x000fc80000010000 */
[----:B------:R-:W-:Y:S02]  /*82a0*/  FADD.FTZ R0, R174, R37 ;  /* 0x00000025ae007221 */ /* 0x000fe40000010000 */
[----:B------:R-:W2:Y:S01]  /*82b0*/  MUFU.EX2 R28, R28 ;  /* 0x0000001c001c7308 */ /* 0x000ea20000000800 */
[----:B0-----:R-:W-:-:S07]  /*82c0*/  FADD.FTZ R2, R26, R67 ;  /* 0x000000431a027221 */ /* 0x001fce0000010000 */
[----:B------:R-:W0:Y:S01]  /*82d0*/  MUFU.EX2 R65, R65 ;  /* 0x0000004100417308 */ /* 0x000e220000000800 */
[----:B-1----:R-:W-:-:S07]  /*82e0*/  FADD.FTZ R67, R59, R2 ;  /* 0x000000023b437221 */ /* 0x002fce0000010000 */
[----:B------:R-:W1:Y:S01]  /*82f0*/  MUFU.EX2 R175, R175 ;  /* 0x000000af00af7308 */ /* 0x000e620000000800 */
[----:B--2---:R-:W-:Y:S01]  /*8300*/  FADD.FTZ R2, R28, R67 ;  /* 0x000000431c027221 */ /* 0x004fe20000010000 */
[----:B------:R-:W-:-:S06]  /*8310*/  FADD.FTZ R67, R31, R0 ;  /* 0x000000001f437221 */ /* 0x000fcc0000010000 */
[----:B------:R-:W2:Y:S01]  /*8320*/  MUFU.EX2 R30, R30 ;  /* 0x0000001e001e7308 */ /* 0x000ea20000000800 */
[----:B0-----:R-:W-:-:S07]  /*8330*/  FADD.FTZ R2, R65, R2 ;  /* 0x0000000241027221 */ /* 0x001fce0000010000 */
        /* <DEDUP_REMOVED lines=26> */
[----:B------:R-:W-:-:S06]  /*84e0*/  FADD.FTZ R2, R156, R41 ;  /* 0x000000299c027221 */ /* 0x000fcc0000010000 */
        /* <DEDUP_REMOVED lines=37> */
[----:B-1----:R-:W-:Y:S01]  /*8740*/  FADD.FTZ R0, R155, R0 ;  /* 0x000000009b007221 */ /* 0x002fe20000010000 */
[----:B--2---:R-:W-:-:S03]  /*8750*/  FADD.FTZ R2, R3, R2 ;  /* 0x0000000203027221 */ /* 0x004fc60000010000 */
[----:B0-----:R-:W-:Y:S01]  /*8760*/  FADD.FTZ R0, R12, R0 ;  /* 0x000000000c007221 */ /* 0x001fe20000010000 */
[----:B------:R-:W-:Y:S06]  /*8770*/  @!P0 BRA `(.L_x_1075) ;  /* 0x0000000000048947 */ /* 0x000fec0003800000 */
[----:B------:R-:W-:Y:S01]  /*8780*/  BPT.TRAP 0x1 ;  /* 0x000000040000795c */ /* 0x000fe20000300000 */
.L_x_1075:
[----:B------:R-:W-:Y:S01]  /*8790*/  ULEA UR6, UR59, UR41, 0x3 ;  /* 0x000000293b067291 */ /* 0x000fe2000f8e183f */
[----:B------:R-:W-:Y:S01]  /*87a0*/  ISETP.GT.AND P1, PT, R5, UR58, PT ;  /* 0x0000003a05007c0c */ /* 0x000fe2000bf24270 */
[----:B------:R-:W-:Y:S01]  /*87b0*/  UMOV UR60, UR46 ;  /* 0x0000002e003c7c82 */ /* 0x000fe20008000000 */
[----:B------:R-:W-:Y:S01]  /*87c0*/  UMOV UR59, UR45 ;  /* 0x0000002d003b7c82 */ /* 0x000fe20008000000 */
[----:B------:R-:W-:Y:S01]  /*87d0*/  UIADD3 UR6, UR6, 0x28860, URZ ;  /* 0x0002886006067890 */ /* 0x000fe2000fffe03f */
[----:B------:R-:W-:Y:S01]  /*87e0*/  F2FP.BF16.F32.PACK_AB R154, R3, R154 ;  /* 0x0000009a039a723e */ /* 0x000fe200000010ff */
[-C--:B------:R-:W-:Y:S01]  /*87f0*/  FMUL.FTZ R90, R90, R4.reuse ;  /* 0x000000045a5a7220 */ /* 0x080fe20000410000 */
[-C--:B------:R-:W-:Y:S01]  /*8800*/  FMUL.FTZ R91, R91, R4.reuse ;  /* 0x000000045b5b7220 */ /* 0x080fe20000410000 */
[----:B------:R-:W-:Y:S01]  /*8810*/  UPRMT UR6, UR40, 0x654, UR6 ;  /* 0x0000065428067896 */ /* 0x000fe20008000006 */
        /* <DEDUP_REMOVED lines=32> */
[-C--:B------:R-:W-:Y:S01]  /*8a20*/  FMUL.FTZ R88, R88, R10.reuse ;  /* 0x0000000a58587220 */ /* 0x080fe20000410000 */
[----:B------:R-:W-:Y:S01]  /*8a30*/  F2FP.BF16.F32.PACK_AB R181, R14, R49 ;  /* 0x000000310eb5723e */ /* 0x000fe200000010ff */
[----:B------:R-:W-:Y:S01]  /*8a40*/  FMUL.FTZ R89, R89, R10 ;  /* 0x0000000a59597220 */ /* 0x000fe20000410000 */
        /* <DEDUP_REMOVED lines=17> */
[-C--:B------:R-:W-:Y:S01]  /*8b60*/  FMUL.FTZ R108, R108, R10.reuse ;  /* 0x0000000a6c6c7220 */ /* 0x080fe20000410000 */
        /* <DEDUP_REMOVED lines=37> */
[-C--:B------:R-:W-:Y:S01]  /*8dc0*/  FMUL.FTZ R145, R145, R10.reuse ;  /* 0x0000000a91917220 */ /* 0x080fe20000410000 */
[----:B------:R-:W-:Y:S01]  /*8dd0*/  F2FP.BF16.F32.PACK_AB R155, R12, R155 ;  /* 0x0000009b0c9b723e */ /* 0x000fe200000010ff */
[-C--:B------:R-:W-:Y:S01]  /*8de0*/  FMUL.FTZ R148, R148, R10.reuse ;  /* 0x0000000a94947220 */ /* 0x080fe20000410000 */
[----:B------:R-:W-:Y:S01]  /*8df0*/  FMUL.FTZ R149, R149, R10 ;  /* 0x0000000a95957220 */ /* 0x000fe20000410000 */
[----:B------:R-:W-:-:S02]  /*8e00*/  VIADD R5, R5, 0xffffffff ;  /* 0xffffffff05057836 */ /* 0x000fc40000000000 */
[----:B------:R-:W-:Y:S02]  /*8e10*/  IMAD.MOV.U32 R4, RZ, RZ, R11 ;  /* 0x000000ffff047224 */ /* 0x000fe400078e000b */
[----:B------:R-:W-:Y:S01]  /*8e20*/  IMAD.MOV.U32 R3, RZ, RZ, R7 ;  /* 0x000000ffff037224 */ /* 0x000fe200078e0007 */
[----:B------:R-:W-:Y:S06]  /*8e30*/  @P1 BRA `(.L_x_1076) ;  /* 0xffffffc400b81947 */ /* 0x000fec000383ffff */
.L_x_1057:
[----:B------:R-:W-:Y:S01]  /*8e40*/  UISETP.NE.AND UP1, UPT, UR50, URZ, UPT ;  /* 0x0000003f3200728c */ /* 0x000fe2000bf25270 */
[----:B------:R-:W-:Y:S01]  /*8e50*/  IADD3 R9, -R9, 0x1, RZ ;  /* 0x0000000109097810 */ /* 0x000fe20007ffe1ff */
[----:B------:R-:W-:Y:S02]  /*8e60*/  UISETP.NE.AND UP0, UPT, UR49, URZ, UPT ;  /* 0x0000003f3100728c */ /* 0x000fe4000bf05270 */
[----:B------:R-:W-:Y:S02]  /*8e70*/  UIADD3 UR10, UR37, 0x7f, URZ ;  /* 0x0000007f250a7890 */ /* 0x000fe4000fffe03f */
[----:B------:R-:W-:Y:S02]  /*8e80*/  IMAD R3, R8, UR43, R9 ;  /* 0x0000002b08037c24 */ /* 0x000fe4000f8e0209 */
[----:B------:R-:W-:-:S03]  /*8e90*/  PLOP3.LUT P1, PT, PT, PT, UP0, 0x40, 0x0 ;  /* 0x000000000000781c */ /* 0x000fc60003f2e808 */
[----:B------:R-:W-:Y:S01]  /*8ea0*/  @UP1 ULDC UR6, c[0x0][0x44c] ;  /* 0x0001130000061ab9 */ /* 0x000fe20000000800 */
[----:B------:R-:W-:Y:S01]  /*8eb0*/  @UP1 ULDC UR11, c[0x0][0x450] ;  /* 0x00011400000b1ab9 */ /* 0x000fe20000000800 */
[----:B------:R-:W-:-:S04]  /*8ec0*/  UIMAD.WIDE.U32 UR6, UR10, UR6, URZ ;  /* 0x000000060a0672a5 */ /* 0x000fc8000f8e003f */
[----:B------:R-:W-:-:S06]  /*8ed0*/  @UP1 USHF.R.U32.HI UR10, URZ, UR11, UR7 ;  /* 0x0000000b3f0a1299 */ /* 0x000fcc0008011607 */
[----:B------:R-:W-:-:S04]  /*8ee0*/  VIADD R3, R3, UR10 ;  /* 0x0000000a03037c36 */ /* 0x000fc80008000000 */
[----:B------:R-:W-:Y:S01]  /*8ef0*/  VIADD R4, R3, -UR55 ;  /* 0x8000003703047c36 */ /* 0x000fe20008000000 */
[----:B------:R-:W-:Y:S06]  /*8f00*/  @P1 BRA `(.L_x_1077) ;  /* 0x0000000000441947 */ /* 0x000fec0003800000 */
[----:B------:R-:W-:-:S13]  /*8f10*/  ISETP.GT.AND P1, PT, R3, -0x1, PT ;  /* 0xffffffff0300780c */ /* 0x000fda0003f24270 */
[----:B------:R-:W-:Y:S05]  /*8f20*/  @P1 BRA `(.L_x_1078) ;  /* 0x0000000000201947 */ /* 0x000fea0003800000 */
[----:B------:R-:W0:Y:S01]  /*8f30*/  LDC R10, c[0x0][0x9e4] ;  /* 0x00027900ff0a7b82 */ /* 0x000e220000000800 */
[----:B------:R-:W-:Y:S02]  /*8f40*/  LOP3.LUT R3, RZ, R3, RZ, 0x33, !PT ;  /* 0x00000003ff037212 */ /* 0x000fe400078e33ff */
[----:B0-----:R-:W-:-:S13]  /*8f50*/  ISETP.NE.AND P1, PT, R10, 0x1, PT ;  /* 0x000000010a00780c */ /* 0x001fda0003f25270 */
[----:B------:R-:W0:Y:S02]  /*8f60*/  @P1 LDC.64 R8, c[0x0][0x9e8] ;  /* 0x00027a00ff081b82 */ /* 0x000e240000000a00 */
[----:B0-----:R-:W-:-:S05]  /*8f70*/  @P1 IMAD.HI.U32 R8, R3, R8, RZ ;  /* 0x0000000803081227 */ /* 0x001fca00078e00ff */
[----:B------:R-:W-:-:S04]  /*8f80*/  @P1 SHF.R.U32.HI R3, RZ, R9, R8 ;  /* 0x00000009ff031219 */ /* 0x000fc80000011608 */
[----:B------:R-:W-:Y:S01]  /*8f90*/  LOP3.LUT R3, RZ, R3, RZ, 0x33, !PT ;  /* 0x00000003ff037212 */ /* 0x000fe200078e33ff */
[----:B------:R-:W-:Y:S06]  /*8fa0*/  BRA `(.L_x_1079) ;  /* 0x0000000000147947 */ /* 0x000fec0003800000 */
.L_x_1078:
[----:B------:R-:W0:Y:S02]  /*8fb0*/  LDC R10, c[0x0][0x9e4] ;  /* 0x00027900ff0a7b82 */ /* 0x000e240000000800 */
[----:B0-----:R-:W-:-:S13]  /*8fc0*/  ISETP.NE.AND P1, PT, R10, 0x1, PT ;  /* 0x000000010a00780c */ /* 0x001fda0003f25270 */
[----:B------:R-:W0:Y:S02]  /*8fd0*/  @P1 LDC.64 R8, c[0x0][0x9e8] ;  /* 0x00027a00ff081b82 */ /* 0x000e240000000a00 */
[----:B0-----:R-:W-:-:S05]  /*8fe0*/  @P1 IMAD.HI.U32 R8, R3, R8, RZ ;  /* 0x0000000803081227 */ /* 0x001fca00078e00ff */
[----:B------:R-:W-:-:S07]  /*8ff0*/  @P1 SHF.R.U32.HI R3, RZ, R9, R8 ;  /* 0x00000009ff031219 */ /* 0x000fce0000011608 */
.L_x_1079:
[----:B------:R-:W-:-:S05]  /*9000*/  IMAD R3, R3, R10, RZ ;  /* 0x0000000a03037224 */ /* 0x000fca00078e02ff */
[----:B------:R-:W-:-:S07]  /*9010*/  VIMNMX R4, R4, R3, !PT ;  /* 0x0000000304047248 */ /* 0x000fce0007fe0100 */
.L_x_1077:
[----:B------:R-:W-:-:S05]  /*9020*/  VIADD R4, R4, 0x7f ;  /* 0x0000007f04047836 */ /* 0x000fca0000000000 */
[----:B------:R-:W-:-:S04]  /*9030*/  SHF.R.S32.HI R3, RZ, 0x1f, R4 ;  /* 0x0000001fff037819 */ /* 0x000fc80000011404 */
[----:B------:R-:W-:-:S04]  /*9040*/  LEA.HI R3, R3, R4, RZ, 0x7 ;  /* 0x0000000403037211 */ /* 0x000fc800078f38ff */
[----:B------:R-:W-:-:S04]  /*9050*/  SHF.R.S32.HI R3, RZ, 0x7, R3 ;  /* 0x00000007ff037819 */ /* 0x000fc80000011403 */
[----:B------:R-:W-:-:S04]  /*9060*/  VIMNMX R4, R3, UR39, !PT ;  /* 0x0000002703047c48 */ /* 0x000fc8000ffe0100 */
[----:B------:R-:W-:-:S13]  /*9070*/  ISETP.GE.AND P1, PT, R5, R4, PT ;  /* 0x000000040500720c */ /* 0x000fda0003f26270 */
[----:B------:R-:W-:Y:S05]  /*9080*/  @!P1 BRA `(.L_x_1080) ;  /* 0x0000002800109947 */ /* 0x000fea0003800000 */
[----:B------:R-:W-:Y:S01]  /*9090*/  IMAD.MOV.U32 R10, RZ, RZ, R11 ;  /* 0x000000ffff0a7224 */ /* 0x000fe200078e000b */
[----:B------:R-:W-:Y:S01]  /*90a0*/  UMOV UR56, UR46 ;  /* 0x0000002e00387c82 */ /* 0x000fe20008000000 */
[----:B------:R-:W-:Y:S01]  /*90b0*/  IMAD.MOV.U32 R8, RZ, RZ, R7 ;  /* 0x000000ffff087224 */ /* 0x000fe200078e0007 */
[----:B------:R-:W-:Y:S01]  /*90c0*/  UMOV UR55, UR45 ;  /* 0x0000002d00377c82 */ /* 0x000fe20008000000 */
[----:B------:R-:W-:-:S05]  /*90d0*/  ULDC UR54, c[0x0][0x9d8] ;  /* 0x0002760000367ab9 */ /* 0x000fca0000000800 */
.L_x_1091:
[----:B------:R-:W-:Y:S01]  /*90e0*/  ISETP.NE.AND P2, PT, RZ, UR42, PT ;  /* 0x0000002aff007c0c */ /* 0x000fe2000bf45270 */
[----:B------:R-:W-:-:S04]  /*90f0*/  UISETP.NE.AND UP0, UPT, UR55, 0x1, UPT ;  /* 0x000000013700788c */ /* 0x000fc8000bf05270 */
[----:B------:R-:W-:-:S04]  /*9100*/  USEL UR46, URZ, 0x1, UP0 ;  /* 0x000000013f2e7887 */ /* 0x000fc80008000000 */
[----:B------:R-:W-:-:S04]  /*9110*/  ULOP3.LUT UR46, UR56, UR46, URZ, 0x3c, !UPT ;  /* 0x0000002e382e7292 */ /* 0x000fc8000f8e3c3f */
[----:B------:R-:W-:Y:S08]  /*9120*/  @P2 BRA `(.L_x_1081) ;  /* 0x0000000000382947 */ /* 0x000ff00003800000 */
[----:B------:R-:W-:Y:S05]  /*9130*/  @!P0 BRA `(.L_x_1082) ;  /* 0x0000000000048947 */ /* 0x000fea0003800000 */
[----:B------:R-:W-:Y:S01]  /*9140*/  BPT.TRAP 0x1 ;  /* 0x000000040000795c */ /* 0x000fe20000300000 */
.L_x_1082:
        /* <DEDUP_REMOVED lines=9> */
.L_x_1083:
[----:B-1----:R-:W-:Y:S05]  /*91e0*/  @P1 BRA `(.L_x_1081) ;  /* 0x0000000000081947 */ /* 0x002fea0003800000 */
[----:B------:R-:W1:Y:S02]  /*91f0*/  SYNCS.PHASECHK.TRANS64.TRYWAIT P1, [UR6+0x28830], R3 ;  /* 0x02883003ff0075a7 */ /* 0x000e640008020146 */
[----:B-1----:R-:W-:Y:S05]  /*9200*/  @!P1 BRA `(.L_x_1084) ;  /* 0x000000cc009c9947 */ /* 0x002fea0003800000 */
.L_x_1081:
        /* <DEDUP_REMOVED lines=48> */
.L_x_1086:
[----:B------:R-:W-:Y:S01]  /*9510*/  ULEA UR6, UR55, UR41, 0x3 ;  /* 0x0000002937067291 */ /* 0x000fe2000f8e183f */
[----:B------:R-:W-:-:S05]  /*9520*/  IMAD.U32 R3, RZ, RZ, UR56 ;  /* 0x00000038ff037e24 */ /* 0x000fca000f8e00ff */
[----:B------:R-:W-:-:S04]  /*9530*/  SHF.L.U32 R3, R3, 0x1f, RZ ;  /* 0x0000001f03037819 */ /* 0x000fc800000006ff */
[----:B------:R0:W1:Y:S01]  /*9540*/  SYNCS.PHASECHK.TRANS64.TRYWAIT P1, [UR6+0x28850], R3 ;  /* 0x02885003ff0075a7 */ /* 0x0000620008020146 */
[----:B------:R-:W-:Y:S05]  /*9550*/  @!P0 BRA `(.L_x_1087) ;  /* 0x0000000000048947 */ /* 0x000fea0003800000 */
[----:B------:R-:W-:Y:S01]  /*9560*/  BPT.TRAP 0x1 ;  /* 0x000000040000795c */ /* 0x000fe20000300000 */
.L_x_1087:
[----:B-1----:R-:W-:Y:S05]  /*9570*/  @P1 BRA `(.L_x_1085) ;  /* 0x0000000000081947 */ /* 0x002fea0003800000 */
[----:B------:R-:W1:Y:S02]  /*9580*/  SYNCS.PHASECHK.TRANS64.TRYWAIT P1, [UR6+0x28850], R3 ;  /* 0x02885003ff0075a7 */ /* 0x000e640008020146 */
[----:B-1----:R-:W-:Y:S05]  /*9590*/  @!P1 BRA `(.L_x_1088) ;  /* 0x000000c800d09947 */ /* 0x002fea0003800000 */
.L_x_1085:
        /* <DEDUP_REMOVED lines=49> */
.L_x_1089:
[----:B------:R-:W-:Y:S01]  /*98b0*/  FMUL.FTZ R153, R24, UR54 ;  /* 0x0000003618997c20 */ /* 0x000fe20008410000 */
[----:B------:R-:W-:Y:S01]  /*98c0*/  FMUL.FTZ R155, R25, UR54 ;  /* 0x00000036199b7c20 */ /* 0x000fe20008410000 */
[----:B------:R-:W-:Y:S01]  /*98d0*/  FMUL.FTZ R157, R28, UR54 ;  /* 0x000000361c9d7c20 */ /* 0x000fe20008410000 */
[----:B0-----:R-:W-:Y:S01]  /*98e0*/  FMUL.FTZ R3, R26, UR54 ;  /* 0x000000361a037c20 */ /* 0x001fe20008410000 */
        /* <DEDUP_REMOVED lines=187> */
[----:B0-----:R-:W-:Y:S02]  /*a4a0*/  FMNMX.FTZ R14, R219, R6, !PT ;  /* 0x00000006db0e7209 */ /* 0x001fe40007810000 */
[----:B------:R-:W0:Y:S03]  /*a4b0*/  LDC R6, c[0x0][0x988] ;  /* 0x00026200ff067b82 */ /* 0x000e260000000800 */
[----:B------:R-:W3:Y:S02]  /*a4c0*/  SHFL.BFLY PT, R7, R14, 0x2, 0x1f ;  /* 0x0c401f000e077f89 */ /* 0x000ee400000e0000 */
[----:B------:R-:W4:Y:S01]  /*a4d0*/  MUFU.TANH R85, R85 ;  /* 0x0000005500557308 */ /* 0x000f220000002400 */
[----:B-1----:R-:W-:-:S04]  /*a4e0*/  FMNMX.FTZ R12, R79, R12, !PT ;  /* 0x0000000c4f0c7209 */ /* 0x002fc80007810000 */
[----:B--2---:R-:W-:-:S04]  /*a4f0*/  FMNMX.FTZ R12, R83, R12, !PT ;  /* 0x0000000c530c7209 */ /* 0x004fc80007810000 */
[----:B----4-:R-:W-:-:S05]  /*a500*/  FMNMX.FTZ R12, R85, R12, !PT ;  /* 0x0000000c550c7209 */ /* 0x010fca0007810000 */
[----:B------:R-:W1:Y:S01]  /*a510*/  SHFL.BFLY PT, R11, R12, 0x2, 0x1f ;  /* 0x0c401f000c0b7f89 */ /* 0x000e6200000e0000 */
[----:B---3--:R-:W-:-:S05]  /*a520*/  FMNMX.FTZ R20, R14, R7, !PT ;  /* 0x000000070e147209 */ /* 0x008fca0007810000 */
[----:B------:R-:W2:Y:S01]  /*a530*/  SHFL.BFLY PT, R7, R20, 0x1, 0x1f ;  /* 0x0c201f0014077f89 */ /* 0x000ea200000e0000 */
[----:B-1----:R-:W-:-:S05]  /*a540*/  FMNMX.FTZ R24, R12, R11, !PT ;  /* 0x0000000b0c187209 */ /* 0x002fca0007810000 */
[----:B------:R-:W1:Y:S01]  /*a550*/  SHFL.BFLY PT, R11, R24, 0x1, 0x1f ;  /* 0x0c201f00180b7f89 */ /* 0x000e6200000e0000 */
[----:B--2---:R-:W-:-:S05]  /*a560*/  FMNMX.FTZ R7, R20, R7, !PT ;  /* 0x0000000714077209 */ /* 0x004fca0007810000 */
[C---:B------:R-:W-:Y:S01]  /*a570*/  FADD.FTZ R47, -R7.reuse, R8 ;  /* 0x00000008072f7221 */ /* 0x040fe20000010100 */
[----:B0-----:R-:W-:-:S03]  /*a580*/  FMUL.FTZ R8, R7, R6 ;  /* 0x0000000607087220 */ /* 0x001fc60000410000 */
        /* <DEDUP_REMOVED lines=14> */
[----:B-1----:R-:W-:Y:S01]  /*a670*/  FMNMX.FTZ R11, R24, R11, !PT ;  /* 0x0000000b180b7209 */ /* 0x002fe20007810000 */
        /* <DEDUP_REMOVED lines=19> */
[C---:B------:R-:W-:Y:S01]  /*a7b0*/  FADD.FTZ R47, -R11.reuse, R10 ;  /* 0x0000000a0b2f7221 */ /* 0x040fe20000010100 */
[-C--:B------:R-:W-:Y:S01]  /*a7c0*/  FMUL.FTZ R8, R11, R6.reuse ;  /* 0x000000060b087220 */ /* 0x080fe20000410000 */
[----:B------:R-:W-:Y:S02]  /*a7d0*/  MUFU.EX2 R49, R49 ;  /* 0x0000003100317308 */ /* 0x000fe40000000800 */
[-C--:B------:R-:W-:Y:S01]  /*a7e0*/  FMUL.FTZ R47, R47, R6.reuse ;  /* 0x000000062f2f7220 */ /* 0x080fe20000410000 */
[-CC-:B------:R-:W-:Y:S01]  /*a7f0*/  FFMA.FTZ R10, R3, R6.reuse, -R8.reuse ;  /* 0x00000006030a7223 */ /* 0x180fe20000010808 */
[-CC-:B------:R-:W-:Y:S01]  /*a800*/  FFMA.FTZ R181, R9, R6.reuse, -R8.reuse ;  /* 0x0000000609b57223 */ /* 0x180fe20000010808 */
        /* <DEDUP_REMOVED lines=19> */
[----:B------:R-:W1:Y:S01]  /*a940*/  MUFU.EX2 R10, R10 ;  /* 0x0000000a000a7308 */ /* 0x000e620000000800 */
[----:B0-----:R-:W-:Y:S01]  /*a950*/  FFMA.FTZ R2, R49, R2, R180 ;  /* 0x0000000231027223 */ /* 0x001fe200000100b4 */
[-CC-:B------:R-:W-:Y:S01]  /*a960*/  FFMA.FTZ R34, R57, R6.reuse, -R8.reuse ;  /* 0x0000000639227223 */ /* 0x180fe20000010808 */
        /* <DEDUP_REMOVED lines=8> */
[----:B------:R-:W-:-:S05]  /*a9f0*/  FFMA.FTZ R83, R83, R6, -R8 ;  /* 0x0000000653537223 */ /* 0x000fca0000010808 */
[----:B------:R-:W2:Y:S01]  /*aa00*/  MUFU.EX2 R181, R181 ;  /* 0x000000b500b57308 */ /* 0x000ea20000000800 */
[----:B-1----:R-:W-:-:S07]  /*aa10*/  FFMA.FTZ R0, R47, R0, R10 ;  /* 0x000000002f007223 */ /* 0x002fce000001000a */
        /* <DEDUP_REMOVED lines=29> */
[----:B------:R-:W-:-:S06]  /*abf0*/  FFMA.FTZ R15, R63, R6, -R8 ;  /* 0x000000063f0f7223 */ /* 0x000fcc0000010808 */
        /* <DEDUP_REMOVED lines=16> */
[-CC-:B------:R-:W-:Y:S01]  /*ad00*/  FFMA.FTZ R21, R67, R6.reuse, -R8.reuse ;  /* 0x0000000643157223 */ /* 0x180fe20000010808 */
[----:B------:R-:W-:-:S05]  /*ad10*/  FFMA.FTZ R8, R85, R6, -R8 ;  /* 0x0000000655087223 */ /* 0x000fca0000010808 */
        /* <DEDUP_REMOVED lines=80> */
.L_x_1090:
[----:B------:R-:W-:Y:S01]  /*b220*/  ULEA UR6, UR55, UR41, 0x3 ;  /* 0x0000002937067291 */ /* 0x000fe2000f8e183f */
[----:B------:R-:W-:Y:S01]  /*b230*/  ISETP.GT.AND P1, PT, R5, R4, PT ;  /* 0x000000040500720c */ /* 0x000fe20003f24270 */
[----:B------:R-:W-:Y:S01]  /*b240*/  UMOV UR56, UR46 ;  /* 0x0000002e00387c82 */ /* 0x000fe20008000000 */
[----:B------:R-:W-:Y:S01]  /*b250*/  UMOV UR55, UR45 ;  /* 0x0000002d00377c82 */ /* 0x000fe20008000000 */
[----:B------:R-:W-:Y:S01]  /*b260*/  UIADD3 UR6, UR6, 0x28860, URZ ;  /* 0x0002886006067890 */ /* 0x000fe2000fffe03f */
[----:B------:R-:W-:Y:S01]  /*b270*/  F2FP.BF16.F32.PACK_AB R176, R155, R176 ;  /* 0x000000b09bb0723e */ /* 0x000fe200000010ff */
[-C--:B------:R-:W-:Y:S01]  /*b280*/  FMUL.FTZ R88, R88, R49.reuse ;  /* 0x0000003158587220 */ /* 0x080fe20000410000 */
[----:B------:R-:W-:Y:S01]  /*b290*/  F2FP.BF16.F32.PACK_AB R181, R181, R10 ;  /* 0x0000000ab5b5723e */ /* 0x000fe200000010ff */
[----:B------:R-:W-:Y:S01]  /*b2a0*/  UPRMT UR6, UR40, 0x654, UR6 ;  /* 0x0000065428067896 */ /* 0x000fe20008000006 */
        /* <DEDUP_REMOVED lines=61> */
[----:B------:R-:W-:Y:S01]  /*b680*/  FMUL.FTZ R149, R149, R49 ;  /* 0x0000003195957220 */ /* 0x000fe20000410000 */
[----:B------:R-:W-:-:S02]  /*b690*/  VIADD R5, R5, 0xffffffff ;  /* 0xffffffff05057836 */ /* 0x000fc40000000000 */
        /* <DEDUP_REMOVED lines=32> */
[----:B------:R-:W-:-:S02]  /*b8a0*/  IMAD.MOV.U32 R10, RZ, RZ, R11 ;  /* 0x000000ffff0a7224 */ /* 0x000fc400078e000b */
[----:B------:R-:W-:Y:S01]  /*b8b0*/  IMAD.MOV.U32 R8, RZ, RZ, R7 ;  /* 0x000000ffff087224 */ /* 0x000fe200078e0007 */
[----:B------:R-:W-:Y:S06]  /*b8c0*/  @P1 BRA `(.L_x_1091) ;  /* 0xffffffd800041947 */ /* 0x000fec000383ffff */
.L_x_1080:
[----:B------:R-:W-:-:S13]  /*b8d0*/  ISETP.GE.AND P1, PT, R5, UR39, PT ;  /* 0x0000002705007c0c */ /* 0x000fda000bf26270 */
[----:B------:R-:W-:Y:S05]  /*b8e0*/  @!P1 BRA `(.L_x_1092) ;  /* 0x0000003800589947 */ /* 0x000fea0003800000 */
[----:B------:R-:W-:Y:S01]  /*b8f0*/  IMAD.MOV.U32 R4, RZ, RZ, R11 ;  /* 0x000000ffff047224 */ /* 0x000fe200078e000b */
[----:B------:R-:W-:Y:S01]  /*b900*/  UMOV UR60, UR46 ;  /* 0x0000002e003c7c82 */ /* 0x000fe20008000000 */
[----:B------:R-:W-:Y:S01]  /*b910*/  IMAD.MOV.U32 R3, RZ, RZ, R7 ;  /* 0x000000ffff037224 */ /* 0x000fe200078e0007 */
[----:B------:R-:W-:Y:S01]  /*b920*/  UMOV UR59, UR45 ;  /* 0x0000002d003b7c82 */ /* 0x000fe20008000000 */
[----:B------:R-:W-:Y:S01]  /*b930*/  ULDC UR54, c[0x0][0x9e4] ;  /* 0x0002790000367ab9 */ /* 0x000fe20000000800 */
[----:B------:R-:W-:Y:S01]  /*b940*/  ULDC UR57, c[0x0][0x9dc] ;  /* 0x0002770000397ab9 */ /* 0x000fe20000000800 */
[----:B------:R-:W-:Y:S01]  /*b950*/  ULDC UR56, c[0x0][0x288] ;  /* 0x0000a20000387ab9 */ /* 0x000fe20000000800 */
[----:B------:R-:W-:Y:S01]  /*b960*/  ULDC UR58, c[0x0][0x9d8] ;  /* 0x00027600003a7ab9 */ /* 0x000fe20000000800 */
[----:B------:R-:W-:-:S05]  /*b970*/  ULDC UR55, c[0x0][0x9e0] ;  /* 0x0002780000377ab9 */ /* 0x000fca0000000800 */
.L_x_1111:
[----:B------:R-:W-:Y:S01]  /*b980*/  UIADD3 UR45, UR59, 0x1, URZ ;  /* 0x000000013b2d7890 */ /* 0x000fe2000fffe03f */
[----:B------:R-:W-:-:S03]  /*b990*/  ISETP.NE.AND P2, PT, RZ, UR42, PT ;  /* 0x0000002aff007c0c */ /* 0x000fc6000bf45270 */
[----:B------:R-:W-:-:S04]  /*b9a0*/  UISETP.NE.AND UP0, UPT, UR45, 0x2, UPT ;  /* 0x000000022d00788c */ /* 0x000fc8000bf05270 */
[----:B------:R-:W-:Y:S02]  /*b9b0*/  USEL UR46, URZ, 0x1, UP0 ;  /* 0x000000013f2e7887 */ /* 0x000fe40008000000 */
[----:B------:R-:W-:Y:S02]  /*b9c0*/  USEL UR45, UR45, URZ, UP0 ;  /* 0x0000003f2d2d7287 */ /* 0x000fe40008000000 */
[----:B------:R-:W-:Y:S02]  /*b9d0*/  ULOP3.LUT UR46, UR60, UR46, URZ, 0x3c, !UPT ;  /* 0x0000002e3c2e7292 */ /* 0x000fe4000f8e3c3f */
[----:B------:R-:W-:Y:S10]  /*b9e0*/  @P2 BRA `(.L_x_1093) ;  /* 0x00000000002c2947 */ /* 0x000ff40003800000 */
[----:B------:R-:W-:Y:S05]  /*b9f0*/  @!P0 BRA `(.L_x_1094) ;  /* 0x0000000000048947 */ /* 0x000fea0003800000 */
[----:B------:R-:W-:Y:S01]  /*ba00*/  BPT.TRAP 0x1 ;  /* 0x000000040000795c */ /* 0x000fe20000300000 */
.L_x_1094:
[----:B------:R-:W-:Y:S01]  /*ba10*/  ULEA UR6, UR45, UR41, 0x3 ;  /* 0x000000292d067291 */ /* 0x000fe2000f8e183f */
[----:B------:R-:W-:-:S05]  /*ba20*/  IMAD.U32 R6, RZ, RZ, UR46 ;  /* 0x0000002eff067e24 */ /* 0x000fca000f8e00ff */
[----:B------:R-:W-:-:S04]  /*ba30*/  SHF.L.U32 R6, R6, 0x1f, RZ ;  /* 0x0000001f06067819 */ /* 0x000fc800000006ff */
[----:B------:R0:W1:Y:S01]  /*ba40*/  SYNCS.PHASECHK.TRANS64.TRYWAIT P1, [UR6+0x28830], R6 ;  /* 0x02883006ff0075a7 */ /* 0x0000620008020146 */
[----:B------:R-:W-:Y:S05]  /*ba50*/  @!P0 BRA `(.L_x_1095) ;  /* 0x0000000000048947 */ /* 0x000fea0003800000 */
[----:B------:R-:W-:Y:S01]  /*ba60*/  BPT.TRAP 0x1 ;  /* 0x000000040000795c */ /* 0x000fe20000300000 */
.L_x_1095:
[----:B-1----:R-:W-:Y:S05]  /*ba70*/  @P1 BRA `(.L_x_1093) ;  /* 0x0000000000081947 */ /* 0x002fea0003800000 */
[----:B------:R-:W1:Y:S02]  /*ba80*/  SYNCS.PHASECHK.TRANS64.TRYWAIT P1, [UR6+0x28830], R6 ;  /* 0x02883006ff0075a7 */ /* 0x000e640008020146 */
[----:B-1----:R-:W-:Y:S05]  /*ba90*/  @!P1 BRA `(.L_x_1096) ;  /* 0x000000a400a89947 */ /* 0x002fea0003800000 */
.L_x_1093:
[----:B01----:R-:W-:Y:S01]  /*baa0*/  VIADD R6, R23, 0x8 ;  /* 0x0000000817067836 */ /* 0x003fe20000000000 */
[----:B------:R-:W-:Y:S01]  /*bab0*/  ULEA UR34, UR45, UR51, 0xb ;  /* 0x000000332d227291 */ /* 0x000fe2000f8e583f */
[----:B------:R-:W-:Y:S01]  /*bac0*/  UMOV UR35, 0x40000040 ;  /* 0x4000004000237882 */ /* 0x000fe20000000000 */
[----:B------:R-:W-:Y:S02]  /*bad0*/  UMOV UR7, 0x40000040 ;  /* 0x4000004000077882 */ /* 0x000fe40000000000 */
[----:B------:R0:W-:Y:S01]  /*bae0*/  BAR.SYNC.DEFER_BLOCKING R6, 0x100 ;  /* 0x000400060000751d */ /* 0x0001e20000010000 */
[----:B------:R-:W-:Y:S02]  /*baf0*/  UIADD3 UR6, UR34, 0x2, URZ ;  /* 0x0000000222067890 */ /* 0x000fe4000fffe03f */
[----:B------:R-:W-:Y:S02]  /*bb00*/  UIADD3 UR10, UR34, 0x4, URZ ;  /* 0x00000004220a7890 */ /* 0x000fe4000fffe03f */
[----:B------:R-:W-:Y:S01]  /*bb10*/  UIADD3 UR14, UR34, 0x6, URZ ;  /* 0x00000006220e7890 */ /* 0x000fe2000fffe03f */
[----:B------:R-:W-:Y:S01]  /*bb20*/  UMOV UR11, 0x40000040 ;  /* 0x40000040000b7882 */ /* 0x000fe20000000000 */
[----:B------:R-:W-:Y:S01]  /*bb30*/  UMOV UR15, 0x40000040 ;  /* 0x40000040000f7882 */ /* 0x000fe20000000000 */
[----:B------:R-:W-:Y:S01]  /*bb40*/  UIADD3 UR18, UR34, 0x400, URZ ;  /* 0x0000040022127890 */ /* 0x000fe2000fffe03f */
[----:B------:R-:W-:Y:S01]  /*bb50*/  UMOV UR19, 0x40000040 ;  /* 0x4000004000137882 */ /* 0x000fe20000000000 */
[----:B------:R-:W-:Y:S01]  /*bb60*/  UIADD3 UR22, UR34, 0x402, URZ ;  /* 0x0000040222167890 */ /* 0x000fe2000fffe03f */
[----:B------:R-:W-:Y:S01]  /*bb70*/  UMOV UR23, 0x40000040 ;  /* 0x4000004000177882 */ /* 0x000fe20000000000 */
[----:B------:R-:W-:Y:S01]  /*bb80*/  UIADD3 UR26, UR34, 0x404, URZ ;  /* 0x00000404221a7890 */ /* 0x000fe2000fffe03f */
[----:B------:R-:W-:Y:S01]  /*bb90*/  UMOV UR27, 0x40000040 ;  /* 0x40000040001b7882 */ /* 0x000fe20000000000 */
[----:B------:R-:W-:Y:S01]  /*bba0*/  UIADD3 UR30, UR34, 0x406, URZ ;  /* 0x00000406221e7890 */ /* 0x000fe2000fffe03f */
[----:B------:R-:W-:Y:S01]  /*bbb0*/  UMOV UR31, 0x40000040 ;  /* 0x40000040001f7882 */ /* 0x000fe20000000000 */
        /* <DEDUP_REMOVED lines=27> */
.L_x_1098:
[----:B------:R-:W-:Y:S01]  /*bd70*/  ULEA UR6, UR59, UR41, 0x3 ;  /* 0x000000293b067291 */ /* 0x000fe2000f8e183f */
[----:B------:R-:W-:-:S05]  /*bd80*/  IMAD.U32 R6, RZ, RZ, UR60 ;  /* 0x0000003cff067e24 */ /* 0x000fca000f8e00ff */
[----:B------:R-:W-:-:S04]  /*bd90*/  SHF.L.U32 R6, R6, 0x1f, RZ ;  /* 0x0000001f06067819 */ /* 0x000fc800000006ff */
[----:B------:R0:W1:Y:S01]  /*bda0*/  SYNCS.PHASECHK.TRANS64.TRYWAIT P1, [UR6+0x28850], R6 ;  /* 0x02885006ff0075a7 */ /* 0x0000620008020146 */
[----:B------:R-:W-:Y:S05]  /*bdb0*/  @!P0 BRA `(.L_x_1099) ;  /* 0x0000000000048947 */ /* 0x000fea0003800000 */
[----:B------:R-:W-:Y:S01]  /*bdc0*/  BPT.TRAP 0x1 ;  /* 0x000000040000795c */ /* 0x000fe20000300000 */
.L_x_1099:
[----:B-1----:R-:W-:Y:S05]  /*bdd0*/  @P1 BRA `(.L_x_1097) ;  /* 0x0000000000081947 */ /* 0x002fea0003800000 */
[----:B------:R-:W1:Y:S02]  /*bde0*/  SYNCS.PHASECHK.TRANS64.TRYWAIT P1, [UR6+0x28850], R6 ;  /* 0x02885006ff0075a7 */ /* 0x000e640008020146 */
[----:B-1----:R-:W-:Y:S05]  /*bdf0*/  @!P1 BRA `(.L_x_1100) ;  /* 0x000000a000e89947 */ /* 0x002fea0003800000 */
.L_x_1097:
        /* <DEDUP_REMOVED lines=49> */
.L_x_1101:
[----:B------:R-:W-:Y:S01]  /*c110*/  UISETP.NE.AND UP1, UPT, UR50, URZ, UPT ;  /* 0x0000003f3200728c */ /* 0x000fe2000bf25270 */
[----:B------:R-:W-:Y:S01]  /*c120*/  FMUL.FTZ R9, R27, UR58 ;  /* 0x0000003a1b097c20 */ /* 0x000fe20008410000 */
[----:B------:R-:W-:Y:S01]  /*c130*/  FMUL.FTZ R27, R50, UR58 ;  /* 0x0000003a321b7c20 */ /* 0x000fe20008410000 */
[----:B------:R-:W-:Y:S01]  /*c140*/  FMUL.FTZ R50, R56, UR58 ;  /* 0x0000003a38327c20 */ /* 0x000fe20008410000 */
[----:B------:R-:W-:Y:S01]  /*c150*/  FMUL.FTZ R21, R39, UR58 ;  /* 0x0000003a27157c20 */ /* 0x000fe20008410000 */
[----:B------:R-:W-:Y:S01]  /*c160*/  VIADD R56, R17, UR37 ;  /* 0x0000002511387c36 */ /* 0x000fe20008000000 */
[----:B------:R-:W-:Y:S01]  /*c170*/  PLOP3.LUT P1, PT, PT, PT, UP1, 0x80, 0x0 ;  /* 0x000000000000781c */ /* 0x000fe20003f2f018 */
[----:B------:R-:W-:Y:S01]  /*c180*/  FMUL.FTZ R39, R74, UR58 ;  /* 0x0000003a4a277c20 */ /* 0x000fe20008410000 */
[----:B------:R-:W-:Y:S01]  /*c190*/  PLOP3.LUT P2, PT, PT, PT, UP1, 0x80, 0x0 ;  /* 0x000000000000781c */ /* 0x000fe20003f4f018 */
[----:B------:R-:W1:Y:S01]  /*c1a0*/  LDC R74, c[0x0][0x2f0] ;  /* 0x0000bc00ff4a7b82 */ /* 0x000e620000000800 */
[----:B------:R-:W-:Y:S01]  /*c1b0*/  FMUL.FTZ R160, R44, UR58 ;  /* 0x0000003a2ca07c20 */ /* 0x000fe20008410000 */
[----:B------:R-:W-:Y:S01]  /*c1c0*/  @UP1 ULDC UR7, c[0x0][0x44c] ;  /* 0x0001130000071ab9 */ /* 0x000fe20000000800 */
[----:B------:R-:W-:Y:S01]  /*c1d0*/  FMUL.FTZ R155, R33, UR58 ;  /* 0x0000003a219b7c20 */ /* 0x000fe20008410000 */
[----:B------:R-:W-:Y:S01]  /*c1e0*/  FMUL.FTZ R33, R67, UR58 ;  /* 0x0000003a43217c20 */ /* 0x000fe20008410000 */
[----:B------:R-:W-:Y:S01]  /*c1f0*/  FMUL.FTZ R67, R68, UR58 ;  /* 0x0000003a44437c20 */ /* 0x000fe20008410000 */
[----:B------:R-:W-:Y:S01]  /*c200*/  IMAD.SHL.U32 R68, R5, 0x80, RZ ;  /* 0x0000008005447824 */ /* 0x000fe200078e00ff */
[----:B------:R-:W-:Y:S01]  /*c210*/  ULEA UR6, UR45, UR41, 0x3 ;  /* 0x000000292d067291 */ /* 0x000fe2000f8e183f */
[----:B------:R-:W-:Y:S01]  /*c220*/  FMUL.FTZ R15, R47, UR58 ;  /* 0x0000003a2f0f7c20 */ /* 0x000fe20008410000 */
[----:B------:R-:W-:Y:S01]  /*c230*/  FMUL.FTZ R47, R49, UR58 ;  /* 0x0000003a312f7c20 */ /* 0x000fe20008410000 */
[----:B------:R-:W-:Y:S01]  /*c240*/  @P1 IMAD.HI.U32 R44, R56, UR7, RZ ;  /* 0x00000007382c1c27 */ /* 0x000fe2000f8e00ff */
[----:B------:R-:W-:-:S03]  /*c250*/  @UP1 ULDC UR7, c[0x0][0x450] ;  /* 0x0001140000071ab9 */ /* 0x000fc60000000800 */
[----:B------:R-:W-:Y:S01]  /*c260*/  FMUL.FTZ R161, R45, UR58 ;  /* 0x0000003a2da17c20 */ /* 0x000fe20008410000 */
[----:B------:R-:W-:Y:S01]  /*c270*/  FMUL.FTZ R49, R53, UR58 ;  /* 0x0000003a35317c20 */ /* 0x000fe20008410000 */
[----:B------:R-:W-:Y:S01]  /*c280*/  UIADD3 UR6, UR6, 0x28840, URZ ;  /* 0x0002884006067890 */ /* 0x000fe2000fffe03f */
[----:B------:R-:W-:Y:S01]  /*c290*/  @P2 SHF.R.U32.HI R56, RZ, UR7, R44 ;  /* 0x00000007ff382c19 */ /* 0x000fe2000801162c */
[----:B------:R-:W-:Y:S01]  /*c2a0*/  FMUL.FTZ R154, R32, UR58 ;  /* 0x0000003a209a7c20 */ /* 0x000fe20008410000 */
[----:B------:R-:W-:Y:S01]  /*c2b0*/  IADD3 R45, -R68, 0x1, RZ ;  /* 0x00000001442d7810 */ /* 0x000fe20007ffe1ff */
[----:B------:R-:W-:Y:S01]  /*c2c0*/  FMUL.FTZ R32, R46, UR58 ;  /* 0x0000003a2e207c20 */ /* 0x000fe20008410000 */
[----:B------:R-:W-:Y:S01]  /*c2d0*/  UISETP.NE.AND UP0, UPT, UR49, URZ, UPT ;  /* 0x0000003f3100728c */ /* 0x000fe2000bf05270 */
[----:B------:R-:W2:Y:S01]  /*c2e0*/  SHFL.IDX PT, R53, R56, RZ, 0x1c1f ;  /* 0x001c1fff38357589 */ /* 0x000ea200000e0000 */
[----:B------:R-:W-:Y:S01]  /*c2f0*/  FMUL.FTZ R46, R48, UR58 ;  /* 0x0000003a302e7c20 */ /* 0x000fe20008410000 */
[----:B0-----:R-:W-:Y:S01]  /*c300*/  FMUL.FTZ R6, R24, UR58 ;  /* 0x0000003a18067c20 */ /* 0x001fe20008410000 */
        /* <DEDUP_REMOVED lines=49> */
[----:B------:R-:W0:Y:S01]  /*c620*/  MUFU.TANH R6, R6 ;  /* 0x0000000600067308 */ /* 0x000e220000002400 */
[----:B-1----:R-:W-:Y:S01]  /*c630*/  IMAD R52, R74, UR43, R52 ;  /* 0x0000002b4a347c24 */ /* 0x002fe2000f8e0234 */
[----:B------:R-:W-:Y:S01]  /*c640*/  SYNCS.ARRIVE.TRANS64.RED.A1T0 RZ, [UR6], RZ ;  /* 0x000000ffffff79a7 */ /* 0x000fe20008100406 */
[----:B------:R-:W-:Y:S01]  /*c650*/  ULOP3.LUT UR6, URZ, UR57, URZ, 0x33, !UPT ;  /* 0x000000393f067292 */ /* 0x000fe2000f8e333f */
[----:B------:R-:W-:Y:S01]  /*c660*/  FMUL.FTZ R72, R72, UR58 ;  /* 0x0000003a48487c20 */ /* 0x000fe20008410000 */
[----:B------:R-:W-:-:S03]  /*c670*/  VIADD R52, R52, -UR56 ;  /* 0x8000003834347c36 */ /* 0x000fc60008000000 */
[----:B------:R-:W1:Y:S01]  /*c680*/  MUFU.TANH R7, R7 ;  /* 0x0000000700077308 */ /* 0x000e620000002400 */
[----:B------:R-:W-:-:S04]  /*c690*/  VIADD R70, R52, UR55 ;  /* 0x0000003734467c36 */ /* 0x000fc80008000000 */
[----:B--2---:R-:W-:-:S03]  /*c6a0*/  IMAD.IADD R57, R70, 0x1, R53 ;  /* 0x0000000146397824 */ /* 0x004fc600078e0235 */
[----:B------:R-:W2:Y:S08]  /*c6b0*/  MUFU.TANH R8, R8 ;  /* 0x0000000800087308 */ /* 0x000eb00000002400 */
[----:B------:R-:W3:Y:S08]  /*c6c0*/  MUFU.TANH R9, R9 ;  /* 0x0000000900097308 */ /* 0x000ef00000002400 */
        /* <DEDUP_REMOVED lines=59> */
[----:B------:R5:W0:Y:S02]  /*ca80*/  MUFU.TANH R61, R72 ;  /* 0x00000048003d7308 */ /* 0x000a240000002400 */
[----:B-----5:R-:W-:-:S04]  /*ca90*/  VIADD R72, R52, UR6 ;  /* 0x0000000634487c36 */ /* 0x020fc80008000000 */
[----:B------:R-:W-:Y:S01]  /*caa0*/  IMAD.IADD R58, R72, 0x1, R53 ;  /* 0x00000001483a7824 */ /* 0x000fe200078e0235 */
[----:B-1234-:R-:W-:Y:S06]  /*cab0*/  @P1 BRA `(.L_x_1102) ;  /* 0x00000000005c1947 */ /* 0x01efec0003800000 */
[----:B------:R-:W-:Y:S01]  /*cac0*/  IMAD R52, R74, UR43, R53 ;  /* 0x0000002b4a347c24 */ /* 0x000fe2000f8e0235 */
[----:B------:R-:W-:Y:S03]  /*cad0*/  BSSY B0, `(.L_x_1103) ;  /* 0x0000011000007945 */ /* 0x000fe60003800000 */
[----:B------:R-:W-:-:S05]  /*cae0*/  VIADD R59, R52, -UR56 ;  /* 0x80000038343b7c36 */ /* 0x000fca0008000000 */
        /* <DEDUP_REMOVED lines=10> */
.L_x_1104:
[----:B------:R-:W-:-:S05]  /*cb90*/  IMAD.U32 R78, RZ, RZ, UR54 ;  /* 0x00000036ff4e7e24 */ /* 0x000fca000f8e00ff */
[----:B------:R-:W-:-:S13]  /*cba0*/  ISETP.NE.AND P1, PT, R78, 0x1, PT ;  /* 0x000000014e00780c */ /* 0x000fda0003f25270 */
[----:B------:R-:W1:Y:S02]  /*cbb0*/  @P1 LDC.64 R52, c[0x0][0x9e8] ;  /* 0x00027a00ff341b82 */ /* 0x000e640000000a00 */
[----:B-1----:R-:W-:-:S05]  /*cbc0*/  @P1 IMAD.HI.U32 R52, R59, R52, RZ ;  /* 0x000000343b341227 */ /* 0x002fca00078e00ff */
[----:B------:R-:W-:-:S07]  /*cbd0*/  @P1 SHF.R.U32.HI R59, RZ, R53, R52 ;  /* 0x00000035ff3b1219 */ /* 0x000fce0000011634 */
.L_x_1105:
[----:B------:R-:W-:Y:S05]  /*cbe0*/  BSYNC B0 ;  /* 0x0000000000007941 */ /* 0x000fea0003800000 */
.L_x_1103:
[----:B------:R-:W-:-:S04]  /*cbf0*/  IMAD R59, R59, R78, -R68 ;  /* 0x0000004e3b3b7224 */ /* 0x000fc800078e0a44 */
[----:B------:R-:W-:-:S05]  /*cc00*/  IMAD R59, R16, -0x2, R59 ;  /* 0xfffffffe103b7824 */ /* 0x000fca00078e023b */
[----:B------:R-:W-:Y:S02]  /*cc10*/  VIADDMNMX R57, R59, R78, R57, PT ;  /* 0x0000004e3b397246 */ /* 0x000fe40003800139 */
[----:B------:R-:W-:-:S07]  /*cc20*/  VIMNMX R58, R58, R59, !PT ;  /* 0x0000003b3a3a7248 */ /* 0x000fce0007fe0100 */
.L_x_1102:
        /* <DEDUP_REMOVED lines=8> */
[----:B0-----:R-:W-:Y:S02]  /*ccb0*/  FSEL R163, R6, -INF , !P6 ;  /* 0xff80000006a37808 */ /* 0x001fe40007000000 */
        /* <DEDUP_REMOVED lines=107> */
.L_x_1108:
[----:B------:R-:W-:-:S05]  /*d370*/  IMAD.U32 R50, RZ, RZ, UR54 ;  /* 0x00000036ff327e24 */ /* 0x000fca000f8e00ff */
[----:B------:R-:W-:-:S13]  /*d380*/  ISETP.NE.AND P2, PT, R50, 0x1, PT ;  /* 0x000000013200780c */ /* 0x000fda0003f45270 */
[----:B------:R-:W0:Y:S02]  /*d390*/  @P2 LDC.64 R6, c[0x0][0x9e8] ;  /* 0x00027a00ff062b82 */ /* 0x000e240000000a00 */
[----:B0-----:R-:W-:-:S05]  /*d3a0*/  @P2 IMAD.HI.U32 R6, R87, R6, RZ ;  /* 0x0000000657062227 */ /* 0x001fca00078e00ff */
[----:B------:R-:W-:-:S07]  /*d3b0*/  @P2 SHF.R.U32.HI R87, RZ, R7, R6 ;  /* 0x00000007ff572219 */ /* 0x000fce0000011606 */
.L_x_1109:
[----:B------:R-:W-:Y:S05]  /*d3c0*/  BSYNC B0 ;  /* 0x0000000000007941 */ /* 0x000fea0003800000 */
.L_x_1107:
[----:B------:R-:W-:-:S04]  /*d3d0*/  IMAD R87, R87, R50, -R68 ;  /* 0x0000003257577224 */ /* 0x000fc800078e0a44 */
[----:B------:R-:W-:-:S05]  /*d3e0*/  IMAD R87, R16, -0x2, R87 ;  /* 0xfffffffe10577824 */ /* 0x000fca00078e0257 */
[----:B------:R-:W-:Y:S02]  /*d3f0*/  VIADDMNMX R46, R87, R50, R46, PT ;  /* 0x00000032572e7246 */ /* 0x000fe4000380012e */
[----:B------:R-:W-:-:S07]  /*d400*/  VIMNMX R48, R48, R87, !PT ;  /* 0x0000005730307248 */ /* 0x000fce0007fe0100 */
.L_x_1106:
[----:B------:R-:W-:Y:S02]  /*d410*/  FMNMX.FTZ R6, R163, R3, !PT ;  /* 0x00000003a3067209 */ /* 0x000fe40007810000 */
[----:B------:R-:W-:Y:S02]  /*d420*/  ISETP.GT.AND P5, PT, R48, 0x10, P1 ;  /* 0x000000103000780c */ /* 0x000fe40000fa4270 */
[----:B------:R-:W-:Y:S02]  /*d430*/  FMNMX.FTZ R6, R169, R6, !PT ;  /* 0x00000006a9067209 */ /* 0x000fe40007810000 */
[----:B------:R-:W-:Y:S02]  /*d440*/  ISETP.LT.OR P5, PT, R46, 0x11, P5 ;  /* 0x000000112e00780c */ /* 0x000fe40002fa1670 */
[----:B------:R-:W-:Y:S02]  /*d450*/  FMNMX.FTZ R6, R173, R6, !PT ;  /* 0x00000006ad067209 */ /* 0x000fe40007810000 */
[----:B------:R-:W-:-:S02]  /*d460*/  ISETP.GT.AND P6, PT, R48, 0x1, P1 ;  /* 0x000000013000780c */ /* 0x000fc40000fc4270 */
[----:B------:R-:W-:Y:S02]  /*d470*/  FMNMX.FTZ R6, R195, R6, !PT ;  /* 0x00000006c3067209 */ /* 0x000fe40007810000 */
[----:B------:R-:W-:Y:S02]  /*d480*/  FSEL R157, R13, -INF , !P5 ;  /* 0xff8000000d9d7808 */ /* 0x000fe40006800000 */
[----:B------:R-:W-:Y:S02]  /*d490*/  FMNMX.FTZ R6, R179, R6, !PT ;  /* 0x00000006b3067209 */ /* 0x000fe40007810000 */
[----:B------:R-:W-:Y:S02]  /*d4a0*/  ISETP.GT.AND P5, PT, R48, 0x20, P1 ;  /* 0x000000203000780c */ /* 0x000fe40000fa4270 */
[----:B------:R-:W-:Y:S02]  /*d4b0*/  FMNMX.FTZ R6, R183, R6, !PT ;  /* 0x00000006b7067209 */ /* 0x000fe40007810000 */
[----:B------:R-:W-:-:S02]  /*d4c0*/  ISETP.LT.OR P6, PT, R46, 0x2, P6 ;  /* 0x000000022e00780c */ /* 0x000fc400037c1670 */
[----:B------:R-:W-:Y:S02]  /*d4d0*/  FMNMX.FTZ R6, R193, R6, !PT ;  /* 0x00000006c1067209 */ /* 0x000fe40007810000 */
[----:B------:R-:W-:Y:S02]  /*d4e0*/  ISETP.LT.OR P5, PT, R46, 0x21, P5 ;  /* 0x000000212e00780c */ /* 0x000fe40002fa1670 */
[----:B------:R-:W-:Y:S02]  /*d4f0*/  FMNMX.FTZ R6, R181, R6, !PT ;  /* 0x00000006b5067209 */ /* 0x000fe40007810000 */
[----:B------:R-:W-:Y:S02]  /*d500*/  FSEL R87, R9, -INF , !P6 ;  /* 0xff80000009577808 */ /* 0x000fe40007000000 */
[----:B------:R-:W-:Y:S02]  /*d510*/  FMNMX.FTZ R6, R177, R6, !PT ;  /* 0x00000006b1067209 */ /* 0x000fe40007810000 */
[----:B------:R-:W-:-:S02]  /*d520*/  FSEL R171, R28, -INF , !P5 ;  /* 0xff8000001cab7808 */ /* 0x000fc40006800000 */
[----:B------:R-:W-:Y:S02]  /*d530*/  FMNMX.FTZ R6, R167, R6, !PT ;  /* 0x00000006a7067209 */ /* 0x000fe40007810000 */
[----:B------:R-:W-:Y:S02]  /*d540*/  ISETP.GT.AND P5, PT, R48, RZ, P1 ;  /* 0x000000ff3000720c */ /* 0x000fe40000fa4270 */
[----:B------:R-:W-:Y:S02]  /*d550*/  FMNMX.FTZ R6, R165, R6, !PT ;  /* 0x00000006a5067209 */ /* 0x000fe40007810000 */
[----:B------:R-:W-:Y:S02]  /*d560*/  ISETP.LT.OR P5, PT, R46, 0x1, P5 ;  /* 0x000000012e00780c */ /* 0x000fe40002fa1670 */
[----:B------:R-:W-:Y:S02]  /*d570*/  FMNMX.FTZ R6, R161, R6, !PT ;  /* 0x00000006a1067209 */ /* 0x000fe40007810000 */
[----:B------:R-:W-:-:S02]  /*d580*/  ISETP.GT.AND P3, PT, R48, 0x8, P1 ;  /* 0x000000083000780c */ /* 0x000fc40000f64270 */
[----:B------:R-:W-:Y:S02]  /*d590*/  FMNMX.FTZ R6, R85, R6, !PT ;  /* 0x0000000655067209 */ /* 0x000fe40007810000 */
[----:B------:R-:W-:Y:S02]  /*d5a0*/  ISETP.GT.AND P4, PT, R48, 0x9, P1 ;  /* 0x000000093000780c */ /* 0x000fe40000f84270 */
[----:B------:R-:W-:Y:S02]  /*d5b0*/  FMNMX.FTZ R6, R83, R6, !PT ;  /* 0x0000000653067209 */ /* 0x000fe40007810000 */
[C---:B------:R-:W-:Y:S02]  /*d5c0*/  ISETP.LT.OR P3, PT, R46.reuse, 0x9, P3 ;  /* 0x000000092e00780c */ /* 0x040fe40001f61670 */
[----:B------:R-:W-:Y:S02]  /*d5d0*/  FMNMX.FTZ R6, R81, R6, !PT ;  /* 0x0000000651067209 */ /* 0x000fe40007810000 */
[----:B------:R-:W-:-:S02]  /*d5e0*/  ISETP.LT.OR P4, PT, R46, 0xa, P4 ;  /* 0x0000000a2e00780c */ /* 0x000fc40002781670 */
[----:B------:R-:W-:Y:S02]  /*d5f0*/  FMNMX.FTZ R6, R79, R6, !PT ;  /* 0x000000064f067209 */ /* 0x000fe40007810000 */
[----:B------:R-:W-:Y:S02]  /*d600*/  FSEL R153, R11, -INF , !P3 ;  /* 0xff8000000b997808 */ /* 0x000fe40005800000 */
[----:B------:R-:W-:Y:S02]  /*d610*/  FMNMX.FTZ R6, R77, R6, !PT ;  /* 0x000000064d067209 */ /* 0x000fe40007810000 */
[----:B------:R-:W-:Y:S02]  /*d620*/  ISETP.GT.AND P2, PT, R48, 0x11, P1 ;  /* 0x000000113000780c */ /* 0x000fe40000f44270 */
[----:B------:R-:W-:Y:S02]  /*d630*/  FMNMX.FTZ R6, R75, R6, !PT ;  /* 0x000000064b067209 */ /* 0x000fe40007810000 */
[----:B------:R-:W-:-:S02]  /*d640*/  FSEL R155, R10, -INF , !P4 ;  /* 0xff8000000a9b7808 */ /* 0x000fc40006000000 */
[----:B------:R-:W-:Y:S02]  /*d650*/  FMNMX.FTZ R6, R73, R6, !PT ;  /* 0x0000000649067209 */ /* 0x000fe40007810000 */
[----:B------:R-:W-:Y:S02]  /*d660*/  ISETP.GT.AND P3, PT, R48, 0x18, P1 ;  /* 0x000000183000780c */ /* 0x000fe40000f64270 */
[----:B------:R-:W-:Y:S02]  /*d670*/  FMNMX.FTZ R6, R71, R6, !PT ;  /* 0x0000000647067209 */ /* 0x000fe40007810000 */
[----:B------:R-:W-:Y:S02]  /*d680*/  ISETP.LT.OR P2, PT, R46, 0x12, P2 ;  /* 0x000000122e00780c */ /* 0x000fe40001741670 */
[----:B------:R-:W-:Y:S02]  /*d690*/  FMNMX.FTZ R6, R63, R6, !PT ;  /* 0x000000063f067209 */ /* 0x000fe40007810000 */
[----:B------:R-:W-:-:S02]  /*d6a0*/  ISETP.GT.AND P4, PT, R48, 0x19, P1 ;  /* 0x000000193000780c */ /* 0x000fc40000f84270 */
[----:B------:R-:W-:Y:S02]  /*d6b0*/  FMNMX.FTZ R6, R65, R6, !PT ;  /* 0x0000000641067209 */ /* 0x000fe40007810000 */
[----:B------:R-:W-:Y:S02]  /*d6c0*/  ISETP.LT.OR P3, PT, R46, 0x19, P3 ;  /* 0x000000192e00780c */ /* 0x000fe40001f61670 */
[----:B------:R-:W-:Y:S02]  /*d6d0*/  FMNMX.FTZ R6, R67, R6, !PT ;  /* 0x0000000643067209 */ /* 0x000fe40007810000 */
[----:B------:R-:W-:Y:S02]  /*d6e0*/  FSEL R159, R12, -INF , !P2 ;  /* 0xff8000000c9f7808 */ /* 0x000fe40005000000 */
[----:B------:R-:W-:Y:S02]  /*d6f0*/  FMNMX.FTZ R6, R69, R6, !PT ;  /* 0x0000000645067209 */ /* 0x000fe40007810000 */
[----:B------:R-:W-:-:S02]  /*d700*/  ISETP.LT.OR P4, PT, R46, 0x1a, P4 ;  /* 0x0000001a2e00780c */ /* 0x000fc40002781670 */
[----:B------:R-:W-:Y:S02]  /*d710*/  FMNMX.FTZ R6, R61, R6, !PT ;  /* 0x000000063d067209 */ /* 0x000fe40007810000 */
[----:B------:R-:W-:Y:S02]  /*d720*/  ISETP.GT.AND P2, PT, R48, 0x21, P1 ;  /* 0x000000213000780c */ /* 0x000fe40000f44270 */
[----:B------:R-:W-:Y:S02]  /*d730*/  FMNMX.FTZ R6, R59, R6, !PT ;  /* 0x000000063b067209 */ /* 0x000fe40007810000 */
[----:B------:R-:W-:Y:S02]  /*d740*/  ISETP.LT.OR P2, PT, R46, 0x22, P2 ;  /* 0x000000222e00780c */ /* 0x000fe40001741670 */
[----:B------:R-:W-:-:S04]  /*d750*/  FMNMX.FTZ R6, R53, R6, !PT ;  /* 0x0000000635067209 */ /* 0x000fc80007810000 */
[----:B------:R-:W-:-:S04]  /*d760*/  FMNMX.FTZ R6, R57, R6, !PT ;  /* 0x0000000639067209 */ /* 0x000fc80007810000 */
[----:B------:R-:W-:-:S04]  /*d770*/  FMNMX.FTZ R6, R55, R6, !PT ;  /* 0x0000000637067209 */ /* 0x000fc80007810000 */
[----:B------:R-:W-:-:S04]  /*d780*/  FMNMX.FTZ R6, R51, R6, !PT ;  /* 0x0000000633067209 */ /* 0x000fc80007810000 */
[----:B------:R-:W-:-:S04]  /*d790*/  FMNMX.FTZ R6, R49, R6, !PT ;  /* 0x0000000631067209 */ /* 0x000fc80007810000 */
[----:B------:R-:W-:Y:S02]  /*d7a0*/  FMNMX.FTZ R50, R47, R6, !PT ;  /* 0x000000062f327209 */ /* 0x000fe40007810000 */
[----:B------:R-:W0:Y:S03]  /*d7b0*/  LDC R6, c[0x0][0x988] ;  /* 0x00026200ff067b82 */ /* 0x000e260000000800 */
[----:B------:R-:W1:Y:S02]  /*d7c0*/  SHFL.BFLY PT, R7, R50, 0x2, 0x1f ;  /* 0x0c401f0032077f89 */ /* 0x000e6400000e0000 */
        /* <DEDUP_REMOVED lines=10> */
[----:B------:R-:W-:Y:S01]  /*d870*/  FSEL R163, R24, -INF , !P3 ;  /* 0xff80000018a37808 */ /* 0x000fe20005800000 */
[--C-:B------:R-:W-:Y:S01]  /*d880*/  FFMA.FTZ R180, R169, R6, -R50.reuse ;  /* 0x00000006a9b47223 */ /* 0x100fe20000010832 */
[----:B------:R-:W-:Y:S01]  /*d890*/  FMNMX.FTZ R8, R195, R4, !PT ;  /* 0x00000004c3087209 */ /* 0x000fe20007810000 */
[-CC-:B------:R-:W-:Y:S01]  /*d8a0*/  FFMA.FTZ R182, R173, R6.reuse, -R50.reuse ;  /* 0x00000006adb67223 */ /* 0x180fe20000010832 */
[----:B------:R-:W-:Y:S01]  /*d8b0*/  FSEL R169, R21, -INF , !P4 ;  /* 0xff80000015a97808 */ /* 0x000fe20006000000 */
[--C-:B------:R-:W-:Y:S01]  /*d8c0*/  FFMA.FTZ R176, R179, R6, -R50.reuse ;  /* 0x00000006b3b07223 */ /* 0x100fe20000010832 */
[----:B------:R-:W-:Y:S01]  /*d8d0*/  FMNMX.FTZ R8, R87, R8, !PT ;  /* 0x0000000857087209 */ /* 0x000fe20007810000 */
[-CC-:B------:R-:W-:Y:S01]  /*d8e0*/  FFMA.FTZ R21, R181, R6.reuse, -R50.reuse ;  /* 0x00000006b5157223 */ /* 0x180fe20000010832 */
[C---:B------:R-:W-:Y:S01]  /*d8f0*/  ISETP.GT.AND P3, PT, R48.reuse, 0x28, P1 ;  /* 0x000000283000780c */ /* 0x040fe20000f64270 */
[--C-:B------:R-:W-:Y:S01]  /*d900*/  FFMA.FTZ R178, R193, R6, -R50.reuse ;  /* 0x00000006c1b27223 */ /* 0x100fe20000010832 */
[----:B------:R-:W-:Y:S01]  /*d910*/  FMNMX.FTZ R8, R153, R8, !PT ;  /* 0x0000000899087209 */ /* 0x000fe20007810000 */
[-CC-:B------:R-:W-:Y:S01]  /*d920*/  FFMA.FTZ R172, R177, R6.reuse, -R50.reuse ;  /* 0x00000006b1ac7223 */ /* 0x180fe20000010832 */
[----:B------:R-:W-:Y:S01]  /*d930*/  ISETP.GT.AND P4, PT, R48, 0x29, P1 ;  /* 0x000000293000780c */ /* 0x000fe20000f84270 */
[--C-:B------:R-:W-:Y:S01]  /*d940*/  FFMA.FTZ R174, R165, R6, -R50.reuse ;  /* 0x00000006a5ae7223 */ /* 0x100fe20000010832 */
[----:B------:R-:W-:Y:S01]  /*d950*/  FMNMX.FTZ R8, R155, R8, !PT ;  /* 0x000000089b087209 */ /* 0x000fe20007810000 */
[-CC-:B------:R-:W-:Y:S01]  /*d960*/  FFMA.FTZ R168, R85, R6.reuse, -R50.reuse ;  /* 0x0000000655a87223 */ /* 0x180fe20000010832 */
[----:B------:R-:W-:Y:S01]  /*d970*/  ISETP.LT.OR P3, PT, R46, 0x29, P3 ;  /* 0x000000292e00780c */ /* 0x000fe20001f61670 */
[--C-:B------:R-:W-:Y:S01]  /*d980*/  FFMA.FTZ R170, R81, R6, -R50.reuse ;  /* 0x0000000651aa7223 */ /* 0x100fe20000010832 */
[----:B------:R-:W-:Y:S01]  /*d990*/  FMNMX.FTZ R8, R157, R8, !PT ;  /* 0x000000089d087209 */ /* 0x000fe20007810000 */
[-CC-:B------:R-:W-:Y:S01]  /*d9a0*/  FFMA.FTZ R164, R77, R6.reuse, -R50.reuse ;  /* 0x000000064da47223 */ /* 0x180fe20000010832 */
[----:B------:R-:W-:Y:S01]  /*d9b0*/  FSEL R173, R20, -INF , !P2 ;  /* 0xff80000014ad7808 */ /* 0x000fe20005000000 */
[--C-:B------:R-:W-:Y:S01]  /*d9c0*/  FFMA.FTZ R166, R73, R6, -R50.reuse ;  /* 0x0000000649a67223 */ /* 0x100fe20000010832 */
[----:B------:R-:W-:Y:S01]  /*d9d0*/  FMNMX.FTZ R8, R159, R8, !PT ;  /* 0x000000089f087209 */ /* 0x000fe20007810000 */
[--C-:B------:R-:W-:Y:S01]  /*d9e0*/  FFMA.FTZ R154, R49, R6, -R50.reuse ;  /* 0x00000006319a7223 */ /* 0x100fe20000010832 */
[----:B------:R-:W-:Y:S01]  /*d9f0*/  ISETP.GT.AND P2, PT, R48, 0x30, P1 ;  /* 0x000000303000780c */ /* 0x000fe20000f44270 */
[----:B------:R-:W-:Y:S01]  /*da00*/  FADD.FTZ R49, -R10, R3 ;  /* 0x000000030a317221 */ /* 0x000fe20000010100 */
[----:B------:R-:W-:Y:S01]  /*da10*/  FMNMX.FTZ R8, R163, R8, !PT ;  /* 0x00000008a3087209 */ /* 0x000fe20007810000 */
[-CC-:B------:R-:W-:Y:S01]  /*da20*/  FFMA.FTZ R158, R53, R6.reuse, -R50.reuse ;  /* 0x00000006359e7223 */ /* 0x180fe20000010832 */
[----:B------:R-:W-:Y:S01]  /*da30*/  FSEL R175, R32, -INF , !P3 ;  /* 0xff80000020af7808 */ /* 0x000fe20005800000 */
[--C-:B------:R-:W-:Y:S01]  /*da40*/  FFMA.FTZ R53, R57, R6, -R50.reuse ;  /* 0x0000000639357223 */ /* 0x100fe20000010832 */
[----:B------:R-:W-:Y:S01]  /*da50*/  FMNMX.FTZ R8, R169, R8, !PT ;  /* 0x00000008a9087209 */ /* 0x000fe20007810000 */
[--C-:B------:R-:W-:Y:S01]  /*da60*/  FFMA.FTZ R3, R47, R6, -R50.reuse ;  /* 0x000000062f037223 */ /* 0x100fe20000010832 */
[----:B------:R-:W-:Y:S01]  /*da70*/  ISETP.LT.OR P4, PT, R46, 0x2a, P4 ;  /* 0x0000002a2e00780c */ /* 0x000fe20002781670 */
[----:B------:R-:W-:Y:S01]  /*da80*/  MUFU.EX2 R9, R9 ;  /* 0x0000000900097308 */ /* 0x000fe20000000800 */
[----:B------:R-:W-:Y:S01]  /*da90*/  FMNMX.FTZ R8, R171, R8, !PT ;  /* 0x00000008ab087209 */ /* 0x000fe20007810000 */
[-CC-:B------:R-:W-:Y:S01]  /*daa0*/  FFMA.FTZ R152, R55, R6.reuse, -R50.reuse ;  /* 0x0000000637987223 */ /* 0x180fe20000010832 */
[----:B------:R-:W-:Y:S01]  /*dab0*/  ISETP.GT.AND P3, PT, R48, 0x31, P1 ;  /* 0x000000313000780c */ /* 0x000fe20000f64270 */
[--C-:B------:R-:W-:Y:S01]  /*dac0*/  FFMA.FTZ R156, R61, R6, -R50.reuse ;  /* 0x000000063d9c7223 */ /* 0x100fe20000010832 */
[----:B------:R-:W-:Y:S01]  /*dad0*/  FMNMX.FTZ R8, R173, R8, !PT ;  /* 0x00000008ad087209 */ /* 0x000fe20007810000 */
[-CC-:B------:R-:W-:Y:S01]  /*dae0*/  FFMA.FTZ R160, R63, R6.reuse, -R50.reuse ;  /* 0x000000063fa07223 */ /* 0x180fe20000010832 */
[----:B------:R-:W-:Y:S01]  /*daf0*/  ISETP.LT.OR P2, PT, R46, 0x31, P2 ;  /* 0x000000312e00780c */ /* 0x000fe20001741670 */
[----:B------:R-:W-:Y:S01]  /*db00*/  MUFU.EX2 R180, R180 ;  /* 0x000000b400b47308 */ /* 0x000fe20000000800 */
[----:B------:R-:W-:Y:S01]  /*db10*/  FSEL R179, R15, -INF , !P4 ;  /* 0xff8000000fb37808 */ /* 0x000fe20006000000 */
[--C-:B------:R-:W-:Y:S01]  /*db20*/  FFMA.FTZ R15, R183, R6, -R50.reuse ;  /* 0x00000006b70f7223 */ /* 0x100fe20000010832 */
[----:B------:R-:W-:Y:S01]  /*db30*/  FMNMX.FTZ R8, R175, R8, !PT ;  /* 0x00000008af087209 */ /* 0x000fe20007810000 */
[-CC-:B------:R-:W-:Y:S01]  /*db40*/  FFMA.FTZ R162, R67, R6.reuse, -R50.reuse ;  /* 0x0000000643a27223 */ /* 0x180fe20000010832 */
[----:B------:R-:W-:Y:S01]  /*db50*/  ISETP.GT.AND P5, PT, R48, 0x38, P1 ;  /* 0x000000383000780c */ /* 0x000fe20000fa4270 */
[-CC-:B------:R-:W-:Y:S01]  /*db60*/  FFMA.FTZ R63, R69, R6.reuse, -R50.reuse ;  /* 0x00000006453f7223 */ /* 0x180fe20000010832 */
[----:B------:R-:W-:Y:S01]  /*db70*/  FSEL R27, R27, -INF , !P2 ;  /* 0xff8000001b1b7808 */ /* 0x000fe20005000000 */
[----:B------:R-:W-:Y:S01]  /*db80*/  MUFU.EX2 R182, R182 ;  /* 0x000000b600b67308 */ /* 0x000fe20000000800 */
[----:B------:R-:W-:Y:S01]  /*db90*/  ISETP.LT.OR P3, PT, R46, 0x32, P3 ;  /* 0x000000322e00780c */ /* 0x000fe20001f61670 */
[--C-:B------:R-:W-:Y:S01]  /*dba0*/  FFMA.FTZ R59, R59, R6, -R50.reuse ;  /* 0x000000063b3b7223 */ /* 0x100fe20000010832 */
[----:B------:R-:W-:Y:S01]  /*dbb0*/  FMNMX.FTZ R8, R179, R8, !PT ;  /* 0x00000008b3087209 */ /* 0x000fe20007810000 */
[----:B------:R-:W-:Y:S01]  /*dbc0*/  FFMA.FTZ R51, R51, R6, -R50 ;  /* 0x0000000633337223 */ /* 0x000fe20000010832 */
[----:B------:R-:W-:-:S02]  /*dbd0*/  ISETP.GT.AND P4, PT, R48, 0x39, P1 ;  /* 0x000000393000780c */ /* 0x000fc40000f84270 */
[----:B------:R-:W-:Y:S01]  /*dbe0*/  ISETP.LT.OR P5, PT, R46, 0x39, P5 ;  /* 0x000000392e00780c */ /* 0x000fe20002fa1670 */
[----:B------:R-:W-:Y:S01]  /*dbf0*/  MUFU.EX2 R13, R13 ;  /* 0x0000000d000d7308 */ /* 0x000fe20000000800 */
[----:B------:R-:W-:Y:S02]  /*dc00*/  FSEL R183, R14, -INF , !P3 ;  /* 0xff8000000eb77808 */ /* 0x000fe40005800000 */
[----:B------:R-:W-:Y:S02]  /*dc10*/  FMNMX.FTZ R8, R27, R8, !PT ;  /* 0x000000081b087209 */ /* 0x000fe40007810000 */
[----:B------:R-:W-:Y:S02]  /*dc20*/  ISETP.GT.AND P2, PT, R48, 0x40, P1 ;  /* 0x000000403000780c */ /* 0x000fe40000f44270 */
[----:B------:R-:W-:Y:S01]  /*dc30*/  FSEL R31, R31, -INF , !P5 ;  /* 0xff8000001f1f7808 */ /* 0x000fe20006800000 */
[----:B------:R-:W-:Y:S01]  /*dc40*/  MUFU.EX2 R176, R176 ;  /* 0x000000b000b07308 */ /* 0x000fe20000000800 */
[----:B------:R-:W-:-:S02]  /*dc50*/  ISETP.LT.OR P4, PT, R46, 0x3a, P4 ;  /* 0x0000003a2e00780c */ /* 0x000fc40002781670 */
[----:B------:R-:W-:Y:S02]  /*dc60*/  FMNMX.FTZ R8, R183, R8, !PT ;  /* 0x00000008b7087209 */ /* 0x000fe40007810000 */
[----:B------:R-:W-:Y:S02]  /*dc70*/  ISETP.GT.AND P3, PT, R48, 0x41, P1 ;  /* 0x000000413000780c */ /* 0x000fe40000f64270 */
[----:B------:R-:W-:Y:S01]  /*dc80*/  ISETP.LT.OR P2, PT, R46, 0x41, P2 ;  /* 0x000000412e00780c */ /* 0x000fe20001741670 */
[----:B------:R-:W-:Y:S01]  /*dc90*/  MUFU.EX2 R15, R15 ;  /* 0x0000000f000f7308 */ /* 0x000fe20000000800 */
[----:B------:R-:W-:Y:S02]  /*dca0*/  FSEL R181, R26, -INF , !P4 ;  /* 0xff8000001ab57808 */ /* 0x000fe40006000000 */
[----:B------:R-:W-:Y:S02]  /*dcb0*/  FMNMX.FTZ R8, R31, R8, !PT ;  /* 0x000000081f087209 */ /* 0x000fe40007810000 */
[----:B------:R-:W-:-:S02]  /*dcc0*/  ISETP.GT.AND P5, PT, R48, 0x48, P1 ;  /* 0x000000483000780c */ /* 0x000fc40000fa4270 */
[----:B------:R-:W-:Y:S01]  /*dcd0*/  FSEL R193, R30, -INF , !P2 ;  /* 0xff8000001ec17808 */ /* 0x000fe20005000000 */
[----:B------:R-:W-:Y:S01]  /*dce0*/  MUFU.EX2 R178, R178 ;  /* 0x000000b200b27308 */ /* 0x000fe20000000800 */
[----:B------:R-:W-:Y:S02]  /*dcf0*/  ISETP.LT.OR P3, PT, R46, 0x42, P3 ;  /* 0x000000422e00780c */ /* 0x000fe40001f61670 */
[----:B------:R-:W-:Y:S02]  /*dd00*/  FMNMX.FTZ R8, R181, R8, !PT ;  /* 0x00000008b5087209 */ /* 0x000fe40007810000 */
[----:B------:R-:W-:Y:S02]  /*dd10*/  ISETP.GT.AND P4, PT, R48, 0x49, P1 ;  /* 0x000000493000780c */ /* 0x000fe40000f84270 */
[----:B------:R-:W-:Y:S01]  /*dd20*/  ISETP.LT.OR P5, PT, R46, 0x49, P5 ;  /* 0x000000492e00780c */ /* 0x000fe20002fa1670 */
[----:B------:R-:W-:Y:S01]  /*dd30*/  MUFU.EX2 R21, R21 ;  /* 0x0000001500157308 */ /* 0x000fe20000000800 */
[----:B------:R-:W-:Y:S01]  /*dd40*/  FSEL R177, R25, -INF , !P3 ;  /* 0xff80000019b17808 */ /* 0x000fe20005800000 */
[----:B------:R-:W-:Y:S01]  /*dd50*/  FFMA.FTZ R25, R167, R6, -R50 ;  /* 0x00000006a7197223 */ /* 0x000fe20000010832 */
[----:B------:R-:W-:-:S02]  /*dd60*/  FMNMX.FTZ R8, R193, R8, !PT ;  /* 0x00000008c1087209 */ /* 0x000fc40007810000 */
[----:B------:R-:W-:Y:S02]  /*dd70*/  ISETP.GT.AND P2, PT, R48, 0x50, P1 ;  /* 0x000000503000780c */ /* 0x000fe40000f44270 */
        /* <DEDUP_REMOVED lines=29> */
[----:B------:R-:W-:-:S02]  /*df50*/  FSEL R83, R36, -INF , !P4 ;  /* 0xff80000024537808 */ /* 0x000fc40006000000 */
[----:B------:R-:W-:Y:S02]  /*df60*/  FMNMX.FTZ R8, R85, R8, !PT ;  /* 0x0000000855087209 */ /* 0x000fe40007810000 */
[----:B------:R-:W-:Y:S02]  /*df70*/  ISETP.GT.AND P5, PT, R48, 0x68, P1 ;  /* 0x000000683000780c */ /* 0x000fe40000fa4270 */
[----:B------:R-:W-:Y:S01]  /*df80*/  FSEL R39, R39, -INF , !P2 ;  /* 0xff80000027277808 */ /* 0x000fe20005000000 */
[----:B------:R-:W-:Y:S01]  /*df90*/  MUFU.EX2 R170, R170 ;  /* 0x000000aa00aa7308 */ /* 0x000fe20000000800 */
[----:B------:R-:W-:Y:S02]  /*dfa0*/  ISETP.LT.OR P3, PT, R46, 0x62, P3 ;  /* 0x000000622e00780c */ /* 0x000fe40001f61670 */
[----:B------:R-:W-:Y:S02]  /*dfb0*/  FMNMX.FTZ R8, R83, R8, !PT ;  /* 0x0000000853087209 */ /* 0x000fe40007810000 */
[----:B------:R-:W-:-:S02]  /*dfc0*/  ISETP.GT.AND P4, PT, R48, 0x69, P1 ;  /* 0x000000693000780c */ /* 0x000fc40000f84270 */
[----:B------:R-:W-:Y:S01]  /*dfd0*/  ISETP.LT.OR P5, PT, R46, 0x69, P5 ;  /* 0x000000692e00780c */ /* 0x000fe20002fa1670 */
[----:B------:R-:W-:Y:S01]  /*dfe0*/  MUFU.EX2 R164, R164 ;  /* 0x000000a400a47308 */ /* 0x000fe20000000800 */
[----:B------:R-:W-:Y:S01]  /*dff0*/  FSEL R81, R37, -INF , !P3 ;  /* 0xff80000025517808 */ /* 0x000fe20005800000 */
[--C-:B------:R-:W-:Y:S01]  /*e000*/  FFMA.FTZ R37, R79, R6, -R50.reuse ;  /* 0x000000064f257223 */ /* 0x100fe20000010832 */
[----:B------:R-:W-:Y:S02]  /*e010*/  FMNMX.FTZ R8, R39, R8, !PT ;  /* 0x0000000827087209 */ /* 0x000fe40007810000 */
[----:B------:R-:W-:Y:S02]  /*e020*/  ISETP.GT.AND P2, PT, R48, 0x70, P1 ;  /* 0x000000703000780c */ /* 0x000fe40000f44270 */
[----:B------:R-:W-:Y:S01]  /*e030*/  FSEL R79, R41, -INF , !P5 ;  /* 0xff800000294f7808 */ /* 0x000fe20006800000 */
[----:B------:R-:W-:Y:S01]  /*e040*/  FFMA.FTZ R41, R75, R6, -R50 ;  /* 0x000000064b297223 */ /* 0x000fe20000010832 */
[----:B------:R-:W-:Y:S01]  /*e050*/  ISETP.LT.OR P4, PT, R46, 0x6a, P4 ;  /* 0x0000006a2e00780c */ /* 0x000fe20002781670 */
[----:B------:R-:W-:Y:S01]  /*e060*/  MUFU.EX2 R37, R37 ;  /* 0x0000002500257308 */ /* 0x000fe20000000800 */
[----:B------:R-:W-:-:S02]  /*e070*/  FMNMX.FTZ R8, R81, R8, !PT ;  /* 0x0000000851087209 */ /* 0x000fc40007810000 */
[----:B------:R-:W-:Y:S02]  /*e080*/  ISETP.GT.AND P3, PT, R48, 0x71, P1 ;  /* 0x000000713000780c */ /* 0x000fe40000f64270 */
[----:B------:R-:W-:Y:S02]  /*e090*/  ISETP.LT.OR P2, PT, R46, 0x71, P2 ;  /* 0x000000712e00780c */ /* 0x000fe40001741670 */
[----:B------:R-:W-:Y:S01]  /*e0a0*/  FSEL R77, R38, -INF , !P4 ;  /* 0xff800000264d7808 */ /* 0x000fe20006000000 */
[----:B------:R-:W-:Y:S01]  /*e0b0*/  MUFU.EX2 R41, R41 ;  /* 0x0000002900297308 */ /* 0x000fe20000000800 */
[----:B------:R-:W-:Y:S02]  /*e0c0*/  FMNMX.FTZ R8, R79, R8, !PT ;  /* 0x000000084f087209 */ /* 0x000fe40007810000 */
[----:B------:R-:W-:Y:S02]  /*e0d0*/  ISETP.GT.AND P5, PT, R48, 0x78, P1 ;  /* 0x000000783000780c */ /* 0x000fe40000fa4270 */
[----:B------:R-:W-:-:S02]  /*e0e0*/  ISETP.LT.OR P3, PT, R46, 0x72, P3 ;  /* 0x000000722e00780c */ /* 0x000fc40001f61670 */
[----:B------:R-:W-:Y:S01]  /*e0f0*/  FSEL R197, R42, -INF , !P2 ;  /* 0xff8000002ac57808 */ /* 0x000fe20005000000 */
[----:B------:R-:W-:Y:S01]  /*e100*/  MUFU.EX2 R166, R166 ;  /* 0x000000a600a67308 */ /* 0x000fe20000000800 */
[----:B------:R-:W-:Y:S02]  /*e110*/  FMNMX.FTZ R8, R77, R8, !PT ;  /* 0x000000084d087209 */ /* 0x000fe40007810000 */
        /* <DEDUP_REMOVED lines=111> */
[----:B------:R-:W-:-:S06]  /*e810*/  FADD.FTZ R2, R164, R61 ;  /* 0x0000003da4027221 */ /* 0x000fcc0000010000 */
        /* <DEDUP_REMOVED lines=14> */
[----:B------:R1:W-:Y:S01]  /*e900*/  MUFU.EX2 R42, R39 ;  /* 0x00000027002a7308 */ /* 0x0003e20000000800 */
[----:B--2---:R-:W-:-:S07]  /*e910*/  FADD.FTZ R35, R31, R0 ;  /* 0x000000001f237221 */ /* 0x004fce0000010000 */
[----:B------:R-:W2:Y:S01]  /*e920*/  MUFU.EX2 R163, R163 ;  /* 0x000000a300a37308 */ /* 0x000ea20000000800 */
[----:B-1----:R-:W-:Y:S01]  /*e930*/  FADD.FTZ R39, R41, R2 ;  /* 0x0000000229277221 */ /* 0x002fe20000010000 */
[----:B0-----:R-:W-:-:S03]  /*e940*/  FADD.FTZ R0, R38, R35 ;  /* 0x0000002326007221 */ /* 0x001fc60000010000 */
[----:B------:R-:W-:-:S03]  /*e950*/  FADD.FTZ R2, R166, R39 ;  /* 0x00000027a6027221 */ /* 0x000fc60000010000 */
[----:B------:R-:W0:Y:S01]  /*e960*/  MUFU.EX2 R40, R40 ;  /* 0x0000002800287308 */ /* 0x000e220000000800 */
[----:B------:R-:W-:-:S04]  /*e970*/  FADD.FTZ R39, R43, R2 ;  /* 0x000000022b277221 */ /* 0x000fc80000010000 */
[----:B------:R-:W-:-:S03]  /*e980*/  FADD.FTZ R2, R160, R39 ;  /* 0x00000027a0027221 */ /* 0x000fc60000010000 */
[----:B------:R-:W1:Y:S01]  /*e990*/  MUFU.EX2 R81, R81 ;  /* 0x0000005100517308 */ /* 0x000e620000000800 */
[----:B------:R-:W-:Y:S01]  /*e9a0*/  FADD.FTZ R39, R45, R2 ;  /* 0x000000022d277221 */ /* 0x000fe20000010000 */
[----:B--2---:R-:W-:-:S03]  /*e9b0*/  FADD.FTZ R35, R163, R0 ;  /* 0x00000000a3237221 */ /* 0x004fc60000010000 */
[----:B------:R-:W-:-:S03]  /*e9c0*/  FADD.FTZ R2, R162, R39 ;  /* 0x00000027a2027221 */ /* 0x000fc60000010000 */
[----:B------:R-:W2:Y:S01]  /*e9d0*/  MUFU.EX2 R44, R79 ;  /* 0x0000004f002c7308 */ /* 0x000ea20000000800 */
[----:B------:R-:W-:Y:S01]  /*e9e0*/  FADD.FTZ R39, R63, R2 ;  /* 0x000000023f277221 */ /* 0x000fe20000010000 */
[----:B0-----:R-:W-:-:S03]  /*e9f0*/  FADD.FTZ R35, R40, R35 ;  /* 0x0000002328237221 */ /* 0x001fc60000010000 */
[----:B------:R-:W-:Y:S01]  /*ea00*/  FADD.FTZ R0, R156, R39 ;  /* 0x000000279c007221 */ /* 0x000fe20000010000 */
[----:B------:R-:W-:Y:S02]  /*ea10*/  FADD.FTZ R35, R42, R35 ;  /* 0x000000232a237221 */ /* 0x000fe40000010000 */
[----:B------:R-:W0:Y:S01]  /*ea20*/  MUFU.EX2 R77, R77 ;  /* 0x0000004d004d7308 */ /* 0x000e220000000800 */
[----:B------:R-:W-:Y:S01]  /*ea30*/  FADD.FTZ R39, R59, R0 ;  /* 0x000000003b277221 */ /* 0x000fe20000010000 */
[----:B-1----:R-:W-:-:S03]  /*ea40*/  FADD.FTZ R35, R81, R35 ;  /* 0x0000002351237221 */ /* 0x002fc60000010000 */
[----:B------:R-:W-:-:S03]  /*ea50*/  FADD.FTZ R0, R158, R39 ;  /* 0x000000279e007221 */ /* 0x000fc60000010000 */
        /* <DEDUP_REMOVED lines=16> */
[----:B0-----:R-:W-:-:S03]  /*eb60*/  FADD.FTZ R2, R3, R2 ;  /* 0x0000000203027221 */ /* 0x001fc60000010000 */
[----:B-1----:R-:W-:Y:S01]  /*eb70*/  FADD.FTZ R0, R10, R35 ;  /* 0x000000230a007221 */ /* 0x002fe20000010000 */
[----:B------:R-:W-:Y:S06]  /*eb80*/  @!P0 BRA `(.L_x_1110) ;  /* 0x0000000000048947 */ /* 0x000fec0003800000 */
[----:B------:R-:W-:Y:S01]  /*eb90*/  BPT.TRAP 0x1 ;  /* 0x000000040000795c */ /* 0x000fe20000300000 */
.L_x_1110:
        /* <DEDUP_REMOVED lines=102> */
[----:B------:R-:W-:Y:S01]  /*f200*/  FMUL.FTZ R149, R149, R8 ;  /* 0x0000000895957220 */ /* 0x000fe20000410000 */
[----:B------:R-:W-:-:S02]  /*f210*/  VIADD R5, R5, 0xffffffff ;  /* 0xffffffff05057836 */ /* 0x000fc40000000000 */
[----:B------:R-:W-:Y:S02]  /*f220*/  IMAD.MOV.U32 R4, RZ, RZ, R11 ;  /* 0x000000ffff047224 */ /* 0x000fe400078e000b */
[----:B------:R-:W-:Y:S01]  /*f230*/  IMAD.MOV.U32 R3, RZ, RZ, R7 ;  /* 0x000000ffff037224 */ /* 0x000fe200078e0007 */
[----:B------:R-:W-:Y:S06]  /*f240*/  @P1 BRA `(.L_x_1111) ;  /* 0xffffffc400cc1947 */ /* 0x000fec000383ffff */
.L_x_1092:
[----:B------:R-:W-:Y:S06]  /*f250*/  BAR.ARV 0x8, 0x180 ;  /* 0x0206000000007b1d */ /* 0x000fec0000002000 */
[----:B------:R-:W-:Y:S05]  /*f260*/  @!P0 BRA `(.L_x_1112) ;  /* 0x0000000000048947 */ /* 0x000fea0003800000 */
[----:B------:R-:W-:Y:S01]  /*f270*/  BPT.TRAP 0x1 ;  /* 0x000000040000795c */ /* 0x000fe20000300000 */
.L_x_1112:
[----:B------:R-:W-:Y:S01]  /*f280*/  ULEA UR5, UR45, UR41, 0x3 ;  /* 0x000000292d057291 */ /* 0x000fe2000f8e183f */
[----:B------:R-:W-:-:S05]  /*f290*/  IMAD.U32 R3, RZ, RZ, UR46 ;  /* 0x0000002eff037e24 */ /* 0x000fca000f8e00ff */
[----:B------:R-:W-:-:S04]  /*f2a0*/  SHF.L.U32 R3, R3, 0x1f, RZ ;  /* 0x0000001f03037819 */ /* 0x000fc800000006ff */
[----:B------:R0:W1:Y:S01]  /*f2b0*/  SYNCS.PHASECHK.TRANS64.TRYWAIT P1, [UR5+0x28850], R3 ;  /* 0x02885003ff0075a7 */ /* 0x0000620008020145 */
[----:B------:R-:W-:Y:S05]  /*f2c0*/  @!P0 BRA `(.L_x_1113) ;  /* 0x0000000000048947 */ /* 0x000fea0003800000 */
[----:B------:R-:W-:Y:S01]  /*f2d0*/  BPT.TRAP 0x1 ;  /* 0x000000040000795c */ /* 0x000fe20000300000 */
.L_x_1113:
[----:B-1----:R-:W-:Y:S05]  /*f2e0*/  @P1 BRA `(.L_x_1114) ;  /* 0x0000000000081947 */ /* 0x002fea0003800000 */
[----:B------:R-:W1:Y:S02]  /*f2f0*/  SYNCS.PHASECHK.TRANS64.TRYWAIT P1, [UR5+0x28850], R3 ;  /* 0x02885003ff0075a7 */ /* 0x000e640008020145 */
[----:B-1----:R-:W-:Y:S05]  /*f300*/  @!P1 BRA `(.L_x_1115) ;  /* 0x0000006c00bc9947 */ /* 0x002fea0003800000 */
.L_x_1114:
[----:B------:R-:W-:Y:S01]  /*f310*/  UIADD3 UR41, UR41, 0x400, URZ ;  /* 0x0000040029297890 */ /* 0x000fe2000fffe03f */
[----:B------:R-:W-:Y:S01]  /*f320*/  WARPGROUP.ARRIVE ;  /* 0x00000000000079c5 */ /* 0x000fe20000000000 */
[----:B------:R-:W-:Y:S01]  /*f330*/  UMOV UR7, 0x40000040 ;  /* 0x4000004000077882 */ /* 0x000fe20000000000 */
[----:B01----:R-:W0:Y:S01]  /*f340*/  SHFL.BFLY PT, R3, R2, 0x2, 0x1f ;  /* 0x0c401f0002037f89 */ /* 0x003e2200000e0000 */
[----:B------:R-:W-:Y:S01]  /*f350*/  USHF.R.U32.HI UR41, URZ, 0x4, UR41 ;  /* 0x000000043f297899 */ /* 0x000fe20008011629 */
[----:B------:R-:W-:Y:S02]  /*f360*/  IMAD.MOV.U32 R9, RZ, RZ, RZ ;  /* 0x000000ffff097224 */ /* 0x000fe400078e00ff */
[----:B------:R-:W1:Y:S01]  /*f370*/  SHFL.BFLY PT, R5, R0, 0x2, 0x1f ;  /* 0x0c401f0000057f89 */ /* 0x000e6200000e0000 */
[----:B------:R-:W-:Y:S01]  /*f380*/  ULOP3.LUT UR41, UR41, 0x3fff, URZ, 0xc0, !UPT ;  /* 0x00003fff29297892 */ /* 0x000fe2000f8ec03f */
[----:B------:R-:W-:-:S03]  /*f390*/  IMAD.MOV.U32 R36, RZ, RZ, -0x800000 ;  /* 0xff800000ff247424 */ /* 0x000fc600078e00ff */
[----:B------:R-:W-:-:S04]  /*f3a0*/  ULOP3.LUT UR4, UR41, 0x4000000, URZ, 0xfc, !UPT ;  /* 0x0400000029047892 */ /* 0x000fc8000f8efc3f */
[----:B------:R-:W-:-:S07]  /*f3b0*/  ULEA UR4, UR45, UR4, 0xb ;  /* 0x000000042d047291 */ /* 0x000fce000f8e583f */
[----:B------:R-:W-:Y:S02]  /*f3c0*/  UMOV UR6, UR4 ;  /* 0x0000000400067c82 */ /* 0x000fe40008000000 */
[----:B------:R-:W-:Y:S01]  /*f3d0*/  HGMMA.64x128x16.F32.BF16 R88, R180, gdesc[UR4].tnspB, R88, gsb0 ;  /* 0x41e00004b4587df0 */ /* 0x000fe20008001858 */
[----:B------:R-:W-:Y:S01]  /*f3e0*/  UIADD3 UR6, UR4, 0x80, URZ ;  /* 0x0000008004067890 */ /* 0x000fe2000fffe03f */
[----:B0-----:R-:W-:Y:S01]  /*f3f0*/  FADD.FTZ R3, R3, R2 ;  /* 0x0000000203037221 */ /* 0x001fe20000010000 */
[----:B------:R-:W-:Y:S01]  /*f400*/  UMOV UR7, 0x40000040 ;  /* 0x4000004000077882 */ /* 0x000fe20000000000 */
[----:B------:R-:W-:Y:S02]  /*f410*/  IMAD.MOV.U32 R2, RZ, RZ, RZ ;  /* 0x000000ffff027224 */ /* 0x000fe400078e00ff */
[----:B-1----:R-:W-:Y:S01]  /*f420*/  FADD.FTZ R5, R5, R0 ;  /* 0x0000000005057221 */ /* 0x002fe20000010000 */
[----:B------:R-:W0:Y:S01]  /*f430*/  SHFL.BFLY PT, R4, R3, 0x1, 0x1f ;  /* 0x0c201f0003047f89 */ /* 0x000e2200000e0000 */
[----:B------:R-:W-:-:S03]  /*f440*/  IMAD.MOV.U32 R0, RZ, RZ, -0x800000 ;  /* 0xff800000ff007424 */ /* 0x000fc600078e00ff */
[----:B------:R-:W1:Y:S01]  /*f450*/  SHFL.BFLY PT, R8, R5, 0x1, 0x1f ;  /* 0x0c201f0005087f89 */ /* 0x000e6200000e0000 */
[----:B0-----:R-:W-:Y:S01]  /*f460*/  FADD.FTZ R12, R3, R4 ;  /* 0x00000004030c7221 */ /* 0x001fe20000010000 */
[----:B-1----:R-:W-:-:S04]  /*f470*/  FADD.FTZ R13, R5, R8 ;  /* 0x00000008050d7221 */ /* 0x002fc80000010000 */
[----:B------:R-:W-:Y:S02]  /*f480*/  FSETP.NE.FTZ.AND P1, PT, R12, RZ, PT ;  /* 0x000000ff0c00720b */ /* 0x000fe40003f35000 */
        /* <DEDUP_REMOVED lines=48> */
.L_x_1116:
        /* <DEDUP_REMOVED lines=14> */
[----:B------:R-:W-:Y:S01]  /*f870*/  USEL UR4, URZ, 0x1, UP0 ;  /* 0x000000013f047887 */ /* 0x000fe20008000000 */
        /* <DEDUP_REMOVED lines=59> */
.L_x_1038:
[----:B------:R-:W0:Y:S01]  /*fc30*/  S2R R2, SR_CgaCtaId ;  /* 0x0000000000027919 */ /* 0x000e220000008800 */
[----:B------:R-:W-:Y:S01]  /*fc40*/  MOV R37, 0x400 ;  /* 0x0000040000257802 */ /* 0x000fe20000000f00 */
[----:B------:R-:W-:Y:S01]  /*fc50*/  BSSY B0, `(.L_x_1117) ;  /* 0x00001c5000007945 */ /* 0x000fe20003800000 */
[----:B------:R-:W-:Y:S02]  /*fc60*/  BAR.SYNC.DEFER_BLOCKING 0x5, 0x180 ;  /* 0x0146000000007b1d */ /* 0x000fe40000010000 */
[----:B0-----:R-:W-:-:S05]  /*fc70*/  LEA R37, R2, R37, 0x18 ;  /* 0x0000002502257211 */ /* 0x001fca00078ec0ff */
[----:B------:R-:W0:Y:S02]  /*fc80*/  LDS R2, [R37+0x288d0] ;  /* 0x0288d00025027984 */ /* 0x000e240000000800 */
[----:B0-----:R-:W-:Y:S01]  /*fc90*/  R2UR UR4, R2 ;  /* 0x00000000020472ca */ /* 0x001fe200000e0000 */
[----:B------:R-:W-:Y:S06]  /*fca0*/  BAR.ARV 0x4, 0x180 ;  /* 0x0106000000007b1d */ /* 0x000fec0000002000 */
[----:B------:R-:W-:Y:S08]  /*fcb0*/  @P0 BRA `(.L_x_1118) ;  /* 0x0000001000a40947 */ /* 0x000ff00003800000 */
[----:B------:R-:W0:Y:S01]  /*fcc0*/  S2R R2, SR_SWINHI ;  /* 0x0000000000027919 */ /* 0x000e220000002f00 */
[----:B------:R-:W-:Y:S01]  /*fcd0*/  IMAD R3, R184, 0x40, R18 ;  /* 0x00000040b8037824 */ /* 0x000fe200078e0212 */
[----:B------:R-:W1:Y:S01]  /*fce0*/  LDC R44, c[0x0][0xbe8] ;  /* 0x0002fa00ff2c7b82 */ /* 0x000e620000000800 */
[----:B------:R-:W-:Y:S01]  /*fcf0*/  F2FP.BF16.F32.PACK_AB R6, R93, R6 ;  /* 0x000000065d06723e */ /* 0x000fe200000010ff */
[----:B------:R-:W-:Y:S01]  /*fd00*/  USHF.R.S32.HI UR12, URZ, 0x1f, UR38 ;  /* 0x0000001f3f0c7899 */ /* 0x000fe20008011426 */
[----:B------:R-:W-:Y:S01]  /*fd10*/  F2FP.BF16.F32.PACK_AB R136, R137, R136 ;  /* 0x000000888988723e */ /* 0x000fe200000010ff */
[----:B------:R-:W-:Y:S01]  /*fd20*/  ULDC.64 UR8, c[0x0][0xb90] ;  /* 0x0002e40000087ab9 */ /* 0x000fe20000000a00 */
[----:B------:R-:W-:Y:S01]  /*fd30*/  USHF.R.S32.HI UR13, URZ, 0x1f, UR44 ;  /* 0x0000001f3f0d7899 */ /* 0x000fe2000801142c */
[----:B------:R-:W-:Y:S01]  /*fd40*/  F2FP.BF16.F32.PACK_AB R137, R139, R138 ;  /* 0x0000008a8b89723e */ /* 0x000fe200000010ff */
[----:B------:R-:W-:Y:S01]  /*fd50*/  UIMAD UR5, UR12, UR8, URZ ;  /* 0x000000080c0572a4 */ /* 0x000fe2000f8e023f */
[----:B------:R-:W-:Y:S01]  /*fd60*/  F2FP.BF16.F32.PACK_AB R144, R145, R144 ;  /* 0x000000909190723e */ /* 0x000fe200000010ff */
[----:B------:R-:W-:Y:S01]  /*fd70*/  UIMAD.WIDE.U32 UR6, UR38, UR8, URZ ;  /* 0x00000008260672a5 */ /* 0x000fe2000f8e003f */
[----:B------:R-:W-:Y:S01]  /*fd80*/  F2FP.BF16.F32.PACK_AB R138, R141, R140 ;  /* 0x0000008c8d8a723e */ /* 0x000fe200000010ff */
[----:B------:R-:W-:Y:S01]  /*fd90*/  UIMAD UR5, UR38, UR9, UR5 ;  /* 0x00000009260572a4 */ /* 0x000fe2000f8e0205 */
[----:B------:R-:W-:Y:S01]  /*fda0*/  F2FP.BF16.F32.PACK_AB R139, R143, R142 ;  /* 0x0000008e8f8b723e */ /* 0x000fe200000010ff */
[----:B------:R-:W-:Y:S01]  /*fdb0*/  ULDC.64 UR10, c[0x0][0xb98] ;  /* 0x0002e600000a7ab9 */ /* 0x000fe20000000a00 */
[----:B------:R-:W-:Y:S01]  /*fdc0*/  F2FP.BF16.F32.PACK_AB R145, R147, R146 ;  /* 0x000000929391723e */ /* 0x000fe200000010ff */
[----:B------:R-:W-:Y:S01]  /*fdd0*/  UIMAD UR8, UR13, UR10, URZ ;  /* 0x0000000a0d0872a4 */ /* 0x000fe2000f8e023f */
[----:B------:R-:W-:Y:S01]  /*fde0*/  F2FP.BF16.F32.PACK_AB R146, R149, R148 ;  /* 0x000000949592723e */ /* 0x000fe200000010ff */
[----:B------:R-:W-:Y:S01]  /*fdf0*/  UIADD3 UR7, UR7, UR5, URZ ;  /* 0x0000000507077290 */ /* 0x000fe2000fffe03f */
[----:B------:R-:W-:Y:S01]  /*fe00*/  F2FP.BF16.F32.PACK_AB R147, R151, R150 ;  /* 0x000000969793723e */ /* 0x000fe200000010ff */
[----:B------:R-:W-:-:S02]  /*fe10*/  UIMAD UR8, UR44, UR11, UR8 ;  /* 0x0000000b2c0872a4 */ /* 0x000fc4000f8e0208 */
[----:B------:R-:W-:Y:S01]  /*fe20*/  UIMAD.WIDE.U32 UR6, UR44, UR10, UR6 ;  /* 0x0000000a2c0672a5 */ /* 0x000fe2000f8e0006 */
[----:B------:R-:W-:Y:S02]  /*fe30*/  ULDC UR5, c[0x0][0xa88] ;  /* 0x0002a20000057ab9 */ /* 0x000fe40000000800 */
[----:B------:R-:W-:Y:S01]  /*fe40*/  ULDC.64 UR10, c[0x0][0xaf0] ;  /* 0x0002bc00000a7ab9 */ /* 0x000fe20000000a00 */
[----:B------:R-:W-:Y:S02]  /*fe50*/  MOV R34, R37 ;  /* 0x0000002500227202 */ /* 0x000fe40000000f00 */
[----:B0-----:R-:W-:-:S03]  /*fe60*/  MOV R35, R2 ;  /* 0x0000000200237202 */ /* 0x001fc60000000f00 */
[----:B------:R-:W-:-:S04]  /*fe70*/  IMAD.WIDE R4, R188, 0x2, R34 ;  /* 0x00000002bc047825 */ /* 0x000fc800078e0222 */
[----:B------:R-:W-:Y:S01]  /*fe80*/  IMAD.WIDE R34, R3, 0x2, R34 ;  /* 0x0000000203227825 */ /* 0x000fe200078e0222 */
[C---:B------:R-:W-:Y:S02]  /*fe90*/  LOP3.LUT R3, R4.reuse, 0x380, RZ, 0xc0, !PT ;  /* 0x0000038004037812 */ /* 0x040fe400078ec0ff */
[C---:B------:R-:W-:Y:S02]  /*fea0*/  IADD3 R29, P1, R4.reuse, 0x4040, RZ ;  /* 0x00004040041d7810 */ /* 0x040fe40007f3e0ff */
[C---:B------:R-:W-:Y:S02]  /*feb0*/  IADD3 R21, P6, R4.reuse, 0x20, RZ ;  /* 0x0000002004157810 */ /* 0x040fe40007fde0ff */
[----:B------:R-:W-:Y:S01]  /*fec0*/  SHF.R.U64 R3, R3, 0x3, RZ ;  /* 0x0000000303037819 */ /* 0x000fe200000012ff */
[--C-:B------:R-:W-:Y:S01]  /*fed0*/  IMAD.X R41, RZ, RZ, R5.reuse, P1 ;  /* 0x000000ffff297224 */ /* 0x100fe200008e0605 */
[C---:B------:R-:W-:Y:S01]  /*fee0*/  IADD3 R27, P2, R4.reuse, 0x4020, RZ ;  /* 0x00004020041b7810 */ /* 0x040fe20007f5e0ff */
[----:B------:R-:W-:Y:S01]  /*fef0*/  IMAD.X R13, RZ, RZ, R5, P6 ;  /* 0x000000ffff0d7224 */ /* 0x000fe200030e0605 */
[----:B------:R-:W-:-:S02]  /*ff00*/  IADD3 R10, P3, R4, 0x4000, RZ ;  /* 0x00004000040a7810 */ /* 0x000fc40007f7e0ff */
[C---:B------:R-:W-:Y:S01]  /*ff10*/  IADD3 R43, P0, R4.reuse, 0x4060, RZ ;  /* 0x00004060042b7810 */ /* 0x040fe20007f1e0ff */
[--C-:B------:R-:W-:Y:S01]  /*ff20*/  IMAD.X R39, RZ, RZ, R5.reuse, P2 ;  /* 0x000000ffff277224 */ /* 0x100fe200010e0605 */
[C---:B------:R-:W-:Y:S01]  /*ff30*/  IADD3 R8, P4, R4.reuse, 0x60, RZ ;  /* 0x0000006004087810 */ /* 0x040fe20007f9e0ff */
[--C-:B------:R-:W-:Y:S01]  /*ff40*/  IMAD.X R15, RZ, RZ, R5.reuse, P3 ;  /* 0x000000ffff0f7224 */ /* 0x100fe200018e0605 */
[----:B------:R-:W-:Y:S02]  /*ff50*/  IADD3 R25, P5, R4, 0x40, RZ ;  /* 0x0000004004197810 */ /* 0x000fe40007fbe0ff */
[----:B------:R-:W-:Y:S01]  /*ff60*/  LOP3.LUT R4, R3, R4, RZ, 0x3c, !PT ;  /* 0x0000000403047212 */ /* 0x000fe200078e3cff */
[--C-:B------:R-:W-:Y:S01]  /*ff70*/  IMAD.X R11, RZ, RZ, R5.reuse, P4 ;  /* 0x000000ffff0b7224 */ /* 0x100fe200020e0605 */
[----:B------:R-:W-:Y:S01]  /*ff80*/  LOP3.LUT R14, R29, 0x380, RZ, 0xc0, !PT ;  /* 0x000003801d0e7812 */ /* 0x000fe200078ec0ff */
[----:B------:R-:W-:Y:S01]  /*ff90*/  IMAD.X R9, RZ, RZ, R5, P5 ;  /* 0x000000ffff097224 */ /* 0x000fe200028e0605 */
[----:B------:R-:W-:-:S02]  /*ffa0*/  LOP3.LUT R12, R27, 0x380, RZ, 0xc0, !PT ;  /* 0x000003801b0c7812 */ /* 0x000fc400078ec0ff */
[----:B------:R-:W-:Y:S02]  /*ffb0*/  LOP3.LUT R3, R10, 0x380, RZ, 0xc0, !PT ;  /* 0x000003800a037812 */ /* 0x000fe400078ec0ff */
[----:B------:R-:W-:Y:S02]  /*ffc0*/  LOP3.LUT R2, R21, 0x380, RZ, 0xc0, !PT ;  /* 0x0000038015027812 */ /* 0x000fe400078ec0ff */
[----:B------:R-:W-:Y:S02]  /*ffd0*/  IADD3 R33, P6, R34, 0x1000, RZ ;  /* 0x0000100022217810 */ /* 0x000fe40007fde0ff */
[----:B------:R-:W-:Y:S02]  /*ffe0*/  SHF.R.U64 R14, R14, 0x3, RZ ;  /* 0x000000030e0e7819 */ /* 0x000fe400000012ff */
[----:B------:R-:W-:Y:S02]  /*fff0*/  SHF.R.U64 R12, R12, 0x3, RZ ;  /* 0x000000030c0c7819 */ /* 0x000fe400000012ff */
[----:B------:R-:W-:-:S02]  /*10000*/  SHF.R.U64 R3, R3, 0x3, RZ ;  /* 0x0000000303037819 */ /* 0x000fc400000012ff */
[----:B------:R-:W-:Y:S02]  /*10010*/  SHF.R.U64 R2, R2, 0x3, RZ ;  /* 0x0000000302027819 */ /* 0x000fe400000012ff */
[----:B------:R-:W-:Y:S02]  /*10020*/  LOP3.LUT R32, R33, 0x380, RZ, 0xc0, !PT ;  /* 0x0000038021207812 */ /* 0x000fe400078ec0ff */
[----:B------:R-:W-:Y:S02]  /*10030*/  LOP3.LUT R40, R14, R29, RZ, 0x3c, !PT ;  /* 0x0000001d0e287212 */ /* 0x000fe400078e3cff */
[----:B------:R-:W-:Y:S02]  /*10040*/  LOP3.LUT R38, R12, R27, RZ, 0x3c, !PT ;  /* 0x0000001b0c267212 */ /* 0x000fe400078e3cff */
[----:B------:R-:W-:Y:S02]  /*10050*/  LOP3.LUT R14, R3, R10, RZ, 0x3c, !PT ;  /* 0x0000000a030e7212 */ /* 0x000fe400078e3cff */
[----:B------:R-:W-:-:S02]  /*10060*/  LOP3.LUT R12, R2, R21, RZ, 0x3c, !PT ;  /* 0x00000015020c7212 */ /* 0x000fc400078e3cff */
[----:B------:R-:W-:Y:S02]  /*10070*/  LOP3.LUT R3, R8, 0x380, RZ, 0xc0, !PT ;  /* 0x0000038008037812 */ /* 0x000fe400078ec0ff */
[----:B------:R-:W-:Y:S02]  /*10080*/  SHF.R.U64 R32, R32, 0x3, RZ ;  /* 0x0000000320207819 */ /* 0x000fe400000012ff */
[----:B------:R-:W-:Y:S02]  /*10090*/  LOP3.LUT R2, R25, 0x380, RZ, 0xc0, !PT ;  /* 0x0000038019027812 */ /* 0x000fe400078ec0ff */
[----:B-1----:R-:W-:Y:S02]  /*100a0*/  ISETP.NE.AND P1, PT, R44, 0x1, PT ;  /* 0x000000012c00780c */ /* 0x002fe40003f25270 */
[----:B------:R-:W-:Y:S02]  /*100b0*/  SHF.R.U64 R3, R3, 0x3, RZ ;  /* 0x0000000303037819 */ /* 0x000fe400000012ff */
[----:B------:R-:W-:Y:S01]  /*100c0*/  LOP3.LUT R32, R32, R33, RZ, 0x3c, !PT ;  /* 0x0000002120207212 */ /* 0x000fe200078e3cff */
[----:B------:R-:W-:Y:S01]  /*100d0*/  IMAD.X R33, RZ, RZ, R35, P6 ;  /* 0x000000ffff217224 */ /* 0x000fe200030e0623 */
[----:B------:R-:W-:-:S02]  /*100e0*/  SHF.R.U64 R2, R2, 0x3, RZ ;  /* 0x0000000302027819 */ /* 0x000fc400000012ff */
[----:B------:R-:W-:Y:S02]  /*100f0*/  IADD3 R45, P6, R34, 0x7000, RZ ;  /* 0x00007000222d7810 */ /* 0x000fe40007fde0ff */
[----:B------:R-:W-:Y:S02]  /*10100*/  LOP3.LUT R10, R3, R8, RZ, 0x3c, !PT ;  /* 0x00000008030a7212 */ /* 0x000fe400078e3cff */
[----:B------:R-:W-:Y:S01]  /*10110*/  LOP3.LUT R8, R2, R25, RZ, 0x3c, !PT ;  /* 0x0000001902087212 */ /* 0x000fe200078e3cff */
[----:B------:R-:W0:Y:S01]  /*10120*/  @P1 LDC R47, c[0x0][0xbec] ;  /* 0x0002fb00ff2f1b82 */ /* 0x000e220000000800 */
[----:B------:R-:W-:Y:S02]  /*10130*/  LOP3.LUT R2, R45, 0x380, RZ, 0xc0, !PT ;  /* 0x000003802d027812 */ /* 0x000fe400078ec0ff */
[----:B------:R-:W-:Y:S02]  /*10140*/  LOP3.LUT R42, R43, 0x380, RZ, 0xc0, !PT ;  /* 0x000003802b2a7812 */ /* 0x000fe400078ec0ff */
[----:B------:R-:W-:-:S02]  /*10150*/  SHF.R.U64 R2, R2, 0x3, RZ ;  /* 0x0000000302027819 */ /* 0x000fc400000012ff */
[----:B------:R-:W-:Y:S02]  /*10160*/  SHF.R.U64 R42, R42, 0x3, RZ ;  /* 0x000000032a2a7819 */ /* 0x000fe400000012ff */
[----:B------:R-:W-:Y:S02]  /*10170*/  LOP3.LUT R2, R2, R45, RZ, 0x3c, !PT ;  /* 0x0000002d02027212 */ /* 0x000fe400078e3cff */
[----:B------:R-:W-:Y:S02]  /*10180*/  MOV R45, R4 ;  /* 0x00000004002d7202 */ /* 0x000fe40000000f00 */
[----:B------:R-:W-:Y:S02]  /*10190*/  F2FP.BF16.F32.PACK_AB R4, R46, R7 ;  /* 0x000000072e04723e */ /* 0x000fe400000010ff */
[----:B------:R-:W1:Y:S01]  /*101a0*/  @P1 LDC R46, c[0x0][0xbf0] ;  /* 0x0002fc00ff2e1b82 */ /* 0x000e620000000800 */
[----:B------:R-:W-:Y:S01]  /*101b0*/  LOP3.LUT R42, R42, R43, RZ, 0x3c, !PT ;  /* 0x0000002b2a2a7212 */ /* 0x000fe200078e3cff */
[----:B------:R-:W-:Y:S01]  /*101c0*/  IMAD.X R43, RZ, RZ, R5, P0 ;  /* 0x000000ffff2b7224 */ /* 0x000fe200000e0605 */
[----:B------:R-:W-:-:S02]  /*101d0*/  F2FP.BF16.F32.PACK_AB R5, R91, R90 ;  /* 0x0000005a5b05723e */ /* 0x000fc400000010ff */
[----:B------:R-:W-:-:S03]  /*101e0*/  F2FP.BF16.F32.PACK_AB R7, R95, R94 ;  /* 0x0000005e5f07723e */ /* 0x000fc600000010ff */
[----:B------:R-:W-:Y:S01]  /*101f0*/  BAR.SYNC.DEFER_BLOCKING 0x1, 0x100 ;  /* 0x0044000000007b1d */ /* 0x000fe20000010000 */
[----:B------:R-:W-:Y:S01]  /*10200*/  MOV R65, R40 ;  /* 0x0000002800417202 */ /* 0x000fe20000000f00 */
[----:B------:R-:W-:Y:S01]  /*10210*/  VIADD R40, R17, UR37 ;  /* 0x0000002511287c36 */ /* 0x000fe20008000000 */
[----:B------:R-:W-:Y:S02]  /*10220*/  IADD3 R21, P0, R34, 0x6000, RZ ;  /* 0x0000600022157810 */ /* 0x000fe40007f1e0ff */
[----:B------:R-:W-:Y:S02]  /*10230*/  MOV R58, R10 ;  /* 0x0000000a003a7202 */ /* 0x000fe40000000f00 */
[----:B------:R-:W-:Y:S02]  /*10240*/  LOP3.LUT R20, R21, 0x380, RZ, 0xc0, !PT ;  /* 0x0000038015147812 */ /* 0x000fe400078ec0ff */
[----:B------:R-:W-:Y:S02]  /*10250*/  MOV R57, R14 ;  /* 0x0000000e00397202 */ /* 0x000fe40000000f00 */
[----:B------:R-:W-:-:S02]  /*10260*/  SHF.R.U64 R20, R20, 0x3, RZ ;  /* 0x0000000314147819 */ /* 0x000fc400000012ff */
[----:B------:R-:W-:Y:S02]  /*10270*/  MOV R15, R12 ;  /* 0x0000000c000f7202 */ /* 0x000fe40000000f00 */
[----:B------:R-:W-:Y:S01]  /*10280*/  LOP3.LUT R20, R20, R21, RZ, 0x3c, !PT ;  /* 0x0000001514147212 */ /* 0x000fe200078e3cff */
[----:B------:R-:W-:Y:S01]  /*10290*/  IMAD.X R21, RZ, RZ, R35, P0 ;  /* 0x000000ffff157224 */ /* 0x000fe200000e0623 */
[C---:B------:R-:W-:Y:S02]  /*102a0*/  IADD3 R27, P3, R34.reuse, 0x4000, RZ ;  /* 0x00004000221b7810 */ /* 0x040fe40007f7e0ff */
[----:B------:R-:W-:Y:S02]  /*102b0*/  IADD3 R25, P2, R34, 0x5000, RZ ;  /* 0x0000500022197810 */ /* 0x000fe40007f5e0ff */
[----:B------:R-:W-:Y:S02]  /*102c0*/  LOP3.LUT R26, R27, 0x380, RZ, 0xc0, !PT ;  /* 0x000003801b1a7812 */ /* 0x000fe400078ec0ff */
[----:B------:R-:W-:Y:S01]  /*102d0*/  LOP3.LUT R24, R25, 0x380, RZ, 0xc0, !PT ;  /* 0x0000038019187812 */ /* 0x000fe200078ec0ff */
[----:B------:R0:W-:Y:S01]  /*102e0*/  STSM.16.M88.4 [R45], R4 ;  /* 0x000000042d007844 */ /* 0x0001e20000000200 */
[----:B------:R-:W-:-:S02]  /*102f0*/  SHF.R.U64 R26, R26, 0x3, RZ ;  /* 0x000000031a1a7819 */ /* 0x000fc400000012ff */
[----:B------:R-:W-:Y:S01]  /*10300*/  MOV R56, R38 ;  /* 0x0000002600387202 */ /* 0x000fe20000000f00 */
[----:B------:R-:W-:Y:S01]  /*10310*/  VIADD R38, R187, UR37 ;  /* 0x00000025bb267c36 */ /* 0x000fe20008000000 */
[----:B------:R-:W-:Y:S02]  /*10320*/  SHF.R.U64 R24, R24, 0x3, RZ ;  /* 0x0000000318187819 */ /* 0x000fe400000012ff */
[----:B------:R-:W-:Y:S01]  /*10330*/  LOP3.LUT R26, R26, R27, RZ, 0x3c, !PT ;  /* 0x0000001b1a1a7212 */ /* 0x000fe200078e3cff */
[----:B------:R-:W-:Y:S01]  /*10340*/  IMAD.X R27, RZ, RZ, R35, P3 ;  /* 0x000000ffff1b7224 */ /* 0x000fe200018e0623 */
[----:B------:R-:W-:Y:S02]  /*10350*/  MOV R14, R8 ;  /* 0x00000008000e7202 */ /* 0x000fe40000000f00 */
[----:B------:R-:W-:Y:S02]  /*10360*/  F2FP.BF16.F32.PACK_AB R8, R105, R104 ;  /* 0x000000686908723e */ /* 0x000fe400000010ff */
[----:B------:R-:W-:-:S02]  /*10370*/  F2FP.BF16.F32.PACK_AB R9, R107, R106 ;  /* 0x0000006a6b09723e */ /* 0x000fc400000010ff */
[----:B------:R-:W-:Y:S01]  /*10380*/  LOP3.LUT R24, R24, R25, RZ, 0x3c, !PT ;  /* 0x0000001918187212 */ /* 0x000fe200078e3cff */
[----:B0-----:R-:W-:Y:S01]  /*10390*/  @P1 IMAD.HI.U32 R5, R40, R47, RZ ;  /* 0x0000002f28051227 */ /* 0x001fe200078e00ff */
[----:B------:R-:W-:Y:S02]  /*103a0*/  MOV R64, R42 ;  /* 0x0000002a00407202 */ /* 0x000fe40000000f00 */
[----:B------:R-:W-:Y:S01]  /*103b0*/  IADD3 R31, P5, R34, 0x2000, RZ ;  /* 0x00002000221f7810 */ /* 0x000fe20007fbe0ff */
[----:B------:R-:W-:Y:S01]  /*103c0*/  IMAD.MOV.U32 R4, RZ, RZ, R40 ;  /* 0x000000ffff047224 */ /* 0x000fe200078e0028 */
[----:B-1----:R-:W-:Y:S01]  /*103d0*/  @P1 SHF.R.U32.HI R4, RZ, R46, R5 ;  /* 0x0000002eff041219 */ /* 0x002fe20000011605 */
[----:B------:R-:W-:Y:S01]  /*103e0*/  IMAD.U32 R6, RZ, RZ, UR8 ;  /* 0x00000008ff067e24 */ /* 0x000fe2000f8e00ff */
[----:B------:R-:W-:Y:S01]  /*103f0*/  ULDC.64 UR8, c[0x0][0xae8] ;  /* 0x0002ba0000087ab9 */ /* 0x000fe20000000a00 */
[----:B------:R-:W-:Y:S01]  /*10400*/  IMAD R45, R44, UR5, RZ ;  /* 0x000000052c2d7c24 */ /* 0x000fe2000f8e02ff */
[--C-:B------:R-:W-:Y:S01]  /*10410*/  SHF.R.S32.HI R5, RZ, 0x1f, R4.reuse ;  /* 0x0000001fff057819 */ /* 0x100fe20000011404 */
[----:B------:R-:W-:Y:S01]  /*10420*/  IMAD.MOV R7, RZ, RZ, -R4 ;  /* 0x000000ffff077224 */ /* 0x000fe200078e0a04 */
[----:B------:R-:W-:Y:S01]  /*10430*/  IADD3 R12, P0, R4, UR6, RZ ;  /* 0x00000006040c7c10 */ /* 0x000fe2000ff1e0ff */
[----:B------:R-:W-:Y:S01]  /*10440*/  IMAD.X R25, RZ, RZ, R35, P2 ;  /* 0x000000ffff197224 */ /* 0x000fe200010e0623 */
[----:B------:R-:W-:Y:S01]  /*10450*/  F2FP.BF16.F32.PACK_AB R4, R97, R96 ;  /* 0x000000606104723e */ /* 0x000fe200000010ff */
[----:B------:R-:W-:Y:S01]  /*10460*/  IMAD R11, R44, R7, R40 ;  /* 0x000000072c0b7224 */ /* 0x000fe200078e0228 */
[----:B------:R-:W-:Y:S01]  /*10470*/  IADD3.X R13, R5, UR7, R6, P0, !PT ;  /* 0x00000007050d7c10 */ /* 0x000fe200087fe406 */
[----:B------:R-:W-:Y:S01]  /*10480*/  ULDC.64 UR6, c[0x0][0xb88] ;  /* 0x0002e20000067ab9 */ /* 0x000fe20000000a00 */
[----:B------:R-:W-:-:S02]  /*10490*/  F2FP.BF16.F32.PACK_AB R5, R99, R98 ;  /* 0x000000626305723e */ /* 0x000fc400000010ff */
[----:B------:R-:W-:Y:S01]  /*104a0*/  SHF.R.S32.HI R10, RZ, 0x1f, R11 ;  /* 0x0000001fff0a7819 */ /* 0x000fe2000001140b */
[----:B------:R-:W-:Y:S01]  /*104b0*/  IMAD.WIDE.U32 R12, R11, UR6, R12 ;  /* 0x000000060b0c7c25 */ /* 0x000fe2000f8e000c */
[----:B------:R-:W-:Y:S02]  /*104c0*/  F2FP.BF16.F32.PACK_AB R6, R101, R100 ;  /* 0x000000646506723e */ /* 0x000fe400000010ff */
[----:B------:R-:W-:Y:S01]  /*104d0*/  F2FP.BF16.F32.PACK_AB R7, R103, R102 ;  /* 0x000000666707723e */ /* 0x000fe200000010ff */
[----:B------:R-:W-:Y:S01]  /*104e0*/  IMAD R10, R10, UR6, RZ ;  /* 0x000000060a0a7c24 */ /* 0x000fe2000f8e02ff */
[----:B------:R-:W-:Y:S02]  /*104f0*/  LOP3.LUT P0, RZ, R185, 0x3, RZ, 0xc0, !PT ;  /* 0x00000003b9ff7812 */ /* 0x000fe4000780c0ff */
[----:B------:R-:W-:Y:S01]  /*10500*/  IADD3 R29, P4, R34, 0x3000, RZ ;  /* 0x00003000221d7810 */ /* 0x000fe20007f9e0ff */
[----:B------:R-:W-:Y:S01]  /*10510*/  IMAD R39, R11, UR7, R10 ;  /* 0x000000070b277c24 */ /* 0x000fe2000f8e020a */
[----:B------:R0:W-:Y:S01]  /*10520*/  STSM.16.M88.4 [R15], R4 ;  /* 0x000000040f007844 */ /* 0x0001e20000000200 */
[----:B------:R-:W-:Y:S01]  /*10530*/  ULDC.64 UR6, c[0x0][0xb50] ;  /* 0x0002d40000067ab9 */ /* 0x000fe20000000a00 */
[----:B------:R-:W-:-:S02]  /*10540*/  F2FP.BF16.F32.PACK_AB R10, R109, R108 ;  /* 0x0000006c6d0a723e */ /* 0x000fc400000010ff */
[----:B------:R-:W-:Y:S02]  /*10550*/  F2FP.BF16.F32.PACK_AB R11, R111, R110 ;  /* 0x0000006e6f0b723e */ /* 0x000fe400000010ff */
[----:B------:R-:W-:Y:S02]  /*10560*/  LEA R40, P3, R12, UR6, 0x2 ;  /* 0x000000060c287c11 */ /* 0x000fe4000f8610ff */
[-C--:B------:R-:W-:Y:S01]  /*10570*/  ISETP.GE.OR P2, PT, R38, R45.reuse, P0 ;  /* 0x0000002d2600720c */ /* 0x080fe20000746670 */
[----:B------:R1:W-:Y:S01]  /*10580*/  STSM.16.M88.4 [R14], R8 ;  /* 0x000000080e007844 */ /* 0x0003e20000000200 */
[----:B------:R-:W-:Y:S01]  /*10590*/  UIMAD UR5, UR12, UR8, URZ ;  /* 0x000000080c0572a4 */ /* 0x000fe2000f8e023f */
[----:B------:R-:W-:Y:S02]  /*105a0*/  LOP3.LUT R3, R34, 0x380, RZ, 0xc0, !PT ;  /* 0x0000038022037812 */ /* 0x000fe400078ec0ff */
[----:B------:R-:W-:Y:S01]  /*105b0*/  SHFL.IDX PT, R46, R40, 0x1, 0x1c1f ;  /* 0x003c1f00282e7f89 */ /* 0x000fe200000e0000 */
[----:B------:R-:W-:Y:S01]  /*105c0*/  LOP3.LUT R30, R31, 0x380, RZ, 0xc0, !PT ;  /* 0x000003801f1e7812 */ /* 0x000fe200078ec0ff */
[----:B0-----:R-:W-:Y:S01]  /*105d0*/  VIADD R4, R38, 0x8 ;  /* 0x0000000826047836 */ /* 0x001fe20000000000 */
[----:B------:R-:W-:Y:S01]  /*105e0*/  F2FP.BF16.F32.PACK_AB R6, R117, R116 ;  /* 0x000000747506723e */ /* 0x000fe200000010ff */
[----:B------:R-:W-:Y:S01]  /*105f0*/  IMAD.IADD R5, R13, 0x1, R39 ;  /* 0x000000010d057824 */ /* 0x000fe200078e0227 */
[----:B------:R-:W-:Y:S01]  /*10600*/  F2FP.BF16.F32.PACK_AB R7, R119, R118 ;  /* 0x000000767707723e */ /* 0x000fe200000010ff */
[----:B------:R-:W-:Y:S01]  /*10610*/  SHFL.IDX PT, R38, R40, RZ, 0x1c1f ;  /* 0x001c1fff28267589 */ /* 0x000fe200000e0000 */
[----:B------:R-:W-:-:S02]  /*10620*/  ISETP.GE.OR P0, PT, R4, R45, P0 ;  /* 0x0000002d0400720c */ /* 0x000fc40000706670 */
[----:B------:R-:W-:Y:S02]  /*10630*/  LEA.HI.X R41, R12, UR7, R5, 0x2, P3 ;  /* 0x000000070c297c11 */ /* 0x000fe400098f1405 */
[----:B------:R-:W-:Y:S02]  /*10640*/  F2FP.BF16.F32.PACK_AB R4, R113, R112 ;  /* 0x000000707104723e */ /* 0x000fe400000010ff */
[----:B------:R-:W-:Y:S01]  /*10650*/  F2FP.BF16.F32.PACK_AB R5, R115, R114 ;  /* 0x000000727305723e */ /* 0x000fe200000010ff */
[----:B------:R-:W0:Y:S01]  /*10660*/  SHFL.IDX PT, R39, R41, RZ, 0x1c1f ;  /* 0x001c1fff29277589 */ /* 0x000e2200000e0000 */
[----:B------:R-:W-:Y:S02]  /*10670*/  F2FP.BF16.F32.PACK_AB R12, R121, R120 ;  /* 0x00000078790c723e */ /* 0x000fe400000010ff */
[----:B------:R-:W-:Y:S01]  /*10680*/  F2FP.BF16.F32.PACK_AB R13, R123, R122 ;  /* 0x0000007a7b0d723e */ /* 0x000fe200000010ff */
[----:B------:R-:W-:Y:S01]  /*10690*/  STSM.16.M88.4 [R58], R4 ;  /* 0x000000043a007844 */ /* 0x000fe20000000200 */
[----:B-1----:R-:W-:-:S02]  /*106a0*/  F2FP.BF16.F32.PACK_AB R14, R125, R124 ;  /* 0x0000007c7d0e723e */ /* 0x002fc400000010ff */
[----:B------:R-:W-:Y:S01]  /*106b0*/  F2FP.BF16.F32.PACK_AB R15, R127, R126 ;  /* 0x0000007e7f0f723e */ /* 0x000fe200000010ff */
[----:B------:R-:W1:Y:S01]  /*106c0*/  SHFL.IDX PT, R47, R41, 0x1, 0x1c1f ;  /* 0x003c1f00292f7f89 */ /* 0x000e6200000e0000 */
[----:B------:R-:W-:Y:S02]  /*106d0*/  F2FP.BF16.F32.PACK_AB R8, R129, R128 ;  /* 0x000000808108723e */ /* 0x000fe400000010ff */
[----:B------:R-:W-:Y:S01]  /*106e0*/  F2FP.BF16.F32.PACK_AB R9, R131, R130 ;  /* 0x000000828309723e */ /* 0x000fe200000010ff */
[----:B------:R-:W-:Y:S01]  /*106f0*/  STSM.16.M88.4 [R57], R12 ;  /* 0x0000000c39007844 */ /* 0x000fe20000000200 */
[----:B------:R-:W-:Y:S02]  /*10700*/  F2FP.BF16.F32.PACK_AB R10, R133, R132 ;  /* 0x00000084850a723e */ /* 0x000fe400000010ff */
[----:B------:R-:W-:Y:S01]  /*10710*/  F2FP.BF16.F32.PACK_AB R11, R135, R134 ;  /* 0x00000086870b723e */ /* 0x000fe200000010ff */
[----:B------:R-:W-:Y:S01]  /*10720*/  UIMAD UR5, UR38, UR9, UR5 ;  /* 0x00000009260572a4 */ /* 0x000fe2000f8e0205 */
[----:B------:R-:W-:-:S02]  /*10730*/  LOP3.LUT R28, R29, 0x380, RZ, 0xc0, !PT ;  /* 0x000003801d1c7812 */ /* 0x000fc400078ec0ff */
[----:B------:R-:W-:Y:S01]  /*10740*/  SHF.R.U64 R3, R3, 0x3, RZ ;  /* 0x0000000303037819 */ /* 0x000fe200000012ff */
[----:B------:R-:W-:Y:S01]  /*10750*/  STSM.16.M88.4 [R56], R8 ;  /* 0x0000000838007844 */ /* 0x000fe20000000200 */
[----:B------:R-:W-:Y:S01]  /*10760*/  UIMAD.WIDE.U32 UR6, UR38, UR8, URZ ;  /* 0x00000008260672a5 */ /* 0x000fe2000f8e003f */
[----:B------:R-:W-:Y:S02]  /*10770*/  SHF.R.U64 R30, R30, 0x3, RZ ;  /* 0x000000031e1e7819 */ /* 0x000fe400000012ff */
[----:B------:R2:W-:Y:S01]  /*10780*/  STSM.16.M88.4 [R65], R136 ;  /* 0x0000008841007844 */ /* 0x0005e20000000200 */
[----:B------:R-:W-:Y:S01]  /*10790*/  UIMAD UR8, UR13, UR10, URZ ;  /* 0x0000000a0d0872a4 */ /* 0x000fe2000f8e023f */
[----:B------:R-:W-:Y:S02]  /*107a0*/  SHF.R.U64 R28, R28, 0x3, RZ ;  /* 0x000000031c1c7819 */ /* 0x000fe400000012ff */
[----:B------:R-:W-:Y:S01]  /*107b0*/  STSM.16.M88.4 [R64], R144 ;  /* 0x0000009040007844 */ /* 0x000fe20000000200 */
[----:B------:R-:W-:Y:S01]  /*107c0*/  UIADD3 UR7, UR7, UR5, URZ ;  /* 0x0000000507077290 */ /* 0x000fe2000fffe03f */
[----:B------:R-:W-:Y:S01]  /*107d0*/  LOP3.LUT R34, R3, R34, RZ, 0x3c, !PT ;  /* 0x0000002203227212 */ /* 0x000fe200078e3cff */
[----:B------:R-:W-:Y:S01]  /*107e0*/  BAR.SYNC.DEFER_BLOCKING 0x1, 0x100 ;  /* 0x0044000000007b1d */ /* 0x000fe20000010000 */
[----:B------:R-:W-:-:S07]  /*107f0*/  LOP3.LUT R30, R30, R31, RZ, 0x3c, !PT ;  /* 0x0000001f1e1e7212 */ /* 0x000fce00078e3cff */
[----:B--2---:R-:W2:Y:S01]  /*10800*/  @P1 LDC R65, c[0x0][0xbec] ;  /* 0x0002fb00ff411b82 */ /* 0x004ea20000000800 */
[----:B------:R-:W-:Y:S01]  /*10810*/  UIMAD UR5, UR44, UR11, UR8 ;  /* 0x0000000b2c0572a4 */ /* 0x000fe2000f8e0208 */
[--C-:B------:R-:W-:Y:S01]  /*10820*/  IMAD.X R3, RZ, RZ, R35.reuse, P6 ;  /* 0x000000ffff037224 */ /* 0x100fe200030e0623 */
[----:B------:R-:W-:Y:S01]  /*10830*/  UIMAD.WIDE.U32 UR6, UR44, UR10, UR6 ;  /* 0x0000000a2c0672a5 */ /* 0x000fe2000f8e0006 */
[----:B------:R-:W-:Y:S01]  /*10840*/  LOP3.LUT R28, R28, R29, RZ, 0x3c, !PT ;  /* 0x0000001d1c1c7212 */ /* 0x000fe200078e3cff */
[--C-:B------:R-:W-:Y:S01]  /*10850*/  IMAD.X R31, RZ, RZ, R35.reuse, P5 ;  /* 0x000000ffff1f7224 */ /* 0x100fe200028e0623 */
[----:B------:R-:W-:Y:S01]  /*10860*/  ULDC.64 UR8, c[0x0][0xae0] ;  /* 0x0002b80000087ab9 */ /* 0x000fe20000000a00 */
[----:B0-----:R0:W-:Y:S01]  /*10870*/  @!P2 ST.E desc[UR52][R38.64], R36 ;  /* 0x000000242600a985 */ /* 0x0011e2000c101934 */
[----:B------:R-:W-:Y:S01]  /*10880*/  UIADD3 UR5, UR7, UR5, URZ ;  /* 0x0000000507057290 */ /* 0x000fe2000fffe03f */
[----:B------:R-:W-:Y:S02]  /*10890*/  IMAD.X R29, RZ, RZ, R35, P4 ;  /* 0x000000ffff1d7224 */ /* 0x000fe400020e0623 */
[----:B-1----:R1:W-:Y:S04]  /*108a0*/  @!P0 ST.E desc[UR52][R46.64], R0 ;  /* 0x000000002e008985 */ /* 0x0023e8000c101934 */
[----:B------:R3:W5:Y:S01]  /*108b0*/  LD.E.128 R12, desc[UR52][R20.64] ;  /* 0x00000034140c7980 */ /* 0x000762000c101d00 */
[----:B0-----:R-:W0:Y:S03]  /*108c0*/  @P1 LDC R39, c[0x0][0xbf0] ;  /* 0x0002fc00ff271b82 */ /* 0x001e260000000800 */
[----:B------:R4:W5:Y:S01]  /*108d0*/  LD.E.128 R56, desc[UR52][R24.64] ;  /* 0x0000003418387980 */ /* 0x000962000c101d00 */
[----:B-1----:R-:W-:-:S03]  /*108e0*/  IMAD R0, R22, 0x20, R184 ;  /* 0x0000002016007824 */ /* 0x002fc600078e02b8 */
[----:B------:R1:W5:Y:S01]  /*108f0*/  LD.E.128 R8, desc[UR52][R2.64] ;  /* 0x0000003402087980 */ /* 0x000362000c101d00 */
[----:B---3--:R-:W-:-:S03]  /*10900*/  VIADD R20, R0, UR37 ;  /* 0x0000002500147c36 */ /* 0x008fc60008000000 */
[----:B------:R-:W5:Y:S01]  /*10910*/  LD.E.128 R52, desc[UR52][R34.64] ;  /* 0x0000003422347980 */ /* 0x000f62000c101d00 */
[----:B--2---:R-:W-:-:S03]  /*10920*/  @P1 IMAD.HI.U32 R0, R20, R65, RZ ;  /* 0x0000004114001227 */ /* 0x004fc600078e00ff */
[----:B------:R-:W5:Y:S01]  /*10930*/  LD.E.128 R48, desc[UR52][R32.64] ;  /* 0x0000003420307980 */ /* 0x000f62000c101d00 */
[----:B------:R-:W-:-:S03]  /*10940*/  IMAD.MOV.U32 R21, RZ, RZ, R20 ;  /* 0x000000ffff157224 */ /* 0x000fc600078e0014 */
[----:B------:R-:W5:Y:S04]  /*10950*/  LD.E.128 R40, desc[UR52][R30.64] ;  /* 0x000000341e287980 */ /* 0x000f68000c101d00 */
[----:B------:R-:W5:Y:S01]  /*10960*/  LD.E.128 R4, desc[UR52][R28.64] ;  /* 0x000000341c047980 */ /* 0x000f62000c101d00 */
[----:B0-----:R-:W-:-:S03]  /*10970*/  @P1 SHF.R.U32.HI R21, RZ, R39, R0 ;  /* 0x00000027ff151219 */ /* 0x001fc60000011600 */
[----:B------:R0:W5:Y:S01]  /*10980*/  LD.E.128 R60, desc[UR52][R26.64] ;  /* 0x000000341a3c7980 */ /* 0x000162000c101d00 */
[--C-:B------:R-:W-:Y:S01]  /*10990*/  SHF.R.S32.HI R0, RZ, 0x1f, R21.reuse ;  /* 0x0000001fff007819 */ /* 0x100fe20000011415 */
[----:B----4-:R-:W-:Y:S01]  /*109a0*/  IMAD.MOV R25, RZ, RZ, -R21 ;  /* 0x000000ffff197224 */ /* 0x010fe200078e0a15 */
[----:B------:R-:W-:Y:S01]  /*109b0*/  @!PT LDS RZ, [RZ] ;  /* 0x00000000fffff984 */ /* 0x000fe20000000800 */
[----:B------:R-:W-:Y:S01]  /*109c0*/  @!PT LDS RZ, [RZ] ;  /* 0x00000000fffff984 */ /* 0x000fe20000000800 */
[----:B------:R-:W-:Y:S01]  /*109d0*/  @!PT LDS RZ, [RZ] ;  /* 0x00000000fffff984 */ /* 0x000fe20000000800 */
[----:B------:R-:W-:Y:S01]  /*109e0*/  @!PT LDS RZ, [RZ] ;  /* 0x00000000fffff984 */ /* 0x000fe20000000800 */
[----:B------:R2:W-:Y:S06]  /*109f0*/  MEMBAR.ALL.CTA ;  /* 0x0000000000007992 */ /* 0x0005ec0000008000 */
[----:B--2---:R-:W2:Y:S01]  /*10a00*/  FENCE.VIEW.ASYNC.S ;  /* 0x00000000000073c6 */ /* 0x004ea20000000000 */
[----:B-1----:R-:W-:-:S02]  /*10a10*/  IMAD.U32 R3, RZ, RZ, UR7 ;  /* 0x00000007ff037e24 */ /* 0x002fc4000f8e00ff */
[----:B------:R-:W-:Y:S02]  /*10a20*/  IMAD R0, R0, UR8, RZ ;  /* 0x0000000800007c24 */ /* 0x000fe4000f8e02ff */
[----:B------:R-:W-:Y:S02]  /*10a30*/  IMAD R25, R44, R25, R20 ;  /* 0x000000192c197224 */ /* 0x000fe400078e0214 */
[----:B------:R-:W-:Y:S01]  /*10a40*/  IMAD.U32 R2, RZ, RZ, UR6 ;  /* 0x00000006ff027e24 */ /* 0x000fe2000f8e00ff */
[----:B------:R-:W-:Y:S01]  /*10a50*/  ULDC.64 UR6, c[0x0][0xad8] ;  /* 0x0002b60000067ab9 */ /* 0x000fe20000000a00 */
[----:B------:R-:W-:Y:S02]  /*10a60*/  IMAD.U32 R3, RZ, RZ, UR5 ;  /* 0x00000005ff037e24 */ /* 0x000fe4000f8e00ff */
[C---:B0-----:R-:W-:Y:S01]  /*10a70*/  IMAD R27, R21.reuse, UR9, R0 ;  /* 0x00000009151b7c24 */ /* 0x041fe2000f8e0200 */
[----:B------:R-:W-:Y:S01]  /*10a80*/  SHF.R.S32.HI R0, RZ, 0x1f, R25 ;  /* 0x0000001fff007819 */ /* 0x000fe20000011419 */
[----:B------:R-:W-:-:S04]  /*10a90*/  IMAD.WIDE.U32 R2, R21, UR8, R2 ;  /* 0x0000000815027c25 */ /* 0x000fc8000f8e0002 */
[----:B------:R-:W-:Y:S02]  /*10aa0*/  IMAD.IADD R3, R3, 0x1, R27 ;  /* 0x0000000103037824 */ /* 0x000fe400078e021b */
[----:B------:R-:W-:Y:S02]  /*10ab0*/  IMAD R20, R0, UR6, RZ ;  /* 0x0000000600147c24 */ /* 0x000fe4000f8e02ff */
[----:B------:R-:W-:Y:S02]  /*10ac0*/  VIADD R26, R184, UR37 ;  /* 0x00000025b81a7c36 */ /* 0x000fe40008000000 */
[C---:B------:R-:W-:Y:S02]  /*10ad0*/  IMAD R21, R25.reuse, UR7, R20 ;  /* 0x0000000719157c24 */ /* 0x040fe4000f8e0214 */
[----:B------:R-:W-:Y:S01]  /*10ae0*/  IMAD.WIDE.U32 R2, R25, UR6, R2 ;  /* 0x0000000619027c25 */ /* 0x000fe2000f8e0002 */
[----:B------:R-:W-:Y:S01]  /*10af0*/  ISETP.GE.AND P2, PT, R26, R45, PT ;  /* 0x0000002d1a00720c */ /* 0x000fe20003f46270 */
[----:B------:R-:W-:-:S02]  /*10b00*/  ULDC.64 UR6, c[0x0][0xa80] ;  /* 0x0002a00000067ab9 */ /* 0x000fc40000000a00 */
[----:B------:R-:W-:Y:S01]  /*10b10*/  VIADD R0, R26, 0x20 ;  /* 0x000000201a007836 */ /* 0x000fe20000000000 */
[----:B------:R-:W-:Y:S01]  /*10b20*/  LEA R24, P3, R2, UR6, 0x1 ;  /* 0x0000000602187c11 */ /* 0x000fe2000f8608ff */
[----:B------:R-:W-:Y:S02]  /*10b30*/  IMAD.IADD R3, R3, 0x1, R21 ;  /* 0x0000000103037824 */ /* 0x000fe400078e0215 */
[----:B------:R-:W-:Y:S01]  /*10b40*/  VIADD R37, R37, 0x28820 ;  /* 0x0002882025257836 */ /* 0x000fe20000000000 */
[-C--:B------:R-:W-:Y:S01]  /*10b50*/  ISETP.GE.AND P0, PT, R0, R45.reuse, PT ;  /* 0x0000002d0000720c */ /* 0x080fe20003f06270 */
[----:B------:R-:W-:Y:S01]  /*10b60*/  VIADD R0, R26, 0x40 ;  /* 0x000000401a007836 */ /* 0x000fe20000000000 */
[----:B------:R-:W-:Y:S02]  /*10b70*/  LEA.HI.X R25, R2, UR7, R3, 0x1, P3 ;  /* 0x0000000702197c11 */ /* 0x000fe400098f0c03 */
[----:B------:R-:W-:Y:S01]  /*10b80*/  PRMT R37, RZ, 0x654, R37 ;  /* 0x00000654ff257816 */ /* 0x000fe20000000025 */
[----:B--2---:R0:W1:Y:S01]  /*10b90*/  SHFL.IDX PT, R20, R24, RZ, 0x181f ;  /* 0x00181fff18147589 */ /* 0x00406200000e0000 */
[----:B------:R-:W-:Y:S01]  /*10ba0*/  ISETP.GE.AND P1, PT, R0, R45, PT ;  /* 0x0000002d0000720c */ /* 0x000fe20003f26270 */
[----:B------:R-:W-:Y:S01]  /*10bb0*/  BSSY B1, `(.L_x_1119) ;  /* 0x000000d000017945 */ /* 0x000fe20003800000 */
[----:B------:R0:W-:Y:S01]  /*10bc0*/  SYNCS.ARRIVE.TRANS64.RED.A1T0 RZ, [R37+URZ], RZ ;  /* 0x000000ff25ff79a7 */ /* 0x0001e2000810043f */
[----:B------:R0:W2:Y:S02]  /*10bd0*/  SHFL.IDX PT, R0, R25, RZ, 0x181f ;  /* 0x00181fff19007589 */ /* 0x0000a400000e0000 */
[----:B------:R-:W-:Y:S08]  /*10be0*/  @P2 BRA `(.L_x_1120) ;  /* 0x0000000000242947 */ /* 0x000ff00003800000 */
[----:B------:R-:W-:Y:S02]  /*10bf0*/  ULDC UR5, c[0x0][0xac8] ;  /* 0x0002b20000057ab9 */ /* 0x000fe40000000800 */
[----:B------:R-:W-:Y:S02]  /*10c00*/  ISETP.GE.AND P2, PT, R18, UR5, PT ;  /* 0x0000000512007c0c */ /* 0x000fe4000bf46270 */
[----:B------:R-:W-:-:S11]  /*10c10*/  ISETP.GE.AND P3, PT, R19, UR5, PT ;  /* 0x0000000513007c0c */ /* 0x000fd6000bf66270 */
[CC--:B-1----:R-:W-:Y:S02]  /*10c20*/  @!P2 LEA R2, P4, R18.reuse, R20.reuse, 0x1 ;  /* 0x000000141202a211 */ /* 0x0c2fe400078808ff */
[C---:B------:R-:W-:Y:S02]  /*10c30*/  @!P3 LEA R20, P5, R19.reuse, R20, 0x1 ;  /* 0x000000141314b211 */ /* 0x040fe400078a08ff */
[-C--:B--2---:R-:W-:Y:S02]  /*10c40*/  @!P2 LEA.HI.X R3, R18, R0.reuse, R190, 0x1, P4 ;  /* 0x000000001203a211 */ /* 0x084fe400020f0cbe */
[----:B------:R-:W-:-:S03]  /*10c50*/  @!P3 LEA.HI.X R21, R19, R0, R189, 0x1, P5 ;  /* 0x000000001315b211 */ /* 0x000fc600028f0cbd */
[----:B-----5:R3:W-:Y:S04]  /*10c60*/  @!P2 ST.E.128 desc[UR52][R2.64], R52 ;  /* 0x000000340200a985 */ /* 0x0207e8000c101d34 */
[----:B------:R3:W-:Y:S02]  /*10c70*/  @!P3 ST.E.128 desc[UR52][R20.64], R60 ;  /* 0x0000003c1400b985 */ /* 0x0007e4000c101d34 */
.L_x_1120:
[----:B------:R-:W-:Y:S05]  /*10c80*/  BSYNC B1 ;  /* 0x0000000000017941 */ /* 0x000fea0003800000 */
.L_x_1119:
[----:B--2---:R2:W4:Y:S01]  /*10c90*/  SHFL.IDX PT, R0, R25, 0x1, 0x181f ;  /* 0x00381f0019007f89 */ /* 0x00452200000e0000 */
[----:B------:R-:W-:Y:S03]  /*10ca0*/  BSSY B1, `(.L_x_1121) ;  /* 0x000000c000017945 */ /* 0x000fe60003800000 */
[----:B-1-3--:R2:W1:Y:S01]  /*10cb0*/  SHFL.IDX PT, R20, R24, 0x1, 0x181f ;  /* 0x00381f0018147f89 */ /* 0x00a46200000e0000 */
[----:B------:R-:W-:Y:S05]  /*10cc0*/  @P0 BRA `(.L_x_1122) ;  /* 0x0000000000240947 */ /* 0x000fea0003800000 */
[----:B------:R-:W-:Y:S02]  /*10cd0*/  ULDC UR5, c[0x0][0xac8] ;  /* 0x0002b20000057ab9 */ /* 0x000fe40000000800 */
[----:B------:R-:W-:Y:S02]  /*10ce0*/  ISETP.GE.AND P3, PT, R18, UR5, PT ;  /* 0x0000000512007c0c */ /* 0x000fe4000bf66270 */
[----:B------:R-:W-:-:S11]  /*10cf0*/  ISETP.GE.AND P4, PT, R19, UR5, PT ;  /* 0x0000000513007c0c */ /* 0x000fd6000bf86270 */
[CC--:B-1----:R-:W-:Y:S02]  /*10d00*/  @!P3 LEA R2, P0, R18.reuse, R20.reuse, 0x1 ;  /* 0x000000141202b211 */ /* 0x0c2fe400078008ff */
[C---:B------:R-:W-:Y:S02]  /*10d10*/  @!P4 LEA R20, P2, R19.reuse, R20, 0x1 ;  /* 0x000000141314c211 */ /* 0x040fe400078408ff */
[-C--:B----4-:R-:W-:Y:S02]  /*10d20*/  @!P3 LEA.HI.X R3, R18, R0.reuse, R190, 0x1, P0 ;  /* 0x000000001203b211 */ /* 0x090fe400000f0cbe */
[----:B------:R-:W-:-:S03]  /*10d30*/  @!P4 LEA.HI.X R21, R19, R0, R189, 0x1, P2 ;  /* 0x000000001315c211 */ /* 0x000fc600010f0cbd */
[----:B-----5:R3:W-:Y:S04]  /*10d40*/  @!P3 ST.E.128 desc[UR52][R2.64], R48 ;  /* 0x000000300200b985 */ /* 0x0207e8000c101d34 */
[----:B------:R3:W-:Y:S02]  /*10d50*/  @!P4 ST.E.128 desc[UR52][R20.64], R56 ;  /* 0x000000381400c985 */ /* 0x0007e4000c101d34 */
.L_x_1122:
[----:B------:R-:W-:Y:S05]  /*10d60*/  BSYNC B1 ;  /* 0x0000000000017941 */ /* 0x000fea0003800000 */
.L_x_1121:
[----:B----4-:R4:W0:Y:S01]  /*10d70*/  SHFL.IDX PT, R0, R25, 0x2, 0x181f ;  /* 0x00581f0019007f89 */ /* 0x01082200000e0000 */
        /* <DEDUP_REMOVED lines=8> */
[-C--:B0-----:R-:W-:Y:S02]  /*10e00*/  @!P2 LEA.HI.X R3, R18, R0.reuse, R190, 0x1, P0 ;  /* 0x000000001203a211 */ /* 0x081fe400000f0cbe */
[----:B------:R-:W-:-:S03]  /*10e10*/  @!P3 LEA.HI.X R21, R19, R0, R189, 0x1, P1 ;  /* 0x000000001315b211 */ /* 0x000fc600008f0cbd */
[----:B-----5:R3:W-:Y:S04]  /*10e20*/  @!P2 ST.E.128 desc[UR52][R2.64], R40 ;  /* 0x000000280200a985 */ /* 0x0207e8000c101d34 */
[----:B------:R3:W-:Y:S02]  /*10e30*/  @!P3 ST.E.128 desc[UR52][R20.64], R12 ;  /* 0x0000000c1400b985 */ /* 0x0007e4000c101d34 */
.L_x_1124:
[----:B------:R-:W-:Y:S05]  /*10e40*/  BSYNC B1 ;  /* 0x0000000000017941 */ /* 0x000fea0003800000 */
.L_x_1123:
[----:B0-----:R-:W-:Y:S01]  /*10e50*/  VIADD R0, R26, 0x60 ;  /* 0x000000601a007836 */ /* 0x001fe20000000000 */
[----:B--2-4-:R-:W0:Y:S04]  /*10e60*/  SHFL.IDX PT, R25, R25, 0x3, 0x181f ;  /* 0x00781f0019197f89 */ /* 0x014e2800000e0000 */
[----:B------:R-:W-:Y:S01]  /*10e70*/  ISETP.GE.AND P0, PT, R0, R45, PT ;  /* 0x0000002d0000720c */ /* 0x000fe20003f06270 */
[----:B------:R-:W2:-:S12]  /*10e80*/  SHFL.IDX PT, R24, R24, 0x3, 0x181f ;  /* 0x00781f0018187f89 */ /* 0x000e9800000e0000 */
[----:B------:R-:W-:Y:S05]  /*10e90*/  @P0 BRA `(.L_x_1125) ;  /* 0x0000000800800947 */ /* 0x000fea0003800000 */
[----:B------:R-:W-:Y:S02]  /*10ea0*/  ULDC UR5, c[0x0][0xac8] ;  /* 0x0002b20000057ab9 */ /* 0x000fe40000000800 */
[----:B------:R-:W-:-:S13]  /*10eb0*/  ISETP.GE.AND P1, PT, R18, UR5, PT ;  /* 0x0000000512007c0c */ /* 0x000fda000bf26270 */
[----:B--23--:R-:W-:-:S04]  /*10ec0*/  @!P1 LEA R2, P0, R18, R24, 0x1 ;  /* 0x0000001812029211 */ /* 0x00cfc800078008ff */
[----:B0-----:R-:W-:Y:S02]  /*10ed0*/  @!P1 LEA.HI.X R3, R18, R25, R190, 0x1, P0 ;  /* 0x0000001912039211 */ /* 0x001fe400000f0cbe */
[----:B------:R-:W-:-:S03]  /*10ee0*/  ISETP.GE.AND P0, PT, R19, UR5, PT ;  /* 0x0000000513007c0c */ /* 0x000fc6000bf06270 */
[----:B-----5:R4:W-:Y:S10]  /*10ef0*/  @!P1 ST.E.128 desc[UR52][R2.64], R4 ;  /* 0x0000000402009985 */ /* 0x0209f4000c101d34 */
[----:B------:R-:W-:Y:S05]  /*10f00*/  @P0 BRA `(.L_x_1125) ;  /* 0x0000000800640947 */ /* 0x000fea0003800000 */
[----:B----4-:R-:W-:-:S04]  /*10f10*/  LEA R2, P0, R19, R24, 0x1 ;  /* 0x0000001813027211 */ /* 0x010fc800078008ff */
[----:B------:R-:W-:-:S05]  /*10f20*/  LEA.HI.X R3, R19, R25, R189, 0x1, P0 ;  /* 0x0000001913037211 */ /* 0x000fca00000f0cbd */
[----:B------:R0:W-:Y:S01]  /*10f30*/  ST.E.128 desc[UR52][R2.64], R8 ;  /* 0x0000000802007985 */ /* 0x0001e2000c101d34 */
[----:B------:R-:W-:Y:S05]  /*10f40*/  BRA `(.L_x_1125) ;  /* 0x0000000800547947 */ /* 0x000fea0003800000 */
.L_x_1118:
[----:B------:R-:W0:Y:S01]  /*10f50*/  LDC R8, c[0x0][0xbe8] ;  /* 0x0002fa00ff087b82 */ /* 0x000e220000000800 */
[----:B------:R-:W-:Y:S01]  /*10f60*/  ISETP.GE.AND P0, PT, R191, 0x80, PT ;  /* 0x00000080bf00780c */ /* 0x000fe20003f06270 */
[----:B------:R-:W-:Y:S01]  /*10f70*/  USHF.R.S32.HI UR8, URZ, 0x1f, UR38 ;  /* 0x0000001f3f087899 */ /* 0x000fe20008011426 */
[----:B------:R-:W-:Y:S01]  /*10f80*/  BSSY B1, `(.L_x_1126) ;  /* 0x000002f000017945 */ /* 0x000fe20003800000 */
[----:B------:R-:W-:Y:S01]  /*10f90*/  USHF.R.S32.HI UR9, URZ, 0x1f, UR44 ;  /* 0x0000001f3f097899 */ /* 0x000fe2000801142c */
[----:B------:R-:W-:Y:S01]  /*10fa0*/  IMAD R6, R22, 0x20, R184 ;  /* 0x0000002016067824 */ /* 0x000fe200078e02b8 */
[----:B0-----:R-:W-:-:S13]  /*10fb0*/  ISETP.NE.AND P1, PT, R8, 0x1, PT ;  /* 0x000000010800780c */ /* 0x001fda0003f25270 */
[----:B------:R-:W0:Y:S08]  /*10fc0*/  @P1 LDC R9, c[0x0][0xbec] ;  /* 0x0002fb00ff091b82 */ /* 0x000e300000000800 */
[----:B------:R-:W1:Y:S01]  /*10fd0*/  @P1 LDC R11, c[0x0][0xbf0] ;  /* 0x0002fc00ff0b1b82 */ /* 0x000e620000000800 */
[----:B------:R-:W-:Y:S05]  /*10fe0*/  @P0 BRA `(.L_x_1127) ;  /* 0x0000000000a00947 */ /* 0x000fea0003800000 */
[----:B------:R-:W2:Y:S01]  /*10ff0*/  S2R R0, SR_TID.X ;  /* 0x0000000000007919 */ /* 0x000ea20000002100 */
[----:B------:R-:W3:Y:S01]  /*11000*/  LDC R3, c[0x0][0xbe8] ;  /* 0x0002fa00ff037b82 */ /* 0x000ee20000000800 */
[----:B------:R-:W-:Y:S01]  /*11010*/  IMAD.U32 R4, RZ, RZ, UR37 ;  /* 0x00000025ff047e24 */ /* 0x000fe2000f8e00ff */
[----:B------:R-:W-:Y:S02]  /*11020*/  ULDC UR5, c[0x0][0xa88] ;  /* 0x0002a20000057ab9 */ /* 0x000fe40000000800 */
[----:B---3--:R-:W-:Y:S02]  /*11030*/  IMAD R5, R3, UR5, RZ ;  /* 0x0000000503057c24 */ /* 0x008fe4000f8e02ff */
[----:B--2---:R-:W-:-:S04]  /*11040*/  IADD3 R4, R4, -0x80, R0 ;  /* 0xffffff8004047810 */ /* 0x004fc80007ffe000 */
[----:B------:R-:W-:-:S13]  /*11050*/  ISETP.GE.AND P0, PT, R4, R5, PT ;  /* 0x000000050400720c */ /* 0x000fda0003f06270 */
[----:B------:R-:W-:Y:S05]  /*11060*/  @P0 BRA `(.L_x_1127) ;  /* 0x0000000000800947 */ /* 0x000fea0003800000 */
[----:B------:R-:W-:Y:S01]  /*11070*/  ISETP.NE.AND P0, PT, R3, 0x1, PT ;  /* 0x000000010300780c */ /* 0x000fe20003f05270 */
[----:B------:R-:W-:Y:S01]  /*11080*/  ULDC.64 UR10, c[0x0][0xb90] ;  /* 0x0002e400000a7ab9 */ /* 0x000fe20000000a00 */
[----:B------:R-:W-:Y:S01]  /*11090*/  IMAD.MOV.U32 R2, RZ, RZ, R4 ;  /* 0x000000ffff027224 */ /* 0x000fe200078e0004 */
[----:B------:R-:W-:Y:S02]  /*110a0*/  UIMAD UR5, UR8, UR10, URZ ;  /* 0x0000000a080572a4 */ /* 0x000fe4000f8e023f */
[----:B------:R-:W-:Y:S02]  /*110b0*/  UIMAD.WIDE.U32 UR6, UR38, UR10, URZ ;  /* 0x0000000a260672a5 */ /* 0x000fe4000f8e003f */
[----:B------:R-:W-:-:S03]  /*110c0*/  UIMAD UR5, UR38, UR11, UR5 ;  /* 0x0000000b260572a4 */ /* 0x000fc6000f8e0205 */
[----:B------:R-:W-:Y:S01]  /*110d0*/  ULDC.64 UR10, c[0x0][0xb98] ;  /* 0x0002e600000a7ab9 */ /* 0x000fe20000000a00 */
[----:B------:R-:W-:Y:S02]  /*110e0*/  UIADD3 UR7, UR7, UR5, URZ ;  /* 0x0000000507077290 */ /* 0x000fe4000fffe03f */
[----:B------:R-:W2:Y:S01]  /*110f0*/  @P0 LDC R5, c[0x0][0xbec] ;  /* 0x0002fb00ff050b82 */ /* 0x000ea20000000800 */
[----:B------:R-:W-:Y:S02]  /*11100*/  UIMAD UR5, UR9, UR10, URZ ;  /* 0x0000000a090572a4 */ /* 0x000fe4000f8e023f */
[----:B------:R-:W-:Y:S02]  /*11110*/  UIMAD.WIDE.U32 UR6, UR44, UR10, UR6 ;  /* 0x0000000a2c0672a5 */ /* 0x000fe4000f8e0006 */
[----:B------:R-:W-:-:S03]  /*11120*/  UIMAD UR5, UR44, UR11, UR5 ;  /* 0x0000000b2c0572a4 */ /* 0x000fc6000f8e0205 */
[----:B------:R-:W3:Y:S01]  /*11130*/  @P0 LDC R7, c[0x0][0xbf0] ;  /* 0x0002fc00ff070b82 */ /* 0x000ee20000000800 */
[----:B------:R-:W-:Y:S01]  /*11140*/  ULDC.64 UR10, c[0x0][0xb88] ;  /* 0x0002e200000a7ab9 */ /* 0x000fe20000000a00 */
[----:B--2---:R-:W-:-:S05]  /*11150*/  @P0 IMAD.HI.U32 R0, R4, R5, RZ ;  /* 0x0000000504000227 */ /* 0x004fca00078e00ff */
[----:B---3--:R-:W-:-:S05]  /*11160*/  @P0 SHF.R.U32.HI R2, RZ, R7, R0 ;  /* 0x00000007ff020219 */ /* 0x008fca0000011600 */
[----:B------:R-:W-:-:S04]  /*11170*/  IMAD.MOV R5, RZ, RZ, -R2 ;  /* 0x000000ffff057224 */ /* 0x000fc800078e0a02 */
[----:B------:R-:W-:Y:S01]  /*11180*/  IMAD R5, R3, R5, R4 ;  /* 0x0000000503057224 */ /* 0x000fe200078e0204 */
[----:B------:R-:W-:Y:S01]  /*11190*/  SHF.R.S32.HI R3, RZ, 0x1f, R2 ;  /* 0x0000001fff037819 */ /* 0x000fe20000011402 */
[----:B------:R-:W-:Y:S01]  /*111a0*/  IMAD.U32 R4, RZ, RZ, UR5 ;  /* 0x00000005ff047e24 */ /* 0x000fe2000f8e00ff */
        /* <DEDUP_REMOVED lines=12> */
.L_x_1127:
[----:B------:R-:W-:Y:S05]  /*11270*/  BSYNC B1 ;  /* 0x0000000000017941 */ /* 0x000fea0003800000 */
.L_x_1126:
[----:B------:R-:W-:Y:S01]  /*11280*/  ULDC.64 UR10, c[0x0][0xae8] ;  /* 0x0002ba00000a7ab9 */ /* 0x000fe20000000a00 */
[----:B------:R-:W-:Y:S01]  /*11290*/  VIADD R6, R6, UR37 ;  /* 0x0000002506067c36 */ /* 0x000fe20008000000 */
[----:B------:R-:W-:Y:S01]  /*112a0*/  UIMAD UR5, UR8, UR10, URZ ;  /* 0x0000000a080572a4 */ /* 0x000fe2000f8e023f */
[----:B------:R-:W-:Y:S01]  /*112b0*/  BSSY B1, `(.L_x_1128) ;  /* 0x0000034000017945 */ /* 0x000fe20003800000 */
[----:B------:R-:W-:Y:S01]  /*112c0*/  UIMAD.WIDE.U32 UR6, UR38, UR10, URZ ;  /* 0x0000000a260672a5 */ /* 0x000fe2000f8e003f */
[----:B0-----:R-:W-:Y:S01]  /*112d0*/  @P1 IMAD.HI.U32 R0, R6, R9, RZ ;  /* 0x0000000906001227 */ /* 0x001fe200078e00ff */
[----:B------:R-:W-:-:S03]  /*112e0*/  UIMAD UR5, UR38, UR11, UR5 ;  /* 0x0000000b260572a4 */ /* 0x000fc6000f8e0205 */
[----:B------:R-:W-:Y:S01]  /*112f0*/  ULDC.64 UR10, c[0x0][0xaf0] ;  /* 0x0002bc00000a7ab9 */ /* 0x000fe20000000a00 */
[----:B------:R-:W-:Y:S01]  /*11300*/  UIADD3 UR7, UR7, UR5, URZ ;  /* 0x0000000507077290 */ /* 0x000fe2000fffe03f */
[----:B--2---:R-:W-:Y:S01]  /*11310*/  IMAD.MOV.U32 R5, RZ, RZ, R6 ;  /* 0x000000ffff057224 */ /* 0x004fe200078e0006 */
        /* <DEDUP_REMOVED lines=8> */
[----:B------:R-:W-:Y:S02]  /*113a0*/  IMAD.U32 R3, RZ, RZ, UR7 ;  /* 0x00000007ff037e24 */ /* 0x000fe4000f8e00ff */
[----:B------:R-:W-:Y:S02]  /*113b0*/  IMAD R0, R0, UR8, RZ ;  /* 0x0000000800007c24 */ /* 0x000fe4000f8e02ff */
[----:B------:R-:W-:Y:S02]  /*113c0*/  IMAD R7, R8, R7, R6 ;  /* 0x0000000708077224 */ /* 0x000fe400078e0206 */
[----:B------:R-:W-:Y:S01]  /*113d0*/  IMAD.U32 R2, RZ, RZ, UR6 ;  /* 0x00000006ff027e24 */ /* 0x000fe2000f8e00ff */
[----:B------:R-:W-:Y:S01]  /*113e0*/  ULDC.64 UR6, c[0x0][0xad8] ;  /* 0x0002b60000067ab9 */ /* 0x000fe20000000a00 */
[----:B------:R-:W-:Y:S01]  /*113f0*/  IMAD.U32 R3, RZ, RZ, UR5 ;  /* 0x00000005ff037e24 */ /* 0x000fe2000f8e00ff */
[----:B------:R-:W-:Y:S01]  /*11400*/  ULDC UR5, c[0x0][0xa88] ;  /* 0x0002a20000057ab9 */ /* 0x000fe20000000800 */
[C---:B------:R-:W-:Y:S01]  /*11410*/  IMAD R9, R5.reuse, UR9, R0 ;  /* 0x0000000905097c24 */ /* 0x040fe2000f8e0200 */
[----:B------:R-:W-:Y:S01]  /*11420*/  SHF.R.S32.HI R0, RZ, 0x1f, R7 ;  /* 0x0000001fff007819 */ /* 0x000fe20000011407 */
[----:B------:R-:W-:-:S04]  /*11430*/  IMAD.WIDE.U32 R2, R5, UR8, R2 ;  /* 0x0000000805027c25 */ /* 0x000fc8000f8e0002 */
[----:B------:R-:W-:Y:S02]  /*11440*/  IMAD.IADD R3, R3, 0x1, R9 ;  /* 0x0000000103037824 */ /* 0x000fe400078e0209 */
[----:B------:R-:W-:Y:S02]  /*11450*/  IMAD R4, R0, UR6, RZ ;  /* 0x0000000600047c24 */ /* 0x000fe4000f8e02ff */
[----:B------:R-:W-:Y:S02]  /*11460*/  VIADD R6, R184, UR37 ;  /* 0x00000025b8067c36 */ /* 0x000fe40008000000 */
[----:B------:R-:W-:Y:S02]  /*11470*/  IMAD R9, R8, UR5, RZ ;  /* 0x0000000508097c24 */ /* 0x000fe4000f8e02ff */
[C---:B------:R-:W-:Y:S02]  /*11480*/  IMAD R5, R7.reuse, UR7, R4 ;  /* 0x0000000707057c24 */ /* 0x040fe4000f8e0204 */
[----:B------:R-:W-:Y:S01]  /*11490*/  IMAD.WIDE.U32 R2, R7, UR6, R2 ;  /* 0x0000000607027c25 */ /* 0x000fe2000f8e0002 */
[----:B------:R-:W-:Y:S01]  /*114a0*/  ISETP.GE.AND P2, PT, R6, R9, PT ;  /* 0x000000090600720c */ /* 0x000fe20003f46270 */
[----:B------:R-:W-:-:S02]  /*114b0*/  ULDC.64 UR6, c[0x0][0xa80] ;  /* 0x0002a00000067ab9 */ /* 0x000fc40000000a00 */
[----:B------:R-:W-:Y:S01]  /*114c0*/  VIADD R0, R6, 0x20 ;  /* 0x0000002006007836 */ /* 0x000fe20000000000 */
[----:B------:R-:W-:Y:S01]  /*114d0*/  LEA R4, P3, R2, UR6, 0x1 ;  /* 0x0000000602047c11 */ /* 0x000fe2000f8608ff */
[----:B------:R-:W-:-:S03]  /*114e0*/  IMAD.IADD R3, R3, 0x1, R5 ;  /* 0x0000000103037824 */ /* 0x000fc600078e0205 */
[-C--:B------:R-:W-:Y:S01]  /*114f0*/  ISETP.GE.AND P1, PT, R0, R9.reuse, PT ;  /* 0x000000090000720c */ /* 0x080fe20003f26270 */
[----:B------:R-:W-:Y:S01]  /*11500*/  VIADD R0, R6, 0x40 ;  /* 0x0000004006007836 */ /* 0x000fe20000000000 */
[----:B------:R-:W-:Y:S02]  /*11510*/  LEA.HI.X R5, R2, UR7, R3, 0x1, P3 ;  /* 0x0000000702057c11 */ /* 0x000fe400098f0c03 */
[----:B------:R0:W1:Y:S02]  /*11520*/  SHFL.IDX PT, R2, R4, RZ, 0x181f ;  /* 0x00181fff04027589 */ /* 0x00006400000e0000 */
[----:B------:R-:W-:Y:S02]  /*11530*/  ISETP.GE.AND P0, PT, R0, R9, PT ;  /* 0x000000090000720c */ /* 0x000fe40003f06270 */
[----:B------:R0:W2:Y:S01]  /*11540*/  SHFL.IDX PT, R0, R5, RZ, 0x181f ;  /* 0x00181fff05007589 */ /* 0x0000a200000e0000 */
[----:B------:R-:W-:Y:S10]  /*11550*/  @P2 BRA `(.L_x_1129) ;  /* 0x0000000000242947 */ /* 0x000ff40003800000 */
[----:B------:R-:W-:Y:S02]  /*11560*/  ULDC UR5, c[0x0][0xac8] ;  /* 0x0002b20000057ab9 */ /* 0x000fe40000000800 */
[----:B------:R-:W-:Y:S02]  /*11570*/  ISETP.GE.AND P4, PT, R18, UR5, PT ;  /* 0x0000000512007c0c */ /* 0x000fe4000bf86270 */
[----:B------:R-:W-:-:S11]  /*11580*/  ISETP.GE.AND P5, PT, R19, UR5, PT ;  /* 0x0000000513007c0c */ /* 0x000fd6000bfa6270 */
[CC--:B-1----:R-:W-:Y:S02]  /*11590*/  @!P4 LEA R10, P2, R18.reuse, R2.reuse, 0x1 ;  /* 0x00000002120ac211 */ /* 0x0c2fe400078408ff */
[C---:B------:R-:W-:Y:S02]  /*115a0*/  @!P5 LEA R2, P3, R19.reuse, R2, 0x1 ;  /* 0x000000021302d211 */ /* 0x040fe400078608ff */
[-C--:B--2---:R-:W-:Y:S02]  /*115b0*/  @!P4 LEA.HI.X R11, R18, R0.reuse, R190, 0x1, P2 ;  /* 0x00000000120bc211 */ /* 0x084fe400010f0cbe */
[----:B------:R-:W-:-:S03]  /*115c0*/  @!P5 LEA.HI.X R3, R19, R0, R189, 0x1, P3 ;  /* 0x000000001303d211 */ /* 0x000fc600018f0cbd */
[----:B------:R3:W-:Y:S04]  /*115d0*/  @!P4 ST.E.128 desc[UR52][R10.64], RZ ;  /* 0x000000ff0a00c985 */ /* 0x0007e8000c101d34 */
[----:B------:R3:W-:Y:S02]  /*115e0*/  @!P5 ST.E.128 desc[UR52][R2.64], RZ ;  /* 0x000000ff0200d985 */ /* 0x0007e4000c101d34 */
.L_x_1129:
[----:B------:R-:W-:Y:S05]  /*115f0*/  BSYNC B1 ;  /* 0x0000000000017941 */ /* 0x000fea0003800000 */
.L_x_1128:
        /* <DEDUP_REMOVED lines=11> */
[----:B------:R3:W-:Y:S04]  /*116b0*/  @!P3 ST.E.128 desc[UR52][R10.64], RZ ;  /* 0x000000ff0a00b985 */ /* 0x0007e8000c101d34 */
[----:B------:R3:W-:Y:S02]  /*116c0*/  @!P4 ST.E.128 desc[UR52][R2.64], RZ ;  /* 0x000000ff0200c985 */ /* 0x0007e4000c101d34 */
.L_x_1131:
[----:B------:R-:W-:Y:S05]  /*116d0*/  BSYNC B1 ;  /* 0x0000000000017941 */ /* 0x000fea0003800000 */
.L_x_1130:
        /* <DEDUP_REMOVED lines=11> */
[----:B------:R3:W-:Y:S04]  /*11790*/  @!P2 ST.E.128 desc[UR52][R10.64], RZ ;  /* 0x000000ff0a00a985 */ /* 0x0007e8000c101d34 */
[----:B------:R3:W-:Y:S02]  /*117a0*/  @!P3 ST.E.128 desc[UR52][R2.64], RZ ;  /* 0x000000ff0200b985 */ /* 0x0007e4000c101d34 */
.L_x_1133:
[----:B------:R-:W-:Y:S05]  /*117b0*/  BSYNC B1 ;  /* 0x0000000000017941 */ /* 0x000fea0003800000 */
.L_x_1132:
[----:B---3--:R-:W-:Y:S01]  /*117c0*/  VIADD R3, R6, 0x60 ;  /* 0x0000006006037836 */ /* 0x008fe20000000000 */
[----:B0-----:R0:W3:Y:S04]  /*117d0*/  SHFL.IDX PT, R0, R5, 0x3, 0x181f ;  /* 0x00781f0005007f89 */ /* 0x0010e800000e0000 */
[----:B------:R-:W-:Y:S01]  /*117e0*/  ISETP.GE.AND P0, PT, R3, R9, PT ;  /* 0x000000090300720c */ /* 0x000fe20003f06270 */
[----:B-1----:R0:W1:-:S12]  /*117f0*/  SHFL.IDX PT, R2, R4, 0x3, 0x181f ;  /* 0x00781f0004027f89 */ /* 0x00205800000e0000 */
[----:B0-----:R-:W-:Y:S05]  /*11800*/  @P0 BRA `(.L_x_1125) ;  /* 0x0000000000240947 */ /* 0x001fea0003800000 */
[----:B------:R-:W-:Y:S02]  /*11810*/  ULDC UR5, c[0x0][0xac8] ;  /* 0x0002b20000057ab9 */ /* 0x000fe40000000800 */
[----:B------:R-:W-:Y:S02]  /*11820*/  ISETP.GE.AND P2, PT, R18, UR5, PT ;  /* 0x0000000512007c0c */ /* 0x000fe4000bf46270 */
[----:B------:R-:W-:-:S11]  /*11830*/  ISETP.GE.AND P3, PT, R19, UR5, PT ;  /* 0x0000000513007c0c */ /* 0x000fd6000bf66270 */
[CC--:B-12-4-:R-:W-:Y:S02]  /*11840*/  @!P2 LEA R4, P0, R18.reuse, R2.reuse, 0x1 ;  /* 0x000000021204a211 */ /* 0x0d6fe400078008ff */
[C---:B------:R-:W-:Y:S02]  /*11850*/  @!P3 LEA R2, P1, R19.reuse, R2, 0x1 ;  /* 0x000000021302b211 */ /* 0x040fe400078208ff */
[-C--:B---3--:R-:W-:Y:S02]  /*11860*/  @!P2 LEA.HI.X R5, R18, R0.reuse, R190, 0x1, P0 ;  /* 0x000000001205a211 */ /* 0x088fe400000f0cbe */
[----:B------:R-:W-:-:S03]  /*11870*/  @!P3 LEA.HI.X R3, R19, R0, R189, 0x1, P1 ;  /* 0x000000001303b211 */ /* 0x000fc600008f0cbd */
[----:B------:R0:W-:Y:S04]  /*11880*/  @!P2 ST.E.128 desc[UR52][R4.64], RZ ;  /* 0x000000ff0400a985 */ /* 0x0001e8000c101d34 */
[----:B------:R0:W-:Y:S02]  /*11890*/  @!P3 ST.E.128 desc[UR52][R2.64], RZ ;  /* 0x000000ff0200b985 */ /* 0x0001e4000c101d34 */
.L_x_1125:
[----:B------:R-:W-:Y:S05]  /*118a0*/  BSYNC B0 ;  /* 0x0000000000007941 */ /* 0x000fea0003800000 */
.L_x_1117:
[----:B------:R-:W-:Y:S02]  /*118b0*/  ULDC UR5, c[0x0][0xc38] ;  /* 0x00030e0000057ab9 */ /* 0x000fe40000000800 */
[----:B------:R-:W-:-:S06]  /*118c0*/  UISETP.GE.AND UP0, UPT, UR4, UR5, UPT ;  /* 0x000000050400728c */ /* 0x000fcc000bf06270 */
[----:B------:R-:W-:-:S13]  /*118d0*/  PLOP3.LUT P0, PT, PT, PT, UP0, 0x80, 0x0 ;  /* 0x000000000000781c */ /* 0x000fda0003f0f008 */
[----:B------:R-:W-:Y:S05]  /*118e0*/  @!P0 BRA `(.L_x_1134) ;  /* 0xfffffef000f48947 */ /* 0x000fea000383ffff */
[----:B------:R-:W-:Y:S05]  /*118f0*/  EXIT ;  /* 0x000000000000794d */ /* 0x000fea0003800000 */
.L_x_1028:
[----:B------:R-:W-:-:S08]  /*11900*/  NOP ;  /* 0x0000000000007918 */ /* 0x000fd00000000000 */
[----:B------:R-:W0:-:S00]  /*11910*/  USETMAXREG.DEALLOC.CTAPOOL 0x28 ;  /* 0x00000028000079c8 */ /* 0x000e0000080e0500 */
[----:B0-----:R-:W-:-:S06]  /*11920*/  LOP3.LUT R0, R0, 0x3, RZ, 0xc0, !PT ;  /* 0x0000000300007812 */ /* 0x001fcc00078ec0ff */
[----:B------:R-:W0:Y:S01]  /*11930*/  S2UR UR10, SR_CTAID.X ;  /* 0x00000000000a79c3 */ /* 0x000e220000002500 */
[----:B------:R-:W-:Y:S01]  /*11940*/  LOP3.LUT R19, R19, 0xfffffeff, RZ, 0xc0, !PT ;  /* 0xfffffeff13137812 */ /* 0x000fe200078ec0ff */
[----:B------:R-:W-:Y:S01]  /*11950*/  IMAD.MOV.U32 R23, RZ, RZ, RZ ;  /* 0x000000ffff177224 */ /* 0x000fe200078e00ff */
[----:B------:R1:W2:Y:S01]  /*11960*/  SHFL.IDX PT, R2, R0, RZ, 0x1f ;  /* 0x00001fff00027589 */ /* 0x0002a200000e0000 */
[----:B------:R-:W-:Y:S02]  /*11970*/  IMAD.MOV.U32 R26, RZ, RZ, 0x1 ;  /* 0x00000001ff1a7424 */ /* 0x000fe400078e00ff */
[----:B------:R-:W-:Y:S02]  /*11980*/  IMAD.MOV.U32 R36, RZ, RZ, RZ ;  /* 0x000000ffff247224 */ /* 0x000fe400078e00ff */
[----:B-1----:R-:W0:Y:S01]  /*11990*/  LDC R0, c[0x0][0xc38] ;  /* 0x00030e00ff007b82 */ /* 0x002e220000000800 */
[----:B--2---:R-:W-:-:S13]  /*119a0*/  ISETP.NE.AND P0, PT, R2, RZ, PT ;  /* 0x000000ff0200720c */ /* 0x004fda0003f05270 */
[----:B------:R-:W-:Y:S01]  /*119b0*/  @P0 LOP3.LUT R19, R19, 0x100, RZ, 0xfc, !PT ;  /* 0x0000010013130812 */ /* 0x000fe200078efcff */
[----:B------:R-:W-:Y:S06]  /*119c0*/  @P0 BAR.ARV 0x4, 0x180 ;  /* 0x0106000000000b1d */ /* 0x000fec0000002000 */
[----:B0-----:R-:W-:-:S13]  /*119d0*/  ISETP.LE.AND P0, PT, R0, UR10, PT ;  /* 0x0000000a00007c0c */ /* 0x001fda000bf03270 */
[----:B------:R-:W-:Y:S05]  /*119e0*/  @P0 BRA `(.L_x_1135) ;  /* 0x0000004000640947 */ /* 0x000fea0003800000 */
[----:B------:R-:W0:Y:S01]  /*119f0*/  S2R R5, SR_TID.X ;  /* 0x0000000000057919 */ /* 0x000e220000002100 */
[----:B------:R-:W-:Y:S01]  /*11a00*/  ULDC.64 UR6, c[0x0][0x2f0] ;  /* 0x0000bc0000067ab9 */ /* 0x000fe20000000a00 */
[----:B------:R-:W-:Y:S01]  /*11a10*/  ULDC UR9, c[0x0][0x2b8] ;  /* 0x0000ae0000097ab9 */ /* 0x000fe20000000800 */
[----:B------:R-:W-:Y:S01]  /*11a20*/  LOP3.LUT R19, R19, 0xfffffffe, RZ, 0xc0, !PT ;  /* 0xfffffffe13137812 */ /* 0x000fe200078ec0ff */
[----:B------:R-:W1:Y:S01]  /*11a30*/  S2UR UR8, SR_CgaCtaId ;  /* 0x00000000000879c3 */ /* 0x000e620000008800 */
[----:B------:R-:W-:Y:S01]  /*11a40*/  ULDC.64 UR4, c[0x0][0x418] ;  /* 0x0001060000047ab9 */ /* 0x000fe20000000a00 */
[----:B------:R-:W-:Y:S01]  /*11a50*/  ULDC UR39, c[0x0][0x288] ;  /* 0x0000a20000277ab9 */ /* 0x000fe20000000800 */
[----:B------:R-:W-:Y:S01]  /*11a60*/  UISETP.NE.U32.AND UP0, UPT, UR4, URZ, UPT ;  /* 0x0000003f0400728c */ /* 0x000fe2000bf05070 */
[----:B------:R-:W-:Y:S01]  /*11a70*/  IMAD.U32 R34, RZ, RZ, UR10 ;  /* 0x0000000aff227e24 */ /* 0x000fe2000f8e00ff */
[----:B------:R-:W-:Y:S01]  /*11a80*/  ULDC UR38, c[0x0][0x448] ;  /* 0x0001120000267ab9 */ /* 0x000fe20000000800 */
[----:B------:R-:W-:Y:S01]  /*11a90*/  ULDC UR4, c[0x0][0x424] ;  /* 0x0001090000047ab9 */ /* 0x000fe20000000800 */
[----:B------:R-:W-:Y:S01]  /*11aa0*/  UISETP.NE.AND.EX UP0, UPT, UR5, URZ, UPT, UP0 ;  /* 0x0000003f0500728c */ /* 0x000fe2000bf05300 */
[----:B------:R-:W-:Y:S01]  /*11ab0*/  IMAD.MOV.U32 R26, RZ, RZ, 0x1 ;  /* 0x00000001ff1a7424 */ /* 0x000fe200078e00ff */
[----:B------:R-:W-:Y:S01]  /*11ac0*/  UIMAD UR38, UR38, UR39, URZ ;  /* 0x00000027262672a4 */ /* 0x000fe2000f8e023f */
[----:B------:R-:W-:Y:S01]  /*11ad0*/  IMAD.MOV.U32 R36, RZ, RZ, RZ ;  /* 0x000000ffff247224 */ /* 0x000fe200078e00ff */
[----:B------:R-:W-:Y:S01]  /*11ae0*/  USEL UR4, UR4, 0x1, UP0 ;  /* 0x0000000104047887 */ /* 0x000fe20008000000 */
[----:B------:R-:W-:Y:S01]  /*11af0*/  IMAD.MOV.U32 R23, RZ, RZ, RZ ;  /* 0x000000ffff177224 */ /* 0x000fe200078e00ff */
[----:B------:R-:W-:Y:S01]  /*11b00*/  UMOV UR5, 0x400 ;  /* 0x0000040000057882 */ /* 0x000fe20000000000 */
[----:B------:R-:W-:-:S02]  /*11b10*/  ULOP3.LUT UR46, UR36, 0x2, URZ, 0xfc, !UPT ;  /* 0x00000002242e7892 */ /* 0x000fc4000f8efc3f */
[----:B------:R-:W-:Y:S01]  /*11b20*/  UIMAD UR37, UR4, UR6, URZ ;  /* 0x00000006042572a4 */ /* 0x000fe2000f8e023f */
[----:B------:R-:W-:-:S03]  /*11b30*/  ULDC UR48, c[0x0][0xc] ;  /* 0x0000030000307ab9 */ /* 0x000fc60000000800 */
[----:B------:R-:W-:Y:S02]  /*11b40*/  UIADD3 UR4, UR37, 0x7f, URZ ;  /* 0x0000007f25047890 */ /* 0x000fe4000fffe03f */
[----:B------:R-:W-:Y:S02]  /*11b50*/  UIADD3 UR47, UR37, 0x1, -UR39 ;  /* 0x00000001252f7890 */ /* 0x000fe4000fffe827 */
[----:B-1----:R-:W-:Y:S02]  /*11b60*/  ULEA UR8, UR8, UR5, 0x18 ;  /* 0x0000000508087291 */ /* 0x002fe4000f8ec03f */
[----:B------:R-:W-:Y:S01]  /*11b70*/  USHF.R.S32.HI UR5, URZ, 0x1f, UR4 ;  /* 0x0000001f3f057899 */ /* 0x000fe20008011404 */
[C---:B0-----:R-:W-:Y:S01]  /*11b80*/  IMAD.SHL.U32 R30, R5.reuse, 0x8, RZ ;  /* 0x00000008051e7824 */ /* 0x041fe200078e00ff */
[----:B------:R-:W-:Y:S02]  /*11b90*/  LOP3.LUT R4, R5, 0x7f, RZ, 0xc0, !PT ;  /* 0x0000007f05047812 */ /* 0x000fe400078ec0ff */
[----:B------:R-:W-:Y:S01]  /*11ba0*/  IMAD.U32 R16, RZ, RZ, UR8 ;  /* 0x00000008ff107e24 */ /* 0x000fe2000f8e00ff */
[----:B------:R-:W-:Y:S01]  /*11bb0*/  ULEA.HI UR5, UR5, UR4, URZ, 0x7 ;  /* 0x0000000405057291 */ /* 0x000fe2000f8f383f */
[C---:B------:R-:W-:Y:S01]  /*11bc0*/  LOP3.LUT R0, R30.reuse, 0x1f8, RZ, 0xc0, !PT ;  /* 0x000001f81e007812 */ /* 0x040fe200078ec0ff */
[----:B------:R-:W-:Y:S01]  /*11bd0*/  UIADD3 UR39, UR37, -UR39, URZ ;  /* 0x8000002725277290 */ /* 0x000fe2000fffe03f */
[----:B------:R-:W-:Y:S01]  /*11be0*/  LOP3.LUT R35, R30, 0x38, RZ, 0xc0, !PT ;  /* 0x000000381e237812 */ /* 0x000fe200078ec0ff */
[----:B------:R-:W-:Y:S01]  /*11bf0*/  USHF.R.S32.HI UR40, URZ, 0x7, UR5 ;  /* 0x000000073f287899 */ /* 0x000fe20008011405 */
[----:B------:R-:W-:-:S02]  /*11c00*/  LOP3.LUT R3, R0, 0x38, R5, 0x78, !PT ;  /* 0x0000003800037812 */ /* 0x000fc400078e7805 */
[----:B------:R-:W-:Y:S02]  /*11c10*/  LOP3.LUT R0, R35, 0x40, RZ, 0xfc, !PT ;  /* 0x0000004023007812 */ /* 0x000fe400078efcff */
[----:B------:R-:W-:Y:S02]  /*11c20*/  LOP3.LUT R30, R3, 0x200, R30, 0xf8, !PT ;  /* 0x00000200031e7812 */ /* 0x000fe400078ef81e */
[C---:B------:R-:W-:Y:S02]  /*11c30*/  ISETP.GE.AND P2, PT, R0.reuse, UR7, PT ;  /* 0x0000000700007c0c */ /* 0x040fe4000bf46270 */
[----:B------:R-:W-:Y:S01]  /*11c40*/  ISETP.GE.AND P1, PT, R0, UR9, PT ;  /* 0x0000000900007c0c */ /* 0x000fe2000bf26270 */
[----:B------:R-:W-:Y:S01]  /*11c50*/  IMAD R33, R30, 0x2, R16 ;  /* 0x000000021e217824 */ /* 0x000fe200078e0210 */
[----:B------:R-:W-:Y:S01]  /*11c60*/  ISETP.GE.AND P0, PT, R0, UR7, PT ;  /* 0x0000000700007c0c */ /* 0x000fe2000bf06270 */
[----:B------:R-:W-:Y:S01]  /*11c70*/  IMAD.SHL.U32 R0, R5, 0x10, RZ ;  /* 0x0000001005007824 */ /* 0x000fe200078e00ff */
[----:B------:R-:W-:-:S04]  /*11c80*/  SHF.R.U32.HI R37, RZ, 0x3, R4 ;  /* 0x00000003ff257819 */ /* 0x000fc80000011604 */
[----:B------:R-:W-:-:S03]  /*11c90*/  LOP3.LUT R2, R0, 0x70, RZ, 0xc0, !PT ;  /* 0x0000007000027812 */ /* 0x000fc600078ec0ff */
[----:B------:R-:W-:Y:S02]  /*11ca0*/  @P2 LOP3.LUT R19, R19, 0x1, RZ, 0xfc, !PT ;  /* 0x0000000113132812 */ /* 0x000fe400078efcff */
[----:B------:R-:W-:Y:S02]  /*11cb0*/  LOP3.LUT R0, R37, R2, RZ, 0xfc, !PT ;  /* 0x0000000225007212 */ /* 0x000fe400078efcff */
[----:B------:R-:W-:-:S04]  /*11cc0*/  LOP3.LUT R19, R19, 0xffffffbf, RZ, 0xc0, !PT ;  /* 0xffffffbf13137812 */ /* 0x000fc800078ec0ff */
[----:B------:R-:W-:Y:S02]  /*11cd0*/  @P1 LOP3.LUT R19, R19, 0x40, RZ, 0xfc, !PT ;  /* 0x0000004013131812 */ /* 0x000fe400078efcff */
[----:B------:R-:W-:Y:S02]  /*11ce0*/  ISETP.GE.AND P1, PT, R35, UR7, PT ;  /* 0x0000000723007c0c */ /* 0x000fe4000bf26270 */
[----:B------:R-:W-:-:S04]  /*11cf0*/  LOP3.LUT R19, R19, 0xfffffffb, RZ, 0xc0, !PT ;  /* 0xfffffffb13137812 */ /* 0x000fc800078ec0ff */
[----:B------:R-:W-:Y:S02]  /*11d00*/  @P0 LOP3.LUT R19, R19, 0x4, RZ, 0xfc, !PT ;  /* 0x0000000413130812 */ /* 0x000fe400078efcff */
[----:B------:R-:W-:Y:S02]  /*11d10*/  ISETP.GE.AND P0, PT, R35, UR7, PT ;  /* 0x0000000723007c0c */ /* 0x000fe4000bf06270 */
[----:B------:R-:W-:-:S04]  /*11d20*/  LOP3.LUT R19, R19, 0xfffffffd, RZ, 0xc0, !PT ;  /* 0xfffffffd13137812 */ /* 0x000fc800078ec0ff */
[----:B------:R-:W-:-:S04]  /*11d30*/  @P1 LOP3.LUT R19, R19, 0x2, RZ, 0xfc, !PT ;  /* 0x0000000213131812 */ /* 0x000fc800078efcff */
[----:B------:R-:W-:-:S04]  /*11d40*/  LOP3.LUT R19, R19, 0xfffffff7, RZ, 0xc0, !PT ;  /* 0xfffffff713137812 */ /* 0x000fc800078ec0ff */
[----:B------:R-:W-:Y:S02]  /*11d50*/  @P0 LOP3.LUT R19, R19, 0x8, RZ, 0xfc, !PT ;  /* 0x0000000813130812 */ /* 0x000fe400078efcff */
[----:B------:R-:W-:Y:S02]  /*11d60*/  ISETP.GE.AND P0, PT, R35, UR9, PT ;  /* 0x0000000923007c0c */ /* 0x000fe4000bf06270 */
[----:B------:R-:W-:-:S11]  /*11d70*/  LOP3.LUT R19, R19, 0xffffff7f, RZ, 0xc0, !PT ;  /* 0xffffff7f13137812 */ /* 0x000fd600078ec0ff */
[----:B------:R-:W-:-:S07]  /*11d80*/  @P0 LOP3.LUT R19, R19, 0x80, RZ, 0xfc, !PT ;  /* 0x0000008013130812 */ /* 0x000fce00078efcff */
.L_x_1190:
[----:B------:R-:W-:Y:S01]  /*11d90*/  ULDC UR7, c[0x0][0xc60] ;  /* 0x0003180000077ab9 */ /* 0x000fe20000000800 */
[C---:B------:R-:W-:Y:S01]  /*11da0*/  R2UR UR41, R34.reuse ;  /* 0x00000000222972ca */ /* 0x040fe200000e0000 */
[----:B------:R-:W-:Y:S01]  /*11db0*/  UISETP.NE.AND UP0, UPT, UR7, 0x1, UPT ;  /* 0x000000010700788c */ /* 0x000fe2000bf05270 */
[----:B------:R-:W-:-:S10]  /*11dc0*/  R2UR UR6, R34 ;  /* 0x00000000220672ca */ /* 0x000fd400000e0000 */
        /* <DEDUP_REMOVED lines=9> */
[----:B0----5:R-:W-:Y:S05]  /*11e60*/  @P0 BRA `(.L_x_1136) ;  /* 0x0000000000200947 */ /* 0x021fea0003800000 */
        /* <DEDUP_REMOVED lines=8> */
.L_x_1136:
[----:B------:R-:W-:Y:S01]  /*11ef0*/  ULDC UR8, c[0x0][0xc54] ;  /* 0x0003150000087ab9 */ /* 0x000fe20000000800 */
[----:B------:R-:W-:Y:S01]  /*11f00*/  UMOV UR6, UR7 ;  /* 0x0000000700067c82 */ /* 0x000fe20008000000 */
[----:B------:R-:W-:-:S11]  /*11f10*/  UISETP.NE.AND UP0, UPT, UR8, 0x1, UPT ;  /* 0x000000010800788c */ /* 0x000fd6000bf05270 */
[----:B------:R-:W-:Y:S02]  /*11f20*/  @UP0 ULDC.64 UR10, c[0x0][0xc58] ;  /* 0x00031600000a0ab9 */ /* 0x000fe40000000a00 */
[----:B------:R-:W-:-:S04]  /*11f30*/  UIMAD.WIDE.U32 UR4, UR7, UR10, URZ ;  /* 0x0000000a070472a5 */ /* 0x000fc8000f8e003f */
[----:B------:R-:W-:-:S04]  /*11f40*/  @UP0 USHF.R.U32.HI UR6, URZ, UR11, UR5 ;  /* 0x0000000b3f060299 */ /* 0x000fc80008011605 */
[----:B------:R-:W-:-:S12]  /*11f50*/  UIMAD UR4, UR6, UR8, URZ ;  /* 0x00000008060472a4 */ /* 0x000fd8000f8e023f */
.L_x_1137:
[----:B------:R-:W-:Y:S01]  /*11f60*/  ULDC UR5, c[0x0][0xc48] ;  /* 0x0003120000057ab9 */ /* 0x000fe20000000800 */
[----:B------:R-:W-:Y:S01]  /*11f70*/  ULDC.64 UR8, c[0x0][0xa28] ;  /* 0x00028a0000087ab9 */ /* 0x000fe20000000a00 */
[----:B------:R-:W-:Y:S01]  /*11f80*/  UISETP.NE.AND UP1, UPT, UR5, 0x1, UPT ;  /* 0x000000010500788c */ /* 0x000fe2000bf25270 */
[----:B------:R-:W-:Y:S01]  /*11f90*/  IMAD.MOV.U32 R32, RZ, RZ, RZ ;  /* 0x000000ffff207224 */ /* 0x000fe200078e00ff */
[----:B------:R-:W-:Y:S02]  /*11fa0*/  UIADD3 UR4, UR7, -UR4, URZ ;  /* 0x8000000407047290 */ /* 0x000fe4000fffe03f */
[----:B------:R-:W-:Y:S01]  /*11fb0*/  UISETP.NE.U32.AND UP0, UPT, UR8, URZ, UPT ;  /* 0x0000003f0800728c */ /* 0x000fe2000bf05070 */
[----:B------:R-:W-:Y:S02]  /*11fc0*/  ULDC UR5, c[0x0][0xc54] ;  /* 0x0003150000057ab9 */ /* 0x000fe40000000800 */
[----:B------:R-:W-:Y:S02]  /*11fd0*/  UIMAD UR41, UR41, UR5, UR4 ;  /* 0x00000005292972a4 */ /* 0x000fe4000f8e0204 */
[----:B------:R-:W-:-:S02]  /*11fe0*/  UISETP.NE.AND.EX UP0, UPT, UR9, URZ, UPT, UP0 ;  /* 0x0000003f0900728c */ /* 0x000fc4000bf05300 */
[----:B------:R-:W-:Y:S01]  /*11ff0*/  @UP1 ULDC UR4, c[0x0][0xc4c] ;  /* 0x0003130000041ab9 */ /* 0x000fe20000000800 */
[----:B------:R-:W-:Y:S01]  /*12000*/  @UP1 ULDC UR7, c[0x0][0xc50] ;  /* 0x0003140000071ab9 */ /* 0x000fe20000000800 */
[----:B------:R-:W-:Y:S02]  /*12010*/  UIMAD.WIDE.U32 UR4, UR41, UR4, URZ ;  /* 0x00000004290472a5 */ /* 0x000fe4000f8e003f */
[----:B------:R-:W-:Y:S01]  /*12020*/  UMOV UR42, UR41 ;  /* 0x00000029002a7c82 */ /* 0x000fe20008000000 */
[----:B------:R-:W-:Y:S01]  /*12030*/  ULOP3.LUT UR6, UR6, 0x1ffffff, URZ, 0x3c, !UPT ;  /* 0x01ffffff06067892 */ /* 0x000fe2000f8e3c3f */
[----:B------:R-:W-:Y:S01]  /*12040*/  PLOP3.LUT P0, PT, PT, PT, UP0, 0x80, 0x0 ;  /* 0x000000000000781c */ /* 0x000fe20003f0f008 */
[----:B------:R-:W-:-:S03]  /*12050*/  @UP1 USHF.R.U32.HI UR42, URZ, UR7, UR5 ;  /* 0x000000073f2a1299 */ /* 0x000fc60008011605 */
[----:B------:R-:W-:Y:S02]  /*12060*/  @UP0 ULDC.64 UR4, c[0x0][0xa28] ;  /* 0x00028a0000040ab9 */ /* 0x000fe40000000a00 */
[----:B------:R-:W-:-:S06]  /*12070*/  @UP0 UIMAD.WIDE UR4, UR42, 0x4, UR4 ;  /* 0x000000042a0408a5 */ /* 0x000fcc000f8e0204 */
[----:B------:R-:W-:Y:S01]  /*12080*/  IMAD.U32 R3, RZ, RZ, UR5 ;  /* 0x00000005ff037e24 */ /* 0x000fe2000f8e00ff */
[----:B------:R-:W-:Y:S01]  /*12090*/  ULDC UR5, c[0x0][0x448] ;  /* 0x0001120000057ab9 */ /* 0x000fe20000000800 */
[----:B------:R-:W-:Y:S01]  /*120a0*/  IMAD.U32 R2, RZ, RZ, UR4 ;  /* 0x00000004ff027e24 */ /* 0x000fe2000f8e00ff */
[----:B------:R-:W-:Y:S01]  /*120b0*/  ULDC UR4, c[0x0][0xc3c] ;  /* 0x00030f0000047ab9 */ /* 0x000fe20000000800 */
[----:B------:R-:W-:Y:S02]  /*120c0*/  UISETP.NE.AND UP2, UPT, UR5, 0x1, UPT ;  /* 0x000000010500788c */ /* 0x000fe4000bf45270 */
[----:B------:R-:W-:Y:S01]  /*120d0*/  UIADD3 UR6, UR6, UR4, URZ ;  /* 0x0000000406067290 */ /* 0x000fe2000fffe03f */
[----:B------:R0:W5:Y:S01]  /*120e0*/  @P0 LDG.E R32, desc[UR52][R2.64] ;  /* 0x0000003402200981 */ /* 0x000162000c1e1900 */
[----:B------:R-:W-:Y:S02]  /*120f0*/  UP2UR UR49, UPR, URZ, 0x4 ;  /* 0x000000043f317883 */ /* 0x000fe40008000000 */
[----:B------:R-:W-:-:S04]  /*12100*/  USHF.L.U32 UR43, UR6, 0x7, URZ ;  /* 0x00000007062b7899 */ /* 0x000fc8000800063f */
[----:B------:R-:W-:Y:S01]  /*12110*/  UIADD3 UR6, UR43, 0x7f, URZ ;  /* 0x0000007f2b067890 */ /* 0x000fe2000fffe03f */
[----:B------:R-:W-:Y:S01]  /*12120*/  @UP2 ULDC UR4, c[0x0][0x44c] ;  /* 0x0001130000042ab9 */ /* 0x000fe20000000800 */
[----:B------:R-:W-:Y:S02]  /*12130*/  @UP2 ULDC UR7, c[0x0][0x450] ;  /* 0x0001140000072ab9 */ /* 0x000fe40000000800 */
[----:B------:R-:W-:-:S04]  /*12140*/  UIMAD.WIDE.U32 UR4, UR6, UR4, URZ ;  /* 0x00000004060472a5 */ /* 0x000fc8000f8e003f */
[----:B------:R-:W-:-:S03]  /*12150*/  @UP2 USHF.R.U32.HI UR6, URZ, UR7, UR5 ;  /* 0x000000073f062299 */ /* 0x000fc60008011605 */
[----:B------:R-:W-:Y:S01]  /*12160*/  ULDC.64 UR4, c[0x0][0x9e0] ;  /* 0x0002780000047ab9 */ /* 0x000fe20000000a00 */
[----:B------:R-:W-:Y:S02]  /*12170*/  UIADD3 UR6, UR47, UR6, URZ ;  /* 0x000000062f067290 */ /* 0x000fe4000fffe03f */
[----:B------:R-:W-:Y:S02]  /*12180*/  UISETP.GE.AND UP0, UPT, UR5, 0x1, UPT ;  /* 0x000000010500788c */ /* 0x000fe4000bf06270 */
[----:B------:R-:W-:-:S04]  /*12190*/  UIADD3 UR4, UR6, UR4, URZ ;  /* 0x0000000406047290 */ /* 0x000fc8000fffe03f */
[----:B------:R-:W-:-:S13]  /*121a0*/  PLOP3.LUT P0, PT, PT, PT, UP0, 0x40, 0x0 ;  /* 0x000000000000781c */ /* 0x000fda0003f0e808 */
[----:B0-----:R-:W-:Y:S05]  /*121b0*/  @P0 BRA `(.L_x_1138) ;  /* 0x0000000000440947 */ /* 0x001fea0003800000 */
        /* <DEDUP_REMOVED lines=10> */
.L_x_1139:
[----:B------:R-:W-:-:S11]  /*12260*/  UISETP.NE.AND UP1, UPT, UR5, 0x1, UPT ;  /* 0x000000010500788c */ /* 0x000fd6000bf25270 */
[----:B------:R-:W-:Y:S02]  /*12270*/  @UP1 ULDC.64 UR10, c[0x0][0x9e8] ;  /* 0x00027a00000a1ab9 */ /* 0x000fe40000000a00 */
[----:B------:R-:W-:-:S04]  /*12280*/  UIMAD.WIDE.U32 UR6, UR8, UR10, URZ ;  /* 0x0000000a080672a5 */ /* 0x000fc8000f8e003f */
[----:B------:R-:W-:-:S12]  /*12290*/  @UP1 USHF.R.U32.HI UR8, URZ, UR11, UR7 ;  /* 0x0000000b3f081299 */ /* 0x000fd80008011607 */
.L_x_1140:
[----:B------:R-:W-:-:S04]  /*122a0*/  UIMAD UR8, UR8, UR5, UR5 ;  /* 0x00000005080872a4 */ /* 0x000fc8000f8e0205 */
[----:B------:R-:W-:-:S04]  /*122b0*/  UISETP.LT.AND UP1, UPT, UR4, UR8, UPT ;  /* 0x000000080400728c */ /* 0x000fc8000bf21270 */
[----:B------:R-:W-:-:S12]  /*122c0*/  USEL UR4, UR4, UR8, UP1 ;  /* 0x0000000804047287 */ /* 0x000fd80008800000 */
.L_x_1138:
[----:B------:R-:W-:Y:S01]  /*122d0*/  UISETP.NE.AND UP1, UPT, UR49, URZ, UPT ;  /* 0x0000003f3100728c */ /* 0x000fe2000bf25270 */
[----:B------:R-:W-:Y:S01]  /*122e0*/  PLOP3.LUT P0, PT, PT, PT, UP0, 0x40, 0x0 ;  /* 0x000000000000781c */ /* 0x000fe20003f0e808 */
[----:B------:R-:W-:-:S04]  /*122f0*/  UIADD3 UR4, UR4, 0x7f, URZ ;  /* 0x0000007f04047890 */ /* 0x000fc8000fffe03f */
[----:B------:R-:W-:-:S04]  /*12300*/  USHF.R.S32.HI UR8, URZ, 0x1f, UR4 ;  /* 0x0000001f3f087899 */ /* 0x000fc80008011404 */
[----:B------:R-:W-:Y:S01]  /*12310*/  ULEA.HI UR8, UR8, UR4, URZ, 0x7 ;  /* 0x0000000408087291 */ /* 0x000fe2000f8f383f */
[----:B------:R-:W-:Y:S01]  /*12320*/  @UP1 ULDC UR6, c[0x0][0x44c] ;  /* 0x0001130000061ab9 */ /* 0x000fe20000000800 */
[----:B------:R-:W-:Y:S01]  /*12330*/  @UP1 ULDC UR9, c[0x0][0x450] ;  /* 0x0001140000091ab9 */ /* 0x000fe20000000800 */
[----:B------:R-:W-:Y:S02]  /*12340*/  UIMAD.WIDE.U32 UR6, UR43, UR6, URZ ;  /* 0x000000062b0672a5 */ /* 0x000fe4000f8e003f */
[----:B------:R-:W-:Y:S01]  /*12350*/  UMOV UR4, UR43 ;  /* 0x0000002b00047c82 */ /* 0x000fe20008000000 */
[----:B------:R-:W-:Y:S02]  /*12360*/  USHF.R.S32.HI UR8, URZ, 0x7, UR8 ;  /* 0x000000073f087899 */ /* 0x000fe40008011408 */
[----:B------:R-:W-:Y:S02]  /*12370*/  @UP1 USHF.R.U32.HI UR4, URZ, UR9, UR7 ;  /* 0x000000093f041299 */ /* 0x000fe40008011607 */
[----:B------:R-:W-:-:S02]  /*12380*/  UISETP.LT.AND UP1, UPT, UR40, UR8, UPT ;  /* 0x000000082800728c */ /* 0x000fc4000bf21270 */
[----:B------:R-:W-:Y:S01]  /*12390*/  UIADD3 UR4, UR39, UR4, URZ ;  /* 0x0000000427047290 */ /* 0x000fe2000fffe03f */
[----:B------:R-:W-:Y:S01]  /*123a0*/  ULDC UR6, c[0x0][0x9dc] ;  /* 0x0002770000067ab9 */ /* 0x000fe20000000800 */
[----:B------:R-:W-:Y:S02]  /*123b0*/  USEL UR44, UR40, UR8, UP1 ;  /* 0x00000008282c7287 */ /* 0x000fe40008800000 */
[----:B------:R-:W-:Y:S01]  /*123c0*/  UIADD3 UR8, UR4, -UR6, URZ ;  /* 0x8000000604087290 */ /* 0x000fe2000fffe03f */
[----:B------:R-:W-:Y:S11]  /*123d0*/  @P0 BRA `(.L_x_1141) ;  /* 0x0000000000440947 */ /* 0x000ff60003800000 */
        /* <DEDUP_REMOVED lines=10> */
.L_x_1142:
[----:B------:R-:W-:-:S11]  /*12480*/  UISETP.NE.AND UP0, UPT, UR5, 0x1, UPT ;  /* 0x000000010500788c */ /* 0x000fd6000bf05270 */
[----:B------:R-:W-:Y:S02]  /*12490*/  @UP0 ULDC.64 UR10, c[0x0][0x9e8] ;  /* 0x00027a00000a0ab9 */ /* 0x000fe40000000a00 */
[----:B------:R-:W-:-:S04]  /*124a0*/  UIMAD.WIDE.U32 UR6, UR4, UR10, URZ ;  /* 0x0000000a040672a5 */ /* 0x000fc8000f8e003f */
[----:B------:R-:W-:-:S12]  /*124b0*/  @UP0 USHF.R.U32.HI UR4, URZ, UR11, UR7 ;  /* 0x0000000b3f040299 */ /* 0x000fd80008011607 */
.L_x_1143:
[----:B------:R-:W-:-:S04]  /*124c0*/  UIMAD UR4, UR4, UR5, URZ ;  /* 0x00000005040472a4 */ /* 0x000fc8000f8e023f */
[----:B------:R-:W-:-:S04]  /*124d0*/  UISETP.LT.AND UP0, UPT, UR8, UR4, UPT ;  /* 0x000000040800728c */ /* 0x000fc8000bf01270 */
[----:B------:R-:W-:-:S12]  /*124e0*/  USEL UR8, UR8, UR4, !UP0 ;  /* 0x0000000408087287 */ /* 0x000fd8000c000000 */
.L_x_1141:
[----:B------:R-:W-:Y:S01]  /*124f0*/  USHF.R.S32.HI UR4, URZ, 0x1f, UR8 ;  /* 0x0000001f3f047899 */ /* 0x000fe20008011408 */
[----:B------:R-:W-:Y:S03]  /*12500*/  BSSY B7, `(.L_x_1144) ;  /* 0x000034e000077945 */ /* 0x000fe60003800000 */
[----:B------:R-:W-:-:S04]  /*12510*/  ULEA.HI UR4, UR4, UR8, URZ, 0x7 ;  /* 0x0000000804047291 */ /* 0x000fc8000f8f383f */
[----:B------:R-:W-:-:S04]  /*12520*/  USHF.R.S32.HI UR4, URZ, 0x7, UR4 ;  /* 0x000000073f047899 */ /* 0x000fc80008011404 */
[----:B------:R-:W-:-:S04]  /*12530*/  UISETP.LT.AND UP0, UPT, URZ, UR4, UPT ;  /* 0x000000043f00728c */ /* 0x000fc8000bf01270 */
[----:B------:R-:W-:-:S04]  /*12540*/  USEL UR45, URZ, UR4, !UP0 ;  /* 0x000000043f2d7287 */ /* 0x000fc8000c000000 */
[----:B------:R-:W-:-:S06]  /*12550*/  UISETP.GT.AND UP0, UPT, UR44, UR45, UPT ;  /* 0x0000002d2c00728c */ /* 0x000fcc000bf04270 */
[----:B------:R-:W-:-:S13]  /*12560*/  PLOP3.LUT P0, PT, PT, PT, UP0, 0x80, 0x0 ;  /* 0x000000000000781c */ /* 0x000fda0003f0f008 */
[----:B------:R-:W-:Y:S05]  /*12570*/  @P0 BRA `(.L_x_1145) ;  /* 0x0000000000440947 */ /* 0x000fea0003800000 */
[----:B------:R-:W0:Y:S02]  /*12580*/  S2R R0, SR_TID.X ;  /* 0x0000000000007919 */ /* 0x000e240000002100 */
[----:B0-----:R-:W-:-:S04]  /*12590*/  LOP3.LUT R0, R0, 0x7f, RZ, 0xc0, !PT ;  /* 0x0000007f00007812 */ /* 0x001fc800078ec0ff */
[----:B------:R-:W-:-:S13]  /*125a0*/  ISETP.NE.AND P2, PT, R0, RZ, PT ;  /* 0x000000ff0000720c */ /* 0x000fda0003f45270 */
[----:B------:R-:W-:Y:S05]  /*125b0*/  @P2 BRA `(.L_x_1146) ;  /* 0x0000003400082947 */ /* 0x000fea0003800000 */
[----:B------:R-:W0:Y:S01]  /*125c0*/  S2R R7, SR_LANEID ;  /* 0x0000000000077919 */ /* 0x000e220000000000 */
[----:B------:R-:W-:Y:S01]  /*125d0*/  VOTEU.ANY UR4, UPT, PT ;  /* 0x0000000000047886 */ /* 0x000fe200038e0100 */
[----:B------:R-:W1:Y:S01]  /*125e0*/  LDC.64 R2, c[0x0][0xc80] ;  /* 0x00032000ff027b82 */ /* 0x000e620000000a00 */
[----:B------:R-:W0:Y:S08]  /*125f0*/  FLO.U32 R0, UR4 ;  /* 0x0000000400007d00 */ /* 0x000e3000080e0000 */
[----:B------:R-:W1:Y:S01]  /*12600*/  POPC R5, UR4 ;  /* 0x0000000400057d09 */ /* 0x000e620008000000 */
[----:B0-----:R-:W-:-:S13]  /*12610*/  ISETP.EQ.U32.AND P0, PT, R0, R7, PT ;  /* 0x000000070000720c */ /* 0x001fda0003f02070 */
[----:B-1----:R-:W2:Y:S01]  /*12620*/  @P0 ATOMG.E.ADD.STRONG.GPU PT, R3, desc[UR52][R2.64], R5 ;  /* 0x00000005020309a8 */ /* 0x002ea200081ee1f4 */
[----:B------:R-:W0:Y:S02]  /*12630*/  S2R R4, SR_LTMASK ;  /* 0x0000000000047919 */ /* 0x000e240000003900 */
[----:B0-----:R-:W-:-:S04]  /*12640*/  LOP3.LUT R4, R4, UR4, RZ, 0xc0, !PT ;  /* 0x0000000404047c12 */ /* 0x001fc8000f8ec0ff */
[----:B------:R-:W0:Y:S01]  /*12650*/  POPC R7, R4 ;  /* 0x0000000400077309 */ /* 0x000e220000000000 */
[----:B--2---:R-:W0:Y:S02]  /*12660*/  SHFL.IDX PT, R0, R3, R0, 0x1f ;  /* 0x00001f0003007589 */ /* 0x004e2400000e0000 */
[----:B0-----:R-:W-:Y:S01]  /*12670*/  IADD3 R34, R0, UR48, R7 ;  /* 0x0000003000227c10 */ /* 0x001fe2000fffe007 */
[----:B------:R-:W-:Y:S06]  /*12680*/  BRA `(.L_x_1146) ;  /* 0x0000003000d47947 */ /* 0x000fec0003800000 */
.L_x_1145:
[----:B------:R-:W-:Y:S01]  /*12690*/  VIADD R0, R16, 0x18400 ;  /* 0x0001840010007836 */ /* 0x000fe20000000000 */
[----:B------:R-:W-:Y:S04]  /*126a0*/  BSSY B6, `(.L_x_1147) ;  /* 0x0000013000067945 */ /* 0x000fe80003800000 */
[----:B------:R-:W-:-:S13]  /*126b0*/  LOP3.LUT P0, RZ, R0, 0x3ff, RZ, 0xc0, !PT ;  /* 0x000003ff00ff7812 */ /* 0x000fda000780c0ff */
[----:B------:R-:W-:Y:S05]  /*126c0*/  @!P0 BRA `(.L_x_1148) ;  /* 0x0000000000408947 */ /* 0x000fea0003800000 */
[----:B------:R-:W-:Y:S01]  /*126d0*/  MOV R2, 0x0 ;  /* 0x0000000000027802 */ /* 0x000fe20000000f00 */
[----:B------:R-:W-:Y:S01]  /*126e0*/  ULDC.64 UR4, c[0x4][0x80] ;  /* 0x0100200000047ab9 */ /* 0x000fe20000000a00 */
[----:B------:R-:W-:Y:S01]  /*126f0*/  ULDC.64 UR6, c[0x4][0x88] ;  /* 0x0100220000067ab9 */ /* 0x000fe20000000a00 */
[----:B------:R-:W-:Y:S02]  /*12700*/  IMAD.U32 R4, RZ, RZ, UR4 ;  /* 0x00000004ff047e24 */ /* 0x000fe4000f8e00ff */
[----:B------:R-:W-:Y:S01]  /*12710*/  IMAD.U32 R5, RZ, RZ, UR5 ;  /* 0x00000005ff057e24 */ /* 0x000fe2000f8e00ff */
[----:B------:R-:W0:Y:S01]  /*12720*/  LDC.64 R2, c[0x4][R2] ;  /* 0x0100000002027b82 */ /* 0x000e220000000a00 */
[----:B------:R-:W-:Y:S01]  /*12730*/  ULDC.64 UR4, c[0x4][0x8] ;  /* 0x0100020000047ab9 */ /* 0x000fe20000000a00 */
[----:B------:R-:W-:Y:S02]  /*12740*/  IMAD.U32 R6, RZ, RZ, UR6 ;  /* 0x00000006ff067e24 */ /* 0x000fe4000f8e00ff */
[----:B------:R-:W-:-:S02]  /*12750*/  IMAD.U32 R7, RZ, RZ, UR7 ;  /* 0x00000007ff077e24 */ /* 0x000fc4000f8e00ff */
[----:B------:R-:W-:Y:S02]  /*12760*/  IMAD.U32 R10, RZ, RZ, UR4 ;  /* 0x00000004ff0a7e24 */ /* 0x000fe4000f8e00ff */
[----:B------:R-:W-:Y:S02]  /*12770*/  IMAD.U32 R11, RZ, RZ, UR5 ;  /* 0x00000005ff0b7e24 */ /* 0x000fe4000f8e00ff */
[----:B------:R-:W-:Y:S02]  /*12780*/  IMAD.MOV.U32 R8, RZ, RZ, 0x70 ;  /* 0x00000070ff087424 */ /* 0x000fe400078e00ff */
[----:B------:R-:W-:Y:S02]  /*12790*/  IMAD.MOV.U32 R12, RZ, RZ, 0x1 ;  /* 0x00000001ff0c7424 */ /* 0x000fe400078e00ff */
[----:B------:R-:W-:-:S07]  /*127a0*/  IMAD.MOV.U32 R13, RZ, RZ, RZ ;  /* 0x000000ffff0d7224 */ /* 0x000fce00078e00ff */
[----:B------:R-:W-:-:S07]  /*127b0*/  LEPC R20, `(.L_x_1148) ;  /* 0x000000001014794e */ /* 0x000fce0000000000 */
[----:B0----5:R-:W-:Y:S05]  /*127c0*/  CALL.ABS.NOINC R2 ;  /* 0x0000000002007343 */ /* 0x021fea0003c00000 */
.L_x_1148:
[----:B------:R-:W-:Y:S05]  /*127d0*/  BSYNC B6 ;  /* 0x0000000000067941 */ /* 0x000fea0003800000 */
.L_x_1147:
        /* <DEDUP_REMOVED lines=19> */
[----:B-1---5:R-:W-:Y:S05]  /*12910*/  CALL.ABS.NOINC R2 ;  /* 0x0000000002007343 */ /* 0x022fea0003c00000 */
.L_x_1151:
[----:B------:R0:W1:Y:S01]  /*12920*/  LDC.64 R2, c[0x4][R17] ;  /* 0x0100000011027b82 */ /* 0x0000620000000a00 */
[----:B------:R-:W-:Y:S01]  /*12930*/  ULDC.64 UR4, c[0x4][0x80] ;  /* 0x0100200000047ab9 */ /* 0x000fe20000000a00 */
[----:B------:R-:W-:Y:S01]  /*12940*/  ULDC.64 UR6, c[0x4][0x88] ;  /* 0x0100220000067ab9 */ /* 0x000fe20000000a00 */
[----:B------:R-:W-:Y:S02]  /*12950*/  IMAD.U32 R4, RZ, RZ, UR4 ;  /* 0x00000004ff047e24 */ /* 0x000fe4000f8e00ff */
        /* <DEDUP_REMOVED lines=11> */
.L_x_1150:
[----:B------:R-:W-:Y:S05]  /*12a10*/  BSYNC B6 ;  /* 0x0000000000067941 */ /* 0x000fea0003800000 */
.L_x_1149:
[----:B------:R-:W-:Y:S01]  /*12a20*/  ULDC.64 UR4, c[0x0][0x9f8] ;  /* 0x00027e0000047ab9 */ /* 0x000fe20000000a00 */
[----:B------:R-:W-:Y:S01]  /*12a30*/  IMAD.U32 R29, RZ, RZ, UR42 ;  /* 0x0000002aff1d7e24 */ /* 0x000fe2000f8e00ff */
[----:B------:R-:W-:Y:S01]  /*12a40*/  UISETP.NE.U32.AND UP0, UPT, UR4, URZ, UPT ;  /* 0x0000003f0400728c */ /* 0x000fe2000bf05070 */
[----:B------:R-:W0:Y:S03]  /*12a50*/  LDC R10, c[0x0][0x430] ;  /* 0x00010c00ff0a7b82 */ /* 0x000e260000000800 */
[----:B------:R-:W-:-:S06]  /*12a60*/  UISETP.NE.AND.EX UP0, UPT, UR5, URZ, UPT, UP0 ;  /* 0x0000003f0500728c */ /* 0x000fcc000bf05300 */
[----:B------:R-:W-:-:S05]  /*12a70*/  PLOP3.LUT P0, PT, PT, PT, UP0, 0x80, 0x0 ;  /* 0x000000000000781c */ /* 0x000fca0003f0f008 */
[----:B------:R-:W-:Y:S02]  /*12a80*/  @UP0 ULDC.64 UR4, c[0x0][0x9f8] ;  /* 0x00027e0000040ab9 */ /* 0x000fe40000000a00 */
[----:B------:R-:W-:-:S06]  /*12a90*/  @UP0 UIMAD.WIDE UR4, UR42, 0x4, UR4 ;  /* 0x000000042a0408a5 */ /* 0x000fcc000f8e0204 */
[----:B------:R-:W-:Y:S01]  /*12aa0*/  IMAD.U32 R2, RZ, RZ, UR4 ;  /* 0x00000004ff027e24 */ /* 0x000fe2000f8e00ff */
[----:B------:R-:W-:Y:S01]  /*12ab0*/  ULDC UR4, c[0x0][0xc48] ;  /* 0x0003120000047ab9 */ /* 0x000fe20000000800 */
[----:B------:R-:W-:-:S05]  /*12ac0*/  IMAD.U32 R3, RZ, RZ, UR5 ;  /* 0x00000005ff037e24 */ /* 0x000fca000f8e00ff */
[----:B------:R1:W5:Y:S01]  /*12ad0*/  @P0 LDG.E R29, desc[UR52][R2.64] ;  /* 0x00000034021d0981 */ /* 0x000362000c1e1900 */
[----:B------:R-:W-:Y:S01]  /*12ae0*/  UMOV UR5, 0xffffffff ;  /* 0xffffffff00057882 */ /* 0x000fe20000000000 */
[----:B------:R-:W-:Y:S02]  /*12af0*/  IMAD.U32 R22, RZ, RZ, UR4 ;  /* 0x00000004ff167e24 */ /* 0x000fe4000f8e00ff */
[----:B------:R-:W-:Y:S05]  /*12b00*/  BRA.DIV UR5, `(.L_x_1152) ;  /* 0x0000003605d47947 */ /* 0x000fea000b800000 */
.L_x_1206:
[----:B------:R-:W2:Y:S01]  /*12b10*/  S2R R0, SR_TID.X ;  /* 0x0000000000007919 */ /* 0x000ea20000002100 */
[----:B------:R-:W-:Y:S01]  /*12b20*/  UIADD3 UR4, UR44, -0x1, URZ ;  /* 0xffffffff2c047890 */ /* 0x000fe2000fffe03f */
[----:B0-----:R-:W-:Y:S02]  /*12b30*/  ISETP.NE.AND P1, PT, R10, 0x1, PT ;  /* 0x000000010a00780c */ /* 0x001fe40003f25270 */
[----:B-----5:R-:W-:Y:S02]  /*12b40*/  SHF.R.S32.HI R31, RZ, 0x1f, R29 ;  /* 0x0000001fff1f7819 */ /* 0x020fe4000001141d */
[----:B------:R-:W-:Y:S01]  /*12b50*/  LOP3.LUT R19, R19, 0xffffffdf, RZ, 0xc0, !PT ;  /* 0xffffffdf13137812 */ /* 0x000fe200078ec0ff */
[----:B------:R-:W-:-:S04]  /*12b60*/  IMAD.U32 R6, RZ, RZ, UR4 ;  /* 0x00000004ff067e24 */ /* 0x000fc8000f8e00ff */
[----:B------:R-:W-:-:S04]  /*12b70*/  IMAD.SHL.U32 R6, R6, 0x80, RZ ;  /* 0x0000008006067824 */ /* 0x000fc800078e00ff */
[----:B-1----:R-:W0:Y:S01]  /*12b80*/  @P1 LDC R3, c[0x0][0x438] ;  /* 0x00010e00ff031b82 */ /* 0x002e220000000800 */
[----:B------:R-:W-:Y:S01]  /*12b90*/  @P1 LOP3.LUT R19, R19, 0x20, RZ, 0xfc, !PT ;  /* 0x0000002013131812 */ /* 0x000fe200078efcff */
[----:B--2---:R-:W-:-:S05]  /*12ba0*/  IMAD.SHL.U32 R0, R0, 0x10, RZ ;  /* 0x0000001000007824 */ /* 0x004fca00078e00ff */
[----:B------:R-:W-:-:S04]  /*12bb0*/  LOP3.LUT R0, R0, 0x70, RZ, 0xc0, !PT ;  /* 0x0000007000007812 */ /* 0x000fc800078ec0ff */
[----:B------:R-:W-:Y:S02]  /*12bc0*/  LOP3.LUT R5, R6, R37, R0, 0xfe, !PT ;  /* 0x0000002506057212 */ /* 0x000fe400078efe00 */
[----:B------:R-:W1:Y:S02]  /*12bd0*/  @P1 LDC R0, c[0x0][0x434] ;  /* 0x00010d00ff001b82 */ /* 0x000e640000000800 */
[C---:B------:R-:W-:Y:S01]  /*12be0*/  ISETP.GE.AND P0, PT, R5.reuse, UR37, PT ;  /* 0x0000002505007c0c */ /* 0x040fe2000bf06270 */
[----:B------:R-:W-:-:S04]  /*12bf0*/  IMAD.IADD R7, R5, 0x1, R32 ;  /* 0x0000000105077824 */ /* 0x000fc800078e0220 */
[----:B------:R-:W-:-:S08]  /*12c00*/  IMAD.MOV.U32 R11, RZ, RZ, R7 ;  /* 0x000000ffff0b7224 */ /* 0x000fd000078e0007 */
[----:B------:R-:W2:Y:S08]  /*12c10*/  @!P0 LDC.64 R8, c[0x0][0x428] ;  /* 0x00010a00ff088b82 */ /* 0x000eb00000000a00 */
[----:B------:R-:W3:Y:S01]  /*12c20*/  @!P0 LDC.64 R4, c[0x0][0x418] ;  /* 0x00010600ff048b82 */ /* 0x000ee20000000a00 */
[----:B-1----:R-:W-:-:S05]  /*12c30*/  @P1 IMAD.HI.U32 R0, R7, R0, RZ ;  /* 0x0000000007001227 */ /* 0x002fca00078e00ff */
[----:B0-----:R-:W-:-:S04]  /*12c40*/  @P1 SHF.R.U32.HI R11, RZ, R3, R0 ;  /* 0x00000003ff0b1219 */ /* 0x001fc80000011600 */
[--C-:B------:R-:W-:Y:S01]  /*12c50*/  @!P0 SHF.R.S32.HI R3, RZ, 0x1f, R11.reuse ;  /* 0x0000001fff038819 */ /* 0x100fe2000001140b */
[----:B------:R-:W-:Y:S02]  /*12c60*/  @!P0 IMAD.MOV.U32 R2, RZ, RZ, R11 ;  /* 0x000000ffff028224 */ /* 0x000fe400078e000b */
[-C--:B--2---:R-:W-:Y:S02]  /*12c70*/  @!P0 IMAD R0, R31, R8.reuse, RZ ;  /* 0x000000081f008224 */ /* 0x084fe400078e02ff */
[----:B------:R-:W-:-:S04]  /*12c80*/  @!P0 IMAD.WIDE.U32 R2, R29, R8, R2 ;  /* 0x000000081d028225 */ /* 0x000fc800078e0002 */
[----:B------:R-:W-:Y:S01]  /*12c90*/  @!P0 IMAD R9, R29, R9, R0 ;  /* 0x000000091d098224 */ /* 0x000fe200078e0200 */
[----:B---3--:R-:W-:-:S03]  /*12ca0*/  @!P0 LEA R4, P1, R2, R4, 0x2 ;  /* 0x0000000402048211 */ /* 0x008fc600078210ff */
[----:B------:R-:W-:-:S05]  /*12cb0*/  @!P0 IMAD.IADD R0, R3, 0x1, R9 ;  /* 0x0000000103008824 */ /* 0x000fca00078e0209 */
[----:B------:R-:W-:Y:S01]  /*12cc0*/  @!P0 LEA.HI.X R5, R2, R5, R0, 0x2, P1 ;  /* 0x0000000502058211 */ /* 0x000fe200008f1400 */
[----:B------:R-:W-:-:S06]  /*12cd0*/  IMAD.MOV.U32 R0, RZ, RZ, RZ ;  /* 0x000000ffff007224 */ /* 0x000fcc00078e00ff */
[----:B------:R0:W5:Y:S01]  /*12ce0*/  @!P0 LDG.E R0, desc[UR52][R4.64] ;  /* 0x0000003404008981 */ /* 0x000162000c1e1900 */
[----:B------:R-:W-:Y:S01]  /*12cf0*/  IMAD R3, RZ, RZ, -UR42 ;  /* 0x8000002aff037e24 */ /* 0x000fe2000f8e02ff */
[----:B------:R-:W-:Y:S01]  /*12d00*/  LOP3.LUT R19, R19, 0xffffffef, RZ, 0xc0, !PT ;  /* 0xffffffef13137812 */ /* 0x000fe200078ec0ff */
[----:B------:R-:W-:Y:S02]  /*12d10*/  IMAD.MOV R2, RZ, RZ, -R11 ;  /* 0x000000ffff027224 */ /* 0x000fe400078e0a0b */
[----:B------:R-:W-:Y:S02]  /*12d20*/  IMAD R22, R22, R3, UR41 ;  /* 0x0000002916167e24 */ /* 0x000fe4000f8e0203 */
[----:B------:R-:W-:Y:S02]  /*12d30*/  IMAD.U32 R24, RZ, RZ, UR4 ;  /* 0x00000004ff187e24 */ /* 0x000fe4000f8e00ff */
[----:B0-----:R-:W-:Y:S01]  /*12d40*/  IMAD.U32 R4, RZ, RZ, UR46 ;  /* 0x0000002eff047e24 */ /* 0x001fe2000f8e00ff */
[----:B------:R-:W-:Y:S01]  /*12d50*/  SHF.R.S32.HI R28, RZ, 0x1f, R22 ;  /* 0x0000001fff1c7819 */ /* 0x000fe20000011416 */
[----:B------:R-:W-:-:S03]  /*12d60*/  IMAD R5, R10, R2, R7 ;  /* 0x000000020a057224 */ /* 0x000fc600078e0207 */
[----:B------:R-:W-:-:S13]  /*12d70*/  ISETP.NE.AND P2, PT, R4, 0x3, PT ;  /* 0x000000030400780c */ /* 0x000fda0003f45270 */
[----:B------:R-:W-:Y:S01]  /*12d80*/  @P2 LOP3.LUT R19, R19, 0x10, RZ, 0xfc, !PT ;  /* 0x0000001013132812 */ /* 0x000fe200078efcff */
[----:B------:R-:W-:Y:S06]  /*12d90*/  @!P2 BRA `(.L_x_1153) ;  /* 0x000000000004a947 */ /* 0x000fec0003800000 */
[----:B------:R-:W-:Y:S01]  /*12da0*/  BPT.TRAP 0x1 ;  /* 0x000000040000795c */ /* 0x000fe20000300000 */
.L_x_1153:
[----:B------:R-:W-:Y:S01]  /*12db0*/  SHF.R.S32.HI R8, RZ, 0x1f, R5 ;  /* 0x0000001fff087819 */ /* 0x000fe20000011405 */
[----:B------:R-:W-:Y:S01]  /*12dc0*/  ULDC.64 UR4, c[0x0][0x328] ;  /* 0x0000ca0000047ab9 */ /* 0x000fe20000000a00 */
[----:B-----5:R-:W-:Y:S01]  /*12dd0*/  SHF.R.S32.HI R4, RZ, 0x1f, R0 ;  /* 0x0000001fff047819 */ /* 0x020fe20000011400 */
[----:B------:R-:W-:Y:S02]  /*12de0*/  BSSY B0, `(.L_x_1154) ;  /* 0x0000016000007945 */ /* 0x000fe40003800000 */
[----:B------:R-:W-:-:S04]  /*12df0*/  IMAD R2, R8, UR4, RZ ;  /* 0x0000000408027c24 */ /* 0x000fc8000f8e02ff */
[C---:B------:R-:W-:Y:S02]  /*12e00*/  IMAD R7, R5.reuse, UR5, R2 ;  /* 0x0000000505077c24 */ /* 0x040fe4000f8e0202 */
[----:B------:R-:W-:Y:S01]  /*12e10*/  IMAD.WIDE.U32 R2, R5, UR4, RZ ;  /* 0x0000000405027c25 */ /* 0x000fe2000f8e00ff */
[----:B------:R-:W-:-:S03]  /*12e20*/  ULDC.64 UR4, c[0x0][0x338] ;  /* 0x0000ce0000047ab9 */ /* 0x000fc60000000a00 */
[----:B------:R-:W-:Y:S02]  /*12e30*/  IMAD.IADD R3, R3, 0x1, R7 ;  /* 0x0000000103037824 */ /* 0x000fe400078e0207 */
[----:B------:R-:W-:Y:S02]  /*12e40*/  IMAD R7, R4, UR4, RZ ;  /* 0x0000000404077c24 */ /* 0x000fe4000f8e02ff */
[----:B------:R-:W-:-:S04]  /*12e50*/  IMAD.WIDE.U32 R2, R0, UR4, R2 ;  /* 0x0000000400027c25 */ /* 0x000fc8000f8e0002 */
        /* <DEDUP_REMOVED lines=8> */
[----:B------:R-:W-:Y:S02]  /*12ee0*/  IMAD.IADD R3, R3, 0x1, R7 ;  /* 0x0000000103037824 */ /* 0x000fe400078e0207 */
[----:B------:R-:W-:-:S03]  /*12ef0*/  IMAD R7, R23, 0x8, R16 ;  /* 0x0000000817077824 */ /* 0x000fc600078e0210 */
[----:B------:R-:W-:Y:S02]  /*12f00*/  LEA.HI.X R18, R2, UR5, R3, 0x1, P0 ;  /* 0x0000000502127c11 */ /* 0x000fe400080f0c03 */
[----:B------:R-:W-:-:S04]  /*12f10*/  SHF.L.U32 R2, R26, 0x1f, RZ ;  /* 0x0000001f1a027819 */ /* 0x000fc800000006ff */
[----:B------:R-:W0:Y:S02]  /*12f20*/  SYNCS.PHASECHK.TRANS64.TRYWAIT P0, [R7+URZ+0x28840], R2 ;  /* 0x02884002070075a7 */ /* 0x000e24000800017f */
[----:B0-----:R-:W-:Y:S05]  /*12f30*/  @!P0 BRA `(.L_x_1155) ;  /* 0x0000003000f48947 */ /* 0x001fea0003800000 */
.L_x_1207:
[----:B------:R-:W-:Y:S05]  /*12f40*/  BSYNC B0 ;  /* 0x0000000000007941 */ /* 0x000fea0003800000 */
.L_x_1154:
[----:B------:R-:W-:Y:S01]  /*12f50*/  ULDC.64 UR4, c[0x0][0x300] ;  /* 0x0000c00000047ab9 */ /* 0x000fe20000000a00 */
[----:B------:R-:W-:Y:S01]  /*12f60*/  IADD3 R6, -R37, UR37, -R6 ;  /* 0x0000002525067c10 */ /* 0x000fe2000fffe906 */
[----:B------:R-:W-:Y:S01]  /*12f70*/  IMAD R8, R8, UR4, RZ ;  /* 0x0000000408087c24 */ /* 0x000fe2000f8e02ff */
[----:B------:R-:W-:Y:S01]  /*12f80*/  LOP3.LUT P3, RZ, R19, 0x2, RZ, 0xc0, !PT ;  /* 0x0000000213ff7812 */ /* 0x000fe2000786c0ff */
[----:B0-----:R-:W-:Y:S01]  /*12f90*/  IMAD.WIDE.U32 R2, R5, UR4, RZ ;  /* 0x0000000405027c25 */ /* 0x001fe2000f8e00ff */
[----:B------:R-:W-:-:S03]  /*12fa0*/  LOP3.LUT P2, RZ, R19, 0x1, RZ, 0xc0, !PT ;  /* 0x0000000113ff7812 */ /* 0x000fc6000784c0ff */
        /* <DEDUP_REMOVED lines=15> */
[----:B------:R-:W-:-:S03]  /*130a0*/  IMAD R5, R23, 0x4000, R30 ;  /* 0x0000400017057824 */ /* 0x000fc600078e021e */
[----:B------:R-:W-:Y:S02]  /*130b0*/  LEA.HI.X R0, R2, UR5, R3, 0x1, P0 ;  /* 0x0000000502007c11 */ /* 0x000fe400080f0c03 */
[----:B------:R-:W-:Y:S01]  /*130c0*/  ISETP.GE.AND P0, PT, R6, 0x1, PT ;  /* 0x000000010600780c */ /* 0x000fe20003f06270 */
[----:B------:R-:W-:-:S12]  /*130d0*/  BRA.DIV UR4, `(.L_x_1156) ;  /* 0x0000003204a07947 */ /* 0x000fd8000b800000 */
[----:B------:R-:W0:Y:S01]  /*130e0*/  SHFL.IDX PT, R14, R4, RZ, 0x181f ;  /* 0x00181fff040e7589 */ /* 0x000e2200000e0000 */
[----:B------:R-:W-:-:S03]  /*130f0*/  @P0 IMAD R9, R5, 0x2, R16 ;  /* 0x0000000205090824 */ /* 0x000fc600078e0210 */
[----:B------:R-:W1:Y:S04]  /*13100*/  SHFL.IDX PT, R2, R0, RZ, 0x181f ;  /* 0x00181fff00027589 */ /* 0x000e6800000e0000 */
[----:B------:R-:W-:Y:S01]  /*13110*/  SHFL.IDX PT, R8, R0, 0x1, 0x181f ;  /* 0x00381f0000087f89 */ /* 0x000fe200000e0000 */
[----:B0-----:R-:W-:-:S05]  /*13120*/  @P0 LEA R14, P1, R35, R14, 0x1 ;  /* 0x0000000e230e0211 */ /* 0x001fca00078208ff */
[----:B-1----:R-:W-:Y:S02]  /*13130*/  @P0 IMAD.X R3, RZ, RZ, R2, P1 ;  /* 0x000000ffff030224 */ /* 0x002fe400008e0602 */
[----:B------:R-:W-:Y:S02]  /*13140*/  @P0 IMAD.MOV.U32 R2, RZ, RZ, R14 ;  /* 0x000000ffff020224 */ /* 0x000fe400078e000e */
[----:B------:R-:W0:Y:S04]  /*13150*/  SHFL.IDX PT, R14, R4, 0x1, 0x181f ;  /* 0x00381f00040e7f89 */ /* 0x000e2800000e0000 */
[----:B------:R-:W-:Y:S04]  /*13160*/  @P0 LDGSTS.E.BYPASS.LTC128B.128 [R9+0x18400], desc[UR52][R2.64], !P3 ;  /* 0x1840000002090fae */ /* 0x000fe8000d901d74 */
[----:B------:R1:W-:Y:S01]  /*13170*/  @P0 LDGSTS.E.BYPASS.LTC128B.128 [R9+0x1c400], desc[UR52][R2.64+0x80], !P2 ;  /* 0x1c40008002090fae */ /* 0x0003e2000d101d74 */
[----:B------:R-:W-:-:S13]  /*13180*/  ISETP.GE.AND P0, PT, R6, 0x11, PT ;  /* 0x000000110600780c */ /* 0x000fda0003f06270 */
[----:B------:R-:W-:Y:S01]  /*13190*/  @P0 IMAD R25, R5, 0x2, R16 ;  /* 0x0000000205190824 */ /* 0x000fe200078e0210 */
[----:B0-----:R-:W-:-:S05]  /*131a0*/  @P0 LEA R14, P1, R35, R14, 0x1 ;  /* 0x0000000e230e0211 */ /* 0x001fca00078208ff */
[----:B-1----:R-:W-:Y:S02]  /*131b0*/  @P0 IMAD.MOV.U32 R2, RZ, RZ, R14 ;  /* 0x000000ffff020224 */ /* 0x002fe400078e000e */
[----:B------:R-:W-:Y:S01]  /*131c0*/  @P0 IMAD.X R21, RZ, RZ, R8, P1 ;  /* 0x000000ffff150224 */ /* 0x000fe200008e0608 */
[----:B------:R-:W0:Y:S03]  /*131d0*/  SHFL.IDX PT, R14, R4, 0x2, 0x181f ;  /* 0x00581f00040e7f89 */ /* 0x000e2600000e0000 */
[----:B------:R-:W-:Y:S01]  /*131e0*/  @P0 IMAD.MOV.U32 R3, RZ, RZ, R21 ;  /* 0x000000ffff030224 */ /* 0x000fe200078e0015 */
[----:B------:R-:W1:Y:S04]  /*131f0*/  SHFL.IDX PT, R8, R0, 0x2, 0x181f ;  /* 0x00581f0000087f89 */ /* 0x000e6800000e0000 */
[----:B------:R-:W-:Y:S04]  /*13200*/  @P0 LDGSTS.E.BYPASS.LTC128B.128 [R25+0x18c00], desc[UR52][R2.64], !P3 ;  /* 0x18c0000002190fae */ /* 0x000fe8000d901d74 */
[----:B------:R2:W-:Y:S01]  /*13210*/  @P0 LDGSTS.E.BYPASS.LTC128B.128 [R25+0x1cc00], desc[UR52][R2.64+0x80], !P2 ;  /* 0x1cc0008002190fae */ /* 0x0005e2000d101d74 */
[----:B------:R-:W-:-:S13]  /*13220*/  ISETP.GE.AND P0, PT, R6, 0x21, PT ;  /* 0x000000210600780c */ /* 0x000fda0003f06270 */
[----:B0-----:R-:W-:Y:S01]  /*13230*/  @P0 LEA R14, P1, R35, R14, 0x1 ;  /* 0x0000000e230e0211 */ /* 0x001fe200078208ff */
[----:B------:R-:W-:-:S04]  /*13240*/  @P0 IMAD R21, R5, 0x2, R16 ;  /* 0x0000000205150824 */ /* 0x000fc800078e0210 */
[----:B--2---:R-:W-:Y:S02]  /*13250*/  @P0 IMAD.MOV.U32 R2, RZ, RZ, R14 ;  /* 0x000000ffff020224 */ /* 0x004fe400078e000e */
[----:B-1----:R-:W-:Y:S01]  /*13260*/  @P0 IMAD.X R9, RZ, RZ, R8, P1 ;  /* 0x000000ffff090224 */ /* 0x002fe200008e0608 */
        /* <DEDUP_REMOVED lines=38> */
[----:B-1----:R-:W-:Y:S02]  /*134d0*/  @P0 IMAD.X R9, RZ, RZ, R8, P1 ;  /* 0x000000ffff090224 */ /* 0x002fe400008e0608 */
[----:B--2---:R-:W-:Y:S01]  /*134e0*/  @P0 IMAD.MOV.U32 R2, RZ, RZ, R14 ;  /* 0x000000ffff020224 */ /* 0x004fe200078e000e */
[----:B------:R0:W1:Y:S01]  /*134f0*/  SHFL.IDX PT, R8, R0, 0x7, 0x181f ;  /* 0x00f81f0000087f89 */ /* 0x00006200000e0000 */
[----:B------:R-:W-:-:S03]  /*13500*/  @P0 IMAD.MOV.U32 R3, RZ, RZ, R9 ;  /* 0x000000ffff030224 */ /* 0x000fc600078e0009 */
[----:B------:R0:W2:Y:S04]  /*13510*/  SHFL.IDX PT, R14, R4, 0x7, 0x181f ;  /* 0x00f81f00040e7f89 */ /* 0x0000a800000e0000 */
[----:B------:R0:W-:Y:S04]  /*13520*/  @P0 LDGSTS.E.BYPASS.LTC128B.128 [R21+0x1b400], desc[UR52][R2.64], !P3 ;  /* 0x1b40000002150fae */ /* 0x0001e8000d901d74 */
[----:B------:R0:W-:Y:S02]  /*13530*/  @P0 LDGSTS.E.BYPASS.LTC128B.128 [R21+0x1f400], desc[UR52][R2.64+0x80], !P2 ;  /* 0x1f40008002150fae */ /* 0x0001e4000d101d74 */
.L_x_1225:
[----:B------:R-:W-:-:S13]  /*13540*/  ISETP.GE.AND P0, PT, R6, 0x71, PT ;  /* 0x000000710600780c */ /* 0x000fda0003f06270 */
[----:B0-2---:R-:W-:Y:S01]  /*13550*/  @P0 LEA R2, P1, R35, R14, 0x1 ;  /* 0x0000000e23020211 */ /* 0x005fe200078208ff */
[----:B------:R-:W-:-:S04]  /*13560*/  @P0 IMAD R5, R5, 0x2, R16 ;  /* 0x0000000205050824 */ /* 0x000fc800078e0210 */
[----:B-1----:R-:W-:-:S05]  /*13570*/  @P0 IMAD.X R3, RZ, RZ, R8, P1 ;  /* 0x000000ffff030224 */ /* 0x002fca00008e0608 */
[----:B------:R-:W-:Y:S01]  /*13580*/  @!PT LDS RZ, [RZ] ;  /* 0x00000000fffff984 */ /* 0x000fe20000000800 */
[----:B------:R-:W-:Y:S01]  /*13590*/  @!PT LDS RZ, [RZ] ;  /* 0x00000000fffff984 */ /* 0x000fe20000000800 */
[----:B------:R-:W-:Y:S01]  /*135a0*/  @!PT LDS RZ, [RZ] ;  /* 0x00000000fffff984 */ /* 0x000fe20000000800 */
[----:B------:R0:W-:Y:S04]  /*135b0*/  @P0 LDGSTS.E.BYPASS.LTC128B.128 [R5+0x1bc00], desc[UR52][R2.64], !P3 ;  /* 0x1bc0000002050fae */ /* 0x0001e8000d901d74 */
[----:B------:R0:W-:Y:S01]  /*135c0*/  @P0 LDGSTS.E.BYPASS.LTC128B.128 [R5+0x1fc00], desc[UR52][R2.64+0x80], !P2 ;  /* 0x1fc0008002050fae */ /* 0x0001e2000d101d74 */
[----:B------:R-:W-:Y:S01]  /*135d0*/  PLOP3.LUT P0, PT, PT, PT, PT, 0x80, 0x0 ;  /* 0x000000000000781c */ /* 0x000fe20003f0f070 */
[----:B------:R-:W-:-:S12]  /*135e0*/  NOP ;  /* 0x0000000000007918 */ /* 0x000fd80000000000 */
.L_x_1157:
        /* <DEDUP_REMOVED lines=11> */
.L_x_1158:
[----:B------:R-:W-:Y:S01]  /*136a0*/  VIADD R0, R16, 0x10400 ;  /* 0x0001040010007836 */ /* 0x000fe20000000000 */
[----:B------:R1:W-:Y:S06]  /*136b0*/  SYNCS.ARRIVE.TRANS64.A1T0 RZ, [R7+URZ+0x28830], RZ ;  /* 0x028830ff07ff79a7 */ /* 0x0003ec000810003f */
[----:B------:R-:W-:Y:S05]  /*136c0*/  WARPSYNC.ALL ;  /* 0x0000000000007948 */ /* 0x000fea0003800000 */
[----:B------:R-:W-:Y:S01]  /*136d0*/  BAR.SYNC.DEFER_BLOCKING 0x8, 0x180 ;  /* 0x0206000000007b1d */ /* 0x000fe20000010000 */
[----:B------:R-:W-:-:S05]  /*136e0*/  LOP3.LUT P0, RZ, R0, 0x3ff, RZ, 0xc0, !PT ;  /* 0x000003ff00ff7812 */ /* 0x000fca000780c0ff */
[----:B------:R-:W-:Y:S08]  /*136f0*/  BSSY B6, `(.L_x_1159) ;  /* 0x0000012000067945 */ /* 0x000ff00003800000 */
[----:B------:R-:W-:Y:S05]  /*13700*/  @!P0 BRA `(.L_x_1160) ;  /* 0x0000000000408947 */ /* 0x000fea0003800000 */
[----:B0-----:R-:W-:Y:S01]  /*13710*/  MOV R2, 0x0 ;  /* 0x0000000000027802 */ /* 0x001fe20000000f00 */
[----:B------:R-:W-:Y:S01]  /*13720*/  ULDC.64 UR4, c[0x4][0x80] ;  /* 0x0100200000047ab9 */ /* 0x000fe20000000a00 */
[----:B------:R-:W-:Y:S01]  /*13730*/  ULDC.64 UR6, c[0x4][0x88] ;  /* 0x0100220000067ab9 */ /* 0x000fe20000000a00 */
[----:B------:R-:W-:Y:S01]  /*13740*/  ULDC.64 UR8, c[0x4][0x20] ;  /* 0x0100080000087ab9 */ /* 0x000fe20000000a00 */
[----:B------:R-:W-:Y:S02]  /*13750*/  IMAD.U32 R4, RZ, RZ, UR4 ;  /* 0x00000004ff047e24 */ /* 0x000fe4000f8e00ff */
[----:B------:R-:W0:Y:S01]  /*13760*/  LDC.64 R2, c[0x4][R2] ;  /* 0x0100000002027b82 */ /* 0x000e220000000a00 */
[----:B------:R-:W-:Y:S02]  /*13770*/  IMAD.U32 R5, RZ, RZ, UR5 ;  /* 0x00000005ff057e24 */ /* 0x000fe4000f8e00ff */
[----:B------:R-:W-:Y:S02]  /*13780*/  IMAD.U32 R6, RZ, RZ, UR6 ;  /* 0x00000006ff067e24 */ /* 0x000fe4000f8e00ff */
[----:B-1----:R-:W-:-:S02]  /*13790*/  IMAD.U32 R7, RZ, RZ, UR7 ;  /* 0x00000007ff077e24 */ /* 0x002fc4000f8e00ff */
[----:B------:R-:W-:Y:S02]  /*137a0*/  IMAD.U32 R10, RZ, RZ, UR8 ;  /* 0x00000008ff0a7e24 */ /* 0x000fe4000f8e00ff */
[----:B------:R-:W-:Y:S02]  /*137b0*/  IMAD.U32 R11, RZ, RZ, UR9 ;  /* 0x00000009ff0b7e24 */ /* 0x000fe4000f8e00ff */
[----:B------:R-:W-:Y:S02]  /*137c0*/  IMAD.MOV.U32 R8, RZ, RZ, 0x70 ;  /* 0x00000070ff087424 */ /* 0x000fe400078e00ff */
[----:B------:R-:W-:Y:S02]  /*137d0*/  IMAD.MOV.U32 R12, RZ, RZ, 0x1 ;  /* 0x00000001ff0c7424 */ /* 0x000fe400078e00ff */
[----:B------:R-:W-:-:S07]  /*137e0*/  IMAD.MOV.U32 R13, RZ, RZ, RZ ;  /* 0x000000ffff0d7224 */ /* 0x000fce00078e00ff */
[----:B------:R-:W-:-:S07]  /*137f0*/  LEPC R20, `(.L_x_1160) ;  /* 0x000000001014794e */ /* 0x000fce0000000000 */
[----:B0-----:R-:W-:Y:S05]  /*13800*/  CALL.ABS.NOINC R2 ;  /* 0x0000000002007343 */ /* 0x001fea0003c00000 */
.L_x_1160:
[----:B------:R-:W-:Y:S05]  /*13810*/  BSYNC B6 ;  /* 0x0000000000067941 */ /* 0x000fea0003800000 */
.L_x_1159:
[----:B0-----:R-:W0:Y:S01]  /*13820*/  S2R R2, SR_TID.X ;  /* 0x0000000000027919 */ /* 0x001e220000002100 */
[----:B------:R-:W-:Y:S01]  /*13830*/  UISETP.NE.AND UP0, UPT, UR49, URZ, UPT ;  /* 0x0000003f3100728c */ /* 0x000fe2000bf05270 */
[----:B------:R-:W-:Y:S01]  /*13840*/  R2UR UR6, R28 ;  /* 0x000000001c0672ca */ /* 0x000fe200000e0000 */
[----:B------:R-:W-:Y:S01]  /*13850*/  ULDC.64 UR8, c[0x0][0x2d8] ;  /* 0x0000b60000087ab9 */ /* 0x000fe20000000a00 */
[----:B------:R-:W-:Y:S02]  /*13860*/  R2UR UR7, R22 ;  /* 0x00000000160772ca */ /* 0x000fe400000e0000 */
[C---:B------:R-:W-:Y:S02]  /*13870*/  LOP3.LUT P4, RZ, R19.reuse, 0x80, RZ, 0xc0, !PT ;  /* 0x0000008013ff7812 */ /* 0x040fe4000788c0ff */
[----:B------:R-:W-:Y:S02]  /*13880*/  PLOP3.LUT P0, PT, PT, PT, UP0, 0x80, 0x0 ;  /* 0x000000000000781c */ /* 0x000fe40003f0f008 */
[----:B------:R-:W-:-:S02]  /*13890*/  LOP3.LUT P5, RZ, R19, 0x40, RZ, 0xc0, !PT ;  /* 0x0000004013ff7812 */ /* 0x000fc400078ac0ff */
[----:B------:R-:W-:-:S03]  /*138a0*/  @UP0 ULDC UR4, c[0x0][0x44c] ;  /* 0x0001130000040ab9 */ /* 0x000fc60000000800 */
[----:B------:R-:W-:-:S04]  /*138b0*/  UIMAD UR6, UR6, UR8, URZ ;  /* 0x00000008060672a4 */ /* 0x000fc8000f8e023f */
[----:B------:R-:W-:Y:S02]  /*138c0*/  UIMAD UR7, UR7, UR9, UR6 ;  /* 0x00000009070772a4 */ /* 0x000fe4000f8e0206 */
[----:B------:R-:W-:Y:S01]  /*138d0*/  USHF.R.S32.HI UR6, URZ, 0x1f, UR42 ;  /* 0x0000001f3f067899 */ /* 0x000fe2000801142a */
[----:B0-----:R-:W-:-:S05]  /*138e0*/  IMAD.SHL.U32 R2, R2, 0x10, RZ ;  /* 0x0000001002027824 */ /* 0x001fca00078e00ff */
[----:B------:R-:W-:-:S04]  /*138f0*/  LOP3.LUT R2, R2, 0x70, RZ, 0xc0, !PT ;  /* 0x0000007002027812 */ /* 0x000fc800078ec0ff */
[----:B------:R-:W-:-:S05]  /*13900*/  LOP3.LUT R2, R37, R2, RZ, 0xfc, !PT ;  /* 0x0000000225027212 */ /* 0x000fca00078efcff */
[----:B------:R-:W-:-:S04]  /*13910*/  VIADD R0, R2, UR43 ;  /* 0x0000002b02007c36 */ /* 0x000fc80008000000 */
[----:B------:R-:W-:Y:S01]  /*13920*/  @P0 IMAD.HI.U32 R3, R0, UR4, RZ ;  /* 0x0000000400030c27 */ /* 0x000fe2000f8e00ff */
[----:B------:R-:W-:Y:S01]  /*13930*/  PLOP3.LUT P0, PT, PT, PT, UP0, 0x80, 0x0 ;  /* 0x000000000000781c */ /* 0x000fe20003f0f008 */
[----:B------:R-:W-:Y:S02]  /*13940*/  @UP0 ULDC UR4, c[0x0][0x450] ;  /* 0x0001140000040ab9 */ /* 0x000fe40000000800 */
[----:B------:R-:W-:-:S10]  /*13950*/  IMAD.MOV.U32 R2, RZ, RZ, R0 ;  /* 0x000000ffff027224 */ /* 0x000fd400078e0000 */
[----:B------:R-:W-:Y:S02]  /*13960*/  @P0 SHF.R.U32.HI R2, RZ, UR4, R3 ;  /* 0x00000004ff020c19 */ /* 0x000fe40008011603 */
[----:B------:R-:W-:-:S03]  /*13970*/  R2UR UR4, R22 ;  /* 0x00000000160472ca */ /* 0x000fc600000e0000 */
[----:B------:R-:W-:-:S10]  /*13980*/  IMAD.MOV R5, RZ, RZ, -R2 ;  /* 0x000000ffff057224 */ /* 0x000fd400078e0a02 */
[----:B------:R-:W-:-:S03]  /*13990*/  UIMAD.WIDE.U32 UR4, UR4, UR8, URZ ;  /* 0x00000008040472a5 */ /* 0x000fc6000f8e003f */
[----:B------:R-:W-:Y:S01]  /*139a0*/  ULDC.64 UR8, c[0x0][0x2e0] ;  /* 0x0000b80000087ab9 */ /* 0x000fe20000000a00 */
[----:B------:R-:W-:Y:S02]  /*139b0*/  UIADD3 UR5, UR5, UR7, URZ ;  /* 0x0000000705057290 */ /* 0x000fe4000fffe03f */
[----:B------:R-:W-:Y:S01]  /*139c0*/  UIMAD UR6, UR6, UR8, URZ ;  /* 0x00000008060672a4 */ /* 0x000fe2000f8e023f */
[----:B------:R-:W-:Y:S01]  /*139d0*/  ULDC UR7, c[0x0][0x448] ;  /* 0x0001120000077ab9 */ /* 0x000fe20000000800 */
[----:B------:R-:W-:Y:S01]  /*139e0*/  UIMAD.WIDE.U32 UR4, UR42, UR8, UR4 ;  /* 0x000000082a0472a5 */ /* 0x000fe2000f8e0004 */
[----:B------:R-:W-:Y:S01]  /*139f0*/  IMAD R5, R5, UR7, R0 ;  /* 0x0000000705057c24 */ /* 0x000fe2000f8e0200 */
[----:B------:R-:W-:Y:S01]  /*13a00*/  UIMAD UR6, UR42, UR9, UR6 ;  /* 0x000000092a0672a4 */ /* 0x000fe2000f8e0206 */
[----:B------:R-:W-:Y:S02]  /*13a10*/  SHF.R.S32.HI R0, RZ, 0x1f, R2 ;  /* 0x0000001fff007819 */ /* 0x000fe40000011402 */
[----:B------:R-:W-:Y:S01]  /*13a20*/  ULDC.64 UR8, c[0x0][0x2d0] ;  /* 0x0000b40000087ab9 */ /* 0x000fe20000000a00 */
[----:B------:R-:W-:Y:S01]  /*13a30*/  UIADD3 UR5, UR5, UR6, URZ ;  /* 0x0000000605057290 */ /* 0x000fe2000fffe03f */
[----:B------:R-:W-:-:S02]  /*13a40*/  IMAD.U32 R9, RZ, RZ, UR8 ;  /* 0x00000008ff097e24 */ /* 0x000fc4000f8e00ff */
[----:B------:R-:W-:Y:S01]  /*13a50*/  IMAD R3, R0, UR8, RZ ;  /* 0x0000000800037c24 */ /* 0x000fe2000f8e02ff */
[----:B------:R-:W-:-:S03]  /*13a60*/  SHF.R.S32.HI R0, RZ, 0x1f, R5 ;  /* 0x0000001fff007819 */ /* 0x000fc60000011405 */
[C---:B-1----:R-:W-:Y:S02]  /*13a70*/  IMAD R7, R2.reuse, UR9, R3 ;  /* 0x0000000902077c24 */ /* 0x042fe4000f8e0203 */
[----:B------:R-:W-:Y:S01]  /*13a80*/  IMAD.WIDE.U32 R2, R2, R9, UR4 ;  /* 0x0000000402027e25 */ /* 0x000fe2000f8e0009 */
        /* <DEDUP_REMOVED lines=12> */
[----:B------:R-:W-:-:S03]  /*13b50*/  VIADD R5, R37, UR43 ;  /* 0x0000002b25057c36 */ /* 0x000fc60008000000 */
[----:B------:R-:W1:Y:S01]  /*13b60*/  SHFL.IDX PT, R2, R4, RZ, 0x181f ;  /* 0x00181fff04027589 */ /* 0x000e6200000e0000 */
[C---:B------:R-:W-:Y:S01]  /*13b70*/  VIADD R7, R5.reuse, 0x10 ;  /* 0x0000001005077836 */ /* 0x040fe20000000000 */
[----:B------:R-:W-:Y:S02]  /*13b80*/  ISETP.GE.AND P0, PT, R5, UR38, PT ;  /* 0x0000002605007c0c */ /* 0x000fe4000bf06270 */
[----:B------:R-:W-:Y:S11]  /*13b90*/  SHFL.IDX PT, R6, R4, 0x1, 0x181f ;  /* 0x00381f0004067f89 */ /* 0x000ff600000e0000 */
        /* <DEDUP_REMOVED lines=13> */
[----:B------:R-:W-:-:S03]  /*13c70*/  VIADD R7, R5, 0x20 ;  /* 0x0000002005077836 */ /* 0x000fc60000000000 */
        /* <DEDUP_REMOVED lines=51> */
.L_x_1242:
[----:B------:R-:W-:-:S05]  /*13fb0*/  VIADD R5, R5, 0x70 ;  /* 0x0000007005057836 */ /* 0x000fca0000000000 */
[----:B------:R-:W-:-:S13]  /*13fc0*/  ISETP.GE.AND P0, PT, R5, UR38, PT ;  /* 0x0000002605007c0c */ /* 0x000fda000bf06270 */
[----:B0-2---:R-:W-:-:S05]  /*13fd0*/  @!P0 LEA R2, P1, R35, R14, 0x1 ;  /* 0x0000000e23028211 */ /* 0x005fca00078208ff */
[----:B-1----:R-:W-:-:S05]  /*13fe0*/  @!P0 IMAD.X R3, RZ, RZ, R6, P1 ;  /* 0x000000ffff038224 */ /* 0x002fca00008e0606 */
[----:B------:R-:W-:Y:S01]  /*13ff0*/  @!PT LDS RZ, [RZ] ;  /* 0x00000000fffff984 */ /* 0x000fe20000000800 */
[----:B------:R-:W-:Y:S01]  /*14000*/  @!PT LDS RZ, [RZ] ;  /* 0x00000000fffff984 */ /* 0x000fe20000000800 */
[----:B------:R-:W-:Y:S01]  /*14010*/  @!PT LDS RZ, [RZ] ;  /* 0x00000000fffff984 */ /* 0x000fe20000000800 */
[----:B------:R0:W-:Y:S04]  /*14020*/  @!P0 LDGSTS.E.BYPASS.LTC128B.128 [R33+0x13c00], desc[UR52][R2.64], !P4 ;  /* 0x13c0000002218fae */ /* 0x0001e8000e101d74 */
[----:B------:R0:W-:Y:S01]  /*14030*/  @!P0 LDGSTS.E.BYPASS.LTC128B.128 [R33+0x17c00], desc[UR52][R2.64+0x80], !P5 ;  /* 0x17c0008002218fae */ /* 0x0001e2000e901d74 */
[----:B------:R-:W-:Y:S01]  /*14040*/  PLOP3.LUT P0, PT, PT, PT, PT, 0x80, 0x0 ;  /* 0x000000000000781c */ /* 0x000fe20003f0f070 */
[----:B------:R-:W-:-:S12]  /*14050*/  NOP ;  /* 0x0000000000007918 */ /* 0x000fd80000000000 */
.L_x_1162:
[----:B------:R-:W-:Y:S02]  /*14060*/  PLOP3.LUT P1, PT, P1, P0, PT, 0xa2, 0x0 ;  /* 0x000000000000781c */ /* 0x000fe40000f21472 */
[----:B------:R-:W-:-:S08]  /*14070*/  @P0 R2UR P1, UR4, R16 ;  /* 0x00000000100402ca */ /* 0x000fd00000020000 */
[----:B------:R-:W-:-:S05]  /*14080*/  @P0 PLOP3.LUT P0, PT, P1, PT, PT, 0x80, 0x0 ;  /* 0x000000000000081c */ /* 0x000fca0000f0f070 */
[----:B------:R-:W-:Y:S01]  /*14090*/  @!P1 SYNCS.ARRIVE.TRANS64.RED.A0T1 RZ, [UR4+0x28800], RZ ;  /* 0x028800ffffff99a7 */ /* 0x000fe20008200404 */
[----:B------:R-:W-:Y:S07]  /*140a0*/  @!P1 ARRIVES.LDGSTSBAR.64.TRANSCNT [UR4+0x28800] ;  /* 0x02880000ff0099b0 */ /* 0x000fee0008000a84 */
[----:B------:R-:W-:Y:S05]  /*140b0*/  @P0 BRA.U.ANY `(.L_x_1162) ;  /* 0xfffffffd00e80947 */ /* 0x000fea000393ffff */
[----:B------:R-:W-:-:S05]  /*140c0*/  VIADD R36, R36, 0x1 ;  /* 0x0000000124247836 */ /* 0x000fca0000000000 */
[----:B------:R-:W-:-:S04]  /*140d0*/  LEA.HI R0, R36, R36, RZ, 0x1 ;  /* 0x0000002424007211 */ /* 0x000fc800078f08ff */
[----:B0-----:R-:W-:-:S05]  /*140e0*/  LOP3.LUT R3, R0, 0xfffffffe, RZ, 0xc0, !PT ;  /* 0xfffffffe00037812 */ /* 0x001fca00078ec0ff */
[----:B------:R-:W-:-:S05]  /*140f0*/  IMAD.IADD R3, R36, 0x1, -R3 ;  /* 0x0000000124037824 */ /* 0x000fca00078e0a03 */
[----:B------:R-:W-:Y:S01]  /*14100*/  SHF.L.U32 R3, R3, 0x1f, RZ ;  /* 0x0000001f03037819 */ /* 0x000fe200000006ff */
[----:B------:R-:W-:Y:S01]  /*14110*/  NOP ;  /* 0x0000000000007918 */ /* 0x000fe20000000000 */
[----:B------:R0:W-:Y:S01]  /*14120*/  SYNCS.ARRIVE.TRANS64.A1T0 RZ, [R16+URZ+0x28800], RZ ;  /* 0x028800ff10ff79a7 */ /* 0x0001e2000810003f */
[----:B------:R-:W-:Y:S01]  /*14130*/  BSSY B0, `(.L_x_1163) ;  /* 0x0000003000007945 */ /* 0x000fe20003800000 */
[----:B------:R-:W1:Y:S03]  /*14140*/  SYNCS.PHASECHK.TRANS64.TRYWAIT P0, [R16+URZ+0x28820], R3 ;  /* 0x02882003100075a7 */ /* 0x000e66000800017f */
[----:B01----:R-:W-:Y:S05]  /*14150*/  @!P0 BRA `(.L_x_1164) ;  /* 0x0000003400888947 */ /* 0x003fea0003800000 */
.L_x_1243:
[----:B------:R-:W-:Y:S05]  /*14160*/  BSYNC B0 ;  /* 0x0000000000007941 */ /* 0x000fea0003800000 */
.L_x_1163:
[----:B------:R-:W-:-:S04]  /*14170*/  UIADD3 UR4, UR44, -0x2, URZ ;  /* 0xfffffffe2c047890 */ /* 0x000fc8000fffe03f */
[----:B------:R-:W-:-:S06]  /*14180*/  UISETP.GE.AND UP0, UPT, UR4, UR45, UPT ;  /* 0x0000002d0400728c */ /* 0x000fcc000bf06270 */
[----:B------:R-:W-:-:S13]  /*14190*/  PLOP3.LUT P0, PT, PT, PT, UP0, 0x40, 0x0 ;  /* 0x000000000000781c */ /* 0x000fda0003f0e808 */
[----:B------:R-:W-:Y:S05]  /*141a0*/  @P0 BRA `(.L_x_1165) ;  /* 0x00000010001c0947 */ /* 0x000fea0003800000 */
[----:B------:R-:W-:Y:S01]  /*141b0*/  BSSY B0, `(.L_x_1165) ;  /* 0x0000106000007945 */ /* 0x000fe20003800000 */
[----:B------:R-:W-:Y:S02]  /*141c0*/  IMAD.MOV.U32 R10, RZ, RZ, R23 ;  /* 0x000000ffff0a7224 */ /* 0x000fe400078e0017 */
[----:B------:R-:W-:Y:S02]  /*141d0*/  IMAD.MOV.U32 R20, RZ, RZ, R26 ;  /* 0x000000ffff147224 */ /* 0x000fe400078e001a */
[----:B------:R-:W-:Y:S02]  /*141e0*/  IMAD.MOV.U32 R27, RZ, RZ, R24 ;  /* 0x000000ffff1b7224 */ /* 0x000fe400078e0018 */
[----:B------:R-:W-:-:S07]  /*141f0*/  IMAD.U32 R6, RZ, RZ, UR4 ;  /* 0x00000004ff067e24 */ /* 0x000fce000f8e00ff */
.L_x_1178:
[----:B0-----:R-:W0:Y:S01]  /*14200*/  LDC R3, c[0x0][0x430] ;  /* 0x00010c00ff037b82 */ /* 0x001e220000000800 */
[----:B------:R-:W1:Y:S01]  /*14210*/  S2R R0, SR_TID.X ;  /* 0x0000000000007919 */ /* 0x000e620000002100 */
[----:B------:R-:W-:Y:S01]  /*14220*/  IMAD R7, R6, 0x80, R37 ;  /* 0x0000008006077824 */ /* 0x000fe200078e0225 */
[----:B------:R-:W-:Y:S05]  /*14230*/  YIELD ;  /* 0x0000000000007946 */ /* 0x000fea0003800000 */
[----:B------:R-:W-:Y:S01]  /*14240*/  ULDC.64 UR4, c[0x0][0x428] ;  /* 0x00010a0000047ab9 */ /* 0x000fe20000000a00 */
[----:B------:R-:W-:Y:S01]  /*14250*/  VIADD R23, R10, 0x1 ;  /* 0x000000010a177836 */ /* 0x000fe20000000000 */
        /* <DEDUP_REMOVED lines=32> */
.L_x_1166:
[----:B------:R-:W-:Y:S01]  /*14460*/  IMAD R6, R23, 0x8, R16 ;  /* 0x0000000817067824 */ /* 0x000fe200078e0210 */
[----:B------:R-:W-:Y:S01]  /*14470*/  SHF.L.U32 R3, R26, 0x1f, RZ ;  /* 0x0000001f1a037819 */ /* 0x000fe200000006ff */
[----:B------:R-:W-:Y:S03]  /*14480*/  BSSY B1, `(.L_x_1167) ;  /* 0x0000003000017945 */ /* 0x000fe60003800000 */
[----:B------:R-:W0:Y:S02]  /*14490*/  SYNCS.PHASECHK.TRANS64.TRYWAIT P0, [R6+URZ+0x28840], R3 ;  /* 0x02884003060075a7 */ /* 0x000e24000800017f */
[----:B0-----:R-:W-:Y:S05]  /*144a0*/  @!P0 BRA `(.L_x_1168) ;  /* 0x0000003000c88947 */ /* 0x001fea0003800000 */
.L_x_1244:
[----:B------:R-:W-:Y:S05]  /*144b0*/  BSYNC B1 ;  /* 0x0000000000017941 */ /* 0x000fea0003800000 */
.L_x_1167:
[----:B------:R-:W-:Y:S01]  /*144c0*/  SHF.R.S32.HI R21, RZ, 0x1f, R4 ;  /* 0x0000001fff157819 */ /* 0x000fe20000011404 */
[----:B------:R-:W-:Y:S01]  /*144d0*/  ULDC.64 UR4, c[0x0][0x300] ;  /* 0x0000c00000047ab9 */ /* 0x000fe20000000a00 */
[----:B------:R-:W-:Y:S01]  /*144e0*/  LOP3.LUT P2, RZ, R19, 0x2, RZ, 0xc0, !PT ;  /* 0x0000000213ff7812 */ /* 0x000fe2000784c0ff */
[----:B------:R-:W-:Y:S01]  /*144f0*/  IMAD R7, R23, 0x4000, R30 ;  /* 0x0000400017077824 */ /* 0x000fe200078e021e */
[----:B------:R-:W-:Y:S01]  /*14500*/  LOP3.LUT P1, RZ, R19, 0x1, RZ, 0xc0, !PT ;  /* 0x0000000113ff7812 */ /* 0x000fe2000782c0ff */
[----:B0-----:R-:W-:-:S04]  /*14510*/  IMAD R3, R21, UR4, RZ ;  /* 0x0000000415037c24 */ /* 0x001fc8000f8e02ff */
        /* <DEDUP_REMOVED lines=21> */
[----:B------:R-:W1:Y:S04]  /*14670*/  SHFL.IDX PT, R3, R9, RZ, 0x181f ;  /* 0x00181fff09037589 */ /* 0x000e6800000e0000 */
[----:B------:R-:W-:Y:S01]  /*14680*/  SHFL.IDX PT, R14, R8, 0x7, 0x181f ;  /* 0x00f81f00080e7f89 */ /* 0x000fe200000e0000 */
        /* <DEDUP_REMOVED lines=39> */
[----:B------:R0:W-:Y:S04]  /*14900*/  LDGSTS.E.BYPASS.LTC128B.128 [R7+0x1b400], desc[UR52][R2.64], !P2 ;  /* 0x1b40000002077fae */ /* 0x0001e8000d101d74 */
[----:B--2---:R0:W-:Y:S02]  /*14910*/  LDGSTS.E.BYPASS.LTC128B.128 [R7+0x1f400], desc[UR52][R2.64+0x80], !P1 ;  /* 0x1f40008002077fae */ /* 0x0041e4000c901d74 */
.L_x_1262:
[----:B0-----:R-:W-:-:S05]  /*14920*/  IADD3 R2, P0, R14, R5, RZ ;  /* 0x000000050e027210 */ /* 0x001fca0007f1e0ff */
        /* <DEDUP_REMOVED lines=8> */
.L_x_1170:
        /* <DEDUP_REMOVED lines=11> */
.L_x_1171:
[----:B------:R0:W-:Y:S01]  /*14a60*/  SYNCS.ARRIVE.TRANS64.A1T0 RZ, [R6+URZ+0x28830], RZ ;  /* 0x028830ff06ff79a7 */ /* 0x0001e2000810003f */
[----:B------:R-:W-:Y:S05]  /*14a70*/  @!P2 BRA `(.L_x_1172) ;  /* 0x000000000004a947 */ /* 0x000fea0003800000 */
[----:B------:R-:W-:Y:S01]  /*14a80*/  BPT.TRAP 0x1 ;  /* 0x000000040000795c */ /* 0x000fe20000300000 */
.L_x_1172:
[----:B------:R-:W-:Y:S01]  /*14a90*/  SHF.L.U32 R3, R20, 0x1f, RZ ;  /* 0x0000001f14037819 */ /* 0x000fe200000006ff */
[----:B0-----:R-:W-:Y:S01]  /*14aa0*/  IMAD R6, R10, 0x8, R16 ;  /* 0x000000080a067824 */ /* 0x001fe200078e0210 */
[----:B------:R-:W-:Y:S03]  /*14ab0*/  BSSY B1, `(.L_x_1173) ;  /* 0x0000003000017945 */ /* 0x000fe60003800000 */
[----:B------:R-:W0:Y:S02]  /*14ac0*/  SYNCS.PHASECHK.TRANS64.TRYWAIT P0, [R6+URZ+0x28860], R3 ;  /* 0x02886003060075a7 */ /* 0x000e24000800017f */
[----:B0-----:R-:W-:Y:S05]  /*14ad0*/  @!P0 BRA `(.L_x_1174) ;  /* 0x0000003400988947 */ /* 0x001fea0003800000 */
.L_x_1263:
[----:B------:R-:W-:Y:S05]  /*14ae0*/  BSYNC B1 ;  /* 0x0000000000017941 */ /* 0x000fea0003800000 */
.L_x_1173:
[----:B------:R-:W-:Y:S01]  /*14af0*/  IMAD.MOV.U32 R8, RZ, RZ, -0x80 ;  /* 0xffffff80ff087424 */ /* 0x000fe200078e00ff */
[----:B------:R-:W-:Y:S01]  /*14b00*/  UMOV UR4, 0xffffffff ;  /* 0xffffffff00047882 */ /* 0x000fe20000000000 */
[C---:B------:R-:W-:Y:S01]  /*14b10*/  LOP3.LUT P2, RZ, R19.reuse, 0x8, RZ, 0xc0, !PT ;  /* 0x0000000813ff7812 */ /* 0x040fe2000784c0ff */
[----:B------:R-:W-:Y:S01]  /*14b20*/  IMAD R7, R10, 0x4000, R30 ;  /* 0x000040000a077824 */ /* 0x000fe200078e021e */
[----:B------:R-:W-:Y:S01]  /*14b30*/  LOP3.LUT P1, RZ, R19, 0x4, RZ, 0xc0, !PT ;  /* 0x0000000413ff7812 */ /* 0x000fe2000782c0ff */
[----:B------:R-:W-:-:S04]  /*14b40*/  IMAD R8, R27, R8, UR37 ;  /* 0x000000251b087e24 */ /* 0x000fc8000f8e0208 */
[----:B------:R-:W-:Y:S01]  /*14b50*/  IMAD.IADD R8, R8, 0x1, -R37 ;  /* 0x0000000108087824 */ /* 0x000fe200078e0a25 */
[----:B------:R-:W-:Y:S07]  /*14b60*/  BRA.DIV UR4, `(.L_x_1175) ;  /* 0x0000003604887947 */ /* 0x000fee000b800000 */
[----:B------:R-:W1:Y:S01]  /*14b70*/  SHFL.IDX PT, R14, R17, RZ, 0x181f ;  /* 0x00181fff110e7589 */ /* 0x000e6200000e0000 */
[----:B------:R-:W-:-:S03]  /*14b80*/  IMAD R7, R7, 0x2, R16 ;  /* 0x0000000207077824 */ /* 0x000fc600078e0210 */
        /* <DEDUP_REMOVED lines=57> */
.L_x_1281:
[----:B0-2---:R-:W-:Y:S01]  /*14f20*/  IADD3 R2, P0, R14, R5, RZ ;  /* 0x000000050e027210 */ /* 0x005fe20007f1e0ff */
        /* <DEDUP_REMOVED lines=28> */
.L_x_1176:
        /* <DEDUP_REMOVED lines=11> */
.L_x_1177:
[C---:B------:R-:W-:Y:S01]  /*151a0*/  ISETP.GT.AND P0, PT, R24.reuse, UR45, PT ;  /* 0x0000002d18007c0c */ /* 0x040fe2000bf04270 */
[----:B------:R0:W-:Y:S01]  /*151b0*/  SYNCS.ARRIVE.TRANS64.A1T0 RZ, [R6+URZ+0x28850], RZ ;  /* 0x028850ff06ff79a7 */ /* 0x0001e2000810003f */
[----:B------:R-:W-:Y:S02]  /*151c0*/  IMAD.MOV.U32 R10, RZ, RZ, R23 ;  /* 0x000000ffff0a7224 */ /* 0x000fe400078e0017 */
[----:B------:R-:W-:Y:S02]  /*151d0*/  IMAD.MOV.U32 R20, RZ, RZ, R26 ;  /* 0x000000ffff147224 */ /* 0x000fe400078e001a */
[----:B------:R-:W-:Y:S02]  /*151e0*/  IMAD.MOV.U32 R27, RZ, RZ, R24 ;  /* 0x000000ffff1b7224 */ /* 0x000fe400078e0018 */
[----:B0-----:R-:W-:-:S05]  /*151f0*/  VIADD R6, R24, 0xffffffff ;  /* 0xffffffff18067836 */ /* 0x001fca0000000000 */
[----:B------:R-:W-:Y:S05]  /*15200*/  @P0 BRA `(.L_x_1178) ;  /* 0xffffffec00fc0947 */ /* 0x000fea000383ffff */
[----:B------:R-:W-:Y:S05]  /*15210*/  BSYNC B0 ;  /* 0x0000000000007941 */ /* 0x000fea0003800000 */
.L_x_1165:
        /* <DEDUP_REMOVED lines=8> */
[----:B------:R-:W1:Y:S08]  /*152a0*/  FLO.U32 R0, UR4 ;  /* 0x0000000400007d00 */ /* 0x000e7000080e0000 */
[----:B------:R-:W0:Y:S01]  /*152b0*/  POPC R5, UR4 ;  /* 0x0000000400057d09 */ /* 0x000e220008000000 */
[----:B-1----:R-:W-:-:S13]  /*152c0*/  ISETP.EQ.U32.AND P0, PT, R0, R7, PT ;  /* 0x000000070000720c */ /* 0x002fda0003f02070 */
[----:B0-----:R-:W2:Y:S01]  /*152d0*/  @P0 ATOMG.E.ADD.STRONG.GPU PT, R3, desc[UR52][R2.64], R5 ;  /* 0x00000005020309a8 */ /* 0x001ea200081ee1f4 */
[----:B------:R-:W0:Y:S02]  /*152e0*/  S2R R4, SR_LTMASK ;  /* 0x0000000000047919 */ /* 0x000e240000003900 */
[----:B0-----:R-:W-:-:S04]  /*152f0*/  LOP3.LUT R4, R4, UR4, RZ, 0xc0, !PT ;  /* 0x0000000404047c12 */ /* 0x001fc8000f8ec0ff */
[----:B------:R-:W0:Y:S01]  /*15300*/  POPC R7, R4 ;  /* 0x0000000400077309 */ /* 0x000e220000000000 */
[----:B--2---:R-:W0:Y:S02]  /*15310*/  SHFL.IDX PT, R0, R3, R0, 0x1f ;  /* 0x00001f0003007589 */ /* 0x004e2400000e0000 */
[----:B0-----:R-:W-:-:S07]  /*15320*/  IADD3 R34, R0, UR48, R7 ;  /* 0x0000003000227c10 */ /* 0x001fce000fffe007 */
.L_x_1180:
[----:B------:R-:W-:Y:S05]  /*15330*/  BSYNC B0 ;  /* 0x0000000000007941 */ /* 0x000fea0003800000 */
.L_x_1179:
[----:B------:R-:W-:-:S05]  /*15340*/  IMAD.U32 R0, RZ, RZ, UR46 ;  /* 0x0000002eff007e24 */ /* 0x000fca000f8e00ff */
[----:B------:R-:W-:-:S13]  /*15350*/  ISETP.NE.AND P0, PT, R0, 0x3, PT ;  /* 0x000000030000780c */ /* 0x000fda0003f05270 */
[----:B------:R-:W-:Y:S05]  /*15360*/  @!P0 BRA `(.L_x_1181) ;  /* 0x0000000000048947 */ /* 0x000fea0003800000 */
[----:B------:R-:W-:Y:S01]  /*15370*/  BPT.TRAP 0x1 ;  /* 0x000000040000795c */ /* 0x000fe20000300000 */
.L_x_1181:
[----:B------:R-:W-:Y:S01]  /*15380*/  IMAD R4, R23, 0x8, R16 ;  /* 0x0000000817047824 */ /* 0x000fe200078e0210 */
[----:B0-----:R-:W-:Y:S01]  /*15390*/  SHF.L.U32 R3, R26, 0x1f, RZ ;  /* 0x0000001f1a037819 */ /* 0x001fe200000006ff */
[----:B------:R-:W-:Y:S01]  /*153a0*/  IMAD.MOV.U32 R5, RZ, RZ, -0x80 ;  /* 0xffffff80ff057424 */ /* 0x000fe200078e00ff */
[----:B------:R-:W-:Y:S02]  /*153b0*/  BSSY B0, `(.L_x_1182) ;  /* 0x0000004000007945 */ /* 0x000fe40003800000 */
[----:B------:R-:W0:Y:S01]  /*153c0*/  SYNCS.PHASECHK.TRANS64.TRYWAIT P0, [R4+URZ+0x28860], R3 ;  /* 0x02886003040075a7 */ /* 0x000e22000800017f */
[----:B------:R-:W-:Y:S01]  /*153d0*/  IMAD R24, R24, R5, UR37 ;  /* 0x0000002518187e24 */ /* 0x000fe2000f8e0205 */
[----:B0-----:R-:W-:Y:S06]  /*153e0*/  @!P0 BRA `(.L_x_1183) ;  /* 0x0000003400d48947 */ /* 0x001fec0003800000 */
.L_x_1282:
[----:B------:R-:W-:Y:S05]  /*153f0*/  BSYNC B0 ;  /* 0x0000000000007941 */ /* 0x000fea0003800000 */
.L_x_1182:
[----:B------:R-:W-:Y:S01]  /*15400*/  UMOV UR4, 0xffffffff ;  /* 0xffffffff00047882 */ /* 0x000fe20000000000 */
[----:B------:R-:W-:Y:S01]  /*15410*/  LOP3.LUT P3, RZ, R19, 0x8, RZ, 0xc0, !PT ;  /* 0x0000000813ff7812 */ /* 0x000fe2000786c0ff */
[----:B------:R-:W-:Y:S01]  /*15420*/  IMAD R7, R23, 0x4000, R30 ;  /* 0x0000400017077824 */ /* 0x000fe200078e021e */
[----:B------:R-:W-:Y:S01]  /*15430*/  LOP3.LUT P1, RZ, R19, 0x4, RZ, 0xc0, !PT ;  /* 0x0000000413ff7812 */ /* 0x000fe2000782c0ff */
[----:B------:R-:W-:Y:S01]  /*15440*/  IMAD.IADD R5, R24, 0x1, -R37 ;  /* 0x0000000118057824 */ /* 0x000fe200078e0a25 */
[----:B------:R-:W-:Y:S11]  /*15450*/  BRA.DIV UR4, `(.L_x_1184) ;  /* 0x0000003604cc7947 */ /* 0x000ff6000b800000 */
[----:B------:R-:W1:Y:S01]  /*15460*/  SHFL.IDX PT, R14, R17, RZ, 0x181f ;  /* 0x00181fff110e7589 */ /* 0x000e6200000e0000 */
[----:B------:R-:W-:-:S03]  /*15470*/  IMAD.SHL.U32 R6, R35, 0x2, RZ ;  /* 0x0000000223067824 */ /* 0x000fc600078e00ff */
[----:B------:R-:W0:Y:S02]  /*15480*/  SHFL.IDX PT, R0, R18, RZ, 0x181f ;  /* 0x00181fff12007589 */ /* 0x000e2400000e0000 */
[----:B-1----:R-:W-:Y:S02]  /*15490*/  IADD3 R2, P0, R14, R6, RZ ;  /* 0x000000060e027210 */ /* 0x002fe40007f1e0ff */
[----:B------:R-:W1:Y:S03]  /*154a0*/  SHFL.IDX PT, R14, R17, 0x1, 0x181f ;  /* 0x00381f00110e7f89 */ /* 0x000e6600000e0000 */
[----:B0-----:R-:W-:Y:S01]  /*154b0*/  IMAD.X R3, RZ, RZ, R0, P0 ;  /* 0x000000ffff037224 */ /* 0x001fe200000e0600 */
[----:B------:R-:W-:Y:S01]  /*154c0*/  ISETP.LT.OR P0, PT, R5, 0x1, P3 ;  /* 0x000000010500780c */ /* 0x000fe20001f01670 */
[----:B------:R-:W-:Y:S02]  /*154d0*/  IMAD R0, R7, 0x2, R16 ;  /* 0x0000000207007824 */ /* 0x000fe400078e0210 */
[----:B------:R-:W0:Y:S10]  /*154e0*/  SHFL.IDX PT, R7, R18, 0x1, 0x181f ;  /* 0x00381f0012077f89 */ /* 0x000e3400000e0000 */
        /* <DEDUP_REMOVED lines=44> */
[----:B------:R1:W2:Y:S03]  /*157b0*/  SHFL.IDX PT, R14, R17, 0x7, 0x181f ;  /* 0x00f81f00110e7f89 */ /* 0x0002a600000e0000 */
[----:B0-----:R-:W-:Y:S01]  /*157c0*/  IMAD.X R3, RZ, RZ, R7, P0 ;  /* 0x000000ffff037224 */ /* 0x001fe200000e0607 */
[----:B------:R-:W-:Y:S01]  /*157d0*/  ISETP.LT.OR P0, PT, R5, 0x61, P3 ;  /* 0x000000610500780c */ /* 0x000fe20001f01670 */
[----:B------:R1:W3:-:S12]  /*157e0*/  SHFL.IDX PT, R7, R18, 0x7, 0x181f ;  /* 0x00f81f0012077f89 */ /* 0x0002d800000e0000 */
[----:B------:R1:W-:Y:S01]  /*157f0*/  LDGSTS.E.BYPASS.LTC128B.128 [R0+0x3400], desc[UR52][R2.64], !P0 ;  /* 0x0340000002007fae */ /* 0x0003e2000c101d74 */
[----:B------:R-:W-:-:S13]  /*15800*/  ISETP.LT.OR P0, PT, R5, 0x61, P1 ;  /* 0x000000610500780c */ /* 0x000fda0000f01670 */
[----:B--23--:R1:W-:Y:S02]  /*15810*/  LDGSTS.E.BYPASS.LTC128B.128 [R0+0x7400], desc[UR52][R2.64+0x80], !P0 ;  /* 0x0740008002007fae */ /* 0x00c3e4000c101d74 */
.L_x_1300:
        /* <DEDUP_REMOVED lines=11> */
.L_x_1185:
        /* <DEDUP_REMOVED lines=11> */
.L_x_1186:
[----:B------:R0:W-:Y:S01]  /*15980*/  SYNCS.ARRIVE.TRANS64.A1T0 RZ, [R4+URZ+0x28850], RZ ;  /* 0x028850ff04ff79a7 */ /* 0x0001e2000810003f */
[----:B------:R-:W-:-:S05]  /*15990*/  VIADD R23, R23, 0x1 ;  /* 0x0000000117177836 */ /* 0x000fca0000000000 */
[----:B------:R-:W-:-:S04]  /*159a0*/  ISETP.NE.AND P0, PT, R23, 0x2, PT ;  /* 0x000000021700780c */ /* 0x000fc80003f05270 */
[----:B------:R-:W-:Y:S02]  /*159b0*/  SEL R3, RZ, 0x1, P0 ;  /* 0x00000001ff037807 */ /* 0x000fe40000000000 */
[----:B------:R-:W-:Y:S02]  /*159c0*/  SEL R23, R23, RZ, P0 ;  /* 0x000000ff17177207 */ /* 0x000fe40000000000 */
[----:B0-----:R-:W-:-:S07]  /*159d0*/  LOP3.LUT R26, R26, R3, RZ, 0x3c, !PT ;  /* 0x000000031a1a7212 */ /* 0x001fce00078e3cff */
.L_x_1146:
[----:B------:R-:W-:Y:S05]  /*159e0*/  BSYNC B7 ;  /* 0x0000000000077941 */ /* 0x000fea0003800000 */
.L_x_1144:
[----:B------:R-:W-:-:S13]  /*159f0*/  LOP3.LUT P0, RZ, R19, 0x100, RZ, 0xc0, !PT ;  /* 0x0000010013ff7812 */ /* 0x000fda000780c0ff */
[----:B------:R-:W-:Y:S05]  /*15a00*/  @!P0 BRA `(.L_x_1187) ;  /* 0x0000000000248947 */ /* 0x000fea0003800000 */
[----:B------:R-:W-:Y:S05]  /*15a10*/  WARPSYNC.ALL ;  /* 0x0000000000007948 */ /* 0x000fea0003800000 */
[----:B------:R-:W0:Y:S08]  /*15a20*/  S2UR UR5, SR_CgaCtaId ;  /* 0x00000000000579c3 */ /* 0x000e300000008800 */
[----:B------:R-:W-:Y:S06]  /*15a30*/  BAR.SYNC.DEFER_BLOCKING 0x5, 0x180 ;  /* 0x0146000000007b1d */ /* 0x000fec0000010000 */
[----:B------:R-:W-:-:S02]  /*15a40*/  UMOV UR4, 0x400 ;  /* 0x0000040000047882 */ /* 0x000fc40000000000 */
[----:B0-----:R-:W-:-:S06]  /*15a50*/  ULEA UR4, UR5, UR4, 0x18 ;  /* 0x0000000405047291 */ /* 0x001fcc000f8ec03f */
[----:B------:R-:W-:-:S05]  /*15a60*/  IMAD.U32 R16, RZ, RZ, UR4 ;  /* 0x00000004ff107e24 */ /* 0x000fca000f8e00ff */
[----:B------:R0:W1:Y:S01]  /*15a70*/  LDS R34, [R16+0x288d0] ;  /* 0x0288d00010227984 */ /* 0x0000620000000800 */
[----:B------:R-:W-:Y:S06]  /*15a80*/  BAR.ARV 0x4, 0x180 ;  /* 0x0106000000007b1d */ /* 0x000fec0000002000 */
[----:B------:R-:W-:Y:S05]  /*15a90*/  BRA `(.L_x_1188) ;  /* 0x00000000002c7947 */ /* 0x000fea0003800000 */
.L_x_1187:
[----:B------:R-:W-:-:S03]  /*15aa0*/  UMOV UR4, 0xffffffff ;  /* 0xffffffff00047882 */ /* 0x000fc60000000000 */
[----:B------:R-:W-:Y:S05]  /*15ab0*/  BRA.DIV UR4, `(.L_x_1189) ;  /* 0x0000003a04ec7947 */ /* 0x000fea000b800000 */
[----:B------:R0:W1:Y:S02]  /*15ac0*/  SHFL.IDX PT, R14, R34, RZ, 0x1f ;  /* 0x00001fff220e7589 */ /* 0x00006400000e0000 */
.L_x_1303:
[----:B------:R-:W2:Y:S01]  /*15ad0*/  @!P2 S2R R3, SR_CgaCtaId ;  /* 0x000000000003a919 */ /* 0x000ea20000008800 */
[----:B------:R-:W-:Y:S05]  /*15ae0*/  WARPSYNC.ALL ;  /* 0x0000000000007948 */ /* 0x000fea0003800000 */
[----:B------:R-:W-:Y:S01]  /*15af0*/  BAR.SYNC.DEFER_BLOCKING 0x4, 0x180 ;  /* 0x0106000000007b1d */ /* 0x000fe20000010000 */
[----:B------:R-:W-:-:S04]  /*15b00*/  @!P2 MOV R0, 0x400 ;  /* 0x000004000000a802 */ /* 0x000fc80000000f00 */
[----:B--2---:R-:W-:-:S05]  /*15b10*/  @!P2 LEA R16, R3, R0, 0x18 ;  /* 0x000000000310a211 */ /* 0x004fca00078ec0ff */
[----:B------:R0:W-:Y:S02]  /*15b20*/  @!P2 STS [R16+0x288d0], R34 ;  /* 0x0288d0221000a388 */ /* 0x0001e40000000800 */
[----:B01----:R-:W-:Y:S01]  /*15b30*/  IMAD.MOV.U32 R34, RZ, RZ, R14 ;  /* 0x000000ffff227224 */ /* 0x003fe200078e000e */
[----:B------:R-:W-:Y:S06]  /*15b40*/  BAR.ARV 0x5, 0x180 ;  /* 0x0146000000007b1d */ /* 0x000fec0000002000 */
.L_x_1188:
[----:B------:R-:W-:Y:S02]  /*15b50*/  ULDC UR4, c[0x0][0xc38] ;  /* 0x00030e0000047ab9 */ /* 0x000fe40000000800 */
[----:B-1----:R-:W-:-:S13]  /*15b60*/  ISETP.GE.AND P0, PT, R34, UR4, PT ;  /* 0x0000000422007c0c */ /* 0x002fda000bf06270 */
[----:B------:R-:W-:Y:S05]  /*15b70*/  @!P0 BRA `(.L_x_1190) ;  /* 0xffffffc000848947 */ /* 0x000fea000383ffff */
.L_x_1135:
[----:B------:R-:W1:Y:S01]  /*15b80*/  S2R R5, SR_CgaCtaId ;  /* 0x0000000000057919 */ /* 0x000e620000008800 */
[----:B------:R-:W-:Y:S01]  /*15b90*/  VIADD R36, R36, 0x1 ;  /* 0x0000000124247836 */ /* 0x000fe20000000000 */
[----:B------:R-:W-:Y:S01]  /*15ba0*/  MOV R2, 0x400 ;  /* 0x0000040000027802 */ /* 0x000fe20000000f00 */
[----:B------:R-:W-:Y:S03]  /*15bb0*/  BSSY B0, `(.L_x_1191) ;  /* 0x0000008000007945 */ /* 0x000fe60003800000 */
[----:B------:R-:W-:-:S04]  /*15bc0*/  LEA.HI R0, R36, R36, RZ, 0x1 ;  /* 0x0000002424007211 */ /* 0x000fc800078f08ff */
[----:B------:R-:W-:-:S05]  /*15bd0*/  LOP3.LUT R3, R0, 0xfffffffe, RZ, 0xc0, !PT ;  /* 0xfffffffe00037812 */ /* 0x000fca00078ec0ff */
[----:B------:R-:W-:-:S05]  /*15be0*/  IMAD.IADD R0, R36, 0x1, -R3 ;  /* 0x0000000124007824 */ /* 0x000fca00078e0a03 */
[----:B------:R-:W-:Y:S02]  /*15bf0*/  SHF.L.U32 R0, R0, 0x1f, RZ ;  /* 0x0000001f00007819 */ /* 0x000fe400000006ff */
[----:B-1----:R-:W-:-:S04]  /*15c00*/  LEA R4, R5, R2, 0x18 ;  /* 0x0000000205047211 */ /* 0x002fc800078ec0ff */
[----:B------:R-:W1:Y:S02]  /*15c10*/  SYNCS.PHASECHK.TRANS64.TRYWAIT P0, [R4+URZ+0x28820], R0 ;  /* 0x02882000040075a7 */ /* 0x000e64000800017f */
[----:B-1----:R-:W-:Y:S05]  /*15c20*/  @!P0 BRA `(.L_x_1192) ;  /* 0x0000003800b88947 */ /* 0x002fea0003800000 */
.L_x_1304:
[----:B------:R-:W-:Y:S05]  /*15c30*/  BSYNC B0 ;  /* 0x0000000000007941 */ /* 0x000fea0003800000 */
.L_x_1191:
[----:B------:R-:W-:-:S03]  /*15c40*/  UMOV UR4, 0xffffffff ;  /* 0xffffffff00047882 */ /* 0x000fc60000000000 */
[----:B------:R-:W-:Y:S05]  /*15c50*/  BRA.DIV UR4, `(.L_x_1193) ;  /* 0x0000003a04c07947 */ /* 0x000fea000b800000 */
[----:B-1----:R-:W1:Y:S02]  /*15c60*/  S2R R0, SR_TID.X ;  /* 0x0000000000007919 */ /* 0x002e640000002100 */
[----:B-1----:R-:W-:-:S04]  /*15c70*/  SHF.R.U32.HI R0, RZ, 0x5, R0 ;  /* 0x00000005ff007819 */ /* 0x002fc80000011600 */
[----:B------:R-:W-:-:S05]  /*15c80*/  LOP3.LUT R0, R0, 0x3, RZ, 0xc0, !PT ;  /* 0x0000000300007812 */ /* 0x000fca00078ec0ff */
[----:B------:R1:W2:Y:S02]  /*15c90*/  SHFL.IDX PT, R14, R0, RZ, 0x1f ;  /* 0x00001fff000e7589 */ /* 0x0002a400000e0000 */
.L_x_1307:
[----:B--2---:R-:W-:Y:S01]  /*15ca0*/  ISETP.NE.AND P0, PT, R14, RZ, PT ;  /* 0x000000ff0e00720c */ /* 0x004fe20003f05270 */
[----:B------:R-:W-:-:S12]  /*15cb0*/  BSSY B0, `(.L_x_1194) ;  /* 0x0000024000007945 */ /* 0x000fd80003800000 */
[----:B------:R-:W-:Y:S05]  /*15cc0*/  @P0 BRA `(.L_x_1195) ;  /* 0x0000000000880947 */ /* 0x000fea0003800000 */
[----:B------:R-:W-:-:S03]  /*15cd0*/  UMOV UR4, 0xffffffff ;  /* 0xffffffff00047882 */ /* 0x000fc60000000000 */
[----:B------:R-:W-:Y:S05]  /*15ce0*/  BRA.DIV UR4, `(.L_x_1196) ;  /* 0x0000003a04d07947 */ /* 0x000fea000b800000 */
[----:B------:R-:W-:-:S13]  /*15cf0*/  ELECT P6, URZ, PT ;  /* 0x00000000003f782f */ /* 0x000fda00038c0000 */
.L_x_1310:
[----:B------:R-:W-:Y:S05]  /*15d00*/  @!P6 BRA `(.L_x_1195) ;  /* 0x000000000078e947 */ /* 0x000fea0003800000 */
[----:B------:R-:W-:-:S06]  /*15d10*/  ULOP3.LUT UR4, UR36, 0x2, URZ, 0xfc, !UPT ;  /* 0x0000000224047892 */ /* 0x000fcc000f8efc3f */
[----:B-1----:R-:W-:-:S05]  /*15d20*/  IMAD.U32 R0, RZ, RZ, UR4 ;  /* 0x00000004ff007e24 */ /* 0x002fca000f8e00ff */
[----:B------:R-:W-:-:S13]  /*15d30*/  ISETP.NE.AND P0, PT, R0, 0x3, PT ;  /* 0x000000030000780c */ /* 0x000fda0003f05270 */
[----:B------:R-:W-:Y:S05]  /*15d40*/  @!P0 BRA `(.L_x_1197) ;  /* 0x0000000000048947 */ /* 0x000fea0003800000 */
[----:B------:R-:W-:Y:S01]  /*15d50*/  BPT.TRAP 0x1 ;  /* 0x000000040000795c */ /* 0x000fe20000300000 */
.L_x_1197:
[C---:B------:R-:W-:Y:S01]  /*15d60*/  IMAD R5, R23.reuse, 0x8, R4 ;  /* 0x0000000817057824 */ /* 0x040fe200078e0204 */
[----:B------:R-:W-:Y:S01]  /*15d70*/  SHF.L.U32 R0, R26, 0x1f, RZ ;  /* 0x0000001f1a007819 */ /* 0x000fe200000006ff */
[----:B------:R-:W-:-:S03]  /*15d80*/  VIADD R23, R23, 0x1 ;  /* 0x0000000117177836 */ /* 0x000fc60000000000 */
[----:B------:R-:W1:Y:S02]  /*15d90*/  SYNCS.PHASECHK.TRANS64.TRYWAIT P1, [R5+URZ+0x28840], R0 ;  /* 0x02884000050075a7 */ /* 0x000e64000802017f */
[----:B------:R-:W-:-:S04]  /*15da0*/  ISETP.NE.AND P2, PT, R23, 0x2, PT ;  /* 0x000000021700780c */ /* 0x000fc80003f45270 */
[----:B------:R-:W-:Y:S01]  /*15db0*/  SEL R3, RZ, 0x1, P2 ;  /* 0x00000001ff037807 */ /* 0x000fe20001000000 */
[----:B-1----:R-:W-:Y:S08]  /*15dc0*/  @!P1 BRA `(.L_x_1198) ;  /* 0x0000003800b89947 */ /* 0x002ff00003800000 */
.L_x_1311:
[----:B------:R-:W-:Y:S02]  /*15dd0*/  SEL R23, R23, RZ, P2 ;  /* 0x000000ff17177207 */ /* 0x000fe40001000000 */
[----:B------:R-:W-:Y:S01]  /*15de0*/  LOP3.LUT R2, R26, R3, RZ, 0x3c, !PT ;  /* 0x000000031a027212 */ /* 0x000fe200078e3cff */
[----:B------:R-:W-:Y:S06]  /*15df0*/  @!P0 BRA `(.L_x_1199) ;  /* 0x0000000000048947 */ /* 0x000fec0003800000 */
[----:B------:R-:W-:Y:S01]  /*15e00*/  BPT.TRAP 0x1 ;  /* 0x000000040000795c */ /* 0x000fe20000300000 */
.L_x_1199:
[----:B------:R-:W-:Y:S01]  /*15e10*/  IMAD R23, R23, 0x8, R4 ;  /* 0x0000000817177824 */ /* 0x000fe200078e0204 */
[----:B------:R-:W-:-:S04]  /*15e20*/  SHF.L.U32 R2, R2, 0x1f, RZ ;  /* 0x0000001f02027819 */ /* 0x000fc800000006ff */
[----:B------:R-:W2:Y:S02]  /*15e30*/  SYNCS.PHASECHK.TRANS64.TRYWAIT P1, [R23+URZ+0x28840], R2 ;  /* 0x02884002170075a7 */ /* 0x000ea4000802017f */
[----:B--2---:R-:W-:Y:S05]  /*15e40*/  @!P1 BRA `(.L_x_1200) ;  /* 0x0000003800ac9947 */ /* 0x004fea0003800000 */
.L_x_1312:
[----:B------:R-:W-:Y:S05]  /*15e50*/  @!P0 BRA `(.L_x_1201) ;  /* 0x0000000000048947 */ /* 0x000fea0003800000 */
[----:B------:R-:W-:Y:S01]  /*15e60*/  BPT.TRAP 0x1 ;  /* 0x000000040000795c */ /* 0x000fe20000300000 */
.L_x_1201:
[----:B------:R-:W3:Y:S02]  /*15e70*/  SYNCS.PHASECHK.TRANS64.TRYWAIT P1, [R5+URZ+0x28860], R0 ;  /* 0x02886000050075a7 */ /* 0x000ee4000802017f */
[----:B---3--:R-:W-:Y:S05]  /*15e80*/  @!P1 BRA `(.L_x_1202) ;  /* 0x0000003800b09947 */ /* 0x008fea0003800000 */
.L_x_1313:
[----:B------:R-:W-:Y:S05]  /*15e90*/  @!P0 BRA `(.L_x_1203) ;  /* 0x0000000000048947 */ /* 0x000fea0003800000 */
[----:B------:R-:W-:Y:S01]  /*15ea0*/  BPT.TRAP 0x1 ;  /* 0x000000040000795c */ /* 0x000fe20000300000 */
.L_x_1203:
[----:B----4-:R4:W0:Y:S02]  /*15eb0*/  SYNCS.PHASECHK.TRANS64.TRYWAIT P0, [R23+URZ+0x28860], R2 ;  /* 0x02886002170075a7 */ /* 0x010824000800017f */
[----:B0-----:R-:W-:Y:S05]  /*15ec0*/  @!P0 NANOSLEEP.SYNCS 0x989680 ;  /* 0x009896800000895d */ /* 0x001fea0003900000 */
[----:B------:R-:W0:Y:S02]  /*15ed0*/  @!P0 SYNCS.PHASECHK.TRANS64 P0, [R23+URZ+0x28860], R2 ;  /* 0x02886002170085a7 */ /* 0x000e24000800007f */
[----:B0-----:R-:W-:Y:S05]  /*15ee0*/  @!P0 BRA `(.L_x_1203) ;  /* 0xfffffffc00f08947 */ /* 0x001fea000383ffff */
.L_x_1195:
[----:B------:R-:W-:Y:S05]  /*15ef0*/  BSYNC B0 ;  /* 0x0000000000007941 */ /* 0x000fea0003800000 */
.L_x_1194:
[----:B------:R-:W-:Y:S05]  /*15f00*/  EXIT ;  /* 0x000000000000794d */ /* 0x000fea0003800000 */
.L_x_1040:
[----:B0-----:R-:W-:-:S04]  /*15f10*/  IMAD.U32 R3, RZ, RZ, UR41 ;  /* 0x00000029ff037e24 */ /* 0x001fc8000f8e00ff */
[----:B------:R0:W1:Y:S03]  /*15f20*/  SYNCS.PHASECHK.TRANS64.TRYWAIT P1, [R3+URZ+0x28800], R0 ;  /* 0x02880000030075a7 */ /* 0x000066000802017f */
[----:B-1----:R-:W-:Y:S05]  /*15f30*/  @!P1 NANOSLEEP.SYNCS 0x989680 ;  /* 0x009896800000995d */ /* 0x002fea0003900000 */
[----:B------:R-:W1:Y:S02]  /*15f40*/  @!P1 SYNCS.PHASECHK.TRANS64 P1, [R3+URZ+0x28800], R0 ;  /* 0x02880000030095a7 */ /* 0x000e64000802007f */
[----:B-1----:R-:W-:Y:S05]  /*15f50*/  @!P1 BRA `(.L_x_1040) ;  /* 0xfffffffc00ec9947 */ /* 0x002fea000383ffff */
[----:B------:R-:W-:Y:S05]  /*15f60*/  BRA `(.L_x_1204) ;  /* 0xfffffeb800907947 */ /* 0x000fea000383ffff */
.L_x_1044:
[----:B-1----:R1:W2:Y:S02]  /*15f70*/  SYNCS.PHASECHK.TRANS64.TRYWAIT P1, [R9+URZ+0x28830], R0 ;  /* 0x02883000090075a7 */ /* 0x0022a4000802017f */
[----:B--2---:R-:W-:Y:S05]  /*15f80*/  @!P1 NANOSLEEP.SYNCS 0x989680 ;  /* 0x009896800000995d */ /* 0x004fea0003900000 */
[----:B------:R-:W2:Y:S02]  /*15f90*/  @!P1 SYNCS.PHASECHK.TRANS64 P1, [R9+URZ+0x28830], R0 ;  /* 0x02883000090095a7 */ /* 0x000ea4000802007f */
[----:B--2---:R-:W-:Y:S05]  /*15fa0*/  @!P1 BRA `(.L_x_1044) ;  /* 0xfffffffc00f09947 */ /* 0x004fea000383ffff */
[----:B------:R-:W-:Y:S05]  /*15fb0*/  BRA `(.L_x_1043) ;  /* 0xfffffeb800ac7947 */ /* 0x000fea000383ffff */
.L_x_1061:
[----:B-1----:R-:W-:-:S04]  /*15fc0*/  IMAD.U32 R7, RZ, RZ, UR6 ;  /* 0x00000006ff077e24 */ /* 0x002fc8000f8e00ff */
[----:B------:R1:W2:Y:S03]  /*15fd0*/  SYNCS.PHASECHK.TRANS64.TRYWAIT P1, [R7+URZ+0x28830], R6 ;  /* 0x02883006070075a7 */ /* 0x0002a6000802017f */
[----:B--2---:R-:W-:Y:S05]  /*15fe0*/  @!P1 NANOSLEEP.SYNCS 0x989680 ;  /* 0x009896800000995d */ /* 0x004fea0003900000 */
[----:B------:R-:W2:Y:S02]  /*15ff0*/  @!P1 SYNCS.PHASECHK.TRANS64 P1, [R7+URZ+0x28830], R6 ;  /* 0x02883006070095a7 */ /* 0x000ea4000802007f */
[----:B--2---:R-:W-:Y:S05]  /*16000*/  @!P1 BRA `(.L_x_1061) ;  /* 0xfffffffc00ec9947 */ /* 0x004fea000383ffff */
[----:B------:R-:W-:Y:S05]  /*16010*/  BRA `(.L_x_1058) ;  /* 0xfffffef4008c7947 */ /* 0x000fea000383ffff */
.L_x_1065:
[----:B-1----:R-:W-:-:S04]  /*16020*/  IMAD.U32 R7, RZ, RZ, UR6 ;  /* 0x00000006ff077e24 */ /* 0x002fc8000f8e00ff */
[----:B------:R1:W2:Y:S03]  /*16030*/  SYNCS.PHASECHK.TRANS64.TRYWAIT P1, [R7+URZ+0x28850], R6 ;  /* 0x02885006070075a7 */ /* 0x0002a6000802017f */
[----:B--2---:R-:W-:Y:S05]  /*16040*/  @!P1 NANOSLEEP.SYNCS 0x989680 ;  /* 0x009896800000995d */ /* 0x004fea0003900000 */
[----:B------:R-:W2:Y:S02]  /*16050*/  @!P1 SYNCS.PHASECHK.TRANS64 P1, [R7+URZ+0x28850], R6 ;  /* 0x02885006070095a7 */ /* 0x000ea4000802007f */
[----:B--2---:R-:W-:Y:S05]  /*16060*/  @!P1 BRA `(.L_x_1065) ;  /* 0xfffffffc00ec9947 */ /* 0x004fea000383ffff */
[----:B------:R-:W-:Y:S05]  /*16070*/  BRA `(.L_x_1062) ;  /* 0xfffffef800587947 */ /* 0x000fea000383ffff */
.L_x_1084:
[----:B-1----:R-:W-:-:S04]  /*16080*/  IMAD.U32 R6, RZ, RZ, UR6 ;  /* 0x00000006ff067e24 */ /* 0x002fc8000f8e00ff */
[----:B------:R1:W2:Y:S03]  /*16090*/  SYNCS.PHASECHK.TRANS64.TRYWAIT P1, [R6+URZ+0x28830], R3 ;  /* 0x02883003060075a7 */ /* 0x0002a6000802017f */
[----:B--2---:R-:W-:Y:S05]  /*160a0*/  @!P1 NANOSLEEP.SYNCS 0x989680 ;  /* 0x009896800000995d */ /* 0x004fea0003900000 */
[----:B------:R-:W2:Y:S02]  /*160b0*/  @!P1 SYNCS.PHASECHK.TRANS64 P1, [R6+URZ+0x28830], R3 ;  /* 0x02883003060095a7 */ /* 0x000ea4000802007f */
[----:B--2---:R-:W-:Y:S05]  /*160c0*/  @!P1 BRA `(.L_x_1084) ;  /* 0xfffffffc00ec9947 */ /* 0x004fea000383ffff */
[----:B------:R-:W-:Y:S05]  /*160d0*/  BRA `(.L_x_1081) ;  /* 0xffffff30004c7947 */ /* 0x000fea000383ffff */
.L_x_1088:
[----:B-1----:R-:W-:-:S04]  /*160e0*/  IMAD.U32 R6, RZ, RZ, UR6 ;  /* 0x00000006ff067e24 */ /* 0x002fc8000f8e00ff */
[----:B------:R1:W2:Y:S03]  /*160f0*/  SYNCS.PHASECHK.TRANS64.TRYWAIT P1, [R6+URZ+0x28850], R3 ;  /* 0x02885003060075a7 */ /* 0x0002a6000802017f */
[----:B--2---:R-:W-:Y:S05]  /*16100*/  @!P1 NANOSLEEP.SYNCS 0x989680 ;  /* 0x009896800000995d */ /* 0x004fea0003900000 */
[----:B------:R-:W2:Y:S02]  /*16110*/  @!P1 SYNCS.PHASECHK.TRANS64 P1, [R6+URZ+0x28850], R3 ;  /* 0x02885003060095a7 */ /* 0x000ea4000802007f */
[----:B--2---:R-:W-:Y:S05]  /*16120*/  @!P1 BRA `(.L_x_1088) ;  /* 0xfffffffc00ec9947 */ /* 0x004fea000383ffff */
[----:B------:R-:W-:Y:S05]  /*16130*/  BRA `(.L_x_1085) ;  /* 0xffffff3400187947 */ /* 0x000fea000383ffff */
.L_x_1096:
[----:B-1----:R-:W-:-:S04]  /*16140*/  IMAD.U32 R7, RZ, RZ, UR6 ;  /* 0x00000006ff077e24 */ /* 0x002fc8000f8e00ff */
[----:B------:R1:W2:Y:S03]  /*16150*/  SYNCS.PHASECHK.TRANS64.TRYWAIT P1, [R7+URZ+0x28830], R6 ;  /* 0x02883006070075a7 */ /* 0x0002a6000802017f */
[----:B--2---:R-:W-:Y:S05]  /*16160*/  @!P1 NANOSLEEP.SYNCS 0x989680 ;  /* 0x009896800000995d */ /* 0x004fea0003900000 */
[----:B------:R-:W2:Y:S02]  /*16170*/  @!P1 SYNCS.PHASECHK.TRANS64 P1, [R7+URZ+0x28830], R6 ;  /* 0x02883006070095a7 */ /* 0x000ea4000802007f */
[----:B--2---:R-:W-:Y:S05]  /*16180*/  @!P1 BRA `(.L_x_1096) ;  /* 0xfffffffc00ec9947 */ /* 0x004fea000383ffff */
[----:B------:R-:W-:Y:S05]  /*16190*/  BRA `(.L_x_1093) ;  /* 0xffffff5800407947 */ /* 0x000fea000383ffff */
.L_x_1100:
[----:B-1----:R-:W-:-:S04]  /*161a0*/  IMAD.U32 R7, RZ, RZ, UR6 ;  /* 0x00000006ff077e24 */ /* 0x002fc8000f8e00ff */
[----:B------:R1:W2:Y:S03]  /*161b0*/  SYNCS.PHASECHK.TRANS64.TRYWAIT P1, [R7+URZ+0x28850], R6 ;  /* 0x02885006070075a7 */ /* 0x0002a6000802017f */
[----:B--2---:R-:W-:Y:S05]  /*161c0*/  @!P1 NANOSLEEP.SYNCS 0x989680 ;  /* 0x009896800000995d */ /* 0x004fea0003900000 */
[----:B------:R-:W2:Y:S02]  /*161d0*/  @!P1 SYNCS.PHASECHK.TRANS64 P1, [R7+URZ+0x28850], R6 ;  /* 0x02885006070095a7 */ /* 0x000ea4000802007f */
[----:B--2---:R-:W-:Y:S05]  /*161e0*/  @!P1 BRA `(.L_x_1100) ;  /* 0xfffffffc00ec9947 */ /* 0x004fea000383ffff */
[----:B------:R-:W-:Y:S05]  /*161f0*/  BRA `(.L_x_1097) ;  /* 0xffffff5c00007947 */ /* 0x000fea000383ffff */
.L_x_1115:
[----:B-1----:R-:W-:-:S04]  /*16200*/  IMAD.U32 R4, RZ, RZ, UR5 ;  /* 0x00000005ff047e24 */ /* 0x002fc8000f8e00ff */
[----:B------:R1:W2:Y:S03]  /*16210*/  SYNCS.PHASECHK.TRANS64.TRYWAIT P1, [R4+URZ+0x28850], R3 ;  /* 0x02885003040075a7 */ /* 0x0002a6000802017f */
[----:B--2---:R-:W-:Y:S05]  /*16220*/  @!P1 NANOSLEEP.SYNCS 0x989680 ;  /* 0x009896800000995d */ /* 0x004fea0003900000 */
[----:B------:R-:W2:Y:S02]  /*16230*/  @!P1 SYNCS.PHASECHK.TRANS64 P1, [R4+URZ+0x28850], R3 ;  /* 0x02885003040095a7 */ /* 0x000ea4000802007f */
[----:B--2---:R-:W-:Y:S05]  /*16240*/  @!P1 BRA `(.L_x_1115) ;  /* 0xfffffffc00ec9947 */ /* 0x004fea000383ffff */
[----:B------:R-:W-:Y:S05]  /*16250*/  BRA `(.L_x_1114) ;  /* 0xffffff90002c7947 */ /* 0x000fea000383ffff */
.L_x_1152:
[----:B------:R-:W2:Y:S01]  /*16260*/  S2R R17, SR_TID.X ;  /* 0x0000000000117919 */ /* 0x000ea20000002100 */
[----:B------:R-:W-:Y:S02]  /*16270*/  IMAD.MOV.U32 R12, RZ, RZ, RZ ;  /* 0x000000ffff0c7224 */ /* 0x000fe400078e00ff */
[----:B------:R-:W-:Y:S02]  /*16280*/  IMAD.MOV.U32 R11, RZ, RZ, 0x1f ;  /* 0x0000001fff0b7424 */ /* 0x000fe400078e00ff */
[----:B------:R-:W-:Y:S01]  /*16290*/  IMAD.MOV.U32 R15, RZ, RZ, -0x1 ;  /* 0xffffffffff0f7424 */ /* 0x000fe200078e00ff */
[----:B--2---:R-:W-:-:S04]  /*162a0*/  SHF.R.U32.HI R17, RZ, 0x5, R17 ;  /* 0x00000005ff117819 */ /* 0x004fc80000011611 */
[----:B------:R-:W-:-:S05]  /*162b0*/  LOP3.LUT R17, R17, 0x3, RZ, 0xc0, !PT ;  /* 0x0000000311117812 */ /* 0x000fca00078ec0ff */
[----:B------:R-:W-:-:S07]  /*162c0*/  IMAD.MOV.U32 R13, RZ, RZ, R17 ;  /* 0x000000ffff0d7224 */ /* 0x000fce00078e0011 */
[----:B01---5:R-:W-:Y:S05]  /*162d0*/  WARPSYNC.COLLECTIVE R15, `(.L_x_1205) ;  /* 0x000000000f087348 */ /* 0x023fea0003c00000 */
[----:B------:R2:W3:Y:S02]  /*162e0*/  SHFL.IDX P6, R14, R13, R12, R11 ;  /* 0x0000000c0d0e7389 */ /* 0x0004e400000c000b */
[----:B0123-5:R-:W-:Y:S01]  /*162f0*/  ENDCOLLECTIVE ;  /* 0x000000000000791b */ /* 0x02ffe20003800000 */
.L_x_1205:
[----:B------:R-:W-:Y:S05]  /*16300*/  BRA `(.L_x_1206) ;  /* 0xffffffc800007947 */ /* 0x000fea000383ffff */
.L_x_1155:
[----:B0-----:R0:W1:Y:S02]  /*16310*/  SYNCS.PHASECHK.TRANS64.TRYWAIT P0, [R7+URZ+0x28840], R2 ;  /* 0x02884002070075a7 */ /* 0x001064000800017f */
[----:B-1----:R-:W-:Y:S05]  /*16320*/  @!P0 NANOSLEEP.SYNCS 0x989680 ;  /* 0x009896800000895d */ /* 0x002fea0003900000 */
[----:B------:R-:W1:Y:S02]  /*16330*/  @!P0 SYNCS.PHASECHK.TRANS64 P0, [R7+URZ+0x28840], R2 ;  /* 0x02884002070085a7 */ /* 0x000e64000800007f */
[----:B-1----:R-:W-:Y:S05]  /*16340*/  @!P0 BRA `(.L_x_1155) ;  /* 0xfffffffc00f08947 */ /* 0x002fea000383ffff */
[----:B------:R-:W-:Y:S05]  /*16350*/  BRA `(.L_x_1207) ;  /* 0xffffffc800f87947 */ /* 0x000fea000383ffff */
.L_x_1156:
        /* <DEDUP_REMOVED lines=8> */
.L_x_1209:
[----:B------:R-:W-:Y:S05]  /*163e0*/  BSYNC B0 ;  /* 0x0000000000007941 */ /* 0x000fea0003800000 */
.L_x_1208:
[----:B------:R-:W-:Y:S02]  /*163f0*/  IMAD.MOV.U32 R13, RZ, RZ, R4 ;  /* 0x000000ffff0d7224 */ /* 0x000fe400078e0004 */
[----:B------:R-:W-:Y:S02]  /*16400*/  IMAD.MOV.U32 R12, RZ, RZ, RZ ;  /* 0x000000ffff0c7224 */ /* 0x000fe400078e00ff */
[----:B------:R-:W-:Y:S02]  /*16410*/  IMAD.MOV.U32 R11, RZ, RZ, 0x181f ;  /* 0x0000181fff0b7424 */ /* 0x000fe400078e00ff */
[----:B------:R-:W-:Y:S02]  /*16420*/  IMAD.MOV.U32 R15, RZ, RZ, -0x1 ;  /* 0xffffffffff0f7424 */ /* 0x000fe400078e00ff */
[----:B------:R-:W-:Y:S02]  /*16430*/  IMAD.MOV.U32 R2, RZ, RZ, R14 ;  /* 0x000000ffff027224 */ /* 0x000fe400078e000e */
[----:B------:R-:W-:-:S07]  /*16440*/  @P0 IMAD R9, R5, 0x2, R16 ;  /* 0x0000000205090824 */ /* 0x000fce00078e0210 */
[----:B------:R-:W-:Y:S05]  /*16450*/  WARPSYNC.COLLECTIVE R15, `(.L_x_1210) ;  /* 0x000000000f087348 */ /* 0x000fea0003c00000 */
[----:B------:R0:W1:Y:S02]  /*16460*/  SHFL.IDX P6, R14, R13, R12, R11 ;  /* 0x0000000c0d0e7389 */ /* 0x00006400000c000b */
[----:B01----:R-:W-:Y:S01]  /*16470*/  ENDCOLLECTIVE ;  /* 0x000000000000791b */ /* 0x003fe20003800000 */
.L_x_1210:
[----:B------:R-:W-:Y:S02]  /*16480*/  IMAD.MOV.U32 R13, RZ, RZ, R0 ;  /* 0x000000ffff0d7224 */ /* 0x000fe400078e0000 */
[----:B------:R-:W-:Y:S01]  /*16490*/  IMAD.MOV.U32 R12, RZ, RZ, 0x1 ;  /* 0x00000001ff0c7424 */ /* 0x000fe200078e00ff */
[----:B------:R-:W-:-:S05]  /*164a0*/  @P0 LEA R14, P1, R35, R14, 0x1 ;  /* 0x0000000e230e0211 */ /* 0x000fca00078208ff */
[----:B------:R-:W-:Y:S02]  /*164b0*/  @P0 IMAD.X R3, RZ, RZ, R2, P1 ;  /* 0x000000ffff030224 */ /* 0x000fe400008e0602 */
[----:B------:R-:W-:-:S07]  /*164c0*/  @P0 IMAD.MOV.U32 R2, RZ, RZ, R14 ;  /* 0x000000ffff020224 */ /* 0x000fce00078e000e */
[----:B------:R-:W-:Y:S05]  /*164d0*/  WARPSYNC.COLLECTIVE R15, `(.L_x_1211) ;  /* 0x000000000f087348 */ /* 0x000fea0003c00000 */
[----:B------:R0:W1:Y:S02]  /*164e0*/  SHFL.IDX P6, R14, R13, R12, R11 ;  /* 0x0000000c0d0e7389 */ /* 0x00006400000c000b */
[----:B01----:R-:W-:Y:S01]  /*164f0*/  ENDCOLLECTIVE ;  /* 0x000000000000791b */ /* 0x003fe20003800000 */
.L_x_1211:
[----:B------:R-:W-:Y:S01]  /*16500*/  @!PT LDS RZ, [RZ] ;  /* 0x00000000fffff984 */ /* 0x000fe20000000800 */
[----:B------:R-:W-:Y:S01]  /*16510*/  @!PT LDS RZ, [RZ] ;  /* 0x00000000fffff984 */ /* 0x000fe20000000800 */
[----:B------:R-:W-:Y:S01]  /*16520*/  @!PT LDS RZ, [RZ] ;  /* 0x00000000fffff984 */ /* 0x000fe20000000800 */
[----:B------:R0:W-:Y:S04]  /*16530*/  @P0 LDGSTS.E.BYPASS.LTC128B.128 [R9+0x18400], desc[UR52][R2.64], !P3 ;  /* 0x1840000002090fae */ /* 0x0001e8000d901d74 */
[----:B------:R0:W-:Y:S01]  /*16540*/  @P0 LDGSTS.E.BYPASS.LTC128B.128 [R9+0x1c400], desc[UR52][R2.64+0x80], !P2 ;  /* 0x1c40008002090fae */ /* 0x0001e2000d101d74 */
[----:B------:R-:W-:Y:S01]  /*16550*/  ISETP.GE.AND P0, PT, R6, 0x11, PT ;  /* 0x000000110600780c */ /* 0x000fe20003f06270 */
[----:B------:R-:W-:-:S12]  /*16560*/  IMAD.MOV.U32 R13, RZ, RZ, R4 ;  /* 0x000000ffff0d7224 */ /* 0x000fd800078e0004 */
[----:B------:R-:W-:Y:S02]  /*16570*/  @P0 IMAD R25, R5, 0x2, R16 ;  /* 0x0000000205190824 */ /* 0x000fe400078e0210 */
[----:B0-----:R-:W-:-:S07]  /*16580*/  IMAD.MOV.U32 R8, RZ, RZ, R14 ;  /* 0x000000ffff087224 */ /* 0x001fce00078e000e */
[----:B------:R-:W-:Y:S05]  /*16590*/  WARPSYNC.COLLECTIVE R15, `(.L_x_1212) ;  /* 0x000000000f087348 */ /* 0x000fea0003c00000 */
[----:B------:R0:W1:Y:S02]  /*165a0*/  SHFL.IDX P6, R14, R13, R12, R11 ;  /* 0x0000000c0d0e7389 */ /* 0x00006400000c000b */
[----:B01----:R-:W-:Y:S01]  /*165b0*/  ENDCOLLECTIVE ;  /* 0x000000000000791b */ /* 0x003fe20003800000 */
.L_x_1212:
[----:B------:R-:W-:Y:S02]  /*165c0*/  IMAD.MOV.U32 R13, RZ, RZ, R0 ;  /* 0x000000ffff0d7224 */ /* 0x000fe400078e0000 */
[----:B------:R-:W-:Y:S01]  /*165d0*/  IMAD.MOV.U32 R12, RZ, RZ, 0x2 ;  /* 0x00000002ff0c7424 */ /* 0x000fe200078e00ff */
[----:B------:R-:W-:-:S05]  /*165e0*/  @P0 LEA R14, P1, R35, R14, 0x1 ;  /* 0x0000000e230e0211 */ /* 0x000fca00078208ff */
[----:B------:R-:W-:-:S08]  /*165f0*/  @P0 IMAD.MOV.U32 R2, RZ, RZ, R14 ;  /* 0x000000ffff020224 */ /* 0x000fd000078e000e */
[----:B------:R-:W-:Y:S05]  /*16600*/  WARPSYNC.COLLECTIVE R15, `(.L_x_1213) ;  /* 0x000000000f087348 */ /* 0x000fea0003c00000 */
[----:B------:R0:W1:Y:S02]  /*16610*/  SHFL.IDX P6, R14, R13, R12, R11 ;  /* 0x0000000c0d0e7389 */ /* 0x00006400000c000b */
[----:B01----:R-:W-:Y:S01]  /*16620*/  ENDCOLLECTIVE ;  /* 0x000000000000791b */ /* 0x003fe20003800000 */
.L_x_1213:
[----:B------:R-:W-:-:S04]  /*16630*/  @P0 IMAD.X R21, RZ, RZ, R8, P1 ;  /* 0x000000ffff150224 */ /* 0x000fc800008e0608 */
[----:B------:R-:W-:-:S05]  /*16640*/  @P0 IMAD.MOV.U32 R3, RZ, RZ, R21 ;  /* 0x000000ffff030224 */ /* 0x000fca00078e0015 */
[----:B------:R-:W-:Y:S01]  /*16650*/  @!PT LDS RZ, [RZ] ;  /* 0x00000000fffff984 */ /* 0x000fe20000000800 */
[----:B------:R-:W-:Y:S01]  /*16660*/  @!PT LDS RZ, [RZ] ;  /* 0x00000000fffff984 */ /* 0x000fe20000000800 */
[----:B------:R-:W-:Y:S01]  /*16670*/  @!PT LDS RZ, [RZ] ;  /* 0x00000000fffff984 */ /* 0x000fe20000000800 */
[----:B------:R0:W-:Y:S01]  /*16680*/  @P0 LDGSTS.E.BYPASS.LTC128B.128 [R25+0x18c00], desc[UR52][R2.64], !P3 ;  /* 0x18c0000002190fae */ /* 0x0001e2000d901d74 */
[----:B------:R-:W-:-:S03]  /*16690*/  IMAD.MOV.U32 R13, RZ, RZ, R4 ;  /* 0x000000ffff0d7224 */ /* 0x000fc600078e0004 */
[----:B------:R0:W-:Y:S01]  /*166a0*/  @P0 LDGSTS.E.BYPASS.LTC128B.128 [R25+0x1cc00], desc[UR52][R2.64+0x80], !P2 ;  /* 0x1cc0008002190fae */ /* 0x0001e2000d101d74 */
[----:B------:R-:W-:Y:S01]  /*166b0*/  ISETP.GE.AND P0, PT, R6, 0x21, PT ;  /* 0x000000210600780c */ /* 0x000fe20003f06270 */
[----:B------:R-:W-:-:S12]  /*166c0*/  IMAD.MOV.U32 R8, RZ, RZ, R14 ;  /* 0x000000ffff087224 */ /* 0x000fd800078e000e */
[----:B0-----:R-:W-:Y:S05]  /*166d0*/  WARPSYNC.COLLECTIVE R15, `(.L_x_1214) ;  /* 0x000000000f087348 */ /* 0x001fea0003c00000 */
[----:B------:R1:W2:Y:S02]  /*166e0*/  SHFL.IDX P6, R14, R13, R12, R11 ;  /* 0x0000000c0d0e7389 */ /* 0x0002a400000c000b */
[----:B012---:R-:W-:Y:S01]  /*166f0*/  ENDCOLLECTIVE ;  /* 0x000000000000791b */ /* 0x007fe20003800000 */
.L_x_1214:
[----:B------:R-:W-:Y:S02]  /*16700*/  @P0 IMAD R21, R5, 0x2, R16 ;  /* 0x0000000205150824 */ /* 0x000fe400078e0210 */
[----:B------:R-:W-:Y:S02]  /*16710*/  IMAD.MOV.U32 R13, RZ, RZ, R0 ;  /* 0x000000ffff0d7224 */ /* 0x000fe400078e0000 */
[----:B------:R-:W-:Y:S01]  /*16720*/  IMAD.MOV.U32 R12, RZ, RZ, 0x3 ;  /* 0x00000003ff0c7424 */ /* 0x000fe200078e00ff */
[----:B------:R-:W-:-:S05]  /*16730*/  @P0 LEA R14, P1, R35, R14, 0x1 ;  /* 0x0000000e230e0211 */ /* 0x000fca00078208ff */
[----:B------:R-:W-:-:S08]  /*16740*/  @P0 IMAD.MOV.U32 R2, RZ, RZ, R14 ;  /* 0x000000ffff020224 */ /* 0x000fd000078e000e */
[----:B------:R-:W-:Y:S05]  /*16750*/  WARPSYNC.COLLECTIVE R15, `(.L_x_1215) ;  /* 0x000000000f087348 */ /* 0x000fea0003c00000 */
[----:B------:R0:W1:Y:S02]  /*16760*/  SHFL.IDX P6, R14, R13, R12, R11 ;  /* 0x0000000c0d0e7389 */ /* 0x00006400000c000b */
[----:B01----:R-:W-:Y:S01]  /*16770*/  ENDCOLLECTIVE ;  /* 0x000000000000791b */ /* 0x003fe20003800000 */
.L_x_1215:
        /* <DEDUP_REMOVED lines=13> */
.L_x_1216:
        /* <DEDUP_REMOVED lines=8> */
.L_x_1217:
        /* <DEDUP_REMOVED lines=13> */
.L_x_1218:
        /* <DEDUP_REMOVED lines=8> */
.L_x_1219:
        /* <DEDUP_REMOVED lines=13> */
.L_x_1220:
        /* <DEDUP_REMOVED lines=8> */
.L_x_1221:
        /* <DEDUP_REMOVED lines=13> */
.L_x_1222:
        /* <DEDUP_REMOVED lines=8> */
.L_x_1223:
        /* <DEDUP_REMOVED lines=8> */
[----:B------:R-:W-:-:S07]  /*16d40*/  IMAD.MOV.U32 R8, RZ, RZ, R14 ;  /* 0x000000ffff087224 */ /* 0x000fce00078e000e */
[----:B0-----:R-:W-:Y:S05]  /*16d50*/  WARPSYNC.COLLECTIVE R15, `(.L_x_1224) ;  /* 0x000000000f087348 */ /* 0x001fea0003c00000 */
[----:B------:R1:W2:Y:S02]  /*16d60*/  SHFL.IDX P6, R14, R13, R12, R11 ;  /* 0x0000000c0d0e7389 */ /* 0x0002a400000c000b */
[----:B012---:R-:W-:Y:S01]  /*16d70*/  ENDCOLLECTIVE ;  /* 0x000000000000791b */ /* 0x007fe20003800000 */
.L_x_1224:
[----:B------:R-:W-:Y:S05]  /*16d80*/  BRA `(.L_x_1225) ;  /* 0xffffffc400ec7947 */ /* 0x000fea000383ffff */
.L_x_1161:
[----:B------:R-:W-:Y:S02]  /*16d90*/  IMAD.MOV.U32 R13, RZ, RZ, R4 ;  /* 0x000000ffff0d7224 */ /* 0x000fe400078e0004 */
[----:B------:R-:W-:Y:S02]  /*16da0*/  IMAD.MOV.U32 R12, RZ, RZ, RZ ;  /* 0x000000ffff0c7224 */ /* 0x000fe400078e00ff */
[----:B------:R-:W-:Y:S02]  /*16db0*/  IMAD.MOV.U32 R11, RZ, RZ, 0x181f ;  /* 0x0000181fff0b7424 */ /* 0x000fe400078e00ff */
[----:B------:R-:W-:Y:S02]  /*16dc0*/  IMAD.MOV.U32 R15, RZ, RZ, -0x1 ;  /* 0xffffffffff0f7424 */ /* 0x000fe400078e00ff */
[----:B------:R-:W-:-:S07]  /*16dd0*/  VIADD R5, R37, UR43 ;  /* 0x0000002b25057c36 */ /* 0x000fce0008000000 */
[----:B------:R-:W-:Y:S05]  /*16de0*/  WARPSYNC.COLLECTIVE R15, `(.L_x_1226) ;  /* 0x000000000f087348 */ /* 0x000fea0003c00000 */
[----:B------:R0:W1:Y:S02]  /*16df0*/  SHFL.IDX P6, R14, R13, R12, R11 ;  /* 0x0000000c0d0e7389 */ /* 0x00006400000c000b */
[----:B01----:R-:W-:Y:S01]  /*16e00*/  ENDCOLLECTIVE ;  /* 0x000000000000791b */ /* 0x003fe20003800000 */
.L_x_1226:
[C---:B------:R-:W-:Y:S01]  /*16e10*/  VIADD R6, R5.reuse, 0x10 ;  /* 0x0000001005067836 */ /* 0x040fe20000000000 */
[----:B------:R-:W-:Y:S01]  /*16e20*/  ISETP.GE.AND P0, PT, R5, UR38, PT ;  /* 0x0000002605007c0c */ /* 0x000fe2000bf06270 */
[----:B------:R-:W-:Y:S02]  /*16e30*/  IMAD.MOV.U32 R13, RZ, RZ, R0 ;  /* 0x000000ffff0d7224 */ /* 0x000fe400078e0000 */
[----:B------:R-:W-:-:S10]  /*16e40*/  IMAD.MOV.U32 R2, RZ, RZ, R14 ;  /* 0x000000ffff027224 */ /* 0x000fd400078e000e */
[----:B------:R-:W-:Y:S05]  /*16e50*/  WARPSYNC.COLLECTIVE R15, `(.L_x_1227) ;  /* 0x000000000f087348 */ /* 0x000fea0003c00000 */
[----:B------:R0:W1:Y:S02]  /*16e60*/  SHFL.IDX P6, R14, R13, R12, R11 ;  /* 0x0000000c0d0e7389 */ /* 0x00006400000c000b */
[----:B01----:R-:W-:Y:S01]  /*16e70*/  ENDCOLLECTIVE ;  /* 0x000000000000791b */ /* 0x003fe20003800000 */
.L_x_1227:
        /* <DEDUP_REMOVED lines=8> */
.L_x_1228:
[----:B------:R-:W-:Y:S01]  /*16f00*/  @!PT LDS RZ, [RZ] ;  /* 0x00000000fffff984 */ /* 0x000fe20000000800 */
[----:B------:R-:W-:Y:S01]  /*16f10*/  @!PT LDS RZ, [RZ] ;  /* 0x00000000fffff984 */ /* 0x000fe20000000800 */
[----:B------:R-:W-:Y:S01]  /*16f20*/  @!PT LDS RZ, [RZ] ;  /* 0x00000000fffff984 */ /* 0x000fe20000000800 */
[----:B------:R0:W-:Y:S04]  /*16f30*/  @!P0 LDGSTS.E.BYPASS.LTC128B.128 [R33+0x10400], desc[UR52][R2.64], !P4 ;  /* 0x1040000002218fae */ /* 0x0001e8000e101d74 */
[----:B------:R0:W-:Y:S01]  /*16f40*/  @!P0 LDGSTS.E.BYPASS.LTC128B.128 [R33+0x14400], desc[UR52][R2.64+0x80], !P5 ;  /* 0x1440008002218fae */ /* 0x0001e2000e901d74 */
[----:B------:R-:W-:Y:S01]  /*16f50*/  ISETP.GE.AND P0, PT, R6, UR38, PT ;  /* 0x0000002606007c0c */ /* 0x000fe2000bf06270 */
[----:B------:R-:W-:Y:S02]  /*16f60*/  IMAD.MOV.U32 R13, RZ, RZ, R0 ;  /* 0x000000ffff0d7224 */ /* 0x000fe400078e0000 */
[----:B------:R-:W-:-:S10]  /*16f70*/  IMAD.MOV.U32 R6, RZ, RZ, R14 ;  /* 0x000000ffff067224 */ /* 0x000fd400078e000e */
[----:B0-----:R-:W-:Y:S05]  /*16f80*/  WARPSYNC.COLLECTIVE R15, `(.L_x_1229) ;  /* 0x000000000f087348 */ /* 0x001fea0003c00000 */
[----:B------:R1:W2:Y:S02]  /*16f90*/  SHFL.IDX P6, R14, R13, R12, R11 ;  /* 0x0000000c0d0e7389 */ /* 0x0002a400000c000b */
[----:B012---:R-:W-:Y:S01]  /*16fa0*/  ENDCOLLECTIVE ;  /* 0x000000000000791b */ /* 0x007fe20003800000 */
.L_x_1229:
[----:B------:R-:W-:Y:S02]  /*16fb0*/  IMAD.MOV.U32 R13, RZ, RZ, R4 ;  /* 0x000000ffff0d7224 */ /* 0x000fe400078e0004 */
[----:B------:R-:W-:Y:S01]  /*16fc0*/  IMAD.MOV.U32 R12, RZ, RZ, 0x2 ;  /* 0x00000002ff0c7424 */ /* 0x000fe200078e00ff */
[----:B------:R-:W-:-:S05]  /*16fd0*/  @!P0 LEA R14, P1, R35, R14, 0x1 ;  /* 0x0000000e230e8211 */ /* 0x000fca00078208ff */
[----:B------:R-:W-:-:S08]  /*16fe0*/  @!P0 IMAD.MOV.U32 R2, RZ, RZ, R14 ;  /* 0x000000ffff028224 */ /* 0x000fd000078e000e */
[----:B------:R-:W-:Y:S05]  /*16ff0*/  WARPSYNC.COLLECTIVE R15, `(.L_x_1230) ;  /* 0x000000000f087348 */ /* 0x000fea0003c00000 */
[----:B------:R0:W1:Y:S02]  /*17000*/  SHFL.IDX P6, R14, R13, R12, R11 ;  /* 0x0000000c0d0e7389 */ /* 0x00006400000c000b */
[----:B01----:R-:W-:Y:S01]  /*17010*/  ENDCOLLECTIVE ;  /* 0x000000000000791b */ /* 0x003fe20003800000 */
.L_x_1230:
[----:B------:R-:W-:Y:S02]  /*17020*/  @!P0 IMAD.X R7, RZ, RZ, R6, P1 ;  /* 0x000000ffff078224 */ /* 0x000fe400008e0606 */
[----:B------:R-:W-:Y:S02]  /*17030*/  VIADD R6, R5, 0x20 ;  /* 0x0000002005067836 */ /* 0x000fe40000000000 */
[----:B------:R-:W-:-:S05]  /*17040*/  @!P0 IMAD.MOV.U32 R3, RZ, RZ, R7 ;  /* 0x000000ffff038224 */ /* 0x000fca00078e0007 */
        /* <DEDUP_REMOVED lines=11> */
.L_x_1231:
[----:B------:R-:W-:Y:S02]  /*17100*/  IMAD.MOV.U32 R13, RZ, RZ, R4 ;  /* 0x000000ffff0d7224 */ /* 0x000fe400078e0004 */
[----:B------:R-:W-:Y:S01]  /*17110*/  IMAD.MOV.U32 R12, RZ, RZ, 0x3 ;  /* 0x00000003ff0c7424 */ /* 0x000fe200078e00ff */
[----:B------:R-:W-:-:S05]  /*17120*/  @!P0 LEA R14, P1, R35, R14, 0x1 ;  /* 0x0000000e230e8211 */ /* 0x000fca00078208ff */
[----:B------:R-:W-:-:S08]  /*17130*/  @!P0 IMAD.MOV.U32 R2, RZ, RZ, R14 ;  /* 0x000000ffff028224 */ /* 0x000fd000078e000e */
[----:B------:R-:W-:Y:S05]  /*17140*/  WARPSYNC.COLLECTIVE R15, `(.L_x_1232) ;  /* 0x000000000f087348 */ /* 0x000fea0003c00000 */
[----:B------:R0:W1:Y:S02]  /*17150*/  SHFL.IDX P6, R14, R13, R12, R11 ;  /* 0x0000000c0d0e7389 */ /* 0x00006400000c000b */
[----:B01----:R-:W-:Y:S01]  /*17160*/  ENDCOLLECTIVE ;  /* 0x000000000000791b */ /* 0x003fe20003800000 */
.L_x_1232:
        /* <DEDUP_REMOVED lines=14> */
.L_x_1233:
[----:B------:R-:W-:Y:S02]  /*17250*/  IMAD.MOV.U32 R13, RZ, RZ, R4 ;  /* 0x000000ffff0d7224 */ /* 0x000fe400078e0004 */
[----:B------:R-:W-:Y:S01]  /*17260*/  IMAD.MOV.U32 R12, RZ, RZ, 0x4 ;  /* 0x00000004ff0c7424 */ /* 0x000fe200078e00ff */
[----:B------:R-:W-:-:S05]  /*17270*/  @!P0 LEA R14, P1, R35, R14, 0x1 ;  /* 0x0000000e230e8211 */ /* 0x000fca00078208ff */
[----:B------:R-:W-:-:S08]  /*17280*/  @!P0 IMAD.MOV.U32 R2, RZ, RZ, R14 ;  /* 0x000000ffff028224 */ /* 0x000fd000078e000e */
[----:B------:R-:W-:Y:S05]  /*17290*/  WARPSYNC.COLLECTIVE R15, `(.L_x_1234) ;  /* 0x000000000f087348 */ /* 0x000fea0003c00000 */
[----:B------:R0:W1:Y:S02]  /*172a0*/  SHFL.IDX P6, R14, R13, R12, R11 ;  /* 0x0000000c0d0e7389 */ /* 0x00006400000c000b */
[----:B01----:R-:W-:Y:S01]  /*172b0*/  ENDCOLLECTIVE ;  /* 0x000000000000791b */ /* 0x003fe20003800000 */
.L_x_1234:
        /* <DEDUP_REMOVED lines=14> */
.L_x_1235:
[----:B------:R-:W-:Y:S02]  /*173a0*/  IMAD.MOV.U32 R13, RZ, RZ, R4 ;  /* 0x000000ffff0d7224 */ /* 0x000fe400078e0004 */
[----:B------:R-:W-:Y:S01]  /*173b0*/  IMAD.MOV.U32 R12, RZ, RZ, 0x5 ;  /* 0x00000005ff0c7424 */ /* 0x000fe200078e00ff */
[----:B------:R-:W-:-:S05]  /*173c0*/  @!P0 LEA R14, P1, R35, R14, 0x1 ;  /* 0x0000000e230e8211 */ /* 0x000fca00078208ff */
[----:B------:R-:W-:-:S08]  /*173d0*/  @!P0 IMAD.MOV.U32 R2, RZ, RZ, R14 ;  /* 0x000000ffff028224 */ /* 0x000fd000078e000e */
[----:B------:R-:W-:Y:S05]  /*173e0*/  WARPSYNC.COLLECTIVE R15, `(.L_x_1236) ;  /* 0x000000000f087348 */ /* 0x000fea0003c00000 */
[----:B------:R0:W1:Y:S02]  /*173f0*/  SHFL.IDX P6, R14, R13, R12, R11 ;  /* 0x0000000c0d0e7389 */ /* 0x00006400000c000b */
[----:B01----:R-:W-:Y:S01]  /*17400*/  ENDCOLLECTIVE ;  /* 0x000000000000791b */ /* 0x003fe20003800000 */
.L_x_1236:
        /* <DEDUP_REMOVED lines=14> */
.L_x_1237:
[----:B------:R-:W-:Y:S02]  /*174f0*/  IMAD.MOV.U32 R13, RZ, RZ, R4 ;  /* 0x000000ffff0d7224 */ /* 0x000fe400078e0004 */
[----:B------:R-:W-:Y:S01]  /*17500*/  IMAD.MOV.U32 R12, RZ, RZ, 0x6 ;  /* 0x00000006ff0c7424 */ /* 0x000fe200078e00ff */
[----:B------:R-:W-:-:S05]  /*17510*/  @!P0 LEA R14, P1, R35, R14, 0x1 ;  /* 0x0000000e230e8211 */ /* 0x000fca00078208ff */
[----:B------:R-:W-:-:S08]  /*17520*/  @!P0 IMAD.MOV.U32 R2, RZ, RZ, R14 ;  /* 0x000000ffff028224 */ /* 0x000fd000078e000e */
[----:B------:R-:W-:Y:S05]  /*17530*/  WARPSYNC.COLLECTIVE R15, `(.L_x_1238) ;  /* 0x000000000f087348 */ /* 0x000fea0003c00000 */
[----:B------:R0:W1:Y:S02]  /*17540*/  SHFL.IDX P6, R14, R13, R12, R11 ;  /* 0x0000000c0d0e7389 */ /* 0x00006400000c000b */
[----:B01----:R-:W-:Y:S01]  /*17550*/  ENDCOLLECTIVE ;  /* 0x000000000000791b */ /* 0x003fe20003800000 */
.L_x_1238:
        /* <DEDUP_REMOVED lines=14> */
.L_x_1239:
[----:B------:R-:W-:Y:S02]  /*17640*/  IMAD.MOV.U32 R13, RZ, RZ, R4 ;  /* 0x000000ffff0d7224 */ /* 0x000fe400078e0004 */
[----:B------:R-:W-:Y:S01]  /*17650*/  IMAD.MOV.U32 R12, RZ, RZ, 0x7 ;  /* 0x00000007ff0c7424 */ /* 0x000fe200078e00ff */
[----:B------:R-:W-:-:S05]  /*17660*/  @!P0 LEA R14, P1, R35, R14, 0x1 ;  /* 0x0000000e230e8211 */ /* 0x000fca00078208ff */
[----:B------:R-:W-:-:S08]  /*17670*/  @!P0 IMAD.MOV.U32 R2, RZ, RZ, R14 ;  /* 0x000000ffff028224 */ /* 0x000fd000078e000e */
[----:B------:R-:W-:Y:S05]  /*17680*/  WARPSYNC.COLLECTIVE R15, `(.L_x_1240) ;  /* 0x000000000f087348 */ /* 0x000fea0003c00000 */
[----:B------:R0:W1:Y:S02]  /*17690*/  SHFL.IDX P6, R14, R13, R12, R11 ;  /* 0x0000000c0d0e7389 */ /* 0x00006400000c000b */
[----:B01----:R-:W-:Y:S01]  /*176a0*/  ENDCOLLECTIVE ;  /* 0x000000000000791b */ /* 0x003fe20003800000 */
.L_x_1240:
[----:B------:R-:W-:-:S04]  /*176b0*/  @!P0 IMAD.X R7, RZ, RZ, R6, P1 ;  /* 0x000000ffff078224 */ /* 0x000fc800008e0606 */
[----:B------:R-:W-:-:S05]  /*176c0*/  @!P0 IMAD.MOV.U32 R3, RZ, RZ, R7 ;  /* 0x000000ffff038224 */ /* 0x000fca00078e0007 */
[----:B------:R-:W-:Y:S01]  /*176d0*/  @!PT LDS RZ, [RZ] ;  /* 0x00000000fffff984 */ /* 0x000fe20000000800 */
[----:B------:R-:W-:Y:S01]  /*176e0*/  @!PT LDS RZ, [RZ] ;  /* 0x00000000fffff984 */ /* 0x000fe20000000800 */
[----:B------:R-:W-:Y:S01]  /*176f0*/  @!PT LDS RZ, [RZ] ;  /* 0x00000000fffff984 */ /* 0x000fe20000000800 */
[----:B------:R0:W-:Y:S01]  /*17700*/  @!P0 LDGSTS.E.BYPASS.LTC128B.128 [R33+0x13400], desc[UR52][R2.64], !P4 ;  /* 0x1340000002218fae */ /* 0x0001e2000e101d74 */
[----:B------:R-:W-:-:S03]  /*17710*/  IMAD.MOV.U32 R13, RZ, RZ, R0 ;  /* 0x000000ffff0d7224 */ /* 0x000fc600078e0000 */
[----:B------:R0:W-:Y:S01]  /*17720*/  @!P0 LDGSTS.E.BYPASS.LTC128B.128 [R33+0x17400], desc[UR52][R2.64+0x80], !P5 ;  /* 0x1740008002218fae */ /* 0x0001e2000e901d74 */
[----:B------:R-:W-:-:S07]  /*17730*/  IMAD.MOV.U32 R6, RZ, RZ, R14 ;  /* 0x000000ffff067224 */ /* 0x000fce00078e000e */
[----:B0-----:R-:W-:Y:S05]  /*17740*/  WARPSYNC.COLLECTIVE R15, `(.L_x_1241) ;  /* 0x000000000f087348 */ /* 0x001fea0003c00000 */
[----:B------:R1:W2:Y:S02]  /*17750*/  SHFL.IDX P6, R14, R13, R12, R11 ;  /* 0x0000000c0d0e7389 */ /* 0x0002a400000c000b */
[----:B012---:R-:W-:Y:S01]  /*17760*/  ENDCOLLECTIVE ;  /* 0x000000000000791b */ /* 0x007fe20003800000 */
.L_x_1241:
[----:B------:R-:W-:Y:S05]  /*17770*/  BRA `(.L_x_1242) ;  /* 0xffffffc8000c7947 */ /* 0x000fea000383ffff */
.L_x_1164:
[----:B0-----:R0:W1:Y:S02]  /*17780*/  SYNCS.PHASECHK.TRANS64.TRYWAIT P0, [R16+URZ+0x28820], R3 ;  /* 0x02882003100075a7 */ /* 0x001064000800017f */
[----:B-1----:R-:W-:Y:S05]  /*17790*/  @!P0 NANOSLEEP.SYNCS 0x989680 ;  /* 0x009896800000895d */ /* 0x002fea0003900000 */
[----:B------:R-:W1:Y:S02]  /*177a0*/  @!P0 SYNCS.PHASECHK.TRANS64 P0, [R16+URZ+0x28820], R3 ;  /* 0x02882003100085a7 */ /* 0x000e64000800007f */
[----:B-1----:R-:W-:Y:S05]  /*177b0*/  @!P0 BRA `(.L_x_1164) ;  /* 0xfffffffc00f08947 */ /* 0x002fea000383ffff */
[----:B------:R-:W-:Y:S05]  /*177c0*/  BRA `(.L_x_1243) ;  /* 0xffffffc800647947 */ /* 0x000fea000383ffff */
.L_x_1168:
[----:B0-----:R0:W1:Y:S02]  /*177d0*/  SYNCS.PHASECHK.TRANS64.TRYWAIT P0, [R6+URZ+0x28840], R3 ;  /* 0x02884003060075a7 */ /* 0x001064000800017f */
[----:B-1----:R-:W-:Y:S05]  /*177e0*/  @!P0 NANOSLEEP.SYNCS 0x989680 ;  /* 0x009896800000895d */ /* 0x002fea0003900000 */
[----:B------:R-:W1:Y:S02]  /*177f0*/  @!P0 SYNCS.PHASECHK.TRANS64 P0, [R6+URZ+0x28840], R3 ;  /* 0x02884003060085a7 */ /* 0x000e64000800007f */
[----:B-1----:R-:W-:Y:S05]  /*17800*/  @!P0 BRA `(.L_x_1168) ;  /* 0xfffffffc00f08947 */ /* 0x002fea000383ffff */
[----:B------:R-:W-:Y:S05]  /*17810*/  BRA `(.L_x_1244) ;  /* 0xffffffcc00247947 */ /* 0x000fea000383ffff */
.L_x_1169:
        /* <DEDUP_REMOVED lines=8> */
.L_x_1246:
[----:B------:R-:W-:Y:S05]  /*178a0*/  BSYNC B1 ;  /* 0x0000000000017941 */ /* 0x000fea0003800000 */
.L_x_1245:
[----:B------:R-:W-:Y:S02]  /*178b0*/  IMAD.MOV.U32 R13, RZ, RZ, R8 ;  /* 0x000000ffff0d7224 */ /* 0x000fe400078e0008 */
        /* <DEDUP_REMOVED lines=8> */
.L_x_1247:
[----:B------:R-:W-:Y:S02]  /*17940*/  IMAD R7, R7, 0x2, R16 ;  /* 0x0000000207077824 */ /* 0x000fe400078e0210 */
[----:B------:R-:W-:Y:S02]  /*17950*/  IMAD.MOV.U32 R13, RZ, RZ, R9 ;  /* 0x000000ffff0d7224 */ /* 0x000fe400078e0009 */
[----:B------:R-:W-:Y:S02]  /*17960*/  IMAD.MOV.U32 R12, RZ, RZ, 0x1 ;  /* 0x00000001ff0c7424 */ /* 0x000fe400078e00ff */
[----:B------:R-:W-:-:S07]  /*17970*/  IMAD.MOV.U32 R2, RZ, RZ, R14 ;  /* 0x000000ffff027224 */ /* 0x000fce00078e000e */
[----:B------:R-:W-:Y:S05]  /*17980*/  WARPSYNC.COLLECTIVE R15, `(.L_x_1248) ;  /* 0x000000000f087348 */ /* 0x000fea0003c00000 */
[----:B------:R0:W1:Y:S02]  /*17990*/  SHFL.IDX P6, R14, R13, R12, R11 ;  /* 0x0000000c0d0e7389 */ /* 0x00006400000c000b */
[----:B01----:R-:W-:Y:S01]  /*179a0*/  ENDCOLLECTIVE ;  /* 0x000000000000791b */ /* 0x003fe20003800000 */
.L_x_1248:
        /* <DEDUP_REMOVED lines=12> */
.L_x_1249:
[----:B------:R-:W-:Y:S02]  /*17a70*/  IMAD.MOV.U32 R13, RZ, RZ, R9 ;  /* 0x000000ffff0d7224 */ /* 0x000fe400078e0009 */
[----:B------:R-:W-:Y:S02]  /*17a80*/  IMAD.MOV.U32 R12, RZ, RZ, 0x2 ;  /* 0x00000002ff0c7424 */ /* 0x000fe400078e00ff */
[----:B------:R-:W-:-:S07]  /*17a90*/  IMAD.MOV.U32 R2, RZ, RZ, R14 ;  /* 0x000000ffff027224 */ /* 0x000fce00078e000e */
[----:B------:R-:W-:Y:S05]  /*17aa0*/  WARPSYNC.COLLECTIVE R15, `(.L_x_1250) ;  /* 0x000000000f087348 */ /* 0x000fea0003c00000 */
[----:B------:R0:W1:Y:S02]  /*17ab0*/  SHFL.IDX P6, R14, R13, R12, R11 ;  /* 0x0000000c0d0e7389 */ /* 0x00006400000c000b */
[----:B01----:R-:W-:Y:S01]  /*17ac0*/  ENDCOLLECTIVE ;  /* 0x000000000000791b */ /* 0x003fe20003800000 */
.L_x_1250:
        /* <DEDUP_REMOVED lines=12> */
.L_x_1251:
[----:B------:R-:W-:Y:S02]  /*17b90*/  IMAD.MOV.U32 R13, RZ, RZ, R9 ;  /* 0x000000ffff0d7224 */ /* 0x000fe400078e0009 */
[----:B------:R-:W-:Y:S02]  /*17ba0*/  IMAD.MOV.U32 R12, RZ, RZ, 0x3 ;  /* 0x00000003ff0c7424 */ /* 0x000fe400078e00ff */
[----:B------:R-:W-:-:S07]  /*17bb0*/  IMAD.MOV.U32 R2, RZ, RZ, R14 ;  /* 0x000000ffff027224 */ /* 0x000fce00078e000e */
[----:B------:R-:W-:Y:S05]  /*17bc0*/  WARPSYNC.COLLECTIVE R15, `(.L_x_1252) ;  /* 0x000000000f087348 */ /* 0x000fea0003c00000 */
[----:B------:R0:W1:Y:S02]  /*17bd0*/  SHFL.IDX P6, R14, R13, R12, R11 ;  /* 0x0000000c0d0e7389 */ /* 0x00006400000c000b */
[----:B01----:R-:W-:Y:S01]  /*17be0*/  ENDCOLLECTIVE ;  /* 0x000000000000791b */ /* 0x003fe20003800000 */
.L_x_1252:
        /* <DEDUP_REMOVED lines=12> */
.L_x_1253:
[----:B------:R-:W-:Y:S02]  /*17cb0*/  IMAD.MOV.U32 R13, RZ, RZ, R9 ;  /* 0x000000ffff0d7224 */ /* 0x000fe400078e0009 */
[----:B------:R-:W-:Y:S02]  /*17cc0*/  IMAD.MOV.U32 R12, RZ, RZ, 0x4 ;  /* 0x00000004ff0c7424 */ /* 0x000fe400078e00ff */
[----:B------:R-:W-:-:S07]  /*17cd0*/  IMAD.MOV.U32 R2, RZ, RZ, R14 ;  /* 0x000000ffff027224 */ /* 0x000fce00078e000e */
[----:B------:R-:W-:Y:S05]  /*17ce0*/  WARPSYNC.COLLECTIVE R15, `(.L_x_1254) ;  /* 0x000000000f087348 */ /* 0x000fea0003c00000 */
[----:B------:R0:W1:Y:S02]  /*17cf0*/  SHFL.IDX P6, R14, R13, R12, R11 ;  /* 0x0000000c0d0e7389 */ /* 0x00006400000c000b */
[----:B01----:R-:W-:Y:S01]  /*17d00*/  ENDCOLLECTIVE ;  /* 0x000000000000791b */ /* 0x003fe20003800000 */
.L_x_1254:
        /* <DEDUP_REMOVED lines=12> */
.L_x_1255:
[----:B------:R-:W-:Y:S02]  /*17dd0*/  IMAD.MOV.U32 R13, RZ, RZ, R9 ;  /* 0x000000ffff0d7224 */ /* 0x000fe400078e0009 */
[----:B------:R-:W-:Y:S02]  /*17de0*/  IMAD.MOV.U32 R12, RZ, RZ, 0x5 ;  /* 0x00000005ff0c7424 */ /* 0x000fe400078e00ff */
[----:B------:R-:W-:-:S07]  /*17df0*/  IMAD.MOV.U32 R2, RZ, RZ, R14 ;  /* 0x000000ffff027224 */ /* 0x000fce00078e000e */
[----:B------:R-:W-:Y:S05]  /*17e00*/  WARPSYNC.COLLECTIVE R15, `(.L_x_1256) ;  /* 0x000000000f087348 */ /* 0x000fea0003c00000 */
[----:B------:R0:W1:Y:S02]  /*17e10*/  SHFL.IDX P6, R14, R13, R12, R11 ;  /* 0x0000000c0d0e7389 */ /* 0x00006400000c000b */
[----:B01----:R-:W-:Y:S01]  /*17e20*/  ENDCOLLECTIVE ;  /* 0x000000000000791b */ /* 0x003fe20003800000 */
.L_x_1256:
        /* <DEDUP_REMOVED lines=12> */
.L_x_1257:
[----:B------:R-:W-:Y:S02]  /*17ef0*/  IMAD.MOV.U32 R13, RZ, RZ, R9 ;  /* 0x000000ffff0d7224 */ /* 0x000fe400078e0009 */
[----:B------:R-:W-:Y:S02]  /*17f00*/  IMAD.MOV.U32 R12, RZ, RZ, 0x6 ;  /* 0x00000006ff0c7424 */ /* 0x000fe400078e00ff */
[----:B------:R-:W-:-:S07]  /*17f10*/  IMAD.MOV.U32 R2, RZ, RZ, R14 ;  /* 0x000000ffff027224 */ /* 0x000fce00078e000e */
[----:B------:R-:W-:Y:S05]  /*17f20*/  WARPSYNC.COLLECTIVE R15, `(.L_x_1258) ;  /* 0x000000000f087348 */ /* 0x000fea0003c00000 */
[----:B------:R0:W1:Y:S02]  /*17f30*/  SHFL.IDX P6, R14, R13, R12, R11 ;  /* 0x0000000c0d0e7389 */ /* 0x00006400000c000b */
[----:B01----:R-:W-:Y:S01]  /*17f40*/  ENDCOLLECTIVE ;  /* 0x000000000000791b */ /* 0x003fe20003800000 */
.L_x_1258:
        /* <DEDUP_REMOVED lines=12> */
.L_x_1259:
[----:B------:R-:W-:Y:S02]  /*18010*/  IMAD.MOV.U32 R13, RZ, RZ, R9 ;  /* 0x000000ffff0d7224 */ /* 0x000fe400078e0009 */
[----:B------:R-:W-:Y:S02]  /*18020*/  IMAD.MOV.U32 R12, RZ, RZ, 0x7 ;  /* 0x00000007ff0c7424 */ /* 0x000fe400078e00ff */
[----:B------:R-:W-:-:S07]  /*18030*/  IMAD.MOV.U32 R2, RZ, RZ, R14 ;  /* 0x000000ffff027224 */ /* 0x000fce00078e000e */
[----:B------:R-:W-:Y:S05]  /*18040*/  WARPSYNC.COLLECTIVE R15, `(.L_x_1260) ;  /* 0x000000000f087348 */ /* 0x000fea0003c00000 */
[----:B------:R0:W1:Y:S02]  /*18050*/  SHFL.IDX P6, R14, R13, R12, R11 ;  /* 0x0000000c0d0e7389 */ /* 0x00006400000c000b */
[----:B01----:R-:W-:Y:S01]  /*18060*/  ENDCOLLECTIVE ;  /* 0x000000000000791b */ /* 0x003fe20003800000 */
.L_x_1260:
        /* <DEDUP_REMOVED lines=12> */
.L_x_1261:
[----:B------:R-:W-:Y:S05]  /*18130*/  BRA `(.L_x_1262) ;  /* 0xffffffc400f87947 */ /* 0x000fea000383ffff */
.L_x_1174:
[----:B0-----:R0:W1:Y:S02]  /*18140*/  SYNCS.PHASECHK.TRANS64.TRYWAIT P0, [R6+URZ+0x28860], R3 ;  /* 0x02886003060075a7 */ /* 0x001064000800017f */
[----:B-1----:R-:W-:Y:S05]  /*18150*/  @!P0 NANOSLEEP.SYNCS 0x989680 ;  /* 0x009896800000895d */ /* 0x002fea0003900000 */
[----:B------:R-:W1:Y:S02]  /*18160*/  @!P0 SYNCS.PHASECHK.TRANS64 P0, [R6+URZ+0x28860], R3 ;  /* 0x02886003060085a7 */ /* 0x000e64000800007f */
[----:B-1----:R-:W-:Y:S05]  /*18170*/  @!P0 BRA `(.L_x_1174) ;  /* 0xfffffffc00f08947 */ /* 0x002fea000383ffff */
[----:B------:R-:W-:Y:S05]  /*18180*/  BRA `(.L_x_1263) ;  /* 0xffffffc800547947 */ /* 0x000fea000383ffff */
.L_x_1175:
        /* <DEDUP_REMOVED lines=8> */
.L_x_1265:
[----:B------:R-:W-:Y:S05]  /*18210*/  BSYNC B1 ;  /* 0x0000000000017941 */ /* 0x000fea0003800000 */
.L_x_1264:
        /* <DEDUP_REMOVED lines=9> */
.L_x_1266:
[----:B------:R-:W-:Y:S02]  /*182b0*/  IMAD.MOV.U32 R13, RZ, RZ, R18 ;  /* 0x000000ffff0d7224 */ /* 0x000fe400078e0012 */
[----:B------:R-:W-:Y:S01]  /*182c0*/  IMAD.MOV.U32 R12, RZ, RZ, 0x1 ;  /* 0x00000001ff0c7424 */ /* 0x000fe200078e00ff */
[----:B------:R-:W-:-:S13]  /*182d0*/  IADD3 R2, P0, R14, R5, RZ ;  /* 0x000000050e027210 */ /* 0x000fda0007f1e0ff */
[----:B------:R-:W-:Y:S05]  /*182e0*/  WARPSYNC.COLLECTIVE R15, `(.L_x_1267) ;  /* 0x000000000f087348 */ /* 0x000fea0003c00000 */
[----:B------:R0:W1:Y:S02]  /*182f0*/  SHFL.IDX P6, R14, R13, R12, R11 ;  /* 0x0000000c0d0e7389 */ /* 0x00006400000c000b */
[----:B01----:R-:W-:Y:S01]  /*18300*/  ENDCOLLECTIVE ;  /* 0x000000000000791b */ /* 0x003fe20003800000 */
.L_x_1267:
        /* <DEDUP_REMOVED lines=13> */
.L_x_1268:
[----:B------:R-:W-:Y:S02]  /*183e0*/  IMAD.MOV.U32 R13, RZ, RZ, R18 ;  /* 0x000000ffff0d7224 */ /* 0x000fe400078e0012 */
[----:B------:R-:W-:Y:S01]  /*183f0*/  IMAD.MOV.U32 R12, RZ, RZ, 0x2 ;  /* 0x00000002ff0c7424 */ /* 0x000fe200078e00ff */
[----:B------:R-:W-:-:S13]  /*18400*/  IADD3 R2, P0, R14, R5, RZ ;  /* 0x000000050e027210 */ /* 0x000fda0007f1e0ff */
[----:B------:R-:W-:Y:S05]  /*18410*/  WARPSYNC.COLLECTIVE R15, `(.L_x_1269) ;  /* 0x000000000f087348 */ /* 0x000fea0003c00000 */
[----:B------:R0:W1:Y:S02]  /*18420*/  SHFL.IDX P6, R14, R13, R12, R11 ;  /* 0x0000000c0d0e7389 */ /* 0x00006400000c000b */
[----:B01----:R-:W-:Y:S01]  /*18430*/  ENDCOLLECTIVE ;  /* 0x000000000000791b */ /* 0x003fe20003800000 */
.L_x_1269:
        /* <DEDUP_REMOVED lines=13> */
.L_x_1270:
[----:B------:R-:W-:Y:S02]  /*18510*/  IMAD.MOV.U32 R13, RZ, RZ, R18 ;  /* 0x000000ffff0d7224 */ /* 0x000fe400078e0012 */
[----:B------:R-:W-:Y:S01]  /*18520*/  IMAD.MOV.U32 R12, RZ, RZ, 0x3 ;  /* 0x00000003ff0c7424 */ /* 0x000fe200078e00ff */
[----:B------:R-:W-:-:S13]  /*18530*/  IADD3 R2, P0, R14, R5, RZ ;  /* 0x000000050e027210 */ /* 0x000fda0007f1e0ff */
[----:B------:R-:W-:Y:S05]  /*18540*/  WARPSYNC.COLLECTIVE R15, `(.L_x_1271) ;  /* 0x000000000f087348 */ /* 0x000fea0003c00000 */
[----:B------:R0:W1:Y:S02]  /*18550*/  SHFL.IDX P6, R14, R13, R12, R11 ;  /* 0x0000000c0d0e7389 */ /* 0x00006400000c000b */
[----:B01----:R-:W-:Y:S01]  /*18560*/  ENDCOLLECTIVE ;  /* 0x000000000000791b */ /* 0x003fe20003800000 */
.L_x_1271:
        /* <DEDUP_REMOVED lines=13> */
.L_x_1272:
[----:B------:R-:W-:Y:S02]  /*18640*/  IMAD.MOV.U32 R13, RZ, RZ, R18 ;  /* 0x000000ffff0d7224 */ /* 0x000fe400078e0012 */
[----:B------:R-:W-:Y:S01]  /*18650*/  IMAD.MOV.U32 R12, RZ, RZ, 0x4 ;  /* 0x00000004ff0c7424 */ /* 0x000fe200078e00ff */
[----:B------:R-:W-:-:S13]  /*18660*/  IADD3 R2, P0, R14, R5, RZ ;  /* 0x000000050e027210 */ /* 0x000fda0007f1e0ff */
[----:B------:R-:W-:Y:S05]  /*18670*/  WARPSYNC.COLLECTIVE R15, `(.L_x_1273) ;  /* 0x000000000f087348 */ /* 0x000fea0003c00000 */
[----:B------:R0:W1:Y:S02]  /*18680*/  SHFL.IDX P6, R14, R13, R12, R11 ;  /* 0x0000000c0d0e7389 */ /* 0x00006400000c000b */
[----:B01----:R-:W-:Y:S01]  /*18690*/  ENDCOLLECTIVE ;  /* 0x000000000000791b */ /* 0x003fe20003800000 */
.L_x_1273:
        /* <DEDUP_REMOVED lines=13> */
.L_x_1274:
[----:B------:R-:W-:Y:S02]  /*18770*/  IMAD.MOV.U32 R13, RZ, RZ, R18 ;  /* 0x000000ffff0d7224 */ /* 0x000fe400078e0012 */
[----:B------:R-:W-:Y:S01]  /*18780*/  IMAD.MOV.U32 R12, RZ, RZ, 0x5 ;  /* 0x00000005ff0c7424 */ /* 0x000fe200078e00ff */
[----:B------:R-:W-:-:S13]  /*18790*/  IADD3 R2, P0, R14, R5, RZ ;  /* 0x000000050e027210 */ /* 0x000fda0007f1e0ff */
[----:B------:R-:W-:Y:S05]  /*187a0*/  WARPSYNC.COLLECTIVE R15, `(.L_x_1275) ;  /* 0x000000000f087348 */ /* 0x000fea0003c00000 */
[----:B------:R0:W1:Y:S02]  /*187b0*/  SHFL.IDX P6, R14, R13, R12, R11 ;  /* 0x0000000c0d0e7389 */ /* 0x00006400000c000b */
[----:B01----:R-:W-:Y:S01]  /*187c0*/  ENDCOLLECTIVE ;  /* 0x000000000000791b */ /* 0x003fe20003800000 */
.L_x_1275:
        /* <DEDUP_REMOVED lines=13> */
.L_x_1276:
[----:B------:R-:W-:Y:S02]  /*188a0*/  IMAD.MOV.U32 R13, RZ, RZ, R18 ;  /* 0x000000ffff0d7224 */ /* 0x000fe400078e0012 */
[----:B------:R-:W-:Y:S01]  /*188b0*/  IMAD.MOV.U32 R12, RZ, RZ, 0x6 ;  /* 0x00000006ff0c7424 */ /* 0x000fe200078e00ff */
[----:B------:R-:W-:-:S13]  /*188c0*/  IADD3 R2, P0, R14, R5, RZ ;  /* 0x000000050e027210 */ /* 0x000fda0007f1e0ff */
[----:B------:R-:W-:Y:S05]  /*188d0*/  WARPSYNC.COLLECTIVE R15, `(.L_x_1277) ;  /* 0x000000000f087348 */ /* 0x000fea0003c00000 */
[----:B------:R0:W1:Y:S02]  /*188e0*/  SHFL.IDX P6, R14, R13, R12, R11 ;  /* 0x0000000c0d0e7389 */ /* 0x00006400000c000b */
[----:B01----:R-:W-:Y:S01]  /*188f0*/  ENDCOLLECTIVE ;  /* 0x000000000000791b */ /* 0x003fe20003800000 */
.L_x_1277:
        /* <DEDUP_REMOVED lines=13> */
.L_x_1278:
[----:B------:R-:W-:Y:S02]  /*189d0*/  IMAD.MOV.U32 R13, RZ, RZ, R18 ;  /* 0x000000ffff0d7224 */ /* 0x000fe400078e0012 */
[----:B------:R-:W-:Y:S01]  /*189e0*/  IMAD.MOV.U32 R12, RZ, RZ, 0x7 ;  /* 0x00000007ff0c7424 */ /* 0x000fe200078e00ff */
[----:B------:R-:W-:-:S13]  /*189f0*/  IADD3 R2, P0, R14, R5, RZ ;  /* 0x000000050e027210 */ /* 0x000fda0007f1e0ff */
[----:B------:R-:W-:Y:S05]  /*18a00*/  WARPSYNC.COLLECTIVE R15, `(.L_x_1279) ;  /* 0x000000000f087348 */ /* 0x000fea0003c00000 */
[----:B------:R0:W1:Y:S02]  /*18a10*/  SHFL.IDX P6, R14, R13, R12, R11 ;  /* 0x0000000c0d0e7389 */ /* 0x00006400000c000b */
[----:B01----:R-:W-:Y:S01]  /*18a20*/  ENDCOLLECTIVE ;  /* 0x000000000000791b */ /* 0x003fe20003800000 */
.L_x_1279:
        /* <DEDUP_REMOVED lines=12> */
.L_x_1280:
[----:B------:R-:W-:Y:S01]  /*18af0*/  @!PT LDS RZ, [RZ] ;  /* 0x00000000fffff984 */ /* 0x000fe20000000800 */
[----:B------:R-:W-:Y:S01]  /*18b00*/  @!PT LDS RZ, [RZ] ;  /* 0x00000000fffff984 */ /* 0x000fe20000000800 */
[----:B------:R-:W-:Y:S01]  /*18b10*/  @!PT LDS RZ, [RZ] ;  /* 0x00000000fffff984 */ /* 0x000fe20000000800 */
[----:B------:R0:W-:Y:S01]  /*18b20*/  LDGSTS.E.BYPASS.LTC128B.128 [R7+0x7400], desc[UR52][R2.64+0x80], !P0 ;  /* 0x0740008002077fae */ /* 0x0001e2000c101d74 */
[----:B------:R-:W-:Y:S05]  /*18b30*/  BRA `(.L_x_1281) ;  /* 0xffffffc000f87947 */ /* 0x000fea000383ffff */
.L_x_1183:
[----:B0-----:R0:W1:Y:S02]  /*18b40*/  SYNCS.PHASECHK.TRANS64.TRYWAIT P0, [R4+URZ+0x28860], R3 ;  /* 0x02886003040075a7 */ /* 0x001064000800017f */
[----:B-1----:R-:W-:Y:S05]  /*18b50*/  @!P0 NANOSLEEP.SYNCS 0x989680 ;  /* 0x009896800000895d */ /* 0x002fea0003900000 */
[----:B------:R-:W1:Y:S02]  /*18b60*/  @!P0 SYNCS.PHASECHK.TRANS64 P0, [R4+URZ+0x28860], R3 ;  /* 0x02886003040085a7 */ /* 0x000e64000800007f */
[----:B-1----:R-:W-:Y:S05]  /*18b70*/  @!P0 BRA `(.L_x_1183) ;  /* 0xfffffffc00f08947 */ /* 0x002fea000383ffff */
[----:B------:R-:W-:Y:S05]  /*18b80*/  BRA `(.L_x_1282) ;  /* 0xffffffc800187947 */ /* 0x000fea000383ffff */
.L_x_1184:
        /* <DEDUP_REMOVED lines=8> */
.L_x_1284:
[----:B------:R-:W-:Y:S05]  /*18c10*/  BSYNC B0 ;  /* 0x0000000000007941 */ /* 0x000fea0003800000 */
.L_x_1283:
        /* <DEDUP_REMOVED lines=9> */
.L_x_1285:
[----:B------:R-:W-:Y:S02]  /*18cb0*/  IMAD.MOV.U32 R13, RZ, RZ, R18 ;  /* 0x000000ffff0d7224 */ /* 0x000fe400078e0012 */
[----:B------:R-:W-:Y:S01]  /*18cc0*/  IMAD.MOV.U32 R12, RZ, RZ, 0x1 ;  /* 0x00000001ff0c7424 */ /* 0x000fe200078e00ff */
[----:B------:R-:W-:-:S13]  /*18cd0*/  IADD3 R2, P0, R14, R6, RZ ;  /* 0x000000060e027210 */ /* 0x000fda0007f1e0ff */
[----:B------:R-:W-:Y:S05]  /*18ce0*/  WARPSYNC.COLLECTIVE R15, `(.L_x_1286) ;  /* 0x000000000f087348 */ /* 0x000fea0003c00000 */
[----:B------:R0:W1:Y:S02]  /*18cf0*/  SHFL.IDX P6, R14, R13, R12, R11 ;  /* 0x0000000c0d0e7389 */ /* 0x00006400000c000b */
[----:B01----:R-:W-:Y:S01]  /*18d00*/  ENDCOLLECTIVE ;  /* 0x000000000000791b */ /* 0x003fe20003800000 */
.L_x_1286:
[----:B------:R-:W-:Y:S01]  /*18d10*/  IMAD.X R3, RZ, RZ, R0, P0 ;  /* 0x000000ffff037224 */ /* 0x000fe200000e0600 */
[----:B------:R-:W-:Y:S01]  /*18d20*/  ISETP.LT.OR P0, PT, R5, 0x1, P3 ;  /* 0x000000010500780c */ /* 0x000fe20001f01670 */
[----:B------:R-:W-:Y:S02]  /*18d30*/  IMAD R0, R7, 0x2, R16 ;  /* 0x0000000207007824 */ /* 0x000fe400078e0210 */
        /* <DEDUP_REMOVED lines=10> */
.L_x_1287:
        /* <DEDUP_REMOVED lines=10> */
.L_x_1288:
        /* <DEDUP_REMOVED lines=12> */
.L_x_1289:
        /* <DEDUP_REMOVED lines=10> */
.L_x_1290:
        /* <DEDUP_REMOVED lines=12> */
.L_x_1291:
        /* <DEDUP_REMOVED lines=10> */
.L_x_1292:
        /* <DEDUP_REMOVED lines=12> */
.L_x_1293:
        /* <DEDUP_REMOVED lines=10> */
.L_x_1294:
        /* <DEDUP_REMOVED lines=12> */
.L_x_1295:
        /* <DEDUP_REMOVED lines=10> */
.L_x_1296:
        /* <DEDUP_REMOVED lines=12> */
.L_x_1297:
        /* <DEDUP_REMOVED lines=10> */
.L_x_1298:
        /* <DEDUP_REMOVED lines=12> */
.L_x_1299:
[----:B------:R-:W-:Y:S01]  /*19620*/  @!PT LDS RZ, [RZ] ;  /* 0x00000000fffff984 */ /* 0x000fe20000000800 */
[----:B------:R-:W-:Y:S01]  /*19630*/  @!PT LDS RZ, [RZ] ;  /* 0x00000000fffff984 */ /* 0x000fe20000000800 */
[----:B------:R-:W-:Y:S01]  /*19640*/  @!PT LDS RZ, [RZ] ;  /* 0x00000000fffff984 */ /* 0x000fe20000000800 */
[----:B------:R0:W-:Y:S01]  /*19650*/  LDGSTS.E.BYPASS.LTC128B.128 [R0+0x7400], desc[UR52][R2.64+0x80], !P0 ;  /* 0x0740008002007fae */ /* 0x0001e2000c101d74 */
[----:B------:R-:W-:Y:S05]  /*19660*/  BRA `(.L_x_1300) ;  /* 0xffffffc0006c7947 */ /* 0x000fea000383ffff */
.L_x_1189:
[----:B------:R-:W-:Y:S01]  /*19670*/  BSSY B0, `(.L_x_1301) ;  /* 0x0000008000007945 */ /* 0x000fe20003800000 */
[----:B------:R-:W-:Y:S02]  /*19680*/  IMAD.MOV.U32 R13, RZ, RZ, R34 ;  /* 0x000000ffff0d7224 */ /* 0x000fe400078e0022 */
[----:B------:R-:W-:Y:S02]  /*19690*/  IMAD.MOV.U32 R12, RZ, RZ, RZ ;  /* 0x000000ffff0c7224 */ /* 0x000fe400078e00ff */
[----:B------:R-:W-:Y:S02]  /*196a0*/  IMAD.MOV.U32 R11, RZ, RZ, 0x1f ;  /* 0x0000001fff0b7424 */ /* 0x000fe400078e00ff */
[----:B------:R-:W-:-:S07]  /*196b0*/  IMAD.MOV.U32 R15, RZ, RZ, -0x1 ;  /* 0xffffffffff0f7424 */ /* 0x000fce00078e00ff */
[----:B-----5:R-:W-:Y:S05]  /*196c0*/  WARPSYNC.COLLECTIVE R15, `(.L_x_1302) ;  /* 0x000000000f087348 */ /* 0x020fea0003c00000 */
[----:B------:R0:W1:Y:S02]  /*196d0*/  SHFL.IDX P6, R14, R13, R12, R11 ;  /* 0x0000000c0d0e7389 */ /* 0x00006400000c000b */
[----:B01---5:R-:W-:Y:S01]  /*196e0*/  ENDCOLLECTIVE ;  /* 0x000000000000791b */ /* 0x023fe20003800000 */
.L_x_1302:
[----:B------:R-:W-:Y:S05]  /*196f0*/  BSYNC B0 ;  /* 0x0000000000007941 */ /* 0x000fea0003800000 */
.L_x_1301:
[----:B------:R-:W-:Y:S05]  /*19700*/  BRA `(.L_x_1303) ;  /* 0xffffffc000f07947 */ /* 0x000fea000383ffff */
.L_x_1192:
[----:B-1----:R1:W2:Y:S02]  /*19710*/  SYNCS.PHASECHK.TRANS64.TRYWAIT P0, [R4+URZ+0x28820], R0 ;  /* 0x02882000040075a7 */ /* 0x0022a4000800017f */
[----:B--2---:R-:W-:Y:S05]  /*19720*/  @!P0 NANOSLEEP.SYNCS 0x989680 ;  /* 0x009896800000895d */ /* 0x004fea0003900000 */
[----:B------:R-:W2:Y:S02]  /*19730*/  @!P0 SYNCS.PHASECHK.TRANS64 P0, [R4+URZ+0x28820], R0 ;  /* 0x02882000040085a7 */ /* 0x000ea4000800007f */
[----:B--2---:R-:W-:Y:S05]  /*19740*/  @!P0 BRA `(.L_x_1192) ;  /* 0xfffffffc00f08947 */ /* 0x004fea000383ffff */
[----:B------:R-:W-:Y:S05]  /*19750*/  BRA `(.L_x_1304) ;  /* 0xffffffc400347947 */ /* 0x000fea000383ffff */
.L_x_1193:
[----:B------:R-:W2:Y:S01]  /*19760*/  S2R R2, SR_TID.X ;  /* 0x0000000000027919 */ /* 0x000ea20000002100 */
[----:B------:R-:W-:Y:S01]  /*19770*/  BSSY B0, `(.L_x_1305) ;  /* 0x000000a000007945 */ /* 0x000fe20003800000 */
        /* <DEDUP_REMOVED lines=9> */
.L_x_1306:
[----:B------:R-:W-:Y:S05]  /*19810*/  BSYNC B0 ;  /* 0x0000000000007941 */ /* 0x000fea0003800000 */
.L_x_1305:
[----:B------:R-:W-:Y:S05]  /*19820*/  BRA `(.L_x_1307) ;  /* 0xffffffc4001c7947 */ /* 0x000fea000383ffff */
.L_x_1196:
[----:B------:R-:W-:Y:S01]  /*19830*/  BSSY B1, `(.L_x_1308) ;  /* 0x0000006000017945 */ /* 0x000fe20003800000 */
[----:B------:R-:W-:-:S07]  /*19840*/  IMAD.MOV.U32 R15, RZ, RZ, -0x1 ;  /* 0xffffffffff0f7424 */ /* 0x000fce00078e00ff */
[----:B01---5:R-:W-:Y:S05]  /*19850*/  WARPSYNC.COLLECTIVE R15, `(.L_x_1309) ;  /* 0x000000000f0c7348 */ /* 0x023fea0003c00000 */
[----:B------:R-:W-:Y:S02]  /*19860*/  ELECT P6, UR62, PT ;  /* 0x00000000003e782f */ /* 0x000fe400038c0000 */
[----:B------:R-:W-:Y:S01]  /*19870*/  MOV R14, UR62 ;  /* 0x0000003e000e7c02 */ /* 0x000fe20008000f00 */
[----:B01---5:R-:W-:Y:S10]  /*19880*/  ENDCOLLECTIVE ;  /* 0x000000000000791b */ /* 0x023ff40003800000 */
.L_x_1309:
[----:B------:R-:W-:Y:S05]  /*19890*/  BSYNC B1 ;  /* 0x0000000000017941 */ /* 0x000fea0003800000 */
.L_x_1308:
[----:B------:R-:W-:Y:S05]  /*198a0*/  BRA `(.L_x_1310) ;  /* 0xffffffc400147947 */ /* 0x000fea000383ffff */
.L_x_1198:
[----:B-1----:R1:W2:Y:S02]  /*198b0*/  SYNCS.PHASECHK.TRANS64.TRYWAIT P1, [R5+URZ+0x28840], R0 ;  /* 0x02884000050075a7 */ /* 0x0022a4000802017f */
[----:B--2---:R-:W-:Y:S05]  /*198c0*/  @!P1 NANOSLEEP.SYNCS 0x989680 ;  /* 0x009896800000995d */ /* 0x004fea0003900000 */
[----:B------:R-:W2:Y:S02]  /*198d0*/  @!P1 SYNCS.PHASECHK.TRANS64 P1, [R5+URZ+0x28840], R0 ;  /* 0x02884000050095a7 */ /* 0x000ea4000802007f */
[----:B--2---:R-:W-:Y:S05]  /*198e0*/  @!P1 BRA `(.L_x_1198) ;  /* 0xfffffffc00f09947 */ /* 0x004fea000383ffff */
[----:B------:R-:W-:Y:S05]  /*198f0*/  BRA `(.L_x_1311) ;  /* 0xffffffc400347947 */ /* 0x000fea000383ffff */
.L_x_1200:
[----:B--2---:R2:W3:Y:S02]  /*19900*/  SYNCS.PHASECHK.TRANS64.TRYWAIT P1, [R23+URZ+0x28840], R2 ;  /* 0x02884002170075a7 */ /* 0x0044e4000802017f */
[----:B---3--:R-:W-:Y:S05]  /*19910*/  @!P1 NANOSLEEP.SYNCS 0x989680 ;  /* 0x009896800000995d */ /* 0x008fea0003900000 */
[----:B------:R-:W3:Y:S02]  /*19920*/  @!P1 SYNCS.PHASECHK.TRANS64 P1, [R23+URZ+0x28840], R2 ;  /* 0x02884002170095a7 */ /* 0x000ee4000802007f */
[----:B---3--:R-:W-:Y:S05]  /*19930*/  @!P1 BRA `(.L_x_1200) ;  /* 0xfffffffc00f09947 */ /* 0x008fea000383ffff */
[----:B------:R-:W-:Y:S05]  /*19940*/  BRA `(.L_x_1312) ;  /* 0xffffffc400407947 */ /* 0x000fea000383ffff */
.L_x_1202:
[----:B---3--:R3:W4:Y:S02]  /*19950*/  SYNCS.PHASECHK.TRANS64.TRYWAIT P1, [R5+URZ+0x28860], R0 ;  /* 0x02886000050075a7 */ /* 0x008724000802017f */
[----:B----4-:R-:W-:Y:S05]  /*19960*/  @!P1 NANOSLEEP.SYNCS 0x989680 ;  /* 0x009896800000995d */ /* 0x010fea0003900000 */
[----:B------:R-:W4:Y:S02]  /*19970*/  @!P1 SYNCS.PHASECHK.TRANS64 P1, [R5+URZ+0x28860], R0 ;  /* 0x02886000050095a7 */ /* 0x000f24000802007f */
[----:B----4-:R-:W-:Y:S05]  /*19980*/  @!P1 BRA `(.L_x_1202) ;  /* 0xfffffffc00f09947 */ /* 0x010fea000383ffff */
[----:B------:R-:W-:Y:S05]  /*19990*/  BRA `(.L_x_1313) ;  /* 0xffffffc4003c7947 */ /* 0x000fea000383ffff */
.L_x_1314:
        /* <DEDUP_REMOVED lines=14> */
.L_x_3481:


//--------------------- .text._ZN7cutlass13device_kernelIN5flash11enable_sm90INS1_16FlashAttnFwdSm90INS1_25CollectiveMainloopFwdSm90ILi2EN4cute5tupleIJNS5_1CILi1EEES8_S8_EEENS6_IJNS7_ILi128EEESA_SA_EEELi128ENS_10bfloat16_tEfNS_4arch4Sm90ELb0ELb1ELb1ELb1ELb1ELb0ELb0ELb1ELb1ELb1ELb0ELb0EEENS1_21CollectiveEpilogueFwdISB_S9_SC_SE_Li256ELb1ELb1ELb0ELb0EEENS1_36VarlenDynamicPersistentTileSchedulerILi128ELi128ELi256ELi128ELb0ELb1ELb1ELb1ELb0ELb1EEEEEEEEEvNT_6ParamsE --------------------------
	.section	.text._ZN7cutlass13device_kernelIN5flash11enable_sm90INS1_16FlashAttnFwdSm90INS1_25CollectiveMainloopFwdSm90ILi2EN4cute5tupleIJNS5_1CILi1EEES8_S8_EEENS6_IJNS7_ILi128EEESA_SA_EEELi128ENS_10bfloat16_tEfNS_4arch4Sm90ELb0ELb1ELb1ELb1ELb1ELb0ELb0ELb1ELb1ELb1ELb0ELb0EEENS1_21CollectiveEpilogueFwdISB_S9_SC_SE_Li256ELb1ELb1ELb0ELb0EEENS1_36VarlenDynamicPersistentTileSchedulerILi128ELi128ELi256ELi128ELb0ELb1ELb1ELb1ELb0ELb1EEEEEEEEEvNT_6ParamsE,"ax",@progbits
	.align	128
.text._ZN7cutlass13device_kernelIN5flash11enable_sm90INS1_16FlashAttnFwdSm90INS1_25CollectiveMainloopFwdSm90ILi2EN4cute5tupleIJNS5_1CILi1EEES8_S8_EEENS6_IJNS7_ILi128EEESA_SA_EEELi128ENS_10bfloat16_tEfNS_4arch4Sm90ELb0ELb1ELb1ELb1ELb1ELb0ELb0ELb1ELb1ELb1ELb0ELb0EEENS1_21CollectiveEpilogueFwdISB_S9_SC_SE_Li256ELb1ELb1ELb0ELb0EEENS1_36VarlenDynamicPersistentTileSchedulerILi128ELi128ELi256ELi128ELb0ELb1ELb1ELb1ELb0ELb1EEEEEEEEEvNT_6ParamsE:
        .type           _ZN7cutlass13device_kernelIN5flash11enable_sm90INS1_16FlashAttnFwdSm90INS1_25CollectiveMainloopFwdSm90ILi2EN4cute5tupleIJNS5_1CILi1EEES8_S8_EEENS6_IJNS7_ILi128EEESA_SA_EEELi128ENS_10bfloat16_tEfNS_4arch4Sm90ELb0ELb1ELb1ELb1ELb1ELb0ELb0ELb1ELb1ELb1ELb0ELb0EEENS1_21CollectiveEpilogueFwdISB_S9_SC_SE_Li256ELb1ELb1ELb0ELb0EEENS1_36VarlenDynamicPersistentTileSchedulerILi128ELi128ELi256ELi128ELb0ELb1ELb1ELb1ELb0ELb1EEEEEEEEEvNT_6ParamsE,@function
        .size           _ZN7cutlass13device_kernelIN5flash11enable_sm90INS1_16FlashAttnFwdSm90INS1_25CollectiveMainloopFwdSm90ILi2EN4cute5tupleIJNS5_1CILi1EEES8_S8_EEENS6_IJNS7_ILi128EEESA_SA_EEELi128ENS_10bfloat16_tEfNS_4arch4Sm90ELb0ELb1ELb1ELb1ELb1ELb0ELb0ELb1ELb1ELb1ELb0ELb0EEENS1_21CollectiveEpilogueFwdISB_S9_SC_SE_Li256ELb1ELb1ELb0ELb0EEENS1_36VarlenDynamicPersistentTileSchedulerILi128ELi128ELi256ELi128ELb0ELb1ELb1ELb1ELb0ELb1EEEEEEEEEvNT_6ParamsE,(.L_x_3482 - _ZN7cutlass13device_kernelIN5flash11enable_sm90INS1_16FlashAttnFwdSm90INS1_25CollectiveMainloopFwdSm90ILi2EN4cute5tupleIJNS5_1CILi1EEES8_S8_EEENS6_IJNS7_ILi128EEESA_SA_EEELi128ENS_10bfloat16_tEfNS_4arch4Sm90ELb0ELb1ELb1ELb1ELb1ELb0ELb0ELb1ELb1ELb1ELb0ELb0EEENS1_21CollectiveEpilogueFwdISB_S9_SC_SE_Li256ELb1ELb1ELb0ELb0EEENS1_36VarlenDynamicPersistentTileSchedulerILi128ELi128ELi256ELi128ELb0ELb1ELb1ELb1ELb0ELb1EEEEEEEEEvNT_6ParamsE)
        .other          _ZN7cutlass13device_kernelIN5flash11enable_sm90INS1_16FlashAttnFwdSm90INS1_25CollectiveMainloopFwdSm90ILi2EN4cute5tupleIJNS5_1CILi1EEES8_S8_EEENS6_IJNS7_ILi128EEESA_SA_EEELi128ENS_10bfloat16_tEfNS_4arch4Sm90ELb0ELb1ELb1ELb1ELb1ELb0ELb0ELb1ELb1ELb1ELb0ELb0EEENS1_21CollectiveEpilogueFwdISB_S9_SC_SE_Li256ELb1ELb1ELb0ELb0EEENS1_36VarlenDynamicPersistentTileSchedulerILi128ELi128ELi256ELi128ELb0ELb1ELb1ELb1ELb0ELb1EEEEEEEEEvNT_6ParamsE,@"STO_CUDA_ENTRY STV_DEFAULT"
_ZN7cutlass13device_kernelIN5flash11enable_sm90INS1_16FlashAttnFwdSm90INS1_25CollectiveMainloopFwdSm90ILi2EN4cute5tupleIJNS5_1CILi1EEES8_S8_EEENS6_IJNS7_ILi128EEESA_SA_EEELi128ENS_10bfloat16_tEfNS_4arch4Sm90ELb0ELb1ELb1ELb1ELb1ELb0ELb0ELb1ELb1ELb1ELb0ELb0EEENS1_21CollectiveEpilogueFwdISB_S9_SC_SE_Li256ELb1ELb1ELb0ELb0EEENS1_36VarlenDynamicPersistentTileSchedulerILi128ELi128ELi256ELi128ELb0ELb1ELb1ELb1ELb0ELb1EEEEEEEEEvNT_6ParamsE:
[----:B------:R-:W0:Y:S02]  /*0000*/  LDC R1, c[0x0][0x28] ;  /* 0x00000a00ff017b82 */ /* 0x000e240000000800 */
[----:B0-----:R-:W-:Y:S01]  /*0010*/  VIADD R1, R1, 0xffffffe0 ;  /* 0xffffffe001017836 */ /* 0x001fe20000000000 */
[----:B------:R-:W0:Y:S01]  /*0020*/  S2R R3, SR_TID.X ;  /* 0x0000000000037919 */ /* 0x000e220000002100 */
[----:B------:R-:W-:Y:S01]  /*0030*/  ELECT P0, URZ, PT ;  /* 0x00000000003f782f */ /* 0x000fe20003800000 */
[----:B------:R-:W-:Y:S01]  /*0040*/  UMOV UR4, 0x80 ;  /* 0x0000008000047882 */ /* 0x000fe20000000000 */
[----:B------:R-:W-:Y:S01]  /*0050*/  UMOV UR7, 0x100 ;  /* 0x0000010000077882 */ /* 0x000fe20000000000 */
[--C-:B0-----:R-:W-:Y:S02]  /*0060*/  SHF.R.U32.HI R0, RZ, 0x5, R3.reuse ;  /* 0x00000005ff007819 */ /* 0x101fe40000011603 */
[----:B------:R-:W-:-:S03]  /*0070*/  SHF.R.U32.HI R23, RZ, 0x7, R3 ;  /* 0x00000007ff177819 */ /* 0x000fc60000011603 */
[----:B------:R-:W0:Y:S04]  /*0080*/  SHFL.IDX PT, R2, R0, RZ, 0x1f ;  /* 0x00001fff00027589 */ /* 0x000e2800000e0000 */
[----:B------:R1:W2:Y:S01]  /*0090*/  SHFL.IDX PT, R3, R23, RZ, 0x1f ;  /* 0x00001fff17037589 */ /* 0x0002a200000e0000 */
[C---:B0-----:R-:W-:Y:S02]  /*00a0*/  ISETP.NE.OR P0, PT, R2.reuse, RZ, !P0 ;  /* 0x000000ff0200720c */ /* 0x041fe40004705670 */
[----:B------:R-:W-:-:S11]  /*00b0*/  ISETP.NE.AND P1, PT, R2, RZ, PT ;  /* 0x000000ff0200720c */ /* 0x000fd60003f25270 */
[----:B------:R-:W-:Y:S01]  /*00c0*/  VOTEU.ALL UP0, P0 ;  /* 0x00000000003f7886 */ /* 0x000fe20000000000 */
[----:B------:R-:W-:-:S04]  /*00d0*/  VOTEU.ALL UP1, P0 ;  /* 0x00000000003f7886 */ /* 0x000fc80000020000 */
[----:B------:R-:W0:Y:S01]  /*00e0*/  @!UP0 S2UR UR8, SR_CgaCtaId ;  /* 0x00000000000889c3 */ /* 0x000e220000008800 */
[----:B------:R-:W-:Y:S01]  /*00f0*/  @!UP0 UMOV UR6, 0x400 ;  /* 0x0000040000068882 */ /* 0x000fe20000000000 */
[----:B------:R-:W-:-:S04]  /*0100*/  @!UP0 UIADD3 UR4, -UR4, 0x100000, URZ ;  /* 0x0010000004048890 */ /* 0x000fc8000fffe13f */
[----:B------:R-:W-:Y:S02]  /*0110*/  @!UP0 USHF.L.U32 UR5, UR4, 0xb, URZ ;  /* 0x0000000b04058899 */ /* 0x000fe4000800063f */
[----:B------:R-:W-:Y:S02]  /*0120*/  @!UP0 USHF.L.U32 UR4, UR4, 0x1, URZ ;  /* 0x0000000104048899 */ /* 0x000fe4000800063f */
[----:B0-----:R-:W-:Y:S02]  /*0130*/  @!UP0 ULEA UR8, UR8, UR6, 0x18 ;  /* 0x0000000608088291 */ /* 0x001fe4000f8ec03f */
[----:B------:R-:W-:-:S04]  /*0140*/  @!UP0 UIADD3 UR6, -UR7, 0x100000, URZ ;  /* 0x0010000007068890 */ /* 0x000fc8000fffe13f */
[----:B------:R-:W-:Y:S02]  /*0150*/  @!UP0 USHF.L.U32 UR7, UR6, 0xb, URZ ;  /* 0x0000000b06078899 */ /* 0x000fe4000800063f */
[----:B------:R-:W-:Y:S01]  /*0160*/  @!UP0 USHF.L.U32 UR6, UR6, 0x1, URZ ;  /* 0x0000000106068899 */ /* 0x000fe2000800063f */
[----:B------:R-:W-:-:S05]  /*0170*/  VOTEU.ALL UP0, P0 ;  /* 0x00000000003f7886 */ /* 0x000fca0000000000 */
[----:B------:R1:W0:Y:S06]  /*0180*/  @!UP0 SYNCS.EXCH.64 URZ, [UR8+0x28800], UR4 ;  /* 0x02880004083f85b2 */ /* 0x00022c0008000100 */
[----:B------:R1:W3:Y:S02]  /*0190*/  @!UP1 SYNCS.EXCH.64 URZ, [UR8+0x28820], UR6 ;  /* 0x02882006083f95b2 */ /* 0x0002e40008000100 */
[----:B-12---:R-:W-:Y:S05]  /*01a0*/  @P1 BRA `(.L_x_1315) ;  /* 0x0000000000481947 */ /* 0x006fea0003800000 */
[----:B------:R-:W1:Y:S01]  /*01b0*/  S2UR UR5, SR_CgaCtaId ;  /* 0x00000000000579c3 */ /* 0x000e620000008800 */
[----:B------:R-:W-:Y:S01]  /*01c0*/  UMOV UR4, 0x400 ;  /* 0x0000040000047882 */ /* 0x000fe20000000000 */
[----:B------:R-:W-:Y:S01]  /*01d0*/  UMOV UR6, 0x80 ;  /* 0x0000008000067882 */ /* 0x000fe20000000000 */
[----:B------:R-:W-:Y:S01]  /*01e0*/  UMOV UR7, 0x100 ;  /* 0x0000010000077882 */ /* 0x000fe20000000000 */
[----:B------:R-:W-:Y:S01]  /*01f0*/  ELECT P0, URZ, PT ;  /* 0x00000000003f782f */ /* 0x000fe20003800000 */
[----:B-1----:R-:W-:Y:S02]  /*0200*/  ULEA UR8, UR5, UR4, 0x18 ;  /* 0x0000000405087291 */ /* 0x002fe4000f8ec03f */
[----:B------:R-:W-:-:S04]  /*0210*/  UIADD3 UR4, -UR6, 0x100000, URZ ;  /* 0x0010000006047890 */ /* 0x000fc8000fffe13f */
[----:B------:R-:W-:Y:S02]  /*0220*/  USHF.L.U32 UR5, UR4, 0xb, URZ ;  /* 0x0000000b04057899 */ /* 0x000fe4000800063f */
[----:B------:R-:W-:Y:S02]  /*0230*/  USHF.L.U32 UR4, UR4, 0x1, URZ ;  /* 0x0000000104047899 */ /* 0x000fe4000800063f */
[----:B------:R-:W-:-:S04]  /*0240*/  UIADD3 UR6, -UR7, 0x100000, URZ ;  /* 0x0010000007067890 */ /* 0x000fc8000fffe13f */
[----:B------:R-:W-:Y:S02]  /*0250*/  USHF.L.U32 UR7, UR6, 0xb, URZ ;  /* 0x0000000b06077899 */ /* 0x000fe4000800063f */
[----:B------:R-:W-:Y:S01]  /*0260*/  USHF.L.U32 UR6, UR6, 0x1, URZ ;  /* 0x0000000106067899 */ /* 0x000fe2000800063f */
[----:B------:R-:W1:Y:S03]  /*0270*/  FENCE.VIEW.ASYNC.S ;  /* 0x00000000000073c6 */ /* 0x000e660000000000 */
[----:B-1----:R1:W2:Y:S08]  /*0280*/  SYNCS.EXCH.64 URZ, [UR8+0x28830], UR4 ;  /* 0x02883004083f75b2 */ /* 0x0022b00008000100 */
[----:B------:R1:W4:Y:S01]  /*0290*/  SYNCS.EXCH.64 URZ, [UR8+0x28840], UR6 ;  /* 0x02884006083f75b2 */ /* 0x0003220008000100 */
[----:B------:R1:W0:Y:S01]  /*02a0*/  SYNCS.EXCH.64 URZ, [UR8+0x28838], UR4 ;  /* 0x02883804083f75b2 */ /* 0x0002220008000100 */
[----:B------:R1:W0:Y:S01]  /*02b0*/  SYNCS.EXCH.64 URZ, [UR8+0x28848], UR6 ;  /* 0x02884806083f75b2 */ /* 0x0002220008000100 */
[----:B------:R-:W-:Y:S01]  /*02c0*/  NOP ;  /* 0x0000000000007918 */ /* 0x000fe20000000000 */
.L_x_1315:
[----:B------:R-:W5:Y:S01]  /*02d0*/  SHFL.IDX PT, R2, R0, RZ, 0x1f ;  /* 0x00001fff00027589 */ /* 0x000f6200000e0000 */
[----:B------:R-:W-:Y:S01]  /*02e0*/  NOP ;  /* 0x0000000000007918 */ /* 0x000fe20000000000 */
[----:B-----5:R-:W-:-:S13]  /*02f0*/  ISETP.NE.AND P0, PT, R2, RZ, PT ;  /* 0x000000ff0200720c */ /* 0x020fda0003f05270 */
[----:B------:R-:W-:Y:S05]  /*0300*/  @P0 BRA `(.L_x_1316) ;  /* 0x0000000000480947 */ /* 0x000fea0003800000 */
[----:B-1----:R-:W1:Y:S01]  /*0310*/  S2UR UR5, SR_CgaCtaId ;  /* 0x00000000000579c3 */ /* 0x002e620000008800 */
        /* <DEDUP_REMOVED lines=12> */
[----:B-1----:R1:W0:Y:S08]  /*03e0*/  SYNCS.EXCH.64 URZ, [UR8+0x28850], UR4 ;  /* 0x02885004083f75b2 */ /* 0x0022300008000100 */
[----:B------:R1:W0:Y:S01]  /*03f0*/  SYNCS.EXCH.64 URZ, [UR8+0x28860], UR6 ;  /* 0x02886006083f75b2 */ /* 0x0002220008000100 */
[----:B------:R1:W0:Y:S01]  /*0400*/  SYNCS.EXCH.64 URZ, [UR8+0x28858], UR4 ;  /* 0x02885804083f75b2 */ /* 0x0002220008000100 */
[----:B------:R1:W0:Y:S01]  /*0410*/  SYNCS.EXCH.64 URZ, [UR8+0x28868], UR6 ;  /* 0x02886806083f75b2 */ /* 0x0002220008000100 */
[----:B------:R-:W-:Y:S01]  /*0420*/  NOP ;  /* 0x0000000000007918 */ /* 0x000fe20000000000 */
.L_x_1316:
[----:B------:R-:W5:Y:S01]  /*0430*/  SHFL.IDX PT, R2, R0, RZ, 0x1f ;  /* 0x00001fff00027589 */ /* 0x000f6200000e0000 */
[----:B------:R-:W-:Y:S01]  /*0440*/  NOP ;  /* 0x0000000000007918 */ /* 0x000fe20000000000 */
[----:B-----5:R-:W-:-:S13]  /*0450*/  ISETP.NE.AND P0, PT, R2, RZ, PT ;  /* 0x000000ff0200720c */ /* 0x020fda0003f05270 */
[----:B------:R-:W-:Y:S05]  /*0460*/  @P0 BRA `(.L_x_1317) ;  /* 0x0000000000380947 */ /* 0x000fea0003800000 */
[----:B-1----:R-:W1:Y:S01]  /*0470*/  S2UR UR5, SR_CgaCtaId ;  /* 0x00000000000579c3 */ /* 0x002e620000008800 */
[----:B------:R-:W-:Y:S01]  /*0480*/  UMOV UR4, 0x400 ;  /* 0x0000040000047882 */ /* 0x000fe20000000000 */
[----:B------:R-:W-:Y:S01]  /*0490*/  UMOV UR7, 0x80 ;  /* 0x0000008000077882 */ /* 0x000fe20000000000 */
[----:B------:R-:W-:Y:S01]  /*04a0*/  ELECT P0, URZ, PT ;  /* 0x00000000003f782f */ /* 0x000fe20003800000 */
[----:B-1----:R-:W-:Y:S02]  /*04b0*/  ULEA UR6, UR5, UR4, 0x18 ;  /* 0x0000000405067291 */ /* 0x002fe4000f8ec03f */
[----:B------:R-:W-:-:S04]  /*04c0*/  UIADD3 UR4, -UR7, 0x100000, URZ ;  /* 0x0010000007047890 */ /* 0x000fc8000fffe13f */
[----:B------:R-:W-:Y:S02]  /*04d0*/  USHF.L.U32 UR5, UR4, 0xb, URZ ;  /* 0x0000000b04057899 */ /* 0x000fe4000800063f */
[----:B------:R-:W-:Y:S01]  /*04e0*/  USHF.L.U32 UR4, UR4, 0x1, URZ ;  /* 0x0000000104047899 */ /* 0x000fe2000800063f */
[----:B------:R-:W1:Y:S11]  /*04f0*/  FENCE.VIEW.ASYNC.S ;  /* 0x00000000000073c6 */ /* 0x000e760000000000 */
[----:B-1----:R1:W0:Y:S01]  /*0500*/  SYNCS.EXCH.64 URZ, [UR6+0x28870], UR4 ;  /* 0x02887004063f75b2 */ /* 0x0022220008000100 */
[----:B------:R1:W0:Y:S01]  /*0510*/  SYNCS.EXCH.64 URZ, [UR6+0x28880], UR4 ;  /* 0x02888004063f75b2 */ /* 0x0002220008000100 */
[----:B------:R1:W0:Y:S01]  /*0520*/  SYNCS.EXCH.64 URZ, [UR6+0x28878], UR4 ;  /* 0x02887804063f75b2 */ /* 0x0002220008000100 */
[----:B------:R1:W0:Y:S01]  /*0530*/  SYNCS.EXCH.64 URZ, [UR6+0x28888], UR4 ;  /* 0x02888804063f75b2 */ /* 0x0002220008000100 */
[----:B------:R-:W-:Y:S01]  /*0540*/  NOP ;  /* 0x0000000000007918 */ /* 0x000fe20000000000 */
.L_x_1317:
        /* <DEDUP_REMOVED lines=22> */
.L_x_1318:
[----:B------:R-:W5:Y:S01]  /*06b0*/  SHFL.IDX PT, R2, R0, RZ, 0x1f ;  /* 0x00001fff00027589 */ /* 0x000f6200000e0000 */
[----:B------:R-:W-:Y:S01]  /*06c0*/  R2UR UR9, R3 ;  /* 0x00000000030972ca */ /* 0x000fe200000e0000 */
        /* <DEDUP_REMOVED lines=21> */
.L_x_1319:
[----:B------:R-:W-:Y:S01]  /*0820*/  UISETP.NE.AND UP0, UPT, UR9, URZ, UPT ;  /* 0x0000003f0900728c */ /* 0x000fe2000bf05270 */
[----:B------:R-:W-:Y:S01]  /*0830*/  NOP ;  /* 0x0000000000007918 */ /* 0x000fe20000000000 */
[----:B------:R-:W-:Y:S01]  /*0840*/  UMOV UR43, 0x1 ;  /* 0x00000001002b7882 */ /* 0x000fe20000000000 */
[----:B------:R-:W-:Y:S01]  /*0850*/  ULDC.64 UR54, c[0x0][0x208] ;  /* 0x0000820000367ab9 */ /* 0x000fe20000000a00 */
[----:B------:R-:W-:Y:S01]  /*0860*/  USEL UR43, UR43, 0x2, !UP0 ;  /* 0x000000022b2b7887 */ /* 0x000fe2000c000000 */
[----:B0-234-:R-:W-:Y:S01]  /*0870*/  BAR.SYNC.DEFER_BLOCKING 0x0 ;  /* 0x0000000000007b1d */ /* 0x01dfe20000010000 */
[----:B------:R-:W-:-:S13]  /*0880*/  PLOP3.LUT P0, PT, PT, PT, UP0, 0x80, 0x0 ;  /* 0x000000000000781c */ /* 0x000fda0003f0f008 */
[----:B------:R-:W-:Y:S05]  /*0890*/  @!P0 BRA `(.L_x_1320) ;  /* 0x0000011400a08947 */ /* 0x000fea0003800000 */
.L_x_1321:
[----:B------:R-:W-:-:S08]  /*08a0*/  NOP ;  /* 0x0000000000007918 */ /* 0x000fd00000000000 */
[----:B------:R-:W0:Y:S02]  /*08b0*/  USETMAXREG.TRY_ALLOC.CTAPOOL UP0, 0xe8 ;  /* 0x000000e8000079c8 */ /* 0x000e240008000600 */
[----:B0-----:R-:W-:-:S13]  /*08c0*/  PLOP3.LUT P0, PT, PT, PT, UP0, 0x80, 0x0 ;  /* 0x000000000000781c */ /* 0x001fda0003f0f008 */
[----:B------:R-:W-:Y:S05]  /*08d0*/  @!P0 BRA `(.L_x_1321) ;  /* 0xfffffffc00f08947 */ /* 0x000fea000383ffff */
[----:B------:R-:W0:Y:S01]  /*08e0*/  S2R R2, SR_TID.X ;  /* 0x0000000000027919 */ /* 0x000e220000002100 */
[----:B-1----:R-:W1:Y:S01]  /*08f0*/  S2UR UR5, SR_CgaCtaId ;  /* 0x00000000000579c3 */ /* 0x002e620000008800 */
        /* <DEDUP_REMOVED lines=19> */
[----:B------:R-:W-:Y:S01]  /*0a30*/  R2UR UR5, R5 ;  /* 0x00000000050572ca */ /* 0x000fe200000e0000 */
[----:B------:R-:W-:Y:S01]  /*0a40*/  UMOV UR46, URZ ;  /* 0x0000003f002e7c82 */ /* 0x000fe20008000000 */
[CC--:B------:R-:W-:Y:S02]  /*0a50*/  LEA.HI R3, R0.reuse, R191.reuse, RZ, 0x7 ;  /* 0x000000bf00037211 */ /* 0x0c0fe400078f38ff */
[----:B------:R-:W-:-:S02]  /*0a60*/  LEA.HI R4, R0, R191, RZ, 0x5 ;  /* 0x000000bf00047211 */ /* 0x000fc400078f28ff */
[----:B------:R-:W-:Y:S02]  /*0a70*/  LOP3.LUT R2, R3, 0xffffff80, RZ, 0xc0, !PT ;  /* 0xffffff8003027812 */ /* 0x000fe400078ec0ff */
[----:B------:R-:W-:Y:S01]  /*0a80*/  SHF.R.S32.HI R186, RZ, 0x7, R3 ;  /* 0x00000007ffba7819 */ /* 0x000fe20000011403 */
[----:B------:R-:W-:Y:S02]  /*0a90*/  IMAD.SHL.U32 R6, R4, 0x20, RZ ;  /* 0x0000002004067824 */ /* 0x000fe400078e00ff */
[----:B------:R-:W-:Y:S01]  /*0aa0*/  IMAD.IADD R185, R191, 0x1, -R2 ;  /* 0x00000001bfb97824 */ /* 0x000fe200078e0a02 */
[----:B------:R-:W-:Y:S02]  /*0ab0*/  LEA.HI R2, R0, R191, RZ, 0x4 ;  /* 0x000000bf00027211 */ /* 0x000fe400078f20ff */
[----:B------:R-:W-:Y:S02]  /*0ac0*/  LOP3.LUT R7, R6, 0xfffffc00, RZ, 0xc0, !PT ;  /* 0xfffffc0006077812 */ /* 0x000fe400078ec0ff */
[----:B------:R-:W-:-:S02]  /*0ad0*/  SHF.R.S32.HI R8, RZ, 0x1f, R185 ;  /* 0x0000001fff087819 */ /* 0x000fc400000114b9 */
[----:B------:R-:W-:Y:S02]  /*0ae0*/  LEA.HI R6, R0, R191, RZ, 0x2 ;  /* 0x000000bf00067211 */ /* 0x000fe400078f10ff */
[----:B------:R-:W-:Y:S02]  /*0af0*/  LEA.HI R9, R8, R185, RZ, 0x2 ;  /* 0x000000b908097211 */ /* 0x000fe400078f10ff */
[----:B------:R-:W-:Y:S02]  /*0b00*/  SHF.R.S32.HI R5, RZ, 0x4, R2 ;  /* 0x00000004ff057819 */ /* 0x000fe40000011402 */
[--C-:B------:R-:W-:Y:S02]  /*0b10*/  SHF.R.S32.HI R10, RZ, 0x2, R9.reuse ;  /* 0x00000002ff0a7819 */ /* 0x100fe40000011409 */
[----:B------:R-:W-:Y:S02]  /*0b20*/  SHF.R.S32.HI R11, RZ, 0x1f, R9 ;  /* 0x0000001fff0b7819 */ /* 0x000fe40000011409 */
[----:B------:R-:W-:-:S02]  /*0b30*/  LOP3.LUT R4, R2, 0x3fffff0, RZ, 0xc0, !PT ;  /* 0x03fffff002047812 */ /* 0x000fc400078ec0ff */
[----:B------:R-:W-:Y:S02]  /*0b40*/  LOP3.LUT R6, R6, 0xfffffffc, RZ, 0xc0, !PT ;  /* 0xfffffffc06067812 */ /* 0x000fe400078ec0ff */
[----:B------:R-:W-:Y:S01]  /*0b50*/  LEA.HI R0, R0, R191, RZ, 0x3 ;  /* 0x000000bf00007211 */ /* 0x000fe200078f18ff */
[----:B------:R-:W-:Y:S01]  /*0b60*/  IMAD.IADD R4, R191, 0x1, -R4 ;  /* 0x00000001bf047824 */ /* 0x000fe200078e0a04 */
[----:B------:R-:W-:Y:S01]  /*0b70*/  LEA.HI R11, R11, R10, RZ, 0x3 ;  /* 0x0000000a0b0b7211 */ /* 0x000fe200078f18ff */
[----:B------:R-:W-:Y:S01]  /*0b80*/  IMAD.IADD R6, R191, 0x1, -R6 ;  /* 0x00000001bf067824 */ /* 0x000fe200078e0a06 */
[----:B------:R-:W-:Y:S01]  /*0b90*/  LEA.HI R2, R2, R5, RZ, 0x1 ;  /* 0x0000000502027211 */ /* 0x000fe200078f08ff */
[----:B------:R-:W-:Y:S01]  /*0ba0*/  IMAD R7, R4, 0x40, R7 ;  /* 0x0000004004077824 */ /* 0x000fe200078e0207 */
[----:B------:R-:W-:Y:S02]  /*0bb0*/  LOP3.LUT R22, R0, 0xfffffff8, RZ, 0xc0, !PT ;  /* 0xfffffff800167812 */ /* 0x000fe400078ec0ff */
[----:B------:R-:W-:-:S02]  /*0bc0*/  LOP3.LUT R11, R11, 0xfffffff8, RZ, 0xc0, !PT ;  /* 0xfffffff80b0b7812 */ /* 0x000fc400078ec0ff */
[----:B------:R-:W-:Y:S01]  /*0bd0*/  LEA.HI R8, R8, R185, RZ, 0x5 ;  /* 0x000000b908087211 */ /* 0x000fe200078f28ff */
[----:B------:R-:W-:Y:S01]  /*0be0*/  IMAD.IADD R22, R191, 0x1, -R22 ;  /* 0x00000001bf167824 */ /* 0x000fe200078e0a16 */
[----:B------:R-:W-:Y:S01]  /*0bf0*/  LEA.HI R3, R3, R186, RZ, 0x1 ;  /* 0x000000ba03037211 */ /* 0x000fe200078f08ff */
[----:B------:R-:W-:Y:S01]  /*0c00*/  IMAD.IADD R11, R10, 0x1, -R11 ;  /* 0x000000010a0b7824 */ /* 0x000fe200078e0a0b */
[----:B------:R-:W-:Y:S01]  /*0c10*/  LOP3.LUT R2, R2, 0x1ffffffe, RZ, 0xc0, !PT ;  /* 0x1ffffffe02027812 */ /* 0x000fe200078ec0ff */
[----:B------:R-:W-:Y:S01]  /*0c20*/  IMAD.SHL.U32 R18, R22, 0x8, RZ ;  /* 0x0000000816127824 */ /* 0x000fe200078e00ff */
[----:B------:R-:W-:Y:S02]  /*0c30*/  SHF.R.S32.HI R8, RZ, 0x5, R8 ;  /* 0x00000005ff087819 */ /* 0x000fe40000011408 */
[----:B------:R-:W-:Y:S01]  /*0c40*/  LEA.HI R4, R6, R6, RZ, 0x1 ;  /* 0x0000000606047211 */ /* 0x000fe200078f08ff */
[----:B------:R-:W-:Y:S01]  /*0c50*/  IMAD.IADD R2, R5, 0x1, -R2 ;  /* 0x0000000105027824 */ /* 0x000fe200078e0a02 */
[----:B------:R-:W-:Y:S01]  /*0c60*/  LOP3.LUT R3, R3, 0x3fffffe, RZ, 0xc0, !PT ;  /* 0x03fffffe03037812 */ /* 0x000fe200078ec0ff */
[----:B------:R-:W-:Y:S01]  /*0c70*/  IMAD R8, R8, 0x10, R11 ;  /* 0x0000001008087824 */ /* 0x000fe200078e020b */
[----:B------:R-:W-:Y:S01]  /*0c80*/  LOP3.LUT R5, R4, 0x1ffffffe, RZ, 0xc0, !PT ;  /* 0x1ffffffe04057812 */ /* 0x000fe200078ec0ff */
[----:B------:R-:W-:Y:S01]  /*0c90*/  VIADD R19, R18, 0x40 ;  /* 0x0000004012137836 */ /* 0x000fe20000000000 */
[----:B------:R-:W-:Y:S01]  /*0ca0*/  LOP3.LUT R16, R9, 0x7ffffffc, RZ, 0xc0, !PT ;  /* 0x7ffffffc09107812 */ /* 0x000fe200078ec0ff */
[----:B------:R-:W-:Y:S01]  /*0cb0*/  IMAD.IADD R3, R186, 0x1, -R3 ;  /* 0x00000001ba037824 */ /* 0x000fe200078e0a03 */
[----:B------:R-:W-:Y:S01]  /*0cc0*/  SHF.R.S32.HI R184, RZ, 0x3, R0 ;  /* 0x00000003ffb87819 */ /* 0x000fe20000011400 */
[----:B------:R-:W-:Y:S01]  /*0cd0*/  IMAD.IADD R6, R6, 0x1, -R5 ;  /* 0x0000000106067824 */ /* 0x000fe200078e0a05 */
[----:B------:R-:W-:Y:S01]  /*0ce0*/  SHF.R.S32.HI R190, RZ, 0x1f, R18 ;  /* 0x0000001fffbe7819 */ /* 0x000fe20000011412 */
[----:B------:R-:W-:Y:S01]  /*0cf0*/  IMAD R187, R3, 0x40, R8 ;  /* 0x0000004003bb7824 */ /* 0x000fe200078e0208 */
[----:B------:R-:W-:Y:S01]  /*0d00*/  SHF.R.S32.HI R189, RZ, 0x1f, R19 ;  /* 0x0000001fffbd7819 */ /* 0x000fe20000011413 */
[----:B------:R-:W-:-:S02]  /*0d10*/  IMAD R188, R2, 0x8, R7 ;  /* 0x0000000802bc7824 */ /* 0x000fc400078e0207 */
[----:B------:R-:W-:Y:S02]  /*0d20*/  IMAD.IADD R16, R185, 0x1, -R16 ;  /* 0x00000001b9107824 */ /* 0x000fe400078e0a10 */
[----:B------:R-:W-:-:S07]  /*0d30*/  IMAD R17, R6, 0x8, R187 ;  /* 0x0000000806117824 */ /* 0x000fce00078e02bb */
.L_x_1429:
[----:B------:R-:W-:Y:S01]  /*0d40*/  ULDC.64 UR8, c[0x0][0xa28] ;  /* 0x00028a0000087ab9 */ /* 0x000fe20000000a00 */
[----:B------:R-:W-:Y:S01]  /*0d50*/  ULDC UR4, c[0x0][0x424] ;  /* 0x0001090000047ab9 */ /* 0x000fe20000000800 */
[----:B------:R-:W-:-:S04]  /*0d60*/  UISETP.NE.U32.AND UP0, UPT, UR8, URZ, UPT ;  /* 0x0000003f0800728c */ /* 0x000fc8000bf05070 */
[----:B------:R-:W-:-:S03]  /*0d70*/  UISETP.NE.AND.EX UP0, UPT, UR9, URZ, UPT, UP0 ;  /* 0x0000003f0900728c */ /* 0x000fc6000bf05300 */
[----:B------:R-:W-:Y:S02]  /*0d80*/  ULDC.64 UR8, c[0x0][0xa18] ;  /* 0x0002860000087ab9 */ /* 0x000fe40000000a00 */
[----:B------:R-:W-:Y:S01]  /*0d90*/  UISETP.NE.U32.AND UP1, UPT, UR8, URZ, UPT ;  /* 0x0000003f0800728c */ /* 0x000fe2000bf25070 */
[----:B------:R-:W-:-:S03]  /*0da0*/  PLOP3.LUT P0, PT, PT, PT, UP0, 0x80, 0x0 ;  /* 0x000000000000781c */ /* 0x000fc60003f0f008 */
[----:B------:R-:W-:-:S03]  /*0db0*/  UISETP.NE.AND.EX UP1, UPT, UR9, URZ, UPT, UP1 ;  /* 0x0000003f0900728c */ /* 0x000fc6000bf25310 */
[----:B------:R-:W-:Y:S02]  /*0dc0*/  @UP0 ULDC.64 UR8, c[0x0][0xa28] ;  /* 0x00028a0000080ab9 */ /* 0x000fe40000000a00 */
[----:B------:R-:W-:Y:S01]  /*0dd0*/  @UP0 UIMAD.WIDE UR8, UR6, 0x4, UR8 ;  /* 0x00000004060808a5 */ /* 0x000fe2000f8e0208 */
[----:B------:R-:W-:-:S05]  /*0de0*/  PLOP3.LUT P2, PT, PT, PT, UP1, 0x80, 0x0 ;  /* 0x000000000000781c */ /* 0x000fca0003f4f018 */
[----:B------:R-:W-:Y:S01]  /*0df0*/  @UP1 ULDC.64 UR10, c[0x0][0xa18] ;  /* 0x00028600000a1ab9 */ /* 0x000fe20000000a00 */
[----:B012---:R-:W-:Y:S02]  /*0e00*/  IMAD.U32 R2, RZ, RZ, UR8 ;  /* 0x00000008ff027e24 */ /* 0x007fe4000f8e00ff */
[----:B------:R-:W-:Y:S01]  /*0e10*/  IMAD.U32 R3, RZ, RZ, UR9 ;  /* 0x00000009ff037e24 */ /* 0x000fe2000f8e00ff */
[----:B------:R-:W-:-:S04]  /*0e20*/  @UP1 UIMAD.WIDE UR8, UR6, 0x4, UR10 ;  /* 0x00000004060818a5 */ /* 0x000fc8000f8e020a */
[----:B------:R-:W2:Y:S02]  /*0e30*/  @P0 LDG.E R2, desc[UR54][R2.64] ;  /* 0x0000003602020981 */ /* 0x000ea4000c1e1900 */
[----:B------:R-:W-:Y:S02]  /*0e40*/  IMAD.U32 R4, RZ, RZ, UR8 ;  /* 0x00000008ff047e24 */ /* 0x000fe4000f8e00ff */
[----:B------:R-:W-:Y:S01]  /*0e50*/  IMAD.U32 R5, RZ, RZ, UR9 ;  /* 0x00000009ff057e24 */ /* 0x000fe2000f8e00ff */
[----:B------:R-:W-:-:S04]  /*0e60*/  ULDC.64 UR8, c[0x0][0x418] ;  /* 0x0001060000087ab9 */ /* 0x000fc80000000a00 */
[----:B---3--:R-:W3:Y:S01]  /*0e70*/  @P2 LDG.E R4, desc[UR54][R4.64] ;  /* 0x0000003604042981 */ /* 0x008ee2000c1e1900 */
[----:B------:R-:W-:Y:S01]  /*0e80*/  UISETP.NE.U32.AND UP0, UPT, UR8, URZ, UPT ;  /* 0x0000003f0800728c */ /* 0x000fe2000bf05070 */
[----:B------:R-:W-:Y:S01]  /*0e90*/  UMOV UR38, URZ ;  /* 0x0000003f00267c82 */ /* 0x000fe20008000000 */
[----:B------:R-:W-:Y:S02]  /*0ea0*/  UMOV UR42, UR7 ;  /* 0x00000007002a7c82 */ /* 0x000fe40008000000 */
[----:B------:R-:W-:-:S03]  /*0eb0*/  UISETP.NE.AND.EX UP0, UPT, UR9, URZ, UPT, UP0 ;  /* 0x0000003f0900728c */ /* 0x000fc6000bf05300 */
[----:B------:R-:W-:Y:S01]  /*0ec0*/  ULDC.64 UR8, c[0x0][0xa20] ;  /* 0x0002880000087ab9 */ /* 0x000fe20000000a00 */
[----:B------:R-:W-:Y:S01]  /*0ed0*/  USEL UR4, UR4, 0x1, UP0 ;  /* 0x0000000104047887 */ /* 0x000fe20008000000 */
[----:B------:R-:W-:Y:S01]  /*0ee0*/  ISETP.NE.U32.AND P1, PT, RZ, UR8, PT ;  /* 0x00000008ff007c0c */ /* 0x000fe2000bf25070 */
[----:B------:R-:W-:Y:S02]  /*0ef0*/  ULDC UR8, c[0x0][0x2f0] ;  /* 0x0000bc0000087ab9 */ /* 0x000fe40000000800 */
[----:B------:R-:W-:Y:S01]  /*0f00*/  UIMAD UR4, UR4, UR8, URZ ;  /* 0x00000008040472a4 */ /* 0x000fe2000f8e023f */
[----:B------:R-:W-:Y:S02]  /*0f10*/  ISETP.NE.AND.EX P1, PT, RZ, UR9, PT, P1 ;  /* 0x00000009ff007c0c */ /* 0x000fe4000bf25310 */
[----:B--2---:R-:W-:Y:S02]  /*0f20*/  @P0 R2UR UR38, R2 ;  /* 0x00000000022602ca */ /* 0x004fe400000e0000 */
[----:B---3--:R-:W-:Y:S01]  /*0f30*/  @P2 R2UR UR45, R4 ;  /* 0x00000000042d22ca */ /* 0x008fe200000e0000 */
[----:B----4-:R-:W-:-:S14]  /*0f40*/  @P2 BRA `(.L_x_1322) ;  /* 0x0000000000382947 */ /* 0x010fdc0003800000 */
[----:B------:R-:W-:Y:S01]  /*0f50*/  ULDC.64 UR8, c[0x0][0xa00] ;  /* 0x0002800000087ab9 */ /* 0x000fe20000000a00 */
[----:B------:R-:W-:Y:S01]  /*0f60*/  ULDC UR45, c[0x0][0x288] ;  /* 0x0000a200002d7ab9 */ /* 0x000fe20000000800 */
[----:B------:R-:W-:-:S04]  /*0f70*/  ISETP.NE.U32.AND P0, PT, RZ, UR8, PT ;  /* 0x00000008ff007c0c */ /* 0x000fc8000bf05070 */
[----:B------:R-:W-:-:S13]  /*0f80*/  ISETP.NE.AND.EX P0, PT, RZ, UR9, PT, P0 ;  /* 0x00000009ff007c0c */ /* 0x000fda000bf05300 */
[----:B------:R-:W-:Y:S05]  /*0f90*/  @!P0 BRA `(.L_x_1322) ;  /* 0x0000000000248947 */ /* 0x000fea0003800000 */
[----:B------:R-:W-:Y:S02]  /*0fa0*/  ULDC.64 UR8, c[0x0][0xa00] ;  /* 0x0002800000087ab9 */ /* 0x000fe40000000a00 */
[----:B------:R-:W-:-:S06]  /*0fb0*/  UIMAD.WIDE UR8, UR6, 0x4, UR8 ;  /* 0x00000004060878a5 */ /* 0x000fcc000f8e0208 */
[----:B------:R-:W-:Y:S02]  /*0fc0*/  IMAD.U32 R2, RZ, RZ, UR8 ;  /* 0x00000008ff027e24 */ /* 0x000fe4000f8e00ff */
[----:B------:R-:W-:-:S05]  /*0fd0*/  IMAD.U32 R3, RZ, RZ, UR9 ;  /* 0x00000009ff037e24 */ /* 0x000fca000f8e00ff */
[----:B------:R-:W2:Y:S04]  /*0fe0*/  LDG.E R4, desc[UR54][R2.64] ;  /* 0x0000003602047981 */ /* 0x000ea8000c1e1900 */
[----:B------:R-:W3:Y:S01]  /*0ff0*/  LDG.E R0, desc[UR54][R2.64+0x4] ;  /* 0x0000043602007981 */ /* 0x000ee2000c1e1900 */
[----:B--2---:R-:W-:Y:S02]  /*1000*/  R2UR UR45, R4 ;  /* 0x00000000042d72ca */ /* 0x004fe400000e0000 */
[----:B---3--:R-:W-:-:S13]  /*1010*/  R2UR UR7, R0 ;  /* 0x00000000000772ca */ /* 0x008fda00000e0000 */
[----:B------:R-:W-:-:S12]  /*1020*/  UIADD3 UR45, -UR45, UR7, URZ ;  /* 0x000000072d2d7290 */ /* 0x000fd8000fffe13f */
.L_x_1322:
[----:B------:R-:W-:Y:S01]  /*1030*/  UMOV UR36, UR6 ;  /* 0x0000000600247c82 */ /* 0x000fe20008000000 */
[----:B------:R-:W-:Y:S05]  /*1040*/  @!P1 BRA `(.L_x_1323) ;  /* 0x00000000001c9947 */ /* 0x000fea0003800000 */
[----:B------:R-:W-:Y:S02]  /*1050*/  ULDC.64 UR8, c[0x0][0xa20] ;  /* 0x0002880000087ab9 */ /* 0x000fe40000000a00 */
[----:B------:R-:W-:-:S06]  /*1060*/  UIMAD.WIDE UR6, UR6, 0x4, UR8 ;  /* 0x00000004060678a5 */ /* 0x000fcc000f8e0208 */
[----:B------:R-:W-:Y:S02]  /*1070*/  IMAD.U32 R2, RZ, RZ, UR6 ;  /* 0x00000006ff027e24 */ /* 0x000fe4000f8e00ff */
[----:B------:R-:W-:-:S05]  /*1080*/  IMAD.U32 R3, RZ, RZ, UR7 ;  /* 0x00000007ff037e24 */ /* 0x000fca000f8e00ff */
[----:B------:R-:W2:Y:S02]  /*1090*/  LDG.E R2, desc[UR54][R2.64] ;  /* 0x0000003602027981 */ /* 0x000ea4000c1e1900 */
[----:B--2---:R-:W-:Y:S01]  /*10a0*/  R2UR UR4, R2 ;  /* 0x00000000020472ca */ /* 0x004fe200000e0000 */
[----:B------:R-:W-:-:S14]  /*10b0*/  BRA `(.L_x_1324) ;  /* 0x0000000000347947 */ /* 0x000fdc0003800000 */
.L_x_1323:
[----:B------:R-:W-:Y:S02]  /*10c0*/  ULDC.64 UR8, c[0x0][0xa08] ;  /* 0x0002820000087ab9 */ /* 0x000fe40000000a00 */
        /* <DEDUP_REMOVED lines=12> */
.L_x_1324:
[----:B------:R-:W-:Y:S01]  /*1190*/  ULDC UR6, c[0x0][0x448] ;  /* 0x0001120000067ab9 */ /* 0x000fe20000000800 */
[----:B------:R-:W-:Y:S02]  /*11a0*/  USHF.L.U32 UR37, UR5, 0x7, URZ ;  /* 0x0000000705257899 */ /* 0x000fe4000800063f */
[----:B------:R-:W-:Y:S02]  /*11b0*/  UISETP.NE.AND UP0, UPT, UR6, 0x1, UPT ;  /* 0x000000010600788c */ /* 0x000fe4000bf05270 */
[----:B------:R-:W-:Y:S02]  /*11c0*/  UIADD3 UR8, UR37, 0x7f, URZ ;  /* 0x0000007f25087890 */ /* 0x000fe4000fffe03f */
[----:B------:R-:W-:Y:S02]  /*11d0*/  UIADD3 UR38, -UR38, UR4, URZ ;  /* 0x0000000426267290 */ /* 0x000fe4000fffe13f */
[----:B------:R-:W-:Y:S01]  /*11e0*/  UP2UR UR51, UPR, URZ, 0x1 ;  /* 0x000000013f337883 */ /* 0x000fe20008000000 */
[----:B------:R-:W-:Y:S01]  /*11f0*/  ULDC.64 UR4, c[0x0][0x9e0] ;  /* 0x0002780000047ab9 */ /* 0x000fe20000000a00 */
[----:B------:R-:W-:-:S03]  /*1200*/  UIADD3 UR9, UR38, 0x1, -UR45 ;  /* 0x0000000126097890 */ /* 0x000fc6000fffe82d */
[----:B------:R-:W-:Y:S01]  /*1210*/  @UP0 ULDC UR6, c[0x0][0x44c] ;  /* 0x0001130000060ab9 */ /* 0x000fe20000000800 */
[----:B------:R-:W-:Y:S01]  /*1220*/  @UP0 ULDC UR10, c[0x0][0x450] ;  /* 0x00011400000a0ab9 */ /* 0x000fe20000000800 */
[----:B------:R-:W-:-:S04]  /*1230*/  UIMAD.WIDE.U32 UR6, UR8, UR6, URZ ;  /* 0x00000006080672a5 */ /* 0x000fc8000f8e003f */
[----:B------:R-:W-:Y:S02]  /*1240*/  @UP0 USHF.R.U32.HI UR8, URZ, UR10, UR7 ;  /* 0x0000000a3f080299 */ /* 0x000fe40008011607 */
[----:B------:R-:W-:Y:S02]  /*1250*/  UISETP.GE.AND UP0, UPT, UR5, 0x1, UPT ;  /* 0x000000010500788c */ /* 0x000fe4000bf06270 */
[----:B------:R-:W-:Y:S02]  /*1260*/  UIADD3 UR8, UR9, UR8, URZ ;  /* 0x0000000809087290 */ /* 0x000fe4000fffe03f */
[----:B------:R-:W-:Y:S02]  /*1270*/  UP2UR UR50, UPR, URZ, 0x1 ;  /* 0x000000013f327883 */ /* 0x000fe40008000000 */
[----:B------:R-:W-:Y:S01]  /*1280*/  PLOP3.LUT P0, PT, PT, PT, UP0, 0x40, 0x0 ;  /* 0x000000000000781c */ /* 0x000fe20003f0e808 */
[----:B------:R-:W-:-:S06]  /*1290*/  UIADD3 UR4, UR8, UR4, URZ ;  /* 0x0000000408047290 */ /* 0x000fcc000fffe03f */
[----:B------:R-:W-:-:S06]  /*12a0*/  IMAD.U32 R0, RZ, RZ, UR4 ;  /* 0x00000004ff007e24 */ /* 0x000fcc000f8e00ff */
[----:B------:R-:W-:Y:S05]  /*12b0*/  @P0 BRA `(.L_x_1325) ;  /* 0x0000000000400947 */ /* 0x000fea0003800000 */
        /* <DEDUP_REMOVED lines=10> */
.L_x_1326:
[----:B------:R-:W-:-:S11]  /*1360*/  UISETP.NE.AND UP0, UPT, UR5, 0x1, UPT ;  /* 0x000000010500788c */ /* 0x000fd6000bf05270 */
[----:B------:R-:W-:Y:S02]  /*1370*/  @UP0 ULDC.64 UR8, c[0x0][0x9e8] ;  /* 0x00027a0000080ab9 */ /* 0x000fe40000000a00 */
[----:B------:R-:W-:-:S04]  /*1380*/  UIMAD.WIDE.U32 UR6, UR4, UR8, URZ ;  /* 0x00000008040672a5 */ /* 0x000fc8000f8e003f */
[----:B------:R-:W-:-:S12]  /*1390*/  @UP0 USHF.R.U32.HI UR4, URZ, UR9, UR7 ;  /* 0x000000093f040299 */ /* 0x000fd80008011607 */
.L_x_1327:
[----:B------:R-:W-:-:S06]  /*13a0*/  UIMAD UR4, UR4, UR5, UR5 ;  /* 0x00000005040472a4 */ /* 0x000fcc000f8e0205 */
[----:B------:R-:W-:-:S07]  /*13b0*/  VIMNMX R0, R0, UR4, PT ;  /* 0x0000000400007c48 */ /* 0x000fce000bfe0100 */
.L_x_1325:
[----:B------:R-:W-:Y:S01]  /*13c0*/  UISETP.NE.AND UP0, UPT, UR51, URZ, UPT ;  /* 0x0000003f3300728c */ /* 0x000fe2000bf05270 */
[----:B------:R-:W-:Y:S01]  /*13d0*/  VIADD R0, R0, 0x7f ;  /* 0x0000007f00007836 */ /* 0x000fe20000000000 */
[----:B------:R-:W-:Y:S01]  /*13e0*/  UMOV UR9, UR37 ;  /* 0x0000002500097c82 */ /* 0x000fe20008000000 */
[----:B------:R-:W-:Y:S02]  /*13f0*/  UIADD3 UR4, UR38, 0x7f, URZ ;  /* 0x0000007f26047890 */ /* 0x000fe4000fffe03f */
[----:B------:R-:W-:Y:S01]  /*1400*/  UIADD3 UR53, UR38, -UR45, URZ ;  /* 0x8000002d26357290 */ /* 0x000fe2000fffe03f */
        /* <DEDUP_REMOVED lines=27> */
.L_x_1329:
[----:B------:R-:W-:-:S11]  /*15c0*/  UISETP.NE.AND UP0, UPT, UR5, 0x1, UPT ;  /* 0x000000010500788c */ /* 0x000fd6000bf05270 */
[----:B------:R-:W-:Y:S02]  /*15d0*/  @UP0 ULDC.64 UR10, c[0x0][0x9e8] ;  /* 0x00027a00000a0ab9 */ /* 0x000fe40000000a00 */
[----:B------:R-:W-:-:S04]  /*15e0*/  UIMAD.WIDE.U32 UR6, UR4, UR10, URZ ;  /* 0x0000000a040672a5 */ /* 0x000fc8000f8e003f */
[----:B------:R-:W-:-:S12]  /*15f0*/  @UP0 USHF.R.U32.HI UR4, URZ, UR11, UR7 ;  /* 0x0000000b3f040299 */ /* 0x000fd80008011607 */
.L_x_1330:
[----:B------:R-:W-:-:S04]  /*1600*/  UIMAD UR4, UR4, UR5, URZ ;  /* 0x00000005040472a4 */ /* 0x000fc8000f8e023f */
[----:B------:R-:W-:-:S04]  /*1610*/  UISETP.LT.AND UP0, UPT, UR9, UR4, UPT ;  /* 0x000000040900728c */ /* 0x000fc8000bf01270 */
[----:B------:R-:W-:-:S12]  /*1620*/  USEL UR9, UR9, UR4, !UP0 ;  /* 0x0000000409097287 */ /* 0x000fd8000c000000 */
.L_x_1328:
        /* <DEDUP_REMOVED lines=40> */
[----:B------:R-:W-:Y:S02]  /*18b0*/  IMAD.MOV.U32 R89, RZ, RZ, RZ ;  /* 0x000000ffff597224 */ /* 0x000fe400078e00ff */
        /* <DEDUP_REMOVED lines=33> */
.L_x_1332:
        /* <DEDUP_REMOVED lines=9> */
.L_x_1524:
[----:B------:R-:W-:Y:S05]  /*1b60*/  @!P0 BRA `(.L_x_1334) ;  /* 0x0000000000048947 */ /* 0x000fea0003800000 */
[----:B------:R-:W-:Y:S01]  /*1b70*/  BPT.TRAP 0x1 ;  /* 0x000000040000795c */ /* 0x000fe20000300000 */
.L_x_1334:
[----:B------:R-:W-:Y:S02]  /*1b80*/  IMAD.U32 R9, RZ, RZ, UR46 ;  /* 0x0000002eff097e24 */ /* 0x000fe4000f8e00ff */
[----:B0-----:R-:W-:-:S03]  /*1b90*/  IMAD.U32 R0, RZ, RZ, UR47 ;  /* 0x0000002fff007e24 */ /* 0x001fc6000f8e00ff */
[----:B------:R-:W-:Y:S02]  /*1ba0*/  LEA R9, R9, UR41, 0x3 ;  /* 0x0000002909097c11 */ /* 0x000fe4000f8e18ff */
[----:B------:R-:W-:-:S04]  /*1bb0*/  SHF.L.U32 R0, R0, 0x1f, RZ ;  /* 0x0000001f00007819 */ /* 0x000fc800000006ff */
[----:B------:R0:W1:Y:S01]  /*1bc0*/  SYNCS.PHASECHK.TRANS64.TRYWAIT P1, [R9+URZ+0x28830], R0 ;  /* 0x02883000090075a7 */ /* 0x000062000802017f */
[----:B------:R-:W-:Y:S05]  /*1bd0*/  @!P0 BRA `(.L_x_1335) ;  /* 0x0000000000048947 */ /* 0x000fea0003800000 */
[----:B------:R-:W-:Y:S01]  /*1be0*/  BPT.TRAP 0x1 ;  /* 0x000000040000795c */ /* 0x000fe20000300000 */
.L_x_1335:
[----:B-1----:R-:W-:Y:S05]  /*1bf0*/  @P1 BRA `(.L_x_1336) ;  /* 0x0000000000081947 */ /* 0x002fea0003800000 */
[----:B------:R-:W1:Y:S02]  /*1c00*/  SYNCS.PHASECHK.TRANS64.TRYWAIT P1, [R9+URZ+0x28830], R0 ;  /* 0x02883000090075a7 */ /* 0x000e64000802017f */
[----:B-1----:R-:W-:Y:S05]  /*1c10*/  @!P1 BRA `(.L_x_1337) ;  /* 0x0000015c00fc9947 */ /* 0x002fea0003800000 */
.L_x_1336:
        /* <DEDUP_REMOVED lines=63> */
.L_x_1338:
[----:B------:R-:W-:Y:S01]  /*2010*/  UISETP.NE.AND UP1, UPT, UR51, URZ, UPT ;  /* 0x0000003f3300728c */ /* 0x000fe2000bf25270 */
[----:B------:R-:W-:Y:S01]  /*2020*/  R2UR UR6, R9 ;  /* 0x00000000090672ca */ /* 0x000fe200000e0000 */
[----:B------:R-:W-:Y:S01]  /*2030*/  ULDC UR7, c[0x0][0x9d8] ;  /* 0x0002760000077ab9 */ /* 0x000fe20000000800 */
[----:B01----:R-:W-:Y:S02]  /*2040*/  IMAD.MOV.U32 R9, RZ, RZ, -0x80 ;  /* 0xffffff80ff097424 */ /* 0x003fe400078e00ff */
[----:B------:R-:W-:Y:S01]  /*2050*/  FMUL.FTZ R41, R41, UR7 ;  /* 0x0000000729297c20 */ /* 0x000fe20008410000 */
[----:B------:R-:W-:Y:S01]  /*2060*/  FMUL.FTZ R56, R56, UR7 ;  /* 0x0000000738387c20 */ /* 0x000fe20008410000 */
[----:B------:R-:W-:Y:S01]  /*2070*/  PLOP3.LUT P1, PT, PT, PT, UP1, 0x80, 0x0 ;  /* 0x000000000000781c */ /* 0x000fe20003f2f018 */
[----:B------:R-:W-:Y:S01]  /*2080*/  FMUL.FTZ R14, R34, UR7 ;  /* 0x00000007220e7c20 */ /* 0x000fe20008410000 */
[----:B------:R-:W-:Y:S01]  /*2090*/  PLOP3.LUT P2, PT, PT, PT, UP1, 0x80, 0x0 ;  /* 0x000000000000781c */ /* 0x000fe20003f4f018 */
[----:B------:R0:W1:Y:S01]  /*20a0*/  MUFU.TANH R99, R41 ;  /* 0x0000002900637308 */ /* 0x0000620000002400 */
[----:B------:R-:W-:Y:S01]  /*20b0*/  FMUL.FTZ R32, R32, UR7 ;  /* 0x0000000720207c20 */ /* 0x000fe20008410000 */
[----:B------:R-:W-:Y:S01]  /*20c0*/  @UP1 ULDC UR10, c[0x0][0x44c] ;  /* 0x00011300000a1ab9 */ /* 0x000fe20000000800 */
[----:B------:R-:W-:Y:S01]  /*20d0*/  FMUL.FTZ R36, R36, UR7 ;  /* 0x0000000724247c20 */ /* 0x000fe20008410000 */
[----:B------:R-:W-:Y:S01]  /*20e0*/  FMUL.FTZ R40, R40, UR7 ;  /* 0x0000000728287c20 */ /* 0x000fe20008410000 */
[----:B------:R-:W-:Y:S01]  /*20f0*/  FMUL.FTZ R44, R44, UR7 ;  /* 0x000000072c2c7c20 */ /* 0x000fe20008410000 */
[----:B------:R-:W-:Y:S01]  /*2100*/  FMUL.FTZ R34, R47, UR7 ;  /* 0x000000072f227c20 */ /* 0x000fe20008410000 */
[----:B------:R-:W-:Y:S01]  /*2110*/  FMUL.FTZ R48, R48, UR7 ;  /* 0x0000000730307c20 */ /* 0x000fe20008410000 */
[----:B------:R2:W3:Y:S01]  /*2120*/  MUFU.TANH R111, R56 ;  /* 0x00000038006f7308 */ /* 0x0004e20000002400 */
[----:B0-----:R-:W-:Y:S01]  /*2130*/  VIADD R41, R17, UR37 ;  /* 0x0000002511297c36 */ /* 0x001fe20008000000 */
[----:B------:R-:W-:Y:S01]  /*2140*/  UIADD3 UR6, UR6, 0x28840, URZ ;  /* 0x0002884006067890 */ /* 0x000fe2000fffe03f */
[----:B------:R-:W-:Y:S01]  /*2150*/  FMUL.FTZ R52, R52, UR7 ;  /* 0x0000000734347c20 */ /* 0x000fe20008410000 */
[----:B------:R-:W-:Y:S01]  /*2160*/  FMUL.FTZ R60, R60, UR7 ;  /* 0x000000073c3c7c20 */ /* 0x000fe20008410000 */
[----:B------:R-:W-:Y:S01]  /*2170*/  @P1 IMAD.HI.U32 R8, R41, UR10, RZ ;  /* 0x0000000a29081c27 */ /* 0x000fe2000f8e00ff */
[----:B------:R-:W-:Y:S01]  /*2180*/  @UP1 ULDC UR10, c[0x0][0x450] ;  /* 0x00011400000a1ab9 */ /* 0x000fe20000000800 */
[----:B------:R-:W-:-:S02]  /*2190*/  UISETP.NE.AND UP0, UPT, UR50, URZ, UPT ;  /* 0x0000003f3200728c */ /* 0x000fc4000bf05270 */
[----:B------:R-:W-:Y:S01]  /*21a0*/  FMUL.FTZ R10, R24, UR7 ;  /* 0x00000007180a7c20 */ /* 0x000fe20008410000 */
[----:B------:R-:W-:Y:S01]  /*21b0*/  IMAD R47, R88, R9, 0x80 ;  /* 0x00000080582f7424 */ /* 0x000fe200078e0209 */
[----:B------:R-:W-:Y:S01]  /*21c0*/  @P2 SHF.R.U32.HI R41, RZ, UR10, R8 ;  /* 0x0000000aff292c19 */ /* 0x000fe20008011608 */
[----:B------:R-:W-:Y:S01]  /*21d0*/  FMUL.FTZ R13, R28, UR7 ;  /* 0x000000071c0d7c20 */ /* 0x000fe20008410000 */
[----:B------:R0:W4:Y:S01]  /*21e0*/  MUFU.TANH R125, R32 ;  /* 0x00000020007d7308 */ /* 0x0001220000002400 */
[----:B------:R-:W-:Y:S01]  /*21f0*/  FMUL.FTZ R64, R64, UR7 ;  /* 0x0000000740407c20 */ /* 0x000fe20008410000 */
[----:B------:R-:W-:Y:S01]  /*2200*/  UPRMT UR6, UR40, 0x654, UR6 ;  /* 0x0000065428067896 */ /* 0x000fe20008000006 */
[----:B--2---:R-:W2:Y:S01]  /*2210*/  SHFL.IDX PT, R56, R41, RZ, 0x1c1f ;  /* 0x001c1fff29387589 */ /* 0x004ea200000e0000 */
[----:B------:R-:W-:Y:S01]  /*2220*/  FMUL.FTZ R0, R26, UR7 ;  /* 0x000000071a007c20 */ /* 0x000fe20008410000 */
[----:B------:R-:W-:Y:S01]  /*2230*/  FMUL.FTZ R4, R30, UR7 ;  /* 0x000000071e047c20 */ /* 0x000fe20008410000 */
[----:B------:R-:W-:Y:S01]  /*2240*/  FMUL.FTZ R24, R38, UR7 ;  /* 0x0000000726187c20 */ /* 0x000fe20008410000 */
[----:B------:R-:W-:Y:S01]  /*2250*/  FMUL.FTZ R28, R42, UR7 ;  /* 0x000000072a1c7c20 */ /* 0x000fe20008410000 */
[----:B------:R5:W1:Y:S01]  /*2260*/  MUFU.TANH R123, R36 ;  /* 0x00000024007b7308 */ /* 0x000a620000002400 */
[----:B0-----:R-:W-:Y:S01]  /*2270*/  FMUL.FTZ R32, R46, UR7 ;  /* 0x000000072e207c20 */ /* 0x001fe20008410000 */
[----:B------:R-:W-:-:S02]  /*2280*/  VIADD R15, R47, 0x1 ;  /* 0x000000012f0f7836 */ /* 0x000fc40000000000 */
[----:B------:R-:W-:Y:S01]  /*2290*/  FMUL.FTZ R11, R25, UR7 ;  /* 0x00000007190b7c20 */ /* 0x000fe20008410000 */
[----:B------:R-:W-:Y:S01]  /*22a0*/  FMUL.FTZ R3, R27, UR7 ;  /* 0x000000071b037c20 */ /* 0x000fe20008410000 */
[----:B------:R-:W-:Y:S01]  /*22b0*/  FMUL.FTZ R29, R29, UR7 ;  /* 0x000000071d1d7c20 */ /* 0x000fe20008410000 */
[----:B------:R-:W-:Y:S01]  /*22c0*/  FMUL.FTZ R12, R31, UR7 ;  /* 0x000000071f0c7c20 */ /* 0x000fe20008410000 */
[----:B------:R-:W-:Y:S01]  /*22d0*/  FMUL.FTZ R33, R33, UR7 ;  /* 0x0000000721217c20 */ /* 0x000fe20008410000 */
[----:B------:R0:W1:Y:S01]  /*22e0*/  MUFU.TANH R121, R40 ;  /* 0x0000002800797308 */ /* 0x0000620000002400 */
[----:B-----5:R-:W-:Y:S01]  /*22f0*/  FMUL.FTZ R36, R50, UR7 ;  /* 0x0000000732247c20 */ /* 0x020fe20008410000 */
[----:B------:R-:W-:Y:S01]  /*2300*/  FMUL.FTZ R20, R35, UR7 ;  /* 0x0000000723147c20 */ /* 0x000fe20008410000 */
[----:B------:R-:W-:Y:S01]  /*2310*/  FMUL.FTZ R37, R37, UR7 ;  /* 0x0000000725257c20 */ /* 0x000fe20008410000 */
[----:B------:R-:W-:Y:S01]  /*2320*/  FMUL.FTZ R26, R39, UR7 ;  /* 0x00000007271a7c20 */ /* 0x000fe20008410000 */
[----:B------:R-:W-:Y:S01]  /*2330*/  FMUL.FTZ R30, R43, UR7 ;  /* 0x000000072b1e7c20 */ /* 0x000fe20008410000 */
[----:B------:R-:W-:Y:S01]  /*2340*/  FMUL.FTZ R45, R45, UR7 ;  /* 0x000000072d2d7c20 */ /* 0x000fe20008410000 */
[----:B------:R-:W-:Y:S01]  /*2350*/  FMUL.FTZ R49, R49, UR7 ;  /* 0x0000000731317c20 */ /* 0x000fe20008410000 */
[----:B------:R5:W1:Y:S01]  /*2360*/  MUFU.TANH R119, R44 ;  /* 0x0000002c00777308 */ /* 0x000a620000002400 */
[----:B0-----:R-:W-:Y:S01]  /*2370*/  FMUL.FTZ R40, R54, UR7 ;  /* 0x0000000736287c20 */ /* 0x001fe20008410000 */
[----:B------:R-:W-:Y:S01]  /*2380*/  FMUL.FTZ R38, R51, UR7 ;  /* 0x0000000733267c20 */ /* 0x000fe20008410000 */
        /* <DEDUP_REMOVED lines=30> */
[----:B0-----:R-:W-:Y:S01]  /*2570*/  FMUL.FTZ R60, R71, UR7 ;  /* 0x00000007473c7c20 */ /* 0x001fe20008410000 */
[----:B------:R0:W1:Y:S01]  /*2580*/  MUFU.TANH R31, R64 ;  /* 0x00000040001f7308 */ /* 0x0000620000002400 */
[----:B------:R-:W-:Y:S01]  /*2590*/  FMUL.FTZ R65, R65, UR7 ;  /* 0x0000000741417c20 */ /* 0x000fe20008410000 */
[----:B------:R-:W-:Y:S01]  /*25a0*/  FMUL.FTZ R73, R73, UR7 ;  /* 0x0000000749497c20 */ /* 0x000fe20008410000 */
[----:B------:R-:W-:Y:S01]  /*25b0*/  FMUL.FTZ R77, R77, UR7 ;  /* 0x000000074d4d7c20 */ /* 0x000fe20008410000 */
[----:B------:R-:W-:Y:S01]  /*25c0*/  IMAD R21, R16, -0x2, R15 ;  /* 0xfffffffe10157824 */ /* 0x000fe200078e020f */
[----:B------:R-:W-:Y:S01]  /*25d0*/  PLOP3.LUT P1, PT, PT, PT, UP0, 0x40, 0x0 ;  /* 0x000000000000781c */ /* 0x000fe20003f2e808 */
[----:B------:R-:W-:Y:S01]  /*25e0*/  ULDC UR56, c[0x0][0x9dc] ;  /* 0x0002770000387ab9 */ /* 0x000fe20000000800 */
[----:B------:R-:W-:Y:S01]  /*25f0*/  SYNCS.ARRIVE.TRANS64.RED.A1T0 RZ, [UR6], RZ ;  /* 0x000000ffffff79a7 */ /* 0x000fe20008100406 */
[----:B------:R-:W1:Y:S01]  /*2600*/  MUFU.TANH R10, R10 ;  /* 0x0000000a000a7308 */ /* 0x000e620000002400 */
[----:B0-----:R-:W-:Y:S01]  /*2610*/  IMAD.U32 R64, RZ, RZ, UR45 ;  /* 0x0000002dff407e24 */ /* 0x001fe2000f8e00ff */
[----:B------:R-:W-:Y:S01]  /*2620*/  ULOP3.LUT UR6, URZ, UR56, URZ, 0x33, !UPT ;  /* 0x000000383f067292 */ /* 0x000fe2000f8e333f */
[----:B------:R-:W-:Y:S01]  /*2630*/  VIADD R15, R47, UR38 ;  /* 0x000000262f0f7c36 */ /* 0x000fe20008000000 */
[----:B------:R-:W-:Y:S01]  /*2640*/  ULDC UR14, c[0x0][0x9e0] ;  /* 0x00027800000e7ab9 */ /* 0x000fe20000000800 */
[----:B------:R-:W-:-:S02]  /*2650*/  LEA R66, R88, 0xffffff80, 0x7 ;  /* 0xffffff8058427811 */ /* 0x000fc400078e38ff */
[----:B------:R-:W-:Y:S01]  /*2660*/  IADD3 R21, -R64, UR38, R21 ;  /* 0x0000002640157c10 */ /* 0x000fe2000fffe115 */
[----:B------:R-:W0:Y:S01]  /*2670*/  MUFU.TANH R11, R11 ;  /* 0x0000000b000b7308 */ /* 0x000e220000002400 */
[----:B------:R-:W-:-:S03]  /*2680*/  IMAD R51, R16, -0x2, R15 ;  /* 0xfffffffe10337824 */ /* 0x000fc600078e020f */
[C---:B------:R-:W-:Y:S02]  /*2690*/  VIADD R64, R21.reuse, UR14 ;  /* 0x0000000e15407c36 */ /* 0x040fe40008000000 */
[----:B------:R-:W-:Y:S02]  /*26a0*/  VIADD R55, R21, UR6 ;  /* 0x0000000615377c36 */ /* 0x000fe40008000000 */
[----:B------:R-:W0:Y:S01]  /*26b0*/  MUFU.TANH R0, R0 ;  /* 0x0000000000007308 */ /* 0x000e220000002400 */
[----:B--2---:R-:W-:Y:S01]  /*26c0*/  VIADDMNMX R35, R56, R64, R51, PT ;  /* 0x0000004038237246 */ /* 0x004fe20003800133 */
[----:B------:R-:W-:-:S06]  /*26d0*/  IMAD.IADD R43, R55, 0x1, R56 ;  /* 0x00000001372b7824 */ /* 0x000fcc00078e0238 */
[----:B------:R-:W2:Y:S08]  /*26e0*/  MUFU.TANH R3, R3 ;  /* 0x0000000300037308 */ /* 0x000eb00000002400 */
        /* <DEDUP_REMOVED lines=49> */
[----:B------:R-:W0:Y:S01]  /*2a00*/  MUFU.TANH R8, R8 ;  /* 0x0000000800087308 */ /* 0x000e220000002400 */
[----:B-1234-:R-:W-:Y:S05]  /*2a10*/  @P1 BRA `(.L_x_1339) ;  /* 0x0000000000641947 */ /* 0x01efea0003800000 */
[----:B------:R-:W-:Y:S01]  /*2a20*/  IMAD.U32 R15, RZ, RZ, UR45 ;  /* 0x0000002dff0f7e24 */ /* 0x000fe2000f8e00ff */
[----:B------:R-:W-:Y:S04]  /*2a30*/  BSSY B0, `(.L_x_1340) ;  /* 0x0000013000007945 */ /* 0x000fe80003800000 */
[----:B------:R-:W-:-:S04]  /*2a40*/  IADD3 R15, -R15, UR38, R56 ;  /* 0x000000260f0f7c10 */ /* 0x000fc8000fffe138 */
        /* <DEDUP_REMOVED lines=11> */
.L_x_1341:
[----:B------:R-:W-:Y:S02]  /*2b00*/  ULDC UR6, c[0x0][0x9e4] ;  /* 0x0002790000067ab9 */ /* 0x000fe40000000800 */
[----:B------:R-:W-:-:S05]  /*2b10*/  IMAD.U32 R21, RZ, RZ, UR6 ;  /* 0x00000006ff157e24 */ /* 0x000fca000f8e00ff */
[----:B------:R-:W-:-:S13]  /*2b20*/  ISETP.NE.AND P1, PT, R21, 0x1, PT ;  /* 0x000000011500780c */ /* 0x000fda0003f25270 */
[----:B------:R-:W1:Y:S02]  /*2b30*/  @P1 LDC.64 R70, c[0x0][0x9e8] ;  /* 0x00027a00ff461b82 */ /* 0x000e640000000a00 */
[----:B-1----:R-:W-:-:S05]  /*2b40*/  @P1 IMAD.HI.U32 R56, R15, R70, RZ ;  /* 0x000000460f381227 */ /* 0x002fca00078e00ff */
[----:B------:R-:W-:-:S07]  /*2b50*/  @P1 SHF.R.U32.HI R15, RZ, R71, R56 ;  /* 0x00000047ff0f1219 */ /* 0x000fce0000011638 */
.L_x_1342:
[----:B------:R-:W-:Y:S05]  /*2b60*/  BSYNC B0 ;  /* 0x0000000000007941 */ /* 0x000fea0003800000 */
.L_x_1340:
[----:B------:R-:W-:-:S04]  /*2b70*/  IMAD R15, R15, R21, -R66 ;  /* 0x000000150f0f7224 */ /* 0x000fc800078e0a42 */
[----:B------:R-:W-:-:S05]  /*2b80*/  IMAD R56, R16, -0x2, R15 ;  /* 0xfffffffe10387824 */ /* 0x000fca00078e020f */
[----:B------:R-:W-:Y:S02]  /*2b90*/  VIADDMNMX R35, R56, R21, R35, PT ;  /* 0x0000001538237246 */ /* 0x000fe40003800123 */
[----:B------:R-:W-:-:S07]  /*2ba0*/  VIMNMX R43, R43, R56, !PT ;  /* 0x000000382b2b7248 */ /* 0x000fce0007fe0100 */
.L_x_1339:
[C---:B------:R-:W-:Y:S01]  /*2bb0*/  ISETP.GE.AND P2, PT, R47.reuse, 0x9, PT ;  /* 0x000000092f00780c */ /* 0x040fe20003f46270 */
[----:B------:R-:W-:Y:S01]  /*2bc0*/  UISETP.NE.AND UP0, UPT, UR50, URZ, UPT ;  /* 0x0000003f3200728c */ /* 0x000fe2000bf05270 */
[----:B------:R-:W-:Y:S02]  /*2bd0*/  ISETP.GE.AND P1, PT, R47, 0x2, PT ;  /* 0x000000022f00780c */ /* 0x000fe40003f26270 */
        /* <DEDUP_REMOVED lines=10> */
[----:B------:R-:W-:Y:S02]  /*2c80*/  ISETP.LT.OR P3, PT, R35, 0x11, P3 ;  /* 0x000000112300780c */ /* 0x000fe40001f61670 */
        /* <DEDUP_REMOVED lines=94> */
[----:B------:R-:W-:Y:S01]  /*3270*/  ISETP.GT.AND P3, PT, R43, 0x59, !P4 ;  /* 0x000000592b00780c */ /* 0x000fe20006764270 */
[----:B------:R-:W0:Y:S01]  /*3280*/  SHFL.IDX PT, R68, R41, 0x1, 0x1c1f ;  /* 0x003c1f0029447f89 */ /* 0x000e2200000e0000 */
        /* <DEDUP_REMOVED lines=11> */
[----:B------:R-:W-:Y:S01]  /*3340*/  ISETP.LT.OR P3, PT, R35, 0x62, P3 ;  /* 0x000000622300780c */ /* 0x000fe20001f61670 */
[----:B0-----:R-:W-:Y:S01]  /*3350*/  IMAD.IADD R56, R55, 0x1, R68 ;  /* 0x0000000137387824 */ /* 0x001fe200078e0244 */
        /* <DEDUP_REMOVED lines=10> */
[----:B------:R-:W-:Y:S02]  /*3400*/  P2R R67, PR, RZ, 0x20 ;  /* 0x00000020ff437803 */ /* 0x000fe40000000000 */
[----:B------:R-:W-:Y:S02]  /*3410*/  FSEL R25, R25, -INF , !P3 ;  /* 0xff80000019197808 */ /* 0x000fe40005800000 */
[----:B------:R-:W-:-:S02]  /*3420*/  ISETP.GE.AND P3, PT, R47, 0x71, PT ;  /* 0x000000712f00780c */ /* 0x000fc40003f66270 */
        /* <DEDUP_REMOVED lines=39> */
.L_x_1345:
[----:B------:R-:W-:Y:S02]  /*36a0*/  ULDC UR6, c[0x0][0x9e4] ;  /* 0x0002790000067ab9 */ /* 0x000fe40000000800 */
[----:B------:R-:W-:-:S05]  /*36b0*/  IMAD.U32 R43, RZ, RZ, UR6 ;  /* 0x00000006ff2b7e24 */ /* 0x000fca000f8e00ff */
[----:B------:R-:W-:-:S13]  /*36c0*/  ISETP.NE.AND P6, PT, R43, 0x1, PT ;  /* 0x000000012b00780c */ /* 0x000fda0003fc5270 */
[----:B------:R-:W0:Y:S02]  /*36d0*/  @P6 LDC.64 R64, c[0x0][0x9e8] ;  /* 0x00027a00ff406b82 */ /* 0x000e240000000a00 */
[----:B0-----:R-:W-:-:S05]  /*36e0*/  @P6 IMAD.HI.U32 R64, R41, R64, RZ ;  /* 0x0000004029406227 */ /* 0x001fca00078e00ff */
[----:B------:R-:W-:-:S07]  /*36f0*/  @P6 SHF.R.U32.HI R41, RZ, R65, R64 ;  /* 0x00000041ff296219 */ /* 0x000fce0000011640 */
.L_x_1346:
[----:B------:R-:W-:Y:S05]  /*3700*/  BSYNC B0 ;  /* 0x0000000000007941 */ /* 0x000fea0003800000 */
.L_x_1344:
[----:B------:R-:W-:-:S04]  /*3710*/  IMAD R41, R41, R43, -R66 ;  /* 0x0000002b29297224 */ /* 0x000fc800078e0a42 */
[----:B------:R-:W-:-:S05]  /*3720*/  IMAD R41, R16, -0x2, R41 ;  /* 0xfffffffe10297824 */ /* 0x000fca00078e0229 */
[----:B------:R-:W-:Y:S02]  /*3730*/  VIADDMNMX R10, R41, R43, R10, PT ;  /* 0x0000002b290a7246 */ /* 0x000fe4000380010a */
[----:B------:R-:W-:-:S07]  /*3740*/  VIMNMX R56, R56, R41, !PT ;  /* 0x0000002938387248 */ /* 0x000fce0007fe0100 */
.L_x_1343:
[----:B------:R-:W-:Y:S01]  /*3750*/  ISETP.GT.AND P1, PT, R56, 0x1, !P1 ;  /* 0x000000013800780c */ /* 0x000fe20004f24270 */
[----:B------:R-:W-:Y:S01]  /*3760*/  ULDC UR6, c[0x0][0x988] ;  /* 0x0002620000067ab9 */ /* 0x000fe20000000800 */
[----:B------:R-:W-:Y:S01]  /*3770*/  ISETP.NE.AND P6, PT, R59, RZ, PT ;  /* 0x000000ff3b00720c */ /* 0x000fe20003fc5270 */
[----:B------:R-:W-:Y:S01]  /*3780*/  UISETP.NE.AND UP1, UPT, UR51, URZ, UPT ;  /* 0x0000003f3300728c */ /* 0x000fe2000bf25270 */
[----:B------:R-:W-:Y:S01]  /*3790*/  ISETP.LT.OR P1, PT, R10, 0x2, P1 ;  /* 0x000000020a00780c */ /* 0x000fe20000f21670 */
[----:B------:R-:W-:Y:S01]  /*37a0*/  UISETP.NE.AND UP0, UPT, UR50, URZ, UPT ;  /* 0x0000003f3200728c */ /* 0x000fe2000bf05270 */
[C---:B------:R-:W-:Y:S01]  /*37b0*/  ISETP.GT.AND P2, PT, R56.reuse, 0x8, !P2 ;  /* 0x000000083800780c */ /* 0x040fe20005744270 */
[----:B------:R-:W-:Y:S01]  /*37c0*/  UMOV UR10, UR37 ;  /* 0x00000025000a7c82 */ /* 0x000fe20008000000 */
[----:B------:R-:W-:Y:S02]  /*37d0*/  FSEL R41, R3, -INF , !P1 ;  /* 0xff80000003297808 */ /* 0x000fe40004800000 */
[----:B------:R-:W-:-:S02]  /*37e0*/  ISETP.GT.AND P1, PT, R56, 0x9, !P6 ;  /* 0x000000093800780c */ /* 0x000fc40007724270 */
[C---:B------:R-:W-:Y:S02]  /*37f0*/  ISETP.LT.OR P2, PT, R10.reuse, 0x9, P2 ;  /* 0x000000090a00780c */ /* 0x040fe40001741670 */
[----:B------:R-:W-:Y:S01]  /*3800*/  ISETP.LT.OR P1, PT, R10, 0xa, P1 ;  /* 0x0000000a0a00780c */ /* 0x000fe20000f21670 */
[----:B------:R-:W-:Y:S01]  /*3810*/  @UP1 ULDC UR11, c[0x0][0x450] ;  /* 0x00011400000b1ab9 */ /* 0x000fe20000000800 */
[----:B------:R-:W-:Y:S02]  /*3820*/  FSEL R43, R4, -INF , !P2 ;  /* 0xff800000042b7808 */ /* 0x000fe40005000000 */
[----:B------:R-:W-:Y:S02]  /*3830*/  ISETP.NE.AND P2, PT, R45, RZ, PT ;  /* 0x000000ff2d00720c */ /* 0x000fe40003f45270 */
[----:B------:R-:W-:Y:S02]  /*3840*/  FSEL R45, R12, -INF , !P1 ;  /* 0xff8000000c2d7808 */ /* 0x000fe40004800000 */
[----:B------:R-:W-:-:S02]  /*3850*/  ISETP.NE.AND P1, PT, R63, RZ, PT ;  /* 0x000000ff3f00720c */ /* 0x000fc40003f25270 */
[----:B------:R-:W-:Y:S02]  /*3860*/  ISETP.NE.AND P6, PT, R49, RZ, PT ;  /* 0x000000ff3100720c */ /* 0x000fe40003fc5270 */
[----:B------:R-:W-:Y:S02]  /*3870*/  ISETP.GT.AND P1, PT, R56, 0x10, !P1 ;  /* 0x000000103800780c */ /* 0x000fe40004f24270 */
[----:B------:R-:W-:Y:S02]  /*3880*/  FMNMX.FTZ R3, R91, R93, !PT ;  /* 0x0000005d5b037209 */ /* 0x000fe40007810000 */
[----:B------:R-:W-:Y:S02]  /*3890*/  ISETP.LT.OR P1, PT, R10, 0x11, P1 ;  /* 0x000000110a00780c */ /* 0x000fe40000f21670 */
[----:B------:R-:W-:Y:S02]  /*38a0*/  FMNMX.FTZ R3, R127, R3, !PT ;  /* 0x000000037f037209 */ /* 0x000fe40007810000 */
[----:B------:R-:W-:-:S02]  /*38b0*/  FSEL R47, R14, -INF , !P1 ;  /* 0xff8000000e2f7808 */ /* 0x000fc40004800000 */
[----:B------:R-:W-:Y:S02]  /*38c0*/  ISETP.NE.AND P1, PT, R67, RZ, PT ;  /* 0x000000ff4300720c */ /* 0x000fe40003f25270 */
[----:B------:R-:W-:Y:S02]  /*38d0*/  FMNMX.FTZ R4, R129, R3, !PT ;  /* 0x0000000381047209 */ /* 0x000fe40007810000 */
[----:B------:R-:W-:Y:S02]  /*38e0*/  ISETP.GT.AND P1, PT, R56, 0x11, !P1 ;  /* 0x000000113800780c */ /* 0x000fe40004f24270 */
[----:B------:R-:W-:Y:S02]  /*38f0*/  FMNMX.FTZ R4, R125, R4, !PT ;  /* 0x000000047d047209 */ /* 0x000fe40007810000 */
        /* <DEDUP_REMOVED lines=52> */
[----:B------:R-:W-:Y:S02]  /*3c40*/  ISETP.GT.AND P1, PT, R56, 0x31, !P2 ;  /* 0x000000313800780c */ /* 0x000fe40005724270 */
[----:B------:R-:W-:Y:S02]  /*3c50*/  ISETP.NE.AND P2, PT, R69, RZ, PT ;  /* 0x000000ff4500720c */ /* 0x000fe40003f45270 */
[----:B------:R-:W-:Y:S02]  /*3c60*/  ISETP.LT.OR P1, PT, R10, 0x32, P1 ;  /* 0x000000320a00780c */ /* 0x000fe40000f21670 */
[----:B------:R-:W-:-:S02]  /*3c70*/  FMNMX.FTZ R4, R25, R4, !PT ;  /* 0x0000000419047209 */ /* 0x000fc40007810000 */
[----:B------:R-:W-:Y:S02]  /*3c80*/  FSEL R65, R38, -INF , !P1 ;  /* 0xff80000026417808 */ /* 0x000fe40004800000 */
        /* <DEDUP_REMOVED lines=8> */
[----:B------:R-:W-:Y:S01]  /*3d10*/  FMNMX.FTZ R12, R35, R4, !PT ;  /* 0x00000004230c7209 */ /* 0x000fe20007810000 */
[----:B------:R-:W-:Y:S01]  /*3d20*/  IMAD.U32 R4, RZ, RZ, UR6 ;  /* 0x00000006ff047e24 */ /* 0x000fe2000f8e00ff */
[----:B------:R-:W-:Y:S01]  /*3d30*/  ISETP.LT.OR P1, PT, R10, 0x3a, P1 ;  /* 0x0000003a0a00780c */ /* 0x000fe20000f21670 */
[----:B------:R-:W-:Y:S01]  /*3d40*/  @UP1 ULDC UR6, c[0x0][0x44c] ;  /* 0x0001130000061ab9 */ /* 0x000fe20000000800 */
[----:B------:R-:W-:Y:S01]  /*3d50*/  ISETP.NE.AND P6, PT, R72, RZ, PT ;  /* 0x000000ff4800720c */ /* 0x000fe20003fc5270 */
[----:B------:R-:W0:Y:S01]  /*3d60*/  SHFL.BFLY PT, R3, R12, 0x2, 0x1f ;  /* 0x0c401f000c037f89 */ /* 0x000e2200000e0000 */
[----:B------:R-:W-:Y:S01]  /*3d70*/  FSEL R69, R42, -INF , !P1 ;  /* 0xff8000002a457808 */ /* 0x000fe20004800000 */
[----:B------:R-:W-:Y:S01]  /*3d80*/  UIMAD.WIDE.U32 UR6, UR37, UR6, URZ ;  /* 0x00000006250672a5 */ /* 0x000fe2000f8e003f */
[----:B------:R-:W-:-:S02]  /*3d90*/  ISETP.NE.AND P1, PT, R83, RZ, PT ;  /* 0x000000ff5300720c */ /* 0x000fc40003f25270 */
[C---:B------:R-:W-:Y:S01]  /*3da0*/  ISETP.GT.AND P3, PT, R56.reuse, 0x70, !P3 ;  /* 0x000000703800780c */ /* 0x040fe20005f64270 */
[----:B------:R-:W-:Y:S01]  /*3db0*/  @UP1 USHF.R.U32.HI UR10, URZ, UR11, UR7 ;  /* 0x0000000b3f0a1299 */ /* 0x000fe20008011607 */
[C---:B------:R-:W-:Y:S02]  /*3dc0*/  ISETP.GT.AND P1, PT, R56.reuse, 0x40, !P1 ;  /* 0x000000403800780c */ /* 0x040fe40004f24270 */
[----:B------:R-:W-:Y:S01]  /*3dd0*/  ISETP.GT.AND P4, PT, R56, 0x71, !P4 ;  /* 0x000000713800780c */ /* 0x000fe20006784270 */
[----:B------:R-:W-:Y:S01]  /*3de0*/  UIADD3 UR53, UR53, UR10, URZ ;  /* 0x0000000a35357290 */ /* 0x000fe2000fffe03f */
[C---:B------:R-:W-:Y:S02]  /*3df0*/  ISETP.LT.OR P1, PT, R10.reuse, 0x41, P1 ;  /* 0x000000410a00780c */ /* 0x040fe40000f21670 */
[----:B------:R-:W-:Y:S01]  /*3e00*/  ISETP.LT.OR P3, PT, R10, 0x71, P3 ;  /* 0x000000710a00780c */ /* 0x000fe20001f61670 */
[----:B------:R-:W-:Y:S01]  /*3e10*/  UIADD3 UR14, UR53, UR14, URZ ;  /* 0x0000000e350e7290 */ /* 0x000fe2000fffe03f */
[----:B------:R-:W-:-:S02]  /*3e20*/  FSEL R71, R44, -INF , !P1 ;  /* 0xff8000002c477808 */ /* 0x000fc40004800000 */
[----:B------:R-:W-:Y:S02]  /*3e30*/  ISETP.NE.AND P1, PT, R86, RZ, PT ;  /* 0x000000ff5600720c */ /* 0x000fe40003f25270 */
[C---:B------:R-:W-:Y:S02]  /*3e40*/  ISETP.GT.AND P5, PT, R56.reuse, 0x78, !P5 ;  /* 0x000000783800780c */ /* 0x040fe40006fa4270 */
[----:B------:R-:W-:Y:S02]  /*3e50*/  ISETP.GT.AND P1, PT, R56, 0x41, !P1 ;  /* 0x000000413800780c */ /* 0x000fe40004f24270 */
[C---:B------:R-:W-:Y:S02]  /*3e60*/  ISETP.LT.OR P4, PT, R10.reuse, 0x72, P4 ;  /* 0x000000720a00780c */ /* 0x040fe40002781670 */
[----:B------:R-:W-:Y:S02]  /*3e70*/  ISETP.LT.OR P1, PT, R10, 0x42, P1 ;  /* 0x000000420a00780c */ /* 0x000fe40000f21670 */
[----:B0-----:R-:W-:-:S02]  /*3e80*/  FMNMX.FTZ R14, R12, R3, !PT ;  /* 0x000000030c0e7209 */ /* 0x001fc40007810000 */
[----:B------:R-:W-:Y:S02]  /*3e90*/  FSEL R73, R46, -INF , !P1 ;  /* 0xff8000002e497808 */ /* 0x000fe40004800000 */
[----:B------:R-:W-:Y:S01]  /*3ea0*/  ISETP.NE.AND P1, PT, R87, RZ, PT ;  /* 0x000000ff5700720c */ /* 0x000fe20003f25270 */
[----:B------:R-:W0:Y:S01]  /*3eb0*/  SHFL.BFLY PT, R3, R14, 0x1, 0x1f ;  /* 0x0c201f000e037f89 */ /* 0x000e2200000e0000 */
[----:B------:R-:W-:Y:S02]  /*3ec0*/  ISETP.LT.OR P5, PT, R10, 0x79, P5 ;  /* 0x000000790a00780c */ /* 0x000fe40002fa1670 */
[----:B------:R-:W-:-:S04]  /*3ed0*/  ISETP.GT.AND P1, PT, R56, 0x48, !P1 ;  /* 0x000000483800780c */ /* 0x000fc80004f24270 */
[----:B------:R-:W-:-:S04]  /*3ee0*/  ISETP.LT.OR P1, PT, R10, 0x49, P1 ;  /* 0x000000490a00780c */ /* 0x000fc80000f21670 */
        /* <DEDUP_REMOVED lines=63> */
[----:B------:R-:W0:Y:S01]  /*42e0*/  MUFU.EX2 R91, R91 ;  /* 0x0000005b005b7308 */ /* 0x000e220000000800 */
[----:B------:R-:W-:Y:S01]  /*42f0*/  ISETP.GT.AND P6, PT, R56, 0x79, !P6 ;  /* 0x000000793800780c */ /* 0x000fe200077c4270 */
[--C-:B------:R-:W-:Y:S01]  /*4300*/  FFMA.FTZ R21, R21, R4, -R20.reuse ;  /* 0x0000000415157223 */ /* 0x100fe20000010814 */
[----:B------:R-:W-:Y:S01]  /*4310*/  FMNMX.FTZ R12, R51, R12, !PT ;  /* 0x0000000c330c7209 */ /* 0x000fe20007810000 */
[-CC-:B------:R-:W-:Y:S01]  /*4320*/  FFMA.FTZ R178, R123, R4.reuse, -R20.reuse ;  /* 0x000000047bb27223 */ /* 0x180fe20000010814 */
[----:B------:R-:W-:Y:S01]  /*4330*/  FSEL R117, R6, -INF , !P4 ;  /* 0xff80000006757808 */ /* 0x000fe20006000000 */
[--C-:B------:R-:W-:Y:S01]  /*4340*/  FFMA.FTZ R97, R97, R4, -R20.reuse ;  /* 0x0000000461617223 */ /* 0x100fe20000010814 */
[----:B------:R-:W-:Y:S01]  /*4350*/  FMNMX.FTZ R12, R53, R12, !PT ;  /* 0x0000000c350c7209 */ /* 0x000fe20007810000 */
[----:B------:R-:W1:Y:S01]  /*4360*/  MUFU.EX2 R182, R182 ;  /* 0x000000b600b67308 */ /* 0x000e620000000800 */
[----:B------:R-:W-:Y:S01]  /*4370*/  ISETP.LT.OR P6, PT, R10, 0x7a, P6 ;  /* 0x0000007a0a00780c */ /* 0x000fe200037c1670 */
[--C-:B------:R-:W-:Y:S01]  /*4380*/  FFMA.FTZ R172, R121, R4, -R20.reuse ;  /* 0x0000000479ac7223 */ /* 0x100fe20000010814 */
[----:B------:R-:W-:Y:S01]  /*4390*/  FMNMX.FTZ R12, R55, R12, !PT ;  /* 0x0000000c370c7209 */ /* 0x000fe20007810000 */
[-CC-:B------:R-:W-:Y:S01]  /*43a0*/  FFMA.FTZ R99, R99, R4.reuse, -R20.reuse ;  /* 0x0000000463637223 */ /* 0x180fe20000010814 */
[----:B------:R-:W-:Y:S01]  /*43b0*/  FSEL R109, R9, -INF , !P5 ;  /* 0xff800000096d7808 */ /* 0x000fe20006800000 */
[--C-:B------:R-:W-:Y:S01]  /*43c0*/  FFMA.FTZ R101, R101, R4, -R20.reuse ;  /* 0x0000000465657223 */ /* 0x100fe20000010814 */
[----:B------:R-:W-:Y:S01]  /*43d0*/  FMNMX.FTZ R12, R57, R12, !PT ;  /* 0x0000000c390c7209 */ /* 0x000fe20007810000 */
[----:B------:R-:W2:Y:S01]  /*43e0*/  MUFU.EX2 R93, R93 ;  /* 0x0000005d005d7308 */ /* 0x000ea20000000800 */
[----:B------:R-:W-:Y:S01]  /*43f0*/  FSEL R119, R8, -INF , !P6 ;  /* 0xff80000008777808 */ /* 0x000fe20007000000 */
        /* <DEDUP_REMOVED lines=18> */
[-CC-:B------:R-:W-:Y:S01]  /*4520*/  FFMA.FTZ R15, R15, R4.reuse, -R20.reuse ;  /* 0x000000040f0f7223 */ /* 0x180fe20000010814 */
[-CC-:B------:R-:W-:Y:S01]  /*4530*/  FFMA.FTZ R11, R11, R4.reuse, -R20.reuse ;  /* 0x000000040b0b7223 */ /* 0x180fe20000010814 */
[----:B------:R-:W-:Y:S01]  /*4540*/  FFMA.FTZ R20, R35, R4, -R20 ;  /* 0x0000000423147223 */ /* 0x000fe20000010814 */
[----:B------:R-:W-:Y:S01]  /*4550*/  FMNMX.FTZ R12, R69, R12, !PT ;  /* 0x0000000c450c7209 */ /* 0x000fe20007810000 */
[----:B------:R0:W-:Y:S03]  /*4560*/  MUFU.EX2 R152, R21 ;  /* 0x0000001500987308 */ /* 0x0001e60000000800 */
[----:B------:R-:W-:-:S04]  /*4570*/  FMNMX.FTZ R12, R71, R12, !PT ;  /* 0x0000000c470c7209 */ /* 0x000fc80007810000 */
[----:B------:R-:W-:Y:S01]  /*4580*/  FMNMX.FTZ R12, R73, R12, !PT ;  /* 0x0000000c490c7209 */ /* 0x000fe20007810000 */
[----:B------:R-:W5:Y:S01]  /*4590*/  MUFU.EX2 R178, R178 ;  /* 0x000000b200b27308 */ /* 0x000f620000000800 */
[----:B0-----:R-:W-:Y:S01]  /*45a0*/  FADD.FTZ R21, R180, R91 ;  /* 0x0000005bb4157221 */ /* 0x001fe20000010000 */
[----:B------:R-:W-:Y:S02]  /*45b0*/  F2FP.BF16.F32.PACK_AB R180, R91, R180 ;  /* 0x000000b45bb4723e */ /* 0x000fe400000010ff */
[----:B------:R-:W-:Y:S01]  /*45c0*/  FMNMX.FTZ R12, R75, R12, !PT ;  /* 0x0000000c4b0c7209 */ /* 0x000fe20007810000 */
[----:B-1----:R-:W-:Y:S01]  /*45d0*/  FADD.FTZ R26, R182, R21 ;  /* 0x00000015b61a7221 */ /* 0x002fe20000010000 */
[----:B--2---:R-:W-:Y:S02]  /*45e0*/  F2FP.BF16.F32.PACK_AB R182, R93, R182 ;  /* 0x000000b65db6723e */ /* 0x004fe400000010ff */
[----:B------:R-:W-:Y:S01]  /*45f0*/  FMNMX.FTZ R12, R77, R12, !PT ;  /* 0x0000000c4d0c7209 */ /* 0x000fe20007810000 */
[----:B------:R-:W0:Y:S01]  /*4600*/  MUFU.EX2 R97, R97 ;  /* 0x0000006100617308 */ /* 0x000e220000000800 */
[----:B------:R-:W-:-:S02]  /*4610*/  FADD.FTZ R21, R93, R26 ;  /* 0x0000001a5d157221 */ /* 0x000fc40000010000 */
[----:B------:R-:W-:Y:S02]  /*4620*/  FMNMX.FTZ R12, R79, R12, !PT ;  /* 0x0000000c4f0c7209 */ /* 0x000fe40007810000 */
[----:B---3--:R-:W-:Y:S01]  /*4630*/  FADD.FTZ R28, R176, R21 ;  /* 0x00000015b01c7221 */ /* 0x008fe20000010000 */
[----:B----4-:R-:W-:Y:S02]  /*4640*/  F2FP.BF16.F32.PACK_AB R176, R95, R176 ;  /* 0x000000b05fb0723e */ /* 0x010fe400000010ff */
[----:B------:R-:W-:Y:S01]  /*4650*/  FMNMX.FTZ R12, R81, R12, !PT ;  /* 0x0000000c510c7209 */ /* 0x000fe20007810000 */
[----:B------:R-:W1:Y:S01]  /*4660*/  MUFU.EX2 R172, R172 ;  /* 0x000000ac00ac7308 */ /* 0x000e620000000800 */
[----:B------:R-:W-:Y:S02]  /*4670*/  FADD.FTZ R21, R95, R28 ;  /* 0x0000001c5f157221 */ /* 0x000fe40000010000 */
[----:B------:R-:W-:Y:S02]  /*4680*/  FMNMX.FTZ R12, R83, R12, !PT ;  /* 0x0000000c530c7209 */ /* 0x000fe40007810000 */
[----:B-----5:R-:W-:-:S02]  /*4690*/  FADD.FTZ R28, R178, R21 ;  /* 0x00000015b21c7221 */ /* 0x020fc40000010000 */
[----:B------:R-:W-:Y:S01]  /*46a0*/  FMNMX.FTZ R12, R85, R12, !PT ;  /* 0x0000000c550c7209 */ /* 0x000fe20007810000 */
[----:B------:R-:W2:Y:S01]  /*46b0*/  MUFU.EX2 R99, R99 ;  /* 0x0000006300637308 */ /* 0x000ea20000000800 */
[C---:B0-----:R-:W-:Y:S01]  /*46c0*/  FADD.FTZ R21, R97.reuse, R28 ;  /* 0x0000001c61157221 */ /* 0x041fe20000010000 */
[----:B------:R-:W-:Y:S02]  /*46d0*/  F2FP.BF16.F32.PACK_AB R178, R97, R178 ;  /* 0x000000b261b2723e */ /* 0x000fe400000010ff */
[----:B------:R-:W-:-:S04]  /*46e0*/  FMNMX.FTZ R12, R87, R12, !PT ;  /* 0x0000000c570c7209 */ /* 0x000fc80007810000 */
[----:B------:R-:W-:Y:S01]  /*46f0*/  FMNMX.FTZ R12, R89, R12, !PT ;  /* 0x0000000c590c7209 */ /* 0x000fe20007810000 */
[----:B------:R-:W0:Y:S01]  /*4700*/  MUFU.EX2 R174, R174 ;  /* 0x000000ae00ae7308 */ /* 0x000e220000000800 */
[----:B-1----:R-:W-:Y:S02]  /*4710*/  FADD.FTZ R30, R172, R21 ;  /* 0x00000015ac1e7221 */ /* 0x002fe40000010000 */
[----:B------:R-:W-:-:S04]  /*4720*/  FMNMX.FTZ R12, R113, R12, !PT ;  /* 0x0000000c710c7209 */ /* 0x000fc80007810000 */
[----:B------:R-:W-:Y:S01]  /*4730*/  FMNMX.FTZ R12, R115, R12, !PT ;  /* 0x0000000c730c7209 */ /* 0x000fe20007810000 */
[----:B------:R-:W1:Y:S01]  /*4740*/  MUFU.EX2 R101, R101 ;  /* 0x0000006500657308 */ /* 0x000e620000000800 */
[C---:B--2---:R-:W-:Y:S01]  /*4750*/  FADD.FTZ R21, R99.reuse, R30 ;  /* 0x0000001e63157221 */ /* 0x044fe20000010000 */
[----:B------:R-:W-:Y:S02]  /*4760*/  F2FP.BF16.F32.PACK_AB R172, R99, R172 ;  /* 0x000000ac63ac723e */ /* 0x000fe400000010ff */
[----:B------:R-:W-:-:S04]  /*4770*/  FMNMX.FTZ R12, R111, R12, !PT ;  /* 0x0000000c6f0c7209 */ /* 0x000fc80007810000 */
[----:B------:R-:W-:Y:S01]  /*4780*/  FMNMX.FTZ R12, R117, R12, !PT ;  /* 0x0000000c750c7209 */ /* 0x000fe20007810000 */
[----:B------:R-:W2:Y:S01]  /*4790*/  MUFU.EX2 R168, R168 ;  /* 0x000000a800a87308 */ /* 0x000ea20000000800 */
[----:B0-----:R-:W-:Y:S02]  /*47a0*/  FADD.FTZ R32, R174, R21 ;  /* 0x00000015ae207221 */ /* 0x001fe40000010000 */
[----:B------:R-:W-:-:S04]  /*47b0*/  FMNMX.FTZ R12, R109, R12, !PT ;  /* 0x0000000c6d0c7209 */ /* 0x000fc80007810000 */
[----:B------:R-:W-:Y:S01]  /*47c0*/  FMNMX.FTZ R12, R119, R12, !PT ;  /* 0x0000000c770c7209 */ /* 0x000fe20007810000 */
[----:B------:R-:W0:Y:S01]  /*47d0*/  MUFU.EX2 R103, R103 ;  /* 0x0000006700677308 */ /* 0x000e220000000800 */
[----:B-1----:R-:W-:-:S03]  /*47e0*/  F2FP.BF16.F32.PACK_AB R174, R101, R174 ;  /* 0x000000ae65ae723e */ /* 0x002fc600000010ff */
[----:B------:R-:W1:Y:S04]  /*47f0*/  SHFL.BFLY PT, R9, R12, 0x2, 0x1f ;  /* 0x0c401f000c097f89 */ /* 0x000e6800000e0000 */
[----:B------:R-:W3:Y:S08]  /*4800*/  MUFU.EX2 R170, R170 ;  /* 0x000000aa00aa7308 */ /* 0x000ef00000000800 */
[----:B------:R-:W4:Y:S08]  /*4810*/  MUFU.EX2 R5, R14 ;  /* 0x0000000e00057308 */ /* 0x000f300000000800 */
[----:B------:R5:W-:Y:S01]  /*4820*/  MUFU.EX2 R158, R25 ;  /* 0x00000019009e7308 */ /* 0x000be20000000800 */
[----:B-1----:R-:W-:-:S07]  /*4830*/  FMNMX.FTZ R2, R12, R9, !PT ;  /* 0x000000090c027209 */ /* 0x002fce0007810000 */
[----:B------:R-:W1:Y:S01]  /*4840*/  MUFU.EX2 R164, R164 ;  /* 0x000000a400a47308 */ /* 0x000e620000000800 */
[----:B------:R-:W1:Y:S01]  /*4850*/  SHFL.BFLY PT, R9, R2, 0x1, 0x1f ;  /* 0x0c201f0002097f89 */ /* 0x000e6200000e0000 */
[----:B-----5:R-:W-:-:S04]  /*4860*/  FADD.FTZ R25, R101, R32 ;  /* 0x0000002065197221 */ /* 0x020fc80000010000 */
[----:B--2---:R-:W-:Y:S01]  /*4870*/  FADD.FTZ R34, R168, R25 ;  /* 0x00000019a8227221 */ /* 0x004fe20000010000 */
[C---:B0-----:R-:W-:Y:S01]  /*4880*/  F2FP.BF16.F32.PACK_AB R168, R103.reuse, R168 ;  /* 0x000000a867a8723e */ /* 0x041fe200000010ff */
[----:B------:R-:W0:Y:S02]  /*4890*/  MUFU.EX2 R7, R7 ;  /* 0x0000000700077308 */ /* 0x000e240000000800 */
[----:B------:R-:W-:-:S04]  /*48a0*/  FADD.FTZ R25, R103, R34 ;  /* 0x0000002267197221 */ /* 0x000fc80000010000 */
[----:B---3--:R-:W-:Y:S01]  /*48b0*/  FADD.FTZ R34, R170, R25 ;  /* 0x00000019aa227221 */ /* 0x008fe20000010000 */
[C---:B----4-:R-:W-:Y:S01]  /*48c0*/  F2FP.BF16.F32.PACK_AB R170, R5.reuse, R170 ;  /* 0x000000aa05aa723e */ /* 0x050fe200000010ff */
[----:B------:R-:W2:Y:S02]  /*48d0*/  MUFU.EX2 R107, R107 ;  /* 0x0000006b006b7308 */ /* 0x000ea40000000800 */
[----:B------:R-:W-:-:S04]  /*48e0*/  FADD.FTZ R25, R5, R34 ;  /* 0x0000002205197221 */ /* 0x000fc80000010000 */
[----:B-1----:R-:W-:Y:S02]  /*48f0*/  FADD.FTZ R36, R164, R25 ;  /* 0x00000019a4247221 */ /* 0x002fe40000010000 */
[----:B------:R-:W1:Y:S01]  /*4900*/  MUFU.EX2 R166, R105 ;  /* 0x0000006900a67308 */ /* 0x000e620000000800 */
[----:B------:R-:W-:Y:S01]  /*4910*/  FMNMX.FTZ R9, R2, R9, !PT ;  /* 0x0000000902097209 */ /* 0x000fe20007810000 */
[C---:B0-----:R-:W-:Y:S01]  /*4920*/  FADD.FTZ R36, R7.reuse, R36 ;  /* 0x0000002407247221 */ /* 0x041fe20000010000 */
[----:B------:R-:W-:Y:S02]  /*4930*/  F2FP.BF16.F32.PACK_AB R164, R7, R164 ;  /* 0x000000a407a4723e */ /* 0x000fe400000010ff */
[C---:B------:R-:W-:Y:S01]  /*4940*/  FSETP.NEU.FTZ.AND P1, PT, R9.reuse, -INF , PT ;  /* 0xff8000000900780b */ /* 0x040fe20003f3d000 */
[----:B------:R-:W-:Y:S02]  /*4950*/  FMUL.FTZ R2, R9, R4 ;  /* 0x0000000409027220 */ /* 0x000fe40000410000 */
[----:B------:R-:W0:Y:S01]  /*4960*/  MUFU.EX2 R31, R31 ;  /* 0x0000001f001f7308 */ /* 0x000e220000000800 */
[----:B--2---:R-:W-:-:S02]  /*4970*/  FADD.FTZ R25, R107, R36 ;  /* 0x000000246b197221 */ /* 0x004fc40000010000 */
[----:B------:R-:W-:Y:S02]  /*4980*/  FSEL R2, R2, RZ, P1 ;  /* 0x000000ff02027208 */ /* 0x000fe40000800000 */
[----:B------:R-:W-:-:S03]  /*4990*/  PLOP3.LUT P1, PT, PT, PT, UP0, 0x40, 0x0 ;  /* 0x000000000000781c */ /* 0x000fc60003f2e808 */
        /* <DEDUP_REMOVED lines=15> */
[-CC-:B------:R-:W-:Y:S01]  /*4a90*/  FFMA.FTZ R65, R65, R4.reuse, -R2.reuse ;  /* 0x0000000441417223 */ /* 0x180fe20000010802 */
[-CC-:B------:R-:W-:Y:S01]  /*4aa0*/  FFMA.FTZ R67, R67, R4.reuse, -R2.reuse ;  /* 0x0000000443437223 */ /* 0x180fe20000010802 */
[-CC-:B------:R-:W-:Y:S01]  /*4ab0*/  FFMA.FTZ R69, R69, R4.reuse, -R2.reuse ;  /* 0x0000000445457223 */ /* 0x180fe20000010802 */
[----:B-1----:R-:W-:Y:S01]  /*4ac0*/  FADD.FTZ R36, R166, R25 ;  /* 0x00000019a6247221 */ /* 0x002fe20000010000 */
[-CC-:B------:R-:W-:Y:S01]  /*4ad0*/  FFMA.FTZ R71, R71, R4.reuse, -R2.reuse ;  /* 0x0000000447477223 */ /* 0x180fe20000010802 */
[-CC-:B------:R-:W-:Y:S01]  /*4ae0*/  FFMA.FTZ R73, R73, R4.reuse, -R2.reuse ;  /* 0x0000000449497223 */ /* 0x180fe20000010802 */
[-C--:B------:R-:W-:Y:S01]  /*4af0*/  FFMA.FTZ R75, R75, R4.reuse, -R2 ;  /* 0x000000044b4b7223 */ /* 0x080fe20000010802 */
[----:B------:R-:W1:Y:S01]  /*4b00*/  MUFU.EX2 R43, R43 ;  /* 0x0000002b002b7308 */ /* 0x000e620000000800 */
[----:B0-----:R-:W-:Y:S01]  /*4b10*/  FADD.FTZ R25, R31, R36 ;  /* 0x000000241f197221 */ /* 0x001fe20000010000 */
[-CC-:B------:R-:W-:Y:S01]  /*4b20*/  FFMA.FTZ R77, R77, R4.reuse, -R2.reuse ;  /* 0x000000044d4d7223 */ /* 0x180fe20000010802 */
[-CC-:B------:R-:W-:Y:S01]  /*4b30*/  FFMA.FTZ R79, R79, R4.reuse, -R2.reuse ;  /* 0x000000044f4f7223 */ /* 0x180fe20000010802 */
[-CC-:B------:R-:W-:Y:S01]  /*4b40*/  FFMA.FTZ R81, R81, R4.reuse, -R2.reuse ;  /* 0x0000000451517223 */ /* 0x180fe20000010802 */
        /* <DEDUP_REMOVED lines=10> */
[-C--:B------:R-:W-:Y:S01]  /*4bf0*/  FFMA.FTZ R109, R109, R4.reuse, -R2 ;  /* 0x000000046d6d7223 */ /* 0x080fe20000010802 */
[----:B------:R-:W2:Y:S01]  /*4c00*/  MUFU.EX2 R47, R47 ;  /* 0x0000002f002f7308 */ /* 0x000ea20000000800 */
[----:B-1----:R-:W-:Y:S01]  /*4c10*/  FADD.FTZ R21, R43, R30 ;  /* 0x0000001e2b157221 */ /* 0x002fe20000010000 */
[----:B------:R-:W-:Y:S01]  /*4c20*/  FFMA.FTZ R119, R119, R4, -R2 ;  /* 0x0000000477777223 */ /* 0x000fe20000010802 */
[----:B------:R-:W-:-:S02]  /*4c30*/  F2FP.BF16.F32.PACK_AB R181, R41, R0 ;  /* 0x0000000029b5723e */ /* 0x000fc400000010ff */
[----:B------:R-:W-:-:S03]  /*4c40*/  F2FP.BF16.F32.PACK_AB R166, R166, R107 ;  /* 0x0000006ba6a6723e */ /* 0x000fc600000010ff */
        /* <DEDUP_REMOVED lines=92> */
[----:B-1----:R-:W-:Y:S01]  /*5210*/  FADD.FTZ R5, R109, R8 ;  /* 0x000000086d057221 */ /* 0x002fe20000010000 */
[C---:B0-----:R-:W-:Y:S01]  /*5220*/  FADD.FTZ R2, R20.reuse, R7 ;  /* 0x0000000714027221 */ /* 0x041fe20000010000 */
[----:B------:R-:W-:Y:S01]  /*5230*/  F2FP.BF16.F32.PACK_AB R154, R20, R11 ;  /* 0x0000000b149a723e */ /* 0x000fe200000010ff */
[----:B------:R-:W-:Y:S02]  /*5240*/  VIADD R7, R88, 0xfffffffe ;  /* 0xfffffffe58077836 */ /* 0x000fe40000000000 */
        /* <DEDUP_REMOVED lines=14> */
.L_x_1348:
[----:B------:R-:W-:Y:S02]  /*5330*/  ULDC UR18, c[0x0][0x9e4] ;  /* 0x0002790000127ab9 */ /* 0x000fe40000000800 */
[----:B------:R-:W-:-:S11]  /*5340*/  UISETP.NE.AND UP0, UPT, UR18, 0x1, UPT ;  /* 0x000000011200788c */ /* 0x000fd6000bf05270 */
[----:B------:R-:W-:Y:S02]  /*5350*/  @UP0 ULDC.64 UR6, c[0x0][0x9e8] ;  /* 0x00027a0000060ab9 */ /* 0x000fe40000000a00 */
[----:B------:R-:W-:-:S04]  /*5360*/  UIMAD.WIDE.U32 UR10, UR15, UR6, URZ ;  /* 0x000000060f0a72a5 */ /* 0x000fc8000f8e003f */
[----:B------:R-:W-:-:S12]  /*5370*/  @UP0 USHF.R.U32.HI UR15, URZ, UR7, UR11 ;  /* 0x000000073f0f0299 */ /* 0x000fd8000801160b */
.L_x_1349:
[----:B------:R-:W-:-:S04]  /*5380*/  UIMAD UR15, UR15, UR18, UR18 ;  /* 0x000000120f0f72a4 */ /* 0x000fc8000f8e0212 */
[----:B------:R-:W-:-:S04]  /*5390*/  UISETP.LT.AND UP0, UPT, UR14, UR15, UPT ;  /* 0x0000000f0e00728c */ /* 0x000fc8000bf01270 */
[----:B------:R-:W-:-:S12]  /*53a0*/  USEL UR14, UR14, UR15, UP0 ;  /* 0x0000000f0e0e7287 */ /* 0x000fd80008000000 */
.L_x_1347:
        /* <DEDUP_REMOVED lines=48> */
.L_x_1369:
[----:B------:R-:W-:Y:S01]  /*56b0*/  ISETP.NE.AND P2, PT, RZ, UR44, PT ;  /* 0x0000002cff007c0c */ /* 0x000fe2000bf45270 */
[----:B------:R-:W-:-:S04]  /*56c0*/  UISETP.NE.AND UP0, UPT, UR60, 0x1, UPT ;  /* 0x000000013c00788c */ /* 0x000fc8000bf05270 */
[----:B------:R-:W-:-:S04]  /*56d0*/  USEL UR47, URZ, 0x1, UP0 ;  /* 0x000000013f2f7887 */ /* 0x000fc80008000000 */
[----:B------:R-:W-:-:S04]  /*56e0*/  ULOP3.LUT UR47, UR61, UR47, URZ, 0x3c, !UPT ;  /* 0x0000002f3d2f7292 */ /* 0x000fc8000f8e3c3f */
[----:B------:R-:W-:Y:S08]  /*56f0*/  @P2 BRA `(.L_x_1351) ;  /* 0x0000000000382947 */ /* 0x000ff00003800000 */
[----:B------:R-:W-:Y:S05]  /*5700*/  @!P0 BRA `(.L_x_1352) ;  /* 0x0000000000048947 */ /* 0x000fea0003800000 */
[----:B------:R-:W-:Y:S01]  /*5710*/  BPT.TRAP 0x1 ;  /* 0x000000040000795c */ /* 0x000fe20000300000 */
.L_x_1352:
        /* <DEDUP_REMOVED lines=9> */
.L_x_1353:
[----:B-1----:R-:W-:Y:S05]  /*57b0*/  @P1 BRA `(.L_x_1351) ;  /* 0x0000000000081947 */ /* 0x002fea0003800000 */
[----:B------:R-:W1:Y:S02]  /*57c0*/  SYNCS.PHASECHK.TRANS64.TRYWAIT P1, [UR6+0x28830], R3 ;  /* 0x02883003ff0075a7 */ /* 0x000e640008020146 */
[----:B-1----:R-:W-:Y:S05]  /*57d0*/  @!P1 BRA `(.L_x_1354) ;  /* 0x0000012400209947 */ /* 0x002fea0003800000 */
.L_x_1351:
        /* <DEDUP_REMOVED lines=48> */
.L_x_1356:
[----:B------:R-:W-:Y:S01]  /*5ae0*/  ULEA UR6, UR60, UR41, 0x3 ;  /* 0x000000293c067291 */ /* 0x000fe2000f8e183f */
[----:B------:R-:W-:-:S05]  /*5af0*/  IMAD.U32 R3, RZ, RZ, UR61 ;  /* 0x0000003dff037e24 */ /* 0x000fca000f8e00ff */
[----:B------:R-:W-:-:S04]  /*5b00*/  SHF.L.U32 R3, R3, 0x1f, RZ ;  /* 0x0000001f03037819 */ /* 0x000fc800000006ff */
[----:B------:R0:W1:Y:S01]  /*5b10*/  SYNCS.PHASECHK.TRANS64.TRYWAIT P1, [UR6+0x28850], R3 ;  /* 0x02885003ff0075a7 */ /* 0x0000620008020146 */
[----:B------:R-:W-:Y:S05]  /*5b20*/  @!P0 BRA `(.L_x_1357) ;  /* 0x0000000000048947 */ /* 0x000fea0003800000 */
[----:B------:R-:W-:Y:S01]  /*5b30*/  BPT.TRAP 0x1 ;  /* 0x000000040000795c */ /* 0x000fe20000300000 */
.L_x_1357:
[----:B-1----:R-:W-:Y:S05]  /*5b40*/  @P1 BRA `(.L_x_1355) ;  /* 0x0000000000081947 */ /* 0x002fea0003800000 */
[----:B------:R-:W1:Y:S02]  /*5b50*/  SYNCS.PHASECHK.TRANS64.TRYWAIT P1, [UR6+0x28850], R3 ;  /* 0x02885003ff0075a7 */ /* 0x000e640008020146 */
[----:B-1----:R-:W-:Y:S05]  /*5b60*/  @!P1 BRA `(.L_x_1358) ;  /* 0x0000012000549947 */ /* 0x002fea0003800000 */
.L_x_1355:
        /* <DEDUP_REMOVED lines=49> */
.L_x_1359:
[----:B------:R-:W-:Y:S01]  /*5e80*/  UISETP.NE.AND UP1, UPT, UR51, URZ, UPT ;  /* 0x0000003f3300728c */ /* 0x000fe2000bf25270 */
[----:B------:R-:W-:Y:S01]  /*5e90*/  FMUL.FTZ R154, R36, UR58 ;  /* 0x0000003a249a7c20 */ /* 0x000fe20008410000 */
[----:B------:R-:W-:Y:S01]  /*5ea0*/  FMUL.FTZ R36, R62, UR58 ;  /* 0x0000003a3e247c20 */ /* 0x000fe20008410000 */
[----:B------:R-:W-:Y:S02]  /*5eb0*/  VIADD R62, R17, UR37 ;  /* 0x00000025113e7c36 */ /* 0x000fe40008000000 */
[----:B------:R-:W-:Y:S01]  /*5ec0*/  FMUL.FTZ R153, R33, UR58 ;  /* 0x0000003a21997c20 */ /* 0x000fe20008410000 */
[----:B------:R-:W-:Y:S01]  /*5ed0*/  FMUL.FTZ R33, R46, UR58 ;  /* 0x0000003a2e217c20 */ /* 0x000fe20008410000 */
[----:B------:R-:W-:Y:S01]  /*5ee0*/  PLOP3.LUT P1, PT, PT, PT, UP1, 0x80, 0x0 ;  /* 0x000000000000781c */ /* 0x000fe20003f2f018 */
[----:B------:R-:W-:Y:S01]  /*5ef0*/  ULEA UR6, UR46, UR41, 0x3 ;  /* 0x000000292e067291 */ /* 0x000fe2000f8e183f */
[----:B------:R-:W-:Y:S01]  /*5f00*/  PLOP3.LUT P2, PT, PT, PT, UP1, 0x80, 0x0 ;  /* 0x000000000000781c */ /* 0x000fe20003f4f018 */
[----:B------:R-:W-:Y:S01]  /*5f10*/  FMUL.FTZ R15, R34, UR58 ;  /* 0x0000003a220f7c20 */ /* 0x000fe20008410000 */
[----:B------:R-:W-:Y:S01]  /*5f20*/  FMUL.FTZ R158, R44, UR58 ;  /* 0x0000003a2c9e7c20 */ /* 0x000fe20008410000 */
[----:B------:R-:W-:Y:S01]  /*5f30*/  @UP1 ULDC UR7, c[0x0][0x44c] ;  /* 0x0001130000071ab9 */ /* 0x000fe20000000800 */
[----:B------:R-:W-:Y:S01]  /*5f40*/  FMUL.FTZ R34, R63, UR58 ;  /* 0x0000003a3f227c20 */ /* 0x000fe20008410000 */
[----:B------:R-:W-:Y:S01]  /*5f50*/  FMUL.FTZ R44, R82, UR58 ;  /* 0x0000003a522c7c20 */ /* 0x000fe20008410000 */
[----:B------:R-:W-:Y:S01]  /*5f60*/  UIADD3 UR6, UR6, 0x28840, URZ ;  /* 0x0002884006067890 */ /* 0x000fe2000fffe03f */
[----:B------:R-:W-:-:S02]  /*5f70*/  IMAD.SHL.U32 R82, R7, 0x80, RZ ;  /* 0x0000008007527824 */ /* 0x000fc400078e00ff */
[----:B------:R-:W-:Y:S01]  /*5f80*/  FMUL.FTZ R13, R29, UR58 ;  /* 0x0000003a1d0d7c20 */ /* 0x000fe20008410000 */
[----:B------:R-:W-:Y:S01]  /*5f90*/  FMUL.FTZ R29, R50, UR58 ;  /* 0x0000003a321d7c20 */ /* 0x000fe20008410000 */
[----:B------:R-:W-:Y:S01]  /*5fa0*/  FMUL.FTZ R20, R51, UR58 ;  /* 0x0000003a33147c20 */ /* 0x000fe20008410000 */
[----:B------:R-:W-:Y:S01]  /*5fb0*/  @P1 IMAD.HI.U32 R46, R62, UR7, RZ ;  /* 0x000000073e2e1c27 */ /* 0x000fe2000f8e00ff */
[----:B------:R-:W-:Y:S01]  /*5fc0*/  @UP1 ULDC UR7, c[0x0][0x450] ;  /* 0x0001140000071ab9 */ /* 0x000fe20000000800 */
[----:B------:R-:W-:Y:S02]  /*5fd0*/  UISETP.NE.AND UP0, UPT, UR50, URZ, UPT ;  /* 0x0000003f3200728c */ /* 0x000fe4000bf05270 */
[----:B------:R-:W-:Y:S01]  /*5fe0*/  FMUL.FTZ R12, R28, UR58 ;  /* 0x0000003a1c0c7c20 */ /* 0x000fe20008410000 */
[----:B------:R-:W-:Y:S01]  /*5ff0*/  FMUL.FTZ R50, R52, UR58 ;  /* 0x0000003a34327c20 */ /* 0x000fe20008410000 */
[----:B------:R-:W-:Y:S01]  /*6000*/  @P2 SHF.R.U32.HI R62, RZ, UR7, R46 ;  /* 0x00000007ff3e2c19 */ /* 0x000fe2000801162e */
[----:B------:R-:W-:Y:S01]  /*6010*/  FMUL.FTZ R51, R53, UR58 ;  /* 0x0000003a35337c20 */ /* 0x000fe20008410000 */
[----:B0-----:R-:W-:Y:S01]  /*6020*/  FMUL.FTZ R3, R24, UR58 ;  /* 0x0000003a18037c20 */ /* 0x001fe20008410000 */
[----:B------:R-:W-:Y:S01]  /*6030*/  FMUL.FTZ R4, R25, UR58 ;  /* 0x0000003a19047c20 */ /* 0x000fe20008410000 */
[----:B------:R-:W-:Y:S01]  /*6040*/  FMUL.FTZ R8, R26, UR58 ;  /* 0x0000003a1a087c20 */ /* 0x000fe20008410000 */
[----:B------:R-:W0:Y:S01]  /*6050*/  SHFL.IDX PT, R63, R62, RZ, 0x1c1f ;  /* 0x001c1fff3e3f7589 */ /* 0x000e2200000e0000 */
        /* <DEDUP_REMOVED lines=22> */
[----:B------:R-:W-:Y:S01]  /*61c0*/  IADD3 R55, -R82, 0x1, RZ ;  /* 0x0000000152377810 */ /* 0x000fe20007ffe1ff */
        /* <DEDUP_REMOVED lines=27> */
[----:B------:R-:W-:Y:S01]  /*6380*/  IMAD R55, R16, -0x2, R55 ;  /* 0xfffffffe10377824 */ /* 0x000fe200078e0237 */
[----:B------:R-:W1:Y:S01]  /*6390*/  MUFU.TANH R3, R3 ;  /* 0x0000000300037308 */ /* 0x000e620000002400 */
[----:B------:R-:W-:Y:S01]  /*63a0*/  IMAD.U32 R54, RZ, RZ, UR45 ;  /* 0x0000002dff367e24 */ /* 0x000fe2000f8e00ff */
[----:B------:R-:W-:Y:S01]  /*63b0*/  SYNCS.ARRIVE.TRANS64.RED.A1T0 RZ, [UR6], RZ ;  /* 0x000000ffffff79a7 */ /* 0x000fe20008100406 */
[----:B------:R-:W-:-:S03]  /*63c0*/  ULOP3.LUT UR6, URZ, UR56, URZ, 0x33, !UPT ;  /* 0x000000383f067292 */ /* 0x000fc6000f8e333f */
[----:B------:R-:W-:Y:S02]  /*63d0*/  IADD3 R55, -R54, UR38, R55 ;  /* 0x0000002636377c10 */ /* 0x000fe4000fffe137 */
[----:B------:R-:W2:Y:S03]  /*63e0*/  MUFU.TANH R4, R4 ;  /* 0x0000000400047308 */ /* 0x000ea60000002400 */
[C---:B------:R-:W-:Y:S02]  /*63f0*/  VIADD R86, R55.reuse, UR57 ;  /* 0x0000003937567c36 */ /* 0x040fe40008000000 */
[----:B------:R-:W-:Y:S02]  /*6400*/  VIADD R87, R55, UR6 ;  /* 0x0000000637577c36 */ /* 0x000fe40008000000 */
[--C-:B0-----:R-:W-:Y:S01]  /*6410*/  IMAD.IADD R64, R86, 0x1, R63.reuse ;  /* 0x0000000156407824 */ /* 0x101fe200078e023f */
[----:B------:R-:W0:Y:S01]  /*6420*/  MUFU.TANH R8, R8 ;  /* 0x0000000800087308 */ /* 0x000e220000002400 */
[----:B------:R-:W-:-:S07]  /*6430*/  IMAD.IADD R66, R87, 0x1, R63 ;  /* 0x0000000157427824 */ /* 0x000fce00078e023f */
        /* <DEDUP_REMOVED lines=75> */
.L_x_1362:
[----:B------:R-:W-:-:S05]  /*68f0*/  IMAD.U32 R65, RZ, RZ, UR53 ;  /* 0x00000035ff417e24 */ /* 0x000fca000f8e00ff */
[----:B------:R-:W-:-:S13]  /*6900*/  ISETP.NE.AND P1, PT, R65, 0x1, PT ;  /* 0x000000014100780c */ /* 0x000fda0003f25270 */
[----:B------:R-:W1:Y:S02]  /*6910*/  @P1 LDC.64 R54, c[0x0][0x9e8] ;  /* 0x00027a00ff361b82 */ /* 0x000e640000000a00 */
[----:B-1----:R-:W-:-:S05]  /*6920*/  @P1 IMAD.HI.U32 R54, R63, R54, RZ ;  /* 0x000000363f361227 */ /* 0x002fca00078e00ff */
[----:B------:R-:W-:-:S07]  /*6930*/  @P1 SHF.R.U32.HI R63, RZ, R55, R54 ;  /* 0x00000037ff3f1219 */ /* 0x000fce0000011636 */
.L_x_1363:
[----:B------:R-:W-:Y:S05]  /*6940*/  BSYNC B0 ;  /* 0x0000000000007941 */ /* 0x000fea0003800000 */
.L_x_1361:
[----:B------:R-:W-:-:S04]  /*6950*/  IMAD R63, R63, R65, -R82 ;  /* 0x000000413f3f7224 */ /* 0x000fc800078e0a52 */
[----:B------:R-:W-:-:S05]  /*6960*/  IMAD R63, R16, -0x2, R63 ;  /* 0xfffffffe103f7824 */ /* 0x000fca00078e023f */
[----:B------:R-:W-:Y:S02]  /*6970*/  VIADDMNMX R64, R63, R65, R64, PT ;  /* 0x000000413f407246 */ /* 0x000fe40003800140 */
[----:B------:R-:W-:-:S07]  /*6980*/  VIMNMX R66, R66, R63, !PT ;  /* 0x0000003f42427248 */ /* 0x000fce0007fe0100 */
.L_x_1360:
[----:B------:R-:W-:Y:S01]  /*6990*/  ISETP.GT.AND P1, PT, R7, -0x1, PT ;  /* 0xffffffff0700780c */ /* 0x000fe20003f24270 */
[----:B------:R-:W1:Y:S01]  /*69a0*/  SHFL.IDX PT, R62, R62, 0x1, 0x1c1f ;  /* 0x003c1f003e3e7f89 */ /* 0x000e6200000e0000 */
[----:B------:R-:W-:Y:S02]  /*69b0*/  UISETP.NE.AND UP0, UPT, UR50, URZ, UPT ;  /* 0x0000003f3200728c */ /* 0x000fe4000bf05270 */
[C---:B------:R-:W-:Y:S02]  /*69c0*/  ISETP.GT.AND P2, PT, R66.reuse, 0x1, P1 ;  /* 0x000000014200780c */ /* 0x040fe40000f44270 */
[----:B------:R-:W-:Y:S02]  /*69d0*/  ISETP.GT.AND P3, PT, R66, 0x8, P1 ;  /* 0x000000084200780c */ /* 0x000fe40000f64270 */
[C---:B------:R-:W-:Y:S02]  /*69e0*/  ISETP.LT.OR P2, PT, R64.reuse, 0x2, P2 ;  /* 0x000000024000780c */ /* 0x040fe40001741670 */
[----:B------:R-:W-:-:S02]  /*69f0*/  ISETP.LT.OR P3, PT, R64, 0x9, P3 ;  /* 0x000000094000780c */ /* 0x000fc40001f61670 */
[----:B------:R-:W-:Y:S02]  /*6a00*/  ISETP.GT.AND P6, PT, R66, RZ, P1 ;  /* 0x000000ff4200720c */ /* 0x000fe40000fc4270 */
[----:B------:R-:W-:Y:S02]  /*6a10*/  FSEL R169, R4, -INF , !P2 ;  /* 0xff80000004a97808 */ /* 0x000fe40005000000 */
[----:B------:R-:W-:Y:S02]  /*6a20*/  ISETP.GT.AND P2, PT, R66, 0x18, P1 ;  /* 0x000000184200780c */ /* 0x000fe40000f44270 */
[----:B------:R-:W-:Y:S02]  /*6a30*/  FSEL R173, R12, -INF , !P3 ;  /* 0xff8000000cad7808 */ /* 0x000fe40005800000 */
[----:B------:R-:W-:Y:S02]  /*6a40*/  ISETP.GT.AND P3, PT, R66, 0x19, P1 ;  /* 0x000000194200780c */ /* 0x000fe40000f64270 */
[----:B------:R-:W-:-:S02]  /*6a50*/  ISETP.LT.OR P6, PT, R64, 0x1, P6 ;  /* 0x000000014000780c */ /* 0x000fc400037c1670 */
[C---:B------:R-:W-:Y:S02]  /*6a60*/  ISETP.LT.OR P2, PT, R64.reuse, 0x19, P2 ;  /* 0x000000194000780c */ /* 0x040fe40001741670 */
[----:B------:R-:W-:Y:S02]  /*6a70*/  ISETP.LT.OR P3, PT, R64, 0x1a, P3 ;  /* 0x0000001a4000780c */ /* 0x000fe40001f61670 */
[C---:B------:R-:W-:Y:S02]  /*6a80*/  ISETP.GT.AND P5, PT, R66.reuse, 0x9, P1 ;  /* 0x000000094200780c */ /* 0x040fe40000fa4270 */
[----:B------:R-:W-:Y:S02]  /*6a90*/  FSEL R163, R3, -INF , !P6 ;  /* 0xff80000003a37808 */ /* 0x000fe40007000000 */
[C---:B------:R-:W-:Y:S02]  /*6aa0*/  ISETP.GT.AND P4, PT, R66.reuse, 0x10, P1 ;  /* 0x000000104200780c */ /* 0x040fe40000f84270 */
[----:B------:R-:W-:-:S02]  /*6ab0*/  ISETP.GT.AND P6, PT, R66, 0x11, P1 ;  /* 0x000000114200780c */ /* 0x000fc40000fc4270 */
[----:B0-----:R-:W-:Y:S02]  /*6ac0*/  FSEL R183, R154, -INF , !P2 ;  /* 0xff8000009ab77808 */ /* 0x001fe40005000000 */
[C---:B------:R-:W-:Y:S02]  /*6ad0*/  ISETP.GT.AND P2, PT, R66.reuse, 0x29, P1 ;  /* 0x000000294200780c */ /* 0x040fe40000f44270 */
[----:B------:R-:W-:Y:S02]  /*6ae0*/  FSEL R179, R155, -INF , !P3 ;  /* 0xff8000009bb37808 */ /* 0x000fe40005800000 */
        /* <DEDUP_REMOVED lines=10> */
[C---:B------:R-:W-:Y:S02]  /*6b90*/  ISETP.GT.AND P4, PT, R66.reuse, 0x21, P1 ;  /* 0x000000214200780c */ /* 0x040fe40000f84270 */
[----:B------:R-:W-:Y:S02]  /*6ba0*/  ISETP.GT.AND P6, PT, R66, 0x28, P1 ;  /* 0x000000284200780c */ /* 0x000fe40000fc4270 */
[----:B------:R-:W-:Y:S02]  /*6bb0*/  FSEL R161, R159, -INF , !P2 ;  /* 0xff8000009fa17808 */ /* 0x000fe40005000000 */
[----:B------:R-:W-:Y:S01]  /*6bc0*/  FSEL R159, R48, -INF , !P3 ;  /* 0xff800000309f7808 */ /* 0x000fe20005800000 */
[----:B-1----:R-:W-:Y:S01]  /*6bd0*/  IMAD.IADD R48, R86, 0x1, R62 ;  /* 0x0000000156307824 */ /* 0x002fe200078e023e */
[----:B------:R-:W-:-:S02]  /*6be0*/  ISETP.GT.AND P3, PT, R66, 0x41, P1 ;  /* 0x000000414200780c */ /* 0x000fc40000f64270 */
[C---:B------:R-:W-:Y:S02]  /*6bf0*/  ISETP.LT.OR P5, PT, R64.reuse, 0x21, P5 ;  /* 0x000000214000780c */ /* 0x040fe40002fa1670 */
[C---:B------:R-:W-:Y:S02]  /*6c00*/  ISETP.LT.OR P4, PT, R64.reuse, 0x22, P4 ;  /* 0x000000224000780c */ /* 0x040fe40002781670 */
[C---:B------:R-:W-:Y:S02]  /*6c10*/  ISETP.LT.OR P6, PT, R64.reuse, 0x29, P6 ;  /* 0x000000294000780c */ /* 0x040fe400037c1670 */
[----:B------:R-:W-:Y:S02]  /*6c20*/  ISETP.LT.OR P3, PT, R64, 0x42, P3 ;  /* 0x000000424000780c */ /* 0x000fe40001f61670 */
[----:B------:R-:W-:Y:S02]  /*6c30*/  FSEL R175, R156, -INF , !P5 ;  /* 0xff8000009caf7808 */ /* 0x000fe40006800000 */
[----:B------:R-:W-:-:S02]  /*6c40*/  ISETP.GT.AND P5, PT, R66, 0x31, P1 ;  /* 0x000000314200780c */ /* 0x000fc40000fa4270 */
[----:B------:R-:W-:Y:S02]  /*6c50*/  FSEL R171, R157, -INF , !P4 ;  /* 0xff8000009dab7808 */ /* 0x000fe40006000000 */
[----:B------:R-:W-:Y:S02]  /*6c60*/  FSEL R167, R158, -INF , !P6 ;  /* 0xff8000009ea77808 */ /* 0x000fe40007000000 */
[C---:B------:R-:W-:Y:S02]  /*6c70*/  ISETP.GT.AND P4, PT, R66.reuse, 0x38, P1 ;  /* 0x000000384200780c */ /* 0x040fe40000f84270 */
[C---:B------:R-:W-:Y:S02]  /*6c80*/  ISETP.GT.AND P6, PT, R66.reuse, 0x39, P1 ;  /* 0x000000394200780c */ /* 0x040fe40000fc4270 */
[----:B------:R-:W-:Y:S02]  /*6c90*/  ISETP.GT.AND P2, PT, R66, 0x40, P1 ;  /* 0x000000404200780c */ /* 0x000fe40000f44270 */
[----:B------:R-:W-:-:S02]  /*6ca0*/  FSEL R77, R53, -INF , !P3 ;  /* 0xff800000354d7808 */ /* 0x000fc40005800000 */
        /* <DEDUP_REMOVED lines=8> */
[----:B------:R-:W-:Y:S01]  /*6d30*/  FSEL R83, R50, -INF , !P4 ;  /* 0xff80000032537808 */ /* 0x000fe20006000000 */
[----:B------:R-:W-:Y:S01]  /*6d40*/  IMAD.IADD R50, R87, 0x1, R62 ;  /* 0x0000000157327824 */ /* 0x000fe200078e023e */
[----:B------:R-:W-:Y:S02]  /*6d50*/  FSEL R81, R51, -INF , !P6 ;  /* 0xff80000033517808 */ /* 0x000fe40007000000 */
[----:B------:R-:W-:Y:S02]  /*6d60*/  FSEL R79, R52, -INF , !P2 ;  /* 0xff800000344f7808 */ /* 0x000fe40005000000 */
[----:B------:R-:W-:-:S02]  /*6d70*/  ISETP.GT.AND P4, PT, R66, 0x49, P1 ;  /* 0x000000494200780c */ /* 0x000fc40000f84270 */
[C---:B------:R-:W-:Y:S02]  /*6d80*/  ISETP.GT.AND P6, PT, R66.reuse, 0x50, P1 ;  /* 0x000000504200780c */ /* 0x040fe40000fc4270 */
[----:B------:R-:W-:Y:S02]  /*6d90*/  ISETP.GT.AND P2, PT, R66, 0x51, P1 ;  /* 0x000000514200780c */ /* 0x000fe40000f44270 */
        /* <DEDUP_REMOVED lines=12> */
[C---:B------:R-:W-:Y:S02]  /*6e60*/  ISETP.GT.AND P4, PT, R66.reuse, 0x60, P1 ;  /* 0x000000604200780c */ /* 0x040fe40000f84270 */
[C---:B------:R-:W-:Y:S02]  /*6e70*/  ISETP.GT.AND P6, PT, R66.reuse, 0x61, P1 ;  /* 0x000000614200780c */ /* 0x040fe40000fc4270 */
[----:B------:R-:W-:Y:S02]  /*6e80*/  ISETP.GT.AND P2, PT, R66, 0x68, P1 ;  /* 0x000000684200780c */ /* 0x000fe40000f44270 */
[----:B------:R-:W-:-:S02]  /*6e90*/  FSEL R59, R70, -INF , !P3 ;  /* 0xff800000463b7808 */ /* 0x000fc40005800000 */
[----:B------:R-:W-:Y:S02]  /*6ea0*/  PLOP3.LUT P3, PT, PT, PT, UP0, 0x40, 0x0 ;  /* 0x000000000000781c */ /* 0x000fe40003f6e808 */
[C---:B------:R-:W-:Y:S02]  /*6eb0*/  ISETP.LT.OR P5, PT, R64.reuse, 0x5a, P5 ;  /* 0x0000005a4000780c */ /* 0x040fe40002fa1670 */
[C---:B------:R-:W-:Y:S02]  /*6ec0*/  ISETP.LT.OR P4, PT, R64.reuse, 0x61, P4 ;  /* 0x000000614000780c */ /* 0x040fe40002781670 */
[C---:B------:R-:W-:Y:S02]  /*6ed0*/  ISETP.LT.OR P6, PT, R64.reuse, 0x62, P6 ;  /* 0x000000624000780c */ /* 0x040fe400037c1670 */
[----:B------:R-:W-:Y:S02]  /*6ee0*/  ISETP.LT.OR P2, PT, R64, 0x69, P2 ;  /* 0x000000694000780c */ /* 0x000fe40001741670 */
        /* <DEDUP_REMOVED lines=11> */
[----:B------:R-:W-:Y:S02]  /*6fa0*/  ISETP.LT.OR P2, PT, R64, 0x7a, P2 ;  /* 0x0000007a4000780c */ /* 0x000fe40001741670 */
[----:B------:R-:W-:-:S02]  /*6fb0*/  FSEL R57, R80, -INF , !P5 ;  /* 0xff80000050397808 */ /* 0x000fc40006800000 */
[----:B------:R-:W-:Y:S02]  /*6fc0*/  FSEL R53, R74, -INF , !P4 ;  /* 0xff8000004a357808 */ /* 0x000fe40006000000 */
[----:B------:R-:W-:Y:S02]  /*6fd0*/  FSEL R51, R84, -INF , !P6 ;  /* 0xff80000054337808 */ /* 0x000fe40007000000 */
[----:B------:R-:W-:Y:S01]  /*6fe0*/  FSEL R49, R78, -INF , !P2 ;  /* 0xff8000004e317808 */ /* 0x000fe20005000000 */
[----:B------:R-:W-:Y:S06]  /*6ff0*/  @P3 BRA `(.L_x_1364) ;  /* 0x00000000005c3947 */ /* 0x000fec0003800000 */
        /* <DEDUP_REMOVED lines=13> */
.L_x_1366:
[----:B------:R-:W-:-:S05]  /*70d0*/  IMAD.U32 R4, RZ, RZ, UR53 ;  /* 0x00000035ff047e24 */ /* 0x000fca000f8e00ff */
[----:B------:R-:W-:-:S13]  /*70e0*/  ISETP.NE.AND P2, PT, R4, 0x1, PT ;  /* 0x000000010400780c */ /* 0x000fda0003f45270 */
[----:B------:R-:W0:Y:S02]  /*70f0*/  @P2 LDC.64 R12, c[0x0][0x9e8] ;  /* 0x00027a00ff0c2b82 */ /* 0x000e240000000a00 */
[----:B0-----:R-:W-:-:S05]  /*7100*/  @P2 IMAD.HI.U32 R12, R3, R12, RZ ;  /* 0x0000000c030c2227 */ /* 0x001fca00078e00ff */
[----:B------:R-:W-:-:S07]  /*7110*/  @P2 SHF.R.U32.HI R3, RZ, R13, R12 ;  /* 0x0000000dff032219 */ /* 0x000fce000001160c */
.L_x_1367:
[----:B------:R-:W-:Y:S05]  /*7120*/  BSYNC B0 ;  /* 0x0000000000007941 */ /* 0x000fea0003800000 */
.L_x_1365:
[----:B------:R-:W-:-:S04]  /*7130*/  IMAD R3, R3, R4, -R82 ;  /* 0x0000000403037224 */ /* 0x000fc800078e0a52 */
[----:B------:R-:W-:-:S05]  /*7140*/  IMAD R3, R16, -0x2, R3 ;  /* 0xfffffffe10037824 */ /* 0x000fca00078e0203 */
[----:B------:R-:W-:Y:S02]  /*7150*/  VIADDMNMX R48, R3, R4, R48, PT ;  /* 0x0000000403307246 */ /* 0x000fe40003800130 */
[----:B------:R-:W-:-:S07]  /*7160*/  VIMNMX R50, R50, R3, !PT ;  /* 0x0000000332327248 */ /* 0x000fce0007fe0100 */
.L_x_1364:
[----:B------:R-:W-:Y:S02]  /*7170*/  FMNMX.FTZ R4, R163, R5, !PT ;  /* 0x00000005a3047209 */ /* 0x000fe40007810000 */
[C---:B------:R-:W-:Y:S02]  /*7180*/  ISETP.GT.AND P6, PT, R50.reuse, 0x1, P1 ;  /* 0x000000013200780c */ /* 0x040fe40000fc4270 */
        /* <DEDUP_REMOVED lines=35> */
[C---:B------:R-:W-:Y:S02]  /*73c0*/  ISETP.LT.OR P3, PT, R48.reuse, 0x19, P3 ;  /* 0x000000193000780c */ /* 0x040fe40001f61670 */
[----:B------:R-:W-:Y:S02]  /*73d0*/  FMNMX.FTZ R4, R73, R4, !PT ;  /* 0x0000000449047209 */ /* 0x000fe40007810000 */
[----:B------:R-:W-:Y:S02]  /*73e0*/  ISETP.LT.OR P4, PT, R48, 0x1a, P4 ;  /* 0x0000001a3000780c */ /* 0x000fe40002781670 */
[----:B------:R-:W-:Y:S02]  /*73f0*/  FMNMX.FTZ R4, R65, R4, !PT ;  /* 0x0000000441047209 */ /* 0x000fe40007810000 */
[----:B------:R-:W-:-:S02]  /*7400*/  FSEL R165, R26, -INF , !P3 ;  /* 0xff8000001aa57808 */ /* 0x000fc40005800000 */
[----:B------:R-:W-:Y:S02]  /*7410*/  FMNMX.FTZ R4, R67, R4, !PT ;  /* 0x0000000443047209 */ /* 0x000fe40007810000 */
[----:B------:R-:W-:Y:S02]  /*7420*/  FSEL R25, R25, -INF , !P4 ;  /* 0xff80000019197808 */ /* 0x000fe40006000000 */
[----:B------:R-:W-:Y:S02]  /*7430*/  FMNMX.FTZ R4, R69, R4, !PT ;  /* 0x0000000445047209 */ /* 0x000fe40007810000 */
[C---:B------:R-:W-:Y:S02]  /*7440*/  ISETP.GT.AND P3, PT, R50.reuse, 0x28, P1 ;  /* 0x000000283200780c */ /* 0x040fe40000f64270 */
[----:B------:R-:W-:Y:S02]  /*7450*/  FMNMX.FTZ R4, R71, R4, !PT ;  /* 0x0000000447047209 */ /* 0x000fe40007810000 */
[----:B------:R-:W-:-:S02]  /*7460*/  ISETP.GT.AND P4, PT, R50, 0x29, P1 ;  /* 0x000000293200780c */ /* 0x000fc40000f84270 */
[----:B------:R-:W-:Y:S02]  /*7470*/  FMNMX.FTZ R4, R63, R4, !PT ;  /* 0x000000043f047209 */ /* 0x000fe40007810000 */
[C---:B------:R-:W-:Y:S02]  /*7480*/  ISETP.LT.OR P3, PT, R48.reuse, 0x29, P3 ;  /* 0x000000293000780c */ /* 0x040fe40001f61670 */
        /* <DEDUP_REMOVED lines=23> */
[----:B------:R-:W-:Y:S01]  /*7600*/  ISETP.GT.AND P5, PT, R50, RZ, P1 ;  /* 0x000000ff3200720c */ /* 0x000fe20000fa4270 */
[-CC-:B------:R-:W-:Y:S01]  /*7610*/  FFMA.FTZ R11, R163, R4.reuse, -R12.reuse ;  /* 0x00000004a30b7223 */ /* 0x180fe2000001080c */
[----:B------:R-:W-:Y:S01]  /*7620*/  FSEL R163, R14, -INF , !P2 ;  /* 0xff8000000ea37808 */ /* 0x000fe20005000000 */
[-CC-:B------:R-:W-:Y:S01]  /*7630*/  FFMA.FTZ R182, R173, R4.reuse, -R12.reuse ;  /* 0x00000004adb67223 */ /* 0x180fe2000001080c */
[----:B------:R-:W-:Y:S01]  /*7640*/  ISETP.LT.OR P5, PT, R48, 0x1, P5 ;  /* 0x000000013000780c */ /* 0x000fe20002fa1670 */
[-CC-:B------:R-:W-:Y:S01]  /*7650*/  FFMA.FTZ R176, R177, R4.reuse, -R12.reuse ;  /* 0x00000004b1b07223 */ /* 0x180fe2000001080c */
[----:B------:R-:W-:Y:S01]  /*7660*/  ISETP.GT.AND P2, PT, R50, 0x21, P1 ;  /* 0x000000213200780c */ /* 0x000fe20000f44270 */
[-CC-:B------:R-:W-:Y:S01]  /*7670*/  FFMA.FTZ R15, R181, R4.reuse, -R12.reuse ;  /* 0x00000004b50f7223 */ /* 0x180fe2000001080c */
[----:B------:R-:W-:Y:S01]  /*7680*/  FSEL R193, R8, -INF , !P5 ;  /* 0xff80000008c17808 */ /* 0x000fe20006800000 */
        /* <DEDUP_REMOVED lines=16> */
[----:B------:R-:W-:Y:S01]  /*7790*/  FADD.FTZ R51, -R10, R5 ;  /* 0x000000050a337221 */ /* 0x000fe20000010100 */
        /* <DEDUP_REMOVED lines=21> */
[----:B------:R-:W-:Y:S01]  /*78f0*/  FFMA.FTZ R53, R53, R4, -R12 ;  /* 0x0000000435357223 */ /* 0x000fe2000001080c */
[----:B------:R-:W-:Y:S01]  /*7900*/  FMNMX.FTZ R8, R173, R8, !PT ;  /* 0x00000008ad087209 */ /* 0x000fe20007810000 */
[----:B------:R-:W-:Y:S01]  /*7910*/  MUFU.EX2 R11, R11 ;  /* 0x0000000b000b7308 */ /* 0x000fe20000000800 */
[----:B------:R-:W-:-:S02]  /*7920*/  ISETP.GT.AND P2, PT, R50, 0x40, P1 ;  /* 0x000000403200780c */ /* 0x000fc40000f44270 */
[----:B------:R-:W-:Y:S02]  /*7930*/  FMNMX.FTZ R8, R33, R8, !PT ;  /* 0x0000000821087209 */ /* 0x000fe40007810000 */
[----:B------:R-:W-:Y:S02]  /*7940*/  FSEL R183, R32, -INF , !P5 ;  /* 0xff80000020b77808 */ /* 0x000fe40006800000 */
[----:B------:R-:W-:Y:S01]  /*7950*/  FMNMX.FTZ R8, R177, R8, !PT ;  /* 0x00000008b1087209 */ /* 0x000fe20007810000 */
[----:B------:R-:W-:Y:S01]  /*7960*/  MUFU.EX2 R180, R180 ;  /* 0x000000b400b47308 */ /* 0x000fe20000000800 */
[----:B------:R-:W-:Y:S02]  /*7970*/  ISETP.LT.OR P4, PT, R48, 0x3a, P4 ;  /* 0x0000003a3000780c */ /* 0x000fe40002781670 */
[----:B------:R-:W-:Y:S02]  /*7980*/  FMNMX.FTZ R8, R29, R8, !PT ;  /* 0x000000081d087209 */ /* 0x000fe40007810000 */
[----:B------:R-:W-:-:S02]  /*7990*/  ISETP.GT.AND P3, PT, R50, 0x41, P1 ;  /* 0x000000413200780c */ /* 0x000fc40000f64270 */
[----:B------:R-:W-:Y:S01]  /*79a0*/  FMNMX.FTZ R8, R181, R8, !PT ;  /* 0x00000008b5087209 */ /* 0x000fe20007810000 */
[----:B------:R-:W-:Y:S01]  /*79b0*/  MUFU.EX2 R182, R182 ;  /* 0x000000b600b67308 */ /* 0x000fe20000000800 */
[----:B------:R-:W-:Y:S02]  /*79c0*/  ISETP.LT.OR P2, PT, R48, 0x41, P2 ;  /* 0x000000413000780c */ /* 0x000fe40001741670 */
[----:B------:R-:W-:Y:S02]  /*79d0*/  FSEL R179, R28, -INF , !P4 ;  /* 0xff8000001cb37808 */ /* 0x000fe40006000000 */
[----:B------:R-:W-:Y:S02]  /*79e0*/  FMNMX.FTZ R8, R183, R8, !PT ;  /* 0x00000008b7087209 */ /* 0x000fe40007810000 */
[----:B------:R-:W-:Y:S01]  /*79f0*/  ISETP.GT.AND P5, PT, R50, 0x48, P1 ;  /* 0x000000483200780c */ /* 0x000fe20000fa4270 */
[----:B------:R-:W-:Y:S01]  /*7a00*/  MUFU.EX2 R13, R13 ;  /* 0x0000000d000d7308 */ /* 0x000fe20000000800 */
[----:B------:R-:W-:Y:S01]  /*7a10*/  FSEL R195, R31, -INF , !P2 ;  /* 0xff8000001fc37808 */ /* 0x000fe20005000000 */
[----:B------:R-:W-:Y:S01]  /*7a20*/  FFMA.FTZ R31, R161, R4, -R12 ;  /* 0x00000004a11f7223 */ /* 0x000fe2000001080c */
[----:B------:R-:W-:-:S02]  /*7a30*/  ISETP.LT.OR P3, PT, R48, 0x42, P3 ;  /* 0x000000423000780c */ /* 0x000fc40001f61670 */
[----:B------:R-:W-:Y:S02]  /*7a40*/  FMNMX.FTZ R8, R179, R8, !PT ;  /* 0x00000008b3087209 */ /* 0x000fe40007810000 */
[----:B------:R-:W-:Y:S01]  /*7a50*/  ISETP.GT.AND P4, PT, R50, 0x49, P1 ;  /* 0x000000493200780c */ /* 0x000fe20000f84270 */
[----:B------:R-:W-:Y:S01]  /*7a60*/  MUFU.EX2 R176, R176 ;  /* 0x000000b000b07308 */ /* 0x000fe20000000800 */
[----:B------:R-:W-:Y:S02]  /*7a70*/  ISETP.LT.OR P5, PT, R48, 0x49, P5 ;  /* 0x000000493000780c */ /* 0x000fe40002fa1670 */
[----:B------:R-:W-:Y:S01]  /*7a80*/  FSEL R175, R27, -INF , !P3 ;  /* 0xff8000001baf7808 */ /* 0x000fe20005800000 */
[----:B------:R-:W-:Y:S01]  /*7a90*/  FFMA.FTZ R27, R171, R4, -R12 ;  /* 0x00000004ab1b7223 */ /* 0x000fe2000001080c */
[----:B------:R-:W-:Y:S02]  /*7aa0*/  FMNMX.FTZ R8, R195, R8, !PT ;  /* 0x00000008c3087209 */ /* 0x000fe40007810000 */
[----:B------:R-:W-:Y:S01]  /*7ab0*/  ISETP.GT.AND P2, PT, R50, 0x50, P1 ;  /* 0x000000503200780c */ /* 0x000fe20000f44270 */
[----:B------:R-:W-:Y:S01]  /*7ac0*/  MUFU.EX2 R15, R15 ;  /* 0x0000000f000f7308 */ /* 0x000fe20000000800 */
[----:B------:R-:W-:-:S02]  /*7ad0*/  FSEL R171, R36, -INF , !P5 ;  /* 0xff80000024ab7808 */ /* 0x000fc40006800000 */
[----:B------:R-:W-:Y:S02]  /*7ae0*/  ISETP.LT.OR P4, PT, R48, 0x4a, P4 ;  /* 0x0000004a3000780c */ /* 0x000fe40002781670 */
[----:B------:R-:W-:Y:S02]  /*7af0*/  FMNMX.FTZ R8, R175, R8, !PT ;  /* 0x00000008af087209 */ /* 0x000fe40007810000 */
[----:B------:R-:W-:Y:S01]  /*7b00*/  ISETP.GT.AND P3, PT, R50, 0x51, P1 ;  /* 0x000000513200780c */ /* 0x000fe20000f64270 */
[----:B------:R-:W-:Y:S01]  /*7b10*/  MUFU.EX2 R178, R178 ;  /* 0x000000b200b27308 */ /* 0x000fe20000000800 */
[----:B------:R-:W-:Y:S02]  /*7b20*/  ISETP.LT.OR P2, PT, R48, 0x51, P2 ;  /* 0x000000513000780c */ /* 0x000fe40001741670 */
[----:B------:R-:W-:Y:S02]  /*7b30*/  FSEL R167, R34, -INF , !P4 ;  /* 0xff80000022a77808 */ /* 0x000fe40006000000 */
[----:B------:R-:W-:-:S02]  /*7b40*/  FMNMX.FTZ R8, R171, R8, !PT ;  /* 0x00000008ab087209 */ /* 0x000fc40007810000 */
[----:B------:R-:W-:Y:S01]  /*7b50*/  ISETP.GT.AND P5, PT, R50, 0x58, P1 ;  /* 0x000000583200780c */ /* 0x000fe20000fa4270 */
[----:B------:R-:W-:Y:S01]  /*7b60*/  MUFU.EX2 R21, R21 ;  /* 0x0000001500157308 */ /* 0x000fe20000000800 */
[----:B------:R-:W-:Y:S02]  /*7b70*/  FSEL R37, R37, -INF , !P2 ;  /* 0xff80000025257808 */ /* 0x000fe40005000000 */
[----:B------:R-:W-:Y:S02]  /*7b80*/  ISETP.LT.OR P3, PT, R48, 0x52, P3 ;  /* 0x000000523000780c */ /* 0x000fe40001f61670 */
[----:B------:R-:W-:Y:S02]  /*7b90*/  FMNMX.FTZ R8, R167, R8, !PT ;  /* 0x00000008a7087209 */ /* 0x000fe40007810000 */
[----:B------:R-:W-:Y:S01]  /*7ba0*/  ISETP.GT.AND P4, PT, R50, 0x59, P1 ;  /* 0x000000593200780c */ /* 0x000fe20000f84270 */
[----:B------:R-:W-:Y:S01]  /*7bb0*/  MUFU.EX2 R172, R172 ;  /* 0x000000ac00ac7308 */ /* 0x000fe20000000800 */
[----:B------:R-:W-:-:S02]  /*7bc0*/  ISETP.LT.OR P5, PT, R48, 0x59, P5 ;  /* 0x000000593000780c */ /* 0x000fc40002fa1670 */
[----:B------:R-:W-:Y:S01]  /*7bd0*/  FSEL R161, R35, -INF , !P3 ;  /* 0xff80000023a17808 */ /* 0x000fe20005800000 */
[----:B------:R-:W-:Y:S01]  /*7be0*/  FFMA.FTZ R35, R85, R4, -R12 ;  /* 0x0000000455237223 */ /* 0x000fe2000001080c */
[----:B------:R-:W-:Y:S02]  /*7bf0*/  FMNMX.FTZ R8, R37, R8, !PT ;  /* 0x0000000825087209 */ /* 0x000fe40007810000 */
[----:B------:R-:W-:Y:S01]  /*7c00*/  ISETP.GT.AND P2, PT, R50, 0x60, P1 ;  /* 0x000000603200780c */ /* 0x000fe20000f44270 */
[----:B------:R-:W-:Y:S01]  /*7c10*/  MUFU.EX2 R27, R27 ;  /* 0x0000001b001b7308 */ /* 0x000fe20000000800 */
[----:B------:R-:W-:Y:S02]  /*7c20*/  FSEL R159, R40, -INF , !P5 ;  /* 0xff800000289f7808 */ /* 0x000fe40006800000 */
[----:B------:R-:W-:Y:S02]  /*7c30*/  ISETP.LT.OR P4, PT, R48, 0x5a, P4 ;  /* 0x0000005a3000780c */ /* 0x000fe40002781670 */
[----:B------:R-:W-:-:S02]  /*7c40*/  FMNMX.FTZ R8, R161, R8, !PT ;  /* 0x00000008a1087209 */ /* 0x000fc40007810000 */
[----:B------:R-:W-:Y:S01]  /*7c50*/  ISETP.GT.AND P3, PT, R50, 0x61, P1 ;  /* 0x000000613200780c */ /* 0x000fe20000f64270 */
[----:B------:R-:W-:Y:S01]  /*7c60*/  MUFU.EX2 R174, R174 ;  /* 0x000000ae00ae7308 */ /* 0x000fe20000000800 */
[----:B------:R-:W-:Y:S02]  /*7c70*/  ISETP.LT.OR P2, PT, R48, 0x61, P2 ;  /* 0x000000613000780c */ /* 0x000fe40001741670 */
[----:B------:R-:W-:Y:S02]  /*7c80*/  FSEL R85, R38, -INF , !P4 ;  /* 0xff80000026557808 */ /* 0x000fe40006000000 */
        /* <DEDUP_REMOVED lines=9> */
[----:B------:R-:W-:Y:S01]  /*7d20*/  FSEL R83, R39, -INF , !P3 ;  /* 0xff80000027537808 */ /* 0x000fe20005800000 */
[----:B------:R-:W-:Y:S01]  /*7d30*/  FFMA.FTZ R39, R81, R4, -R12 ;  /* 0x0000000451277223 */ /* 0x000fe2000001080c */
[----:B------:R-:W-:-:S02]  /*7d40*/  FMNMX.FTZ R8, R41, R8, !PT ;  /* 0x0000000829087209 */ /* 0x000fc40007810000 */
[----:B------:R-:W-:Y:S01]  /*7d50*/  ISETP.GT.AND P2, PT, R50, 0x70, P1 ;  /* 0x000000703200780c */ /* 0x000fe20000f44270 */
[----:B------:R-:W-:Y:S01]  /*7d60*/  MUFU.EX2 R35, R35 ;  /* 0x0000002300237308 */ /* 0x000fe20000000800 */
[----:B------:R-:W-:Y:S01]  /*7d70*/  FSEL R81, R43, -INF , !P5 ;  /* 0xff8000002b517808 */ /* 0x000fe20006800000 */
[----:B------:R-:W-:Y:S01]  /*7d80*/  FFMA.FTZ R43, R77, R4, -R12 ;  /* 0x000000044d2b7223 */ /* 0x000fe2000001080c */
[----:B------:R-:W-:Y:S02]  /*7d90*/  ISETP.LT.OR P4, PT, R48, 0x6a, P4 ;  /* 0x0000006a3000780c */ /* 0x000fe40002781670 */
[----:B------:R-:W-:Y:S02]  /*7da0*/  FMNMX.FTZ R8, R83, R8, !PT ;  /* 0x0000000853087209 */ /* 0x000fe40007810000 */
[----:B------:R-:W-:Y:S01]  /*7db0*/  ISETP.GT.AND P3, PT, R50, 0x71, P1 ;  /* 0x000000713200780c */ /* 0x000fe20000f64270 */
[----:B------:R-:W-:Y:S01]  /*7dc0*/  MUFU.EX2 R170, R170 ;  /* 0x000000aa00aa7308 */ /* 0x000fe20000000800 */
[----:B------:R-:W-:-:S02]  /*7dd0*/  ISETP.LT.OR P2, PT, R48, 0x71, P2 ;  /* 0x000000713000780c */ /* 0x000fc40001741670 */
[----:B------:R-:W-:Y:S02]  /*7de0*/  FSEL R79, R42, -INF , !P4 ;  /* 0xff8000002a4f7808 */ /* 0x000fe40006000000 */
        /* <DEDUP_REMOVED lines=8> */
[C---:B------:R-:W-:Y:S02]  /*7e70*/  ISETP.LT.OR P5, PT, R48.reuse, 0x79, P5 ;  /* 0x000000793000780c */ /* 0x040fe40002fa1670 */
[----:B------:R-:W-:Y:S01]  /*7e80*/  FSEL R77, R45, -INF , !P3 ;  /* 0xff8000002d4d7808 */ /* 0x000fe20005800000 */
[--C-:B------:R-:W-:Y:S01]  /*7e90*/  FFMA.FTZ R45, R73, R4, -R12.reuse ;  /* 0x00000004492d7223 */ /* 0x100fe2000001080c */
[----:B------:R-:W-:Y:S02]  /*7ea0*/  FMNMX.FTZ R8, R197, R8, !PT ;  /* 0x00000008c5087209 */ /* 0x000fe40007810000 */
[----:B------:R-:W-:Y:S01]  /*7eb0*/  ISETP.LT.OR P1, PT, R48, 0x7a, P1 ;  /* 0x0000007a3000780c */ /* 0x000fe20000f21670 */
[----:B------:R-:W-:Y:S01]  /*7ec0*/  MUFU.EX2 R43, R43 ;  /* 0x0000002b002b7308 */ /* 0x000fe20000000800 */
[----:B------:R-:W-:Y:S01]  /*7ed0*/  FSEL R199, R47, -INF , !P5 ;  /* 0xff8000002fc77808 */ /* 0x000fe20006800000 */
[----:B------:R-:W-:Y:S01]  /*7ee0*/  FFMA.FTZ R47, R67, R4, -R12 ;  /* 0x00000004432f7223 */ /* 0x000fe2000001080c */
[----:B------:R-:W-:-:S02]  /*7ef0*/  FMNMX.FTZ R8, R77, R8, !PT ;  /* 0x000000084d087209 */ /* 0x000fc40007810000 */
[----:B------:R-:W-:Y:S02]  /*7f00*/  FSEL R75, R46, -INF , !P1 ;  /* 0xff8000002e4b7808 */ /* 0x000fe40004800000 */
        /* <DEDUP_REMOVED lines=58> */
[-C--:B------:R-:W-:Y:S01]  /*82b0*/  FFMA.FTZ R79, R79, R4.reuse, -R10 ;  /* 0x000000044f4f7223 */ /* 0x080fe2000001080a */
[----:B------:R-:W-:Y:S01]  /*82c0*/  FADD.FTZ R59, R13, R0 ;  /* 0x000000000d3b7221 */ /* 0x000fe20000010000 */
[-CC-:B------:R-:W-:Y:S01]  /*82d0*/  FFMA.FTZ R197, R197, R4.reuse, -R10.reuse ;  /* 0x00000004c5c57223 */ /* 0x180fe2000001080a */
[----:B------:R-:W0:Y:S01]  /*82e0*/  MUFU.EX2 R51, R51 ;  /* 0x0000003300337308 */ /* 0x000e220000000800 */
[----:B-1----:R-:W-:Y:S01]  /*82f0*/  FADD.FTZ R63, R12, R63 ;  /* 0x0000003f0c3f7221 */ /* 0x002fe20000010000 */
[----:B------:R-:W-:Y:S01]  /*8300*/  FADD.FTZ R0, R176, R59 ;  /* 0x0000003bb0007221 */ /* 0x000fe20000010000 */
[-CC-:B------:R-:W-:Y:S01]  /*8310*/  FFMA.FTZ R77, R77, R4.reuse, -R10.reuse ;  /* 0x000000044d4d7223 */ /* 0x180fe2000001080a */
[-CC-:B------:R-:W-:Y:S01]  /*8320*/  FFMA.FTZ R199, R199, R4.reuse, -R10.reuse ;  /* 0x00000004c7c77223 */ /* 0x180fe2000001080a */
[----:B------:R-:W-:Y:S01]  /*8330*/  FFMA.FTZ R10, R75, R4, -R10 ;  /* 0x000000044b0a7223 */ /* 0x000fe2000001080a */
[----:B------:R-:W-:-:S02]  /*8340*/  FADD.FTZ R59, R15, R0 ;  /* 0x000000000f3b7221 */ /* 0x000fc40000010000 */
        /* <DEDUP_REMOVED lines=14> */
[----:B------:R-:W-:-:S06]  /*8430*/  FADD.FTZ R0, R168, R59 ;  /* 0x0000003ba8007221 */ /* 0x000fcc0000010000 */
        /* <DEDUP_REMOVED lines=10> */
[----:B------:R-:W-:-:S06]  /*84e0*/  FADD.FTZ R63, R35, R0 ;  /* 0x00000000233f7221 */ /* 0x000fcc0000010000 */
[----:B------:R-:W1:Y:S01]  /*84f0*/  MUFU.EX2 R30, R30 ;  /* 0x0000001e001e7308 */ /* 0x000e620000000800 */
[----:B--2---:R-:W-:-:S07]  /*8500*/  FADD.FTZ R2, R33, R2 ;  /* 0x0000000221027221 */ /* 0x004fce0000010000 */
        /* <DEDUP_REMOVED lines=10> */
[----:B0-----:R-:W-:Y:S01]  /*85b0*/  FADD.FTZ R0, R32, R59 ;  /* 0x0000003b20007221 */ /* 0x001fe20000010000 */
[----:B------:R-:W-:-:S06]  /*85c0*/  FADD.FTZ R59, R43, R2 ;  /* 0x000000022b3b7221 */ /* 0x000fcc0000010000 */
[----:B------:R-:W0:Y:S08]  /*85d0*/  MUFU.EX2 R36, R36 ;  /* 0x0000002400247308 */ /* 0x000e300000000800 */
[----:B------:R-:W3:Y:S08]  /*85e0*/  MUFU.EX2 R167, R167 ;  /* 0x000000a700a77308 */ /* 0x000ef00000000800 */
[----:B------:R-:W4:Y:S08]  /*85f0*/  MUFU.EX2 R37, R37 ;  /* 0x0000002500257308 */ /* 0x000f300000000800 */
[----:B------:R1:W-:Y:S08]  /*8600*/  MUFU.EX2 R42, R41 ;  /* 0x00000029002a7308 */ /* 0x0003f00000000800 */
[----:B------:R-:W5:Y:S01]  /*8610*/  MUFU.EX2 R38, R38 ;  /* 0x0000002600267308 */ /* 0x000f620000000800 */
[----:B-1----:R-:W-:Y:S01]  /*8620*/  FADD.FTZ R41, R165, R0 ;  /* 0x00000000a5297221 */ /* 0x002fe20000010000 */
[----:B------:R-:W-:-:S03]  /*8630*/  FADD.FTZ R0, R166, R59 ;  /* 0x0000003ba6007221 */ /* 0x000fc60000010000 */
[----:B--2---:R-:W-:-:S03]  /*8640*/  FADD.FTZ R41, R34, R41 ;  /* 0x0000002922297221 */ /* 0x004fc60000010000 */
[----:B------:R-:W1:Y:S01]  /*8650*/  MUFU.EX2 R163, R163 ;  /* 0x000000a300a37308 */ /* 0x000e620000000800 */
[----:B0-----:R-:W-:Y:S01]  /*8660*/  FADD.FTZ R2, R36, R41 ;  /* 0x0000002924027221 */ /* 0x001fe20000010000 */
[----:B------:R-:W-:-:S03]  /*8670*/  FADD.FTZ R41, R45, R0 ;  /* 0x000000002d297221 */ /* 0x000fc60000010000 */
[----:B---3--:R-:W-:Y:S01]  /*8680*/  FADD.FTZ R2, R167, R2 ;  /* 0x00000002a7027221 */ /* 0x008fe20000010000 */
[----:B------:R-:W-:Y:S02]  /*8690*/  FADD.FTZ R0, R160, R41 ;  /* 0x00000029a0007221 */ /* 0x000fe40000010000 */
[----:B------:R-:W0:Y:S01]  /*86a0*/  MUFU.EX2 R40, R40 ;  /* 0x0000002800287308 */ /* 0x000e220000000800 */
[----:B----4-:R-:W-:Y:S01]  /*86b0*/  FADD.FTZ R41, R37, R2 ;  /* 0x0000000225297221 */ /* 0x010fe20000010000 */
[----:B------:R-:W-:-:S03]  /*86c0*/  FADD.FTZ R59, R47, R0 ;  /* 0x000000002f3b7221 */ /* 0x000fc60000010000 */
[----:B-----5:R-:W-:Y:S01]  /*86d0*/  FADD.FTZ R0, R38, R41 ;  /* 0x0000002926007221 */ /* 0x020fe20000010000 */
[----:B------:R-:W-:Y:S02]  /*86e0*/  FADD.FTZ R2, R162, R59 ;  /* 0x0000003ba2027221 */ /* 0x000fe40000010000 */
[----:B------:R-:W2:Y:S01]  /*86f0*/  MUFU.EX2 R83, R83 ;  /* 0x0000005300537308 */ /* 0x000ea20000000800 */
[----:B-1----:R-:W-:Y:S01]  /*8700*/  FADD.FTZ R41, R163, R0 ;  /* 0x00000000a3297221 */ /* 0x002fe20000010000 */
[----:B------:R-:W-:-:S04]  /*8710*/  FADD.FTZ R59, R65, R2 ;  /* 0x00000002413b7221 */ /* 0x000fc80000010000 */
[----:B------:R-:W-:Y:S02]  /*8720*/  FADD.FTZ R0, R156, R59 ;  /* 0x0000003b9c007221 */ /* 0x000fe40000010000 */
[----:B------:R-:W1:Y:S01]  /*8730*/  MUFU.EX2 R44, R81 ;  /* 0x00000051002c7308 */ /* 0x000e620000000800 */
[----:B0-----:R-:W-:Y:S01]  /*8740*/  FADD.FTZ R41, R40, R41 ;  /* 0x0000002928297221 */ /* 0x001fe20000010000 */
[----:B------:R-:W-:-:S03]  /*8750*/  FADD.FTZ R59, R61, R0 ;  /* 0x000000003d3b7221 */ /* 0x000fc60000010000 */
[----:B------:R-:W-:Y:S01]  /*8760*/  FADD.FTZ R41, R42, R41 ;  /* 0x000000292a297221 */ /* 0x000fe20000010000 */
[----:B------:R-:W-:Y:S02]  /*8770*/  FADD.FTZ R0, R158, R59 ;  /* 0x0000003b9e007221 */ /* 0x000fe40000010000 */
        /* <DEDUP_REMOVED lines=20> */
[----:B-1----:R-:W-:-:S03]  /*88c0*/  FADD.FTZ R2, R5, R2 ;  /* 0x0000000205027221 */ /* 0x002fc60000010000 */
[----:B0-----:R-:W-:Y:S01]  /*88d0*/  FADD.FTZ R0, R10, R41 ;  /* 0x000000290a007221 */ /* 0x001fe20000010000 */
[----:B------:R-:W-:Y:S06]  /*88e0*/  @!P0 BRA `(.L_x_1368) ;  /* 0x0000000000048947 */ /* 0x000fec0003800000 */
[----:B------:R-:W-:Y:S01]  /*88f0*/  BPT.TRAP 0x1 ;  /* 0x000000040000795c */ /* 0x000fe20000300000 */
.L_x_1368:
        /* <DEDUP_REMOVED lines=107> */
.L_x_1350:
[----:B------:R-:W-:Y:S02]  /*8fb0*/  UISETP.NE.AND UP1, UPT, UR51, URZ, UPT ;  /* 0x0000003f3300728c */ /* 0x000fe4000bf25270 */
[----:B------:R-:W-:Y:S02]  /*8fc0*/  UISETP.NE.AND UP0, UPT, UR50, URZ, UPT ;  /* 0x0000003f3200728c */ /* 0x000fe4000bf05270 */
[----:B------:R-:W-:Y:S02]  /*8fd0*/  UIADD3 UR10, UR37, 0x7f, URZ ;  /* 0x0000007f250a7890 */ /* 0x000fe4000fffe03f */
[----:B------:R-:W-:Y:S02]  /*8fe0*/  UIADD3 UR11, UR38, 0x1, -UR45 ;  /* 0x00000001260b7890 */ /* 0x000fe4000fffe82d */
[----:B------:R-:W-:-:S03]  /*8ff0*/  PLOP3.LUT P1, PT, PT, PT, UP0, 0x40, 0x0 ;  /* 0x000000000000781c */ /* 0x000fc60003f2e808 */
[----:B------:R-:W-:Y:S01]  /*9000*/  @UP1 ULDC UR6, c[0x0][0x44c] ;  /* 0x0001130000061ab9 */ /* 0x000fe20000000800 */
[----:B------:R-:W-:Y:S01]  /*9010*/  @UP1 ULDC UR14, c[0x0][0x450] ;  /* 0x00011400000e1ab9 */ /* 0x000fe20000000800 */
[----:B------:R-:W-:-:S04]  /*9020*/  UIMAD.WIDE.U32 UR6, UR10, UR6, URZ ;  /* 0x000000060a0672a5 */ /* 0x000fc8000f8e003f */
[----:B------:R-:W-:-:S04]  /*9030*/  @UP1 USHF.R.U32.HI UR10, URZ, UR14, UR7 ;  /* 0x0000000e3f0a1299 */ /* 0x000fc80008011607 */
[----:B------:R-:W-:-:S04]  /*9040*/  UIADD3 UR10, UR11, UR10, URZ ;  /* 0x0000000a0b0a7290 */ /* 0x000fc8000fffe03f */
[----:B------:R-:W-:Y:S01]  /*9050*/  UIADD3 UR56, UR10, -UR56, URZ ;  /* 0x800000380a387290 */ /* 0x000fe2000fffe03f */
[----:B------:R-:W-:Y:S11]  /*9060*/  @P1 BRA `(.L_x_1370) ;  /* 0x0000000000501947 */ /* 0x000ff60003800000 */
[----:B------:R-:W-:Y:S02]  /*9070*/  UMOV UR14, UR10 ;  /* 0x0000000a000e7c82 */ /* 0x000fe40008000000 */
[----:B------:R-:W-:-:S06]  /*9080*/  UISETP.GT.AND UP0, UPT, UR14, -0x1, UPT ;  /* 0xffffffff0e00788c */ /* 0x000fcc000bf04270 */
[----:B------:R-:W-:-:S13]  /*9090*/  PLOP3.LUT P1, PT, PT, PT, UP0, 0x80, 0x0 ;  /* 0x000000000000781c */ /* 0x000fda0003f2f008 */
[----:B------:R-:W-:Y:S05]  /*90a0*/  @P1 BRA `(.L_x_1371) ;  /* 0x0000000000201947 */ /* 0x000fea0003800000 */
[----:B------:R-:W-:Y:S01]  /*90b0*/  ULDC UR15, c[0x0][0x9e4] ;  /* 0x00027900000f7ab9 */ /* 0x000fe20000000800 */
[----:B------:R-:W-:Y:S02]  /*90c0*/  ULOP3.LUT UR14, URZ, UR14, URZ, 0x33, !UPT ;  /* 0x0000000e3f0e7292 */ /* 0x000fe4000f8e333f */
[----:B------:R-:W-:-:S11]  /*90d0*/  UISETP.NE.AND UP0, UPT, UR15, 0x1, UPT ;  /* 0x000000010f00788c */ /* 0x000fd6000bf05270 */
[----:B------:R-:W-:Y:S02]  /*90e0*/  @UP0 ULDC.64 UR6, c[0x0][0x9e8] ;  /* 0x00027a0000060ab9 */ /* 0x000fe40000000a00 */
[----:B------:R-:W-:-:S04]  /*90f0*/  UIMAD.WIDE.U32 UR10, UR14, UR6, URZ ;  /* 0x000000060e0a72a5 */ /* 0x000fc8000f8e003f */
[----:B------:R-:W-:-:S04]  /*9100*/  @UP0 USHF.R.U32.HI UR14, URZ, UR7, UR11 ;  /* 0x000000073f0e0299 */ /* 0x000fc8000801160b */
[----:B------:R-:W-:Y:S01]  /*9110*/  ULOP3.LUT UR14, URZ, UR14, URZ, 0x33, !UPT ;  /* 0x0000000e3f0e7292 */ /* 0x000fe2000f8e333f */
[----:B------:R-:W-:Y:S11]  /*9120*/  BRA `(.L_x_1372) ;  /* 0x0000000000147947 */ /* 0x000ff60003800000 */
.L_x_1371:
[----:B------:R-:W-:Y:S02]  /*9130*/  ULDC UR15, c[0x0][0x9e4] ;  /* 0x00027900000f7ab9 */ /* 0x000fe40000000800 */
[----:B------:R-:W-:-:S11]  /*9140*/  UISETP.NE.AND UP0, UPT, UR15, 0x1, UPT ;  /* 0x000000010f00788c */ /* 0x000fd6000bf05270 */
[----:B------:R-:W-:Y:S02]  /*9150*/  @UP0 ULDC.64 UR6, c[0x0][0x9e8] ;  /* 0x00027a0000060ab9 */ /* 0x000fe40000000a00 */
[----:B------:R-:W-:-:S04]  /*9160*/  UIMAD.WIDE.U32 UR10, UR14, UR6, URZ ;  /* 0x000000060e0a72a5 */ /* 0x000fc8000f8e003f */
[----:B------:R-:W-:-:S12]  /*9170*/  @UP0 USHF.R.U32.HI UR14, URZ, UR7, UR11 ;  /* 0x000000073f0e0299 */ /* 0x000fd8000801160b */
.L_x_1372:
[----:B------:R-:W-:-:S04]  /*9180*/  UIMAD UR14, UR14, UR15, URZ ;  /* 0x0000000f0e0e72a4 */ /* 0x000fc8000f8e023f */
[----:B------:R-:W-:-:S04]  /*9190*/  UISETP.LT.AND UP0, UPT, UR56, UR14, UPT ;  /* 0x0000000e3800728c */ /* 0x000fc8000bf01270 */
[----:B------:R-:W-:-:S12]  /*91a0*/  USEL UR56, UR56, UR14, !UP0 ;  /* 0x0000000e38387287 */ /* 0x000fd8000c000000 */
.L_x_1370:
[----:B------:R-:W-:-:S04]  /*91b0*/  UIADD3 UR56, UR56, 0x7f, URZ ;  /* 0x0000007f38387890 */ /* 0x000fc8000fffe03f */
[----:B------:R-:W-:-:S04]  /*91c0*/  USHF.R.S32.HI UR6, URZ, 0x1f, UR56 ;  /* 0x0000001f3f067899 */ /* 0x000fc80008011438 */
[----:B------:R-:W-:-:S04]  /*91d0*/  ULEA.HI UR6, UR6, UR56, URZ, 0x7 ;  /* 0x0000003806067291 */ /* 0x000fc8000f8f383f */
[----:B------:R-:W-:-:S04]  /*91e0*/  USHF.R.S32.HI UR6, URZ, 0x7, UR6 ;  /* 0x000000073f067899 */ /* 0x000fc80008011406 */
[----:B------:R-:W-:-:S04]  /*91f0*/  UISETP.LT.AND UP0, UPT, UR39, UR6, UPT ;  /* 0x000000062700728c */ /* 0x000fc8000bf01270 */
[----:B------:R-:W-:-:S06]  /*9200*/  USEL UR56, UR39, UR6, !UP0 ;  /* 0x0000000627387287 */ /* 0x000fcc000c000000 */
[----:B------:R-:W-:-:S13]  /*9210*/  ISETP.GE.AND P1, PT, R7, UR56, PT ;  /* 0x0000003807007c0c */ /* 0x000fda000bf26270 */
[----:B------:R-:W-:Y:S05]  /*9220*/  @!P1 BRA `(.L_x_1373) ;  /* 0x0000002800189947 */ /* 0x000fea0003800000 */
[----:B------:R-:W-:Y:S01]  /*9230*/  IMAD.MOV.U32 R8, RZ, RZ, R9 ;  /* 0x000000ffff087224 */ /* 0x000fe200078e0009 */
[----:B------:R-:W-:Y:S01]  /*9240*/  UMOV UR58, UR47 ;  /* 0x0000002f003a7c82 */ /* 0x000fe20008000000 */
[----:B------:R-:W-:Y:S01]  /*9250*/  IMAD.MOV.U32 R6, RZ, RZ, R3 ;  /* 0x000000ffff067224 */ /* 0x000fe200078e0003 */
[----:B------:R-:W-:Y:S01]  /*9260*/  UMOV UR57, UR46 ;  /* 0x0000002e00397c82 */ /* 0x000fe20008000000 */
[----:B------:R-:W-:Y:S01]  /*9270*/  IMAD.MOV.U32 R5, RZ, RZ, R7 ;  /* 0x000000ffff057224 */ /* 0x000fe200078e0007 */
[----:B------:R-:W-:-:S06]  /*9280*/  ULDC UR53, c[0x0][0x9d8] ;  /* 0x0002760000357ab9 */ /* 0x000fcc0000000800 */
.L_x_1384:
[----:B------:R-:W-:Y:S01]  /*9290*/  ISETP.NE.AND P2, PT, RZ, UR44, PT ;  /* 0x0000002cff007c0c */ /* 0x000fe2000bf45270 */
[----:B------:R-:W-:-:S04]  /*92a0*/  UISETP.NE.AND UP0, UPT, UR57, 0x1, UPT ;  /* 0x000000013900788c */ /* 0x000fc8000bf05270 */
[----:B------:R-:W-:-:S04]  /*92b0*/  USEL UR47, URZ, 0x1, UP0 ;  /* 0x000000013f2f7887 */ /* 0x000fc80008000000 */
[----:B------:R-:W-:-:S04]  /*92c0*/  ULOP3.LUT UR47, UR58, UR47, URZ, 0x3c, !UPT ;  /* 0x0000002f3a2f7292 */ /* 0x000fc8000f8e3c3f */
[----:B------:R-:W-:Y:S08]  /*92d0*/  @P2 BRA `(.L_x_1374) ;  /* 0x0000000000382947 */ /* 0x000ff00003800000 */
[----:B------:R-:W-:Y:S05]  /*92e0*/  @!P0 BRA `(.L_x_1375) ;  /* 0x0000000000048947 */ /* 0x000fea0003800000 */
[----:B------:R-:W-:Y:S01]  /*92f0*/  BPT.TRAP 0x1 ;  /* 0x000000040000795c */ /* 0x000fe20000300000 */
.L_x_1375:
        /* <DEDUP_REMOVED lines=9> */
.L_x_1376:
[----:B-1----:R-:W-:Y:S05]  /*9390*/  @P1 BRA `(.L_x_1374) ;  /* 0x0000000000081947 */ /* 0x002fea0003800000 */
[----:B------:R-:W1:Y:S02]  /*93a0*/  SYNCS.PHASECHK.TRANS64.TRYWAIT P1, [UR6+0x28830], R3 ;  /* 0x02883003ff0075a7 */ /* 0x000e640008020146 */
[----:B-1----:R-:W-:Y:S05]  /*93b0*/  @!P1 BRA `(.L_x_1377) ;  /* 0x000000e800589947 */ /* 0x002fea0003800000 */
.L_x_1374:
        /* <DEDUP_REMOVED lines=48> */
.L_x_1379:
[----:B------:R-:W-:Y:S01]  /*96c0*/  ULEA UR6, UR57, UR41, 0x3 ;  /* 0x0000002939067291 */ /* 0x000fe2000f8e183f */
[----:B------:R-:W-:-:S05]  /*96d0*/  IMAD.U32 R3, RZ, RZ, UR58 ;  /* 0x0000003aff037e24 */ /* 0x000fca000f8e00ff */
[----:B------:R-:W-:-:S04]  /*96e0*/  SHF.L.U32 R3, R3, 0x1f, RZ ;  /* 0x0000001f03037819 */ /* 0x000fc800000006ff */
[----:B------:R0:W1:Y:S01]  /*96f0*/  SYNCS.PHASECHK.TRANS64.TRYWAIT P1, [UR6+0x28850], R3 ;  /* 0x02885003ff0075a7 */ /* 0x0000620008020146 */
[----:B------:R-:W-:Y:S05]  /*9700*/  @!P0 BRA `(.L_x_1380) ;  /* 0x0000000000048947 */ /* 0x000fea0003800000 */
[----:B------:R-:W-:Y:S01]  /*9710*/  BPT.TRAP 0x1 ;  /* 0x000000040000795c */ /* 0x000fe20000300000 */
.L_x_1380:
[----:B-1----:R-:W-:Y:S05]  /*9720*/  @P1 BRA `(.L_x_1378) ;  /* 0x0000000000081947 */ /* 0x002fea0003800000 */
[----:B------:R-:W1:Y:S02]  /*9730*/  SYNCS.PHASECHK.TRANS64.TRYWAIT P1, [UR6+0x28850], R3 ;  /* 0x02885003ff0075a7 */ /* 0x000e640008020146 */
[----:B-1----:R-:W-:Y:S05]  /*9740*/  @!P1 BRA `(.L_x_1381) ;  /* 0x000000e4008c9947 */ /* 0x002fea0003800000 */
.L_x_1378:
        /* <DEDUP_REMOVED lines=49> */
.L_x_1382:
        /* <DEDUP_REMOVED lines=15> */
[----:B------:R-:W-:Y:S01]  /*9b50*/  FMUL.FTZ R25, R35, UR53 ;  /* 0x0000003523197c20 */ /* 0x000fe20008410000 */
[----:B------:R-:W-:Y:S01]  /*9b60*/  FMUL.FTZ R169, R40, UR53 ;  /* 0x0000003528a97c20 */ /* 0x000fe20008410000 */
[----:B------:R-:W-:Y:S01]  /*9b70*/  FMUL.FTZ R27, R38, UR53 ;  /* 0x00000035261b7c20 */ /* 0x000fe20008410000 */
[----:B------:R-:W-:Y:S01]  /*9b80*/  FMUL.FTZ R171, R41, UR53 ;  /* 0x0000003529ab7c20 */ /* 0x000fe20008410000 */
[----:B------:R-:W-:Y:S01]  /*9b90*/  FMUL.FTZ R29, R39, UR53 ;  /* 0x00000035271d7c20 */ /* 0x000fe20008410000 */
[----:B------:R-:W-:Y:S01]  /*9ba0*/  FMUL.FTZ R173, R44, UR53 ;  /* 0x000000352cad7c20 */ /* 0x000fe20008410000 */
[----:B------:R-:W-:Y:S01]  /*9bb0*/  FMUL.FTZ R31, R42, UR53 ;  /* 0x000000352a1f7c20 */ /* 0x000fe20008410000 */
[----:B------:R-:W3:Y:S01]  /*9bc0*/  MUFU.TANH R157, R157 ;  /* 0x0000009d009d7308 */ /* 0x000ee20000002400 */
        /* <DEDUP_REMOVED lines=16> */
[----:B---3--:R-:W-:Y:S01]  /*9cd0*/  FMNMX.FTZ R4, R157, R4, !PT ;  /* 0x000000049d047209 */ /* 0x008fe20007810000 */
        /* <DEDUP_REMOVED lines=42> */
[----:B------:R-:W-:-:S04]  /*9f80*/  ULEA UR6, UR46, UR41, 0x3 ;  /* 0x000000292e067291 */ /* 0x000fc8000f8e183f */
[----:B------:R-:W2:Y:S01]  /*9f90*/  MUFU.TANH R165, R165 ;  /* 0x000000a500a57308 */ /* 0x000ea20000002400 */
[----:B---3--:R-:W-:Y:S01]  /*9fa0*/  FMNMX.FTZ R4, R163, R4, !PT ;  /* 0x00000004a3047209 */ /* 0x008fe20007810000 */
[----:B------:R-:W-:-:S04]  /*9fb0*/  UIADD3 UR6, UR6, 0x28840, URZ ;  /* 0x0002884006067890 */ /* 0x000fc8000fffe03f */
[----:B------:R-:W-:Y:S02]  /*9fc0*/  UPRMT UR6, UR40, 0x654, UR6 ;  /* 0x0000065428067896 */ /* 0x000fe40008000006 */
[----:B------:R-:W3:Y:S01]  /*9fd0*/  MUFU.TANH R21, R21 ;  /* 0x0000001500157308 */ /* 0x000ee20000002400 */
[----:B-1----:R-:W-:-:S06]  /*9fe0*/  FMNMX.FTZ R10, R15, R10, !PT ;  /* 0x0000000a0f0a7209 */ /* 0x002fcc0007810000 */
[----:B------:R-:W-:Y:S01]  /*9ff0*/  SYNCS.ARRIVE.TRANS64.RED.A1T0 RZ, [UR6], RZ ;  /* 0x000000ffffff79a7 */ /* 0x000fe20008100406 */
[----:B------:R-:W1:Y:S01]  /*a000*/  MUFU.TANH R167, R167 ;  /* 0x000000a700a77308 */ /* 0x000e620000002400 */
[----:B--2---:R-:W-:-:S07]  /*a010*/  FMNMX.FTZ R4, R165, R4, !PT ;  /* 0x00000004a5047209 */ /* 0x004fce0007810000 */
[----:B------:R-:W2:Y:S01]  /*a020*/  MUFU.TANH R25, R25 ;  /* 0x0000001900197308 */ /* 0x000ea20000002400 */
[----:B---3--:R-:W-:-:S07]  /*a030*/  FMNMX.FTZ R10, R21, R10, !PT ;  /* 0x0000000a150a7209 */ /* 0x008fce0007810000 */
[----:B------:R-:W3:Y:S01]  /*a040*/  MUFU.TANH R169, R169 ;  /* 0x000000a900a97308 */ /* 0x000ee20000002400 */
[----:B-1----:R-:W-:-:S07]  /*a050*/  FMNMX.FTZ R4, R167, R4, !PT ;  /* 0x00000004a7047209 */ /* 0x002fce0007810000 */
        /* <DEDUP_REMOVED lines=95> */
[----:B-1----:R-:W-:Y:S02]  /*a650*/  FMNMX.FTZ R12, R219, R4, !PT ;  /* 0x00000004db0c7209 */ /* 0x002fe40007810000 */
[----:B------:R-:W1:Y:S03]  /*a660*/  LDC R4, c[0x0][0x988] ;  /* 0x00026200ff047b82 */ /* 0x000e660000000800 */
[----:B0-----:R-:W0:Y:S02]  /*a670*/  SHFL.BFLY PT, R3, R12, 0x2, 0x1f ;  /* 0x0c401f000c037f89 */ /* 0x001e2400000e0000 */
[----:B------:R-:W4:Y:S01]  /*a680*/  MUFU.TANH R85, R85 ;  /* 0x0000005500557308 */ /* 0x000f220000002400 */
[----:B--2---:R-:W-:-:S04]  /*a690*/  FMNMX.FTZ R10, R81, R10, !PT ;  /* 0x0000000a510a7209 */ /* 0x004fc80007810000 */
[----:B---3--:R-:W-:-:S04]  /*a6a0*/  FMNMX.FTZ R10, R83, R10, !PT ;  /* 0x0000000a530a7209 */ /* 0x008fc80007810000 */
[----:B----4-:R-:W-:-:S05]  /*a6b0*/  FMNMX.FTZ R10, R85, R10, !PT ;  /* 0x0000000a550a7209 */ /* 0x010fca0007810000 */
[----:B------:R-:W2:Y:S01]  /*a6c0*/  SHFL.BFLY PT, R9, R10, 0x2, 0x1f ;  /* 0x0c401f000a097f89 */ /* 0x000ea200000e0000 */
[----:B0-----:R-:W-:-:S05]  /*a6d0*/  FMNMX.FTZ R14, R12, R3, !PT ;  /* 0x000000030c0e7209 */ /* 0x001fca0007810000 */
[----:B------:R-:W0:Y:S01]  /*a6e0*/  SHFL.BFLY PT, R3, R14, 0x1, 0x1f ;  /* 0x0c201f000e037f89 */ /* 0x000e2200000e0000 */
[----:B--2---:R-:W-:-:S05]  /*a6f0*/  FMNMX.FTZ R20, R10, R9, !PT ;  /* 0x000000090a147209 */ /* 0x004fca0007810000 */
[----:B------:R-:W2:Y:S01]  /*a700*/  SHFL.BFLY PT, R9, R20, 0x1, 0x1f ;  /* 0x0c201f0014097f89 */ /* 0x000ea200000e0000 */
[----:B0-----:R-:W-:-:S05]  /*a710*/  FMNMX.FTZ R3, R14, R3, !PT ;  /* 0x000000030e037209 */ /* 0x001fca0007810000 */
        /* <DEDUP_REMOVED lines=16> */
[----:B--2---:R-:W-:Y:S01]  /*a820*/  FMNMX.FTZ R9, R20, R9, !PT ;  /* 0x0000000914097209 */ /* 0x004fe20007810000 */
        /* <DEDUP_REMOVED lines=56> */
[----:B------:R-:W-:-:S04]  /*abb0*/  FFMA.FTZ R83, R83, R4, -R6 ;  /* 0x0000000453537223 */ /* 0x000fc80000010806 */
        /* <DEDUP_REMOVED lines=129> */
.L_x_1383:
[----:B------:R-:W-:Y:S01]  /*b3d0*/  ULEA UR6, UR57, UR41, 0x3 ;  /* 0x0000002939067291 */ /* 0x000fe2000f8e183f */
[----:B------:R-:W-:Y:S01]  /*b3e0*/  ISETP.GT.AND P1, PT, R5, UR56, PT ;  /* 0x0000003805007c0c */ /* 0x000fe2000bf24270 */
        /* <DEDUP_REMOVED lines=105> */
[----:B------:R-:W-:-:S07]  /*ba80*/  IMAD.MOV.U32 R7, RZ, RZ, R5 ;  /* 0x000000ffff077224 */ /* 0x000fce00078e0005 */
.L_x_1373:
        /* <DEDUP_REMOVED lines=9> */
[----:B------:R-:W-:-:S05]  /*bb20*/  ULDC UR56, c[0x0][0x9e0] ;  /* 0x0002780000387ab9 */ /* 0x000fca0000000800 */
.L_x_1404:
        /* <DEDUP_REMOVED lines=9> */
.L_x_1387:
[----:B------:R-:W-:Y:S01]  /*bbc0*/  ULEA UR6, UR46, UR41, 0x3 ;  /* 0x000000292e067291 */ /* 0x000fe2000f8e183f */
[----:B------:R-:W-:-:S05]  /*bbd0*/  IMAD.U32 R3, RZ, RZ, UR47 ;  /* 0x0000002fff037e24 */ /* 0x000fca000f8e00ff */
[----:B------:R-:W-:-:S04]  /*bbe0*/  SHF.L.U32 R3, R3, 0x1f, RZ ;  /* 0x0000001f03037819 */ /* 0x000fc800000006ff */
[----:B------:R0:W1:Y:S01]  /*bbf0*/  SYNCS.PHASECHK.TRANS64.TRYWAIT P1, [UR6+0x28830], R3 ;  /* 0x02883003ff0075a7 */ /* 0x0000620008020146 */
[----:B------:R-:W-:Y:S05]  /*bc00*/  @!P0 BRA `(.L_x_1388) ;  /* 0x0000000000048947 */ /* 0x000fea0003800000 */
[----:B------:R-:W-:Y:S01]  /*bc10*/  BPT.TRAP 0x1 ;  /* 0x000000040000795c */ /* 0x000fe20000300000 */
.L_x_1388:
[----:B-1----:R-:W-:Y:S05]  /*bc20*/  @P1 BRA `(.L_x_1386) ;  /* 0x0000000000081947 */ /* 0x002fea0003800000 */
[----:B------:R-:W1:Y:S02]  /*bc30*/  SYNCS.PHASECHK.TRANS64.TRYWAIT P1, [UR6+0x28830], R3 ;  /* 0x02883003ff0075a7 */ /* 0x000e640008020146 */
[----:B-1----:R-:W-:Y:S05]  /*bc40*/  @!P1 BRA `(.L_x_1389) ;  /* 0x000000c000649947 */ /* 0x002fea0003800000 */
.L_x_1386:
        /* <DEDUP_REMOVED lines=45> */
.L_x_1391:
[----:B------:R-:W-:Y:S01]  /*bf20*/  ULEA UR6, UR59, UR41, 0x3 ;  /* 0x000000293b067291 */ /* 0x000fe2000f8e183f */
[----:B------:R-:W-:-:S05]  /*bf30*/  IMAD.U32 R3, RZ, RZ, UR60 ;  /* 0x0000003cff037e24 */ /* 0x000fca000f8e00ff */
[----:B------:R-:W-:-:S04]  /*bf40*/  SHF.L.U32 R3, R3, 0x1f, RZ ;  /* 0x0000001f03037819 */ /* 0x000fc800000006ff */
[----:B------:R0:W1:Y:S01]  /*bf50*/  SYNCS.PHASECHK.TRANS64.TRYWAIT P1, [UR6+0x28850], R3 ;  /* 0x02885003ff0075a7 */ /* 0x0000620008020146 */
[----:B------:R-:W-:Y:S05]  /*bf60*/  @!P0 BRA `(.L_x_1392) ;  /* 0x0000000000048947 */ /* 0x000fea0003800000 */
[----:B------:R-:W-:Y:S01]  /*bf70*/  BPT.TRAP 0x1 ;  /* 0x000000040000795c */ /* 0x000fe20000300000 */
.L_x_1392:
[----:B-1----:R-:W-:Y:S05]  /*bf80*/  @P1 BRA `(.L_x_1390) ;  /* 0x0000000000081947 */ /* 0x002fea0003800000 */
[----:B------:R-:W1:Y:S02]  /*bf90*/  SYNCS.PHASECHK.TRANS64.TRYWAIT P1, [UR6+0x28850], R3 ;  /* 0x02885003ff0075a7 */ /* 0x000e640008020146 */
[----:B-1----:R-:W-:Y:S05]  /*bfa0*/  @!P1 BRA `(.L_x_1393) ;  /* 0x000000bc00a49947 */ /* 0x002fea0003800000 */
.L_x_1390:
        /* <DEDUP_REMOVED lines=49> */
.L_x_1394:
        /* <DEDUP_REMOVED lines=167> */
.L_x_1397:
[----:B------:R-:W-:-:S05]  /*cd30*/  IMAD.U32 R65, RZ, RZ, UR53 ;  /* 0x00000035ff417e24 */ /* 0x000fca000f8e00ff */
[----:B------:R-:W-:-:S13]  /*cd40*/  ISETP.NE.AND P1, PT, R65, 0x1, PT ;  /* 0x000000014100780c */ /* 0x000fda0003f25270 */
[----:B------:R-:W1:Y:S02]  /*cd50*/  @P1 LDC.64 R54, c[0x0][0x9e8] ;  /* 0x00027a00ff361b82 */ /* 0x000e640000000a00 */
[----:B-1----:R-:W-:-:S05]  /*cd60*/  @P1 IMAD.HI.U32 R54, R63, R54, RZ ;  /* 0x000000363f361227 */ /* 0x002fca00078e00ff */
[----:B------:R-:W-:-:S07]  /*cd70*/  @P1 SHF.R.U32.HI R63, RZ, R55, R54 ;  /* 0x00000037ff3f1219 */ /* 0x000fce0000011636 */
.L_x_1398:
[----:B------:R-:W-:Y:S05]  /*cd80*/  BSYNC B0 ;  /* 0x0000000000007941 */ /* 0x000fea0003800000 */
.L_x_1396:
[----:B------:R-:W-:-:S04]  /*cd90*/  IMAD R63, R63, R65, -R82 ;  /* 0x000000413f3f7224 */ /* 0x000fc800078e0a52 */
[----:B------:R-:W-:-:S05]  /*cda0*/  IMAD R63, R16, -0x2, R63 ;  /* 0xfffffffe103f7824 */ /* 0x000fca00078e023f */
[----:B------:R-:W-:Y:S02]  /*cdb0*/  VIADDMNMX R64, R63, R65, R64, PT ;  /* 0x000000413f407246 */ /* 0x000fe40003800140 */
[----:B------:R-:W-:-:S07]  /*cdc0*/  VIMNMX R66, R66, R63, !PT ;  /* 0x0000003f42427248 */ /* 0x000fce0007fe0100 */
.L_x_1395:
        /* <DEDUP_REMOVED lines=116> */
.L_x_1401:
[----:B------:R-:W-:-:S05]  /*d510*/  IMAD.U32 R4, RZ, RZ, UR53 ;  /* 0x00000035ff047e24 */ /* 0x000fca000f8e00ff */
[----:B------:R-:W-:-:S13]  /*d520*/  ISETP.NE.AND P2, PT, R4, 0x1, PT ;  /* 0x000000010400780c */ /* 0x000fda0003f45270 */
[----:B------:R-:W0:Y:S02]  /*d530*/  @P2 LDC.64 R12, c[0x0][0x9e8] ;  /* 0x00027a00ff0c2b82 */ /* 0x000e240000000a00 */
[----:B0-----:R-:W-:-:S05]  /*d540*/  @P2 IMAD.HI.U32 R12, R3, R12, RZ ;  /* 0x0000000c030c2227 */ /* 0x001fca00078e00ff */
[----:B------:R-:W-:-:S07]  /*d550*/  @P2 SHF.R.U32.HI R3, RZ, R13, R12 ;  /* 0x0000000dff032219 */ /* 0x000fce000001160c */
.L_x_1402:
[----:B------:R-:W-:Y:S05]  /*d560*/  BSYNC B0 ;  /* 0x0000000000007941 */ /* 0x000fea0003800000 */
.L_x_1400:
[----:B------:R-:W-:-:S04]  /*d570*/  IMAD R3, R3, R4, -R82 ;  /* 0x0000000403037224 */ /* 0x000fc800078e0a52 */
[----:B------:R-:W-:-:S05]  /*d580*/  IMAD R3, R16, -0x2, R3 ;  /* 0xfffffffe10037824 */ /* 0x000fca00078e0203 */
[----:B------:R-:W-:Y:S02]  /*d590*/  VIADDMNMX R48, R3, R4, R48, PT ;  /* 0x0000000403307246 */ /* 0x000fe40003800130 */
[----:B------:R-:W-:-:S07]  /*d5a0*/  VIMNMX R50, R50, R3, !PT ;  /* 0x0000000332327248 */ /* 0x000fce0007fe0100 */
.L_x_1399:
        /* <DEDUP_REMOVED lines=102> */
[----:B------:R-:W-:Y:S01]  /*dc10*/  FADD.FTZ R51, -R10, R5 ;  /* 0x000000050a337221 */ /* 0x000fe20000010100 */
        /* <DEDUP_REMOVED lines=21> */
[----:B------:R-:W-:Y:S01]  /*dd70*/  FFMA.FTZ R53, R53, R4, -R12 ;  /* 0x0000000435357223 */ /* 0x000fe2000001080c */
[----:B------:R-:W-:Y:S01]  /*dd80*/  FMNMX.FTZ R8, R31, R8, !PT ;  /* 0x000000081f087209 */ /* 0x000fe20007810000 */
[----:B------:R-:W-:Y:S01]  /*dd90*/  MUFU.EX2 R11, R11 ;  /* 0x0000000b000b7308 */ /* 0x000fe20000000800 */
[----:B------:R-:W-:-:S02]  /*dda0*/  FSEL R183, R32, -INF , !P5 ;  /* 0xff80000020b77808 */ /* 0x000fc40006800000 */
[----:B------:R-:W-:Y:S02]  /*ddb0*/  FMNMX.FTZ R8, R177, R8, !PT ;  /* 0x00000008b1087209 */ /* 0x000fe40007810000 */
[----:B------:R-:W-:Y:S02]  /*ddc0*/  ISETP.LT.OR P4, PT, R48, 0x3a, P4 ;  /* 0x0000003a3000780c */ /* 0x000fe40002781670 */
[----:B------:R-:W-:Y:S01]  /*ddd0*/  FMNMX.FTZ R8, R29, R8, !PT ;  /* 0x000000081d087209 */ /* 0x000fe20007810000 */
[----:B------:R-:W-:Y:S01]  /*dde0*/  MUFU.EX2 R180, R180 ;  /* 0x000000b400b47308 */ /* 0x000fe20000000800 */
[----:B------:R-:W-:Y:S02]  /*ddf0*/  ISETP.GT.AND P3, PT, R50, 0x41, P1 ;  /* 0x000000413200780c */ /* 0x000fe40000f64270 */
[----:B------:R-:W-:Y:S02]  /*de00*/  FMNMX.FTZ R8, R181, R8, !PT ;  /* 0x00000008b5087209 */ /* 0x000fe40007810000 */
[----:B------:R-:W-:-:S02]  /*de10*/  ISETP.LT.OR P2, PT, R48, 0x41, P2 ;  /* 0x000000413000780c */ /* 0x000fc40001741670 */
[----:B------:R-:W-:Y:S01]  /*de20*/  FSEL R179, R28, -INF , !P4 ;  /* 0xff8000001cb37808 */ /* 0x000fe20006000000 */
[----:B------:R-:W-:Y:S01]  /*de30*/  MUFU.EX2 R182, R182 ;  /* 0x000000b600b67308 */ /* 0x000fe20000000800 */
        /* <DEDUP_REMOVED lines=10> */
[----:B------:R-:W-:Y:S01]  /*dee0*/  FFMA.FTZ R27, R171, R4, -R12 ;  /* 0x00000004ab1b7223 */ /* 0x000fe2000001080c */
[----:B------:R-:W-:Y:S01]  /*def0*/  FMNMX.FTZ R8, R195, R8, !PT ;  /* 0x00000008c3087209 */ /* 0x000fe20007810000 */
[----:B------:R-:W-:Y:S01]  /*df00*/  MUFU.EX2 R176, R176 ;  /* 0x000000b000b07308 */ /* 0x000fe20000000800 */
[----:B------:R-:W-:Y:S02]  /*df10*/  ISETP.GT.AND P2, PT, R50, 0x50, P1 ;  /* 0x000000503200780c */ /* 0x000fe40000f44270 */
[----:B------:R-:W-:-:S02]  /*df20*/  FSEL R171, R36, -INF , !P5 ;  /* 0xff80000024ab7808 */ /* 0x000fc40006800000 */
[----:B------:R-:W-:Y:S02]  /*df30*/  ISETP.LT.OR P4, PT, R48, 0x4a, P4 ;  /* 0x0000004a3000780c */ /* 0x000fe40002781670 */
        /* <DEDUP_REMOVED lines=40> */
[----:B------:R-:W-:Y:S02]  /*e1c0*/  FSEL R45, R45, -INF , !P5 ;  /* 0xff8000002d2d7808 */ /* 0x000fe40006800000 */
        /* <DEDUP_REMOVED lines=14> */
[----:B------:R-:W-:Y:S02]  /*e2b0*/  ISETP.LT.OR P5, PT, R48, 0x79, P5 ;  /* 0x000000793000780c */ /* 0x000fe40002fa1670 */
[----:B------:R-:W-:-:S02]  /*e2c0*/  FSEL R77, R43, -INF , !P3 ;  /* 0xff8000002b4d7808 */ /* 0x000fc40005800000 */
[----:B------:R-:W-:Y:S01]  /*e2d0*/  FMNMX.FTZ R8, R81, R8, !PT ;  /* 0x0000000851087209 */ /* 0x000fe20007810000 */
[----:B------:R0:W-:Y:S01]  /*e2e0*/  MUFU.EX2 R43, R9 ;  /* 0x00000009002b7308 */ /* 0x0001e20000000800 */
[----:B------:R-:W-:Y:S02]  /*e2f0*/  ISETP.LT.OR P1, PT, R48, 0x7a, P1 ;  /* 0x0000007a3000780c */ /* 0x000fe40000f21670 */
[----:B------:R-:W-:Y:S02]  /*e300*/  FSEL R197, R46, -INF , !P5 ;  /* 0xff8000002ec57808 */ /* 0x000fe40006800000 */
[----:B------:R-:W-:Y:S02]  /*e310*/  FMNMX.FTZ R8, R77, R8, !PT ;  /* 0x000000084d087209 */ /* 0x000fe40007810000 */
[----:B------:R-:W-:Y:S01]  /*e320*/  FSEL R75, R47, -INF , !P1 ;  /* 0xff8000002f4b7808 */ /* 0x000fe20004800000 */
[----:B------:R-:W-:Y:S01]  /*e330*/  FFMA.FTZ R47, R73, R4, -R12 ;  /* 0x00000004492f7223 */ /* 0x000fe2000001080c */
[----:B------:R-:W-:Y:S01]  /*e340*/  FMNMX.FTZ R8, R197, R8, !PT ;  /* 0x00000008c5087209 */ /* 0x000fe20007810000 */
[----:B------:R-:W-:Y:S03]  /*e350*/  MUFU.EX2 R164, R164 ;  /* 0x000000a400a47308 */ /* 0x000fe60000000800 */
[----:B------:R-:W-:-:S05]  /*e360*/  FMNMX.FTZ R8, R75, R8, !PT ;  /* 0x000000084b087209 */ /* 0x000fca0007810000 */
[----:B0-----:R-:W0:Y:S01]  /*e370*/  SHFL.BFLY PT, R9, R8, 0x2, 0x1f ;  /* 0x0c401f0008097f89 */ /* 0x001e2200000e0000 */
        /* <DEDUP_REMOVED lines=118> */
[----:B----4-:R-:W-:-:S07]  /*eae0*/  FADD.FTZ R41, R37, R2 ;  /* 0x0000000225297221 */ /* 0x010fce0000010000 */
[----:B------:R2:W-:Y:S08]  /*eaf0*/  MUFU.EX2 R44, R45 ;  /* 0x0000002d002c7308 */ /* 0x0005f00000000800 */
[----:B------:R-:W3:Y:S01]  /*eb00*/  MUFU.EX2 R83, R83 ;  /* 0x0000005300537308 */ /* 0x000ee20000000800 */
[----:B--2---:R-:W-:Y:S01]  /*eb10*/  FADD.FTZ R45, R65, R0 ;  /* 0x00000000412d7221 */ /* 0x004fe20000010000 */
[----:B-----5:R-:W-:-:S03]  /*eb20*/  FADD.FTZ R0, R38, R41 ;  /* 0x0000002926007221 */ /* 0x020fc60000010000 */
[----:B------:R-:W-:Y:S01]  /*eb30*/  FADD.FTZ R2, R162, R45 ;  /* 0x0000002da2027221 */ /* 0x000fe20000010000 */
[----:B-1----:R-:W-:Y:S02]  /*eb40*/  FADD.FTZ R41, R163, R0 ;  /* 0x00000000a3297221 */ /* 0x002fe40000010000 */
[----:B------:R-:W1:Y:S01]  /*eb50*/  MUFU.EX2 R158, R158 ;  /* 0x0000009e009e7308 */ /* 0x000e620000000800 */
[----:B------:R-:W-:Y:S01]  /*eb60*/  FADD.FTZ R45, R67, R2 ;  /* 0x00000002432d7221 */ /* 0x000fe20000010000 */
[----:B0-----:R-:W-:-:S03]  /*eb70*/  FADD.FTZ R41, R40, R41 ;  /* 0x0000002928297221 */ /* 0x001fc60000010000 */
[----:B------:R-:W-:Y:S01]  /*eb80*/  FADD.FTZ R0, R156, R45 ;  /* 0x0000002d9c007221 */ /* 0x000fe20000010000 */
[----:B------:R-:W-:Y:S02]  /*eb90*/  FADD.FTZ R41, R42, R41 ;  /* 0x000000292a297221 */ /* 0x000fe40000010000 */
[----:B------:R-:W0:Y:S01]  /*eba0*/  MUFU.EX2 R55, R55 ;  /* 0x0000003700377308 */ /* 0x000e220000000800 */
[----:B------:R-:W-:Y:S01]  /*ebb0*/  FADD.FTZ R45, R61, R0 ;  /* 0x000000003d2d7221 */ /* 0x000fe20000010000 */
[----:B---3--:R-:W-:-:S04]  /*ebc0*/  FADD.FTZ R41, R83, R41 ;  /* 0x0000002953297221 */ /* 0x008fc80000010000 */
[----:B------:R-:W-:Y:S02]  /*ebd0*/  FADD.FTZ R41, R44, R41 ;  /* 0x000000292c297221 */ /* 0x000fe40000010000 */
        /* <DEDUP_REMOVED lines=22> */
.L_x_1403:
        /* <DEDUP_REMOVED lines=107> */
.L_x_1385:
[----:B------:R-:W-:Y:S06]  /*f3f0*/  BAR.ARV 0x8, 0x180 ;  /* 0x0206000000007b1d */ /* 0x000fec0000002000 */
[----:B------:R-:W-:Y:S05]  /*f400*/  @!P0 BRA `(.L_x_1405) ;  /* 0x0000000000048947 */ /* 0x000fea0003800000 */
[----:B------:R-:W-:Y:S01]  /*f410*/  BPT.TRAP 0x1 ;  /* 0x000000040000795c */ /* 0x000fe20000300000 */
.L_x_1405:
[----:B------:R-:W-:Y:S01]  /*f420*/  ULEA UR5, UR46, UR41, 0x3 ;  /* 0x000000292e057291 */ /* 0x000fe2000f8e183f */
[----:B------:R-:W-:-:S05]  /*f430*/  IMAD.U32 R5, RZ, RZ, UR47 ;  /* 0x0000002fff057e24 */ /* 0x000fca000f8e00ff */
[----:B------:R-:W-:-:S04]  /*f440*/  SHF.L.U32 R5, R5, 0x1f, RZ ;  /* 0x0000001f05057819 */ /* 0x000fc800000006ff */
[----:B------:R0:W1:Y:S01]  /*f450*/  SYNCS.PHASECHK.TRANS64.TRYWAIT P1, [UR5+0x28850], R5 ;  /* 0x02885005ff0075a7 */ /* 0x0000620008020145 */
[----:B------:R-:W-:Y:S05]  /*f460*/  @!P0 BRA `(.L_x_1406) ;  /* 0x0000000000048947 */ /* 0x000fea0003800000 */
[----:B------:R-:W-:Y:S01]  /*f470*/  BPT.TRAP 0x1 ;  /* 0x000000040000795c */ /* 0x000fe20000300000 */
.L_x_1406:
[----:B-1----:R-:W-:Y:S05]  /*f480*/  @P1 BRA `(.L_x_1407) ;  /* 0x0000000000081947 */ /* 0x002fea0003800000 */
[----:B------:R-:W1:Y:S02]  /*f490*/  SYNCS.PHASECHK.TRANS64.TRYWAIT P1, [UR5+0x28850], R5 ;  /* 0x02885005ff0075a7 */ /* 0x000e640008020145 */
[----:B-1----:R-:W-:Y:S05]  /*f4a0*/  @!P1 BRA `(.L_x_1408) ;  /* 0x00000088007c9947 */ /* 0x002fea0003800000 */
.L_x_1407:
[----:B------:R-:W-:Y:S01]  /*f4b0*/  UIADD3 UR41, UR41, 0x400, URZ ;  /* 0x0000040029297890 */ /* 0x000fe2000fffe03f */
[----:B------:R-:W-:Y:S01]  /*f4c0*/  WARPGROUP.ARRIVE ;  /* 0x00000000000079c5 */ /* 0x000fe20000000000 */
[----:B------:R-:W-:Y:S01]  /*f4d0*/  UMOV UR7, 0x40000040 ;  /* 0x4000004000077882 */ /* 0x000fe20000000000 */
[----:B01----:R-:W0:Y:S01]  /*f4e0*/  SHFL.BFLY PT, R5, R2, 0x2, 0x1f ;  /* 0x0c401f0002057f89 */ /* 0x003e2200000e0000 */
[----:B------:R-:W-:Y:S01]  /*f4f0*/  USHF.R.U32.HI UR41, URZ, 0x4, UR41 ;  /* 0x000000043f297899 */ /* 0x000fe20008011629 */
[----:B------:R-:W-:Y:S02]  /*f500*/  IMAD.MOV.U32 R11, RZ, RZ, RZ ;  /* 0x000000ffff0b7224 */ /* 0x000fe400078e00ff */
[----:B------:R-:W1:Y:S01]  /*f510*/  SHFL.BFLY PT, R7, R0, 0x2, 0x1f ;  /* 0x0c401f0000077f89 */ /* 0x000e6200000e0000 */
[----:B------:R-:W-:-:S04]  /*f520*/  ULOP3.LUT UR41, UR41, 0x3fff, URZ, 0xc0, !UPT ;  /* 0x00003fff29297892 */ /* 0x000fc8000f8ec03f */
[----:B------:R-:W-:-:S04]  /*f530*/  ULOP3.LUT UR4, UR41, 0x4000000, URZ, 0xfc, !UPT ;  /* 0x0400000029047892 */ /* 0x000fc8000f8efc3f */
[----:B------:R-:W-:-:S07]  /*f540*/  ULEA UR4, UR46, UR4, 0xb ;  /* 0x000000042e047291 */ /* 0x000fce000f8e583f */
[----:B------:R-:W-:Y:S02]  /*f550*/  UMOV UR6, UR4 ;  /* 0x0000000400067c82 */ /* 0x000fe40008000000 */
[----:B------:R-:W-:Y:S01]  /*f560*/  HGMMA.64x128x16.F32.BF16 R88, R180, gdesc[UR4].tnspB, R88, gsb0 ;  /* 0x41e00004b4587df0 */ /* 0x000fe20008001858 */
[----:B------:R-:W-:Y:S01]  /*f570*/  UIADD3 UR6, UR4, 0x80, URZ ;  /* 0x0000008004067890 */ /* 0x000fe2000fffe03f */
[----:B0-----:R-:W-:Y:S01]  /*f580*/  FADD.FTZ R5, R5, R2 ;  /* 0x0000000205057221 */ /* 0x001fe20000010000 */
[----:B------:R-:W-:Y:S01]  /*f590*/  UMOV UR7, 0x40000040 ;  /* 0x4000004000077882 */ /* 0x000fe20000000000 */
[----:B------:R-:W-:Y:S02]  /*f5a0*/  IMAD.MOV.U32 R2, RZ, RZ, -0x800000 ;  /* 0xff800000ff027424 */ /* 0x000fe400078e00ff */
[----:B-1----:R-:W-:Y:S01]  /*f5b0*/  FADD.FTZ R7, R7, R0 ;  /* 0x0000000007077221 */ /* 0x002fe20000010000 */
[----:B------:R-:W0:Y:S01]  /*f5c0*/  SHFL.BFLY PT, R6, R5, 0x1, 0x1f ;  /* 0x0c201f0005067f89 */ /* 0x000e2200000e0000 */
[----:B------:R-:W-:-:S03]  /*f5d0*/  IMAD.MOV.U32 R0, RZ, RZ, -0x800000 ;  /* 0xff800000ff007424 */ /* 0x000fc600078e00ff */
[----:B------:R-:W1:Y:S01]  /*f5e0*/  SHFL.BFLY PT, R8, R7, 0x1, 0x1f ;  /* 0x0c201f0007087f89 */ /* 0x000e6200000e0000 */
[----:B0-----:R-:W-:Y:S01]  /*f5f0*/  FADD.FTZ R13, R5, R6 ;  /* 0x00000006050d7221 */ /* 0x001fe20000010000 */
[----:B------:R-:W-:Y:S02]  /*f600*/  IMAD.MOV.U32 R6, RZ, RZ, RZ ;  /* 0x000000ffff067224 */ /* 0x000fe400078e00ff */
[----:B-1----:R-:W-:Y:S02]  /*f610*/  FADD.FTZ R14, R7, R8 ;  /* 0x00000008070e7221 */ /* 0x002fe40000010000 */
[----:B------:R-:W-:-:S03]  /*f620*/  FSETP.NE.FTZ.AND P1, PT, R13, RZ, PT ;  /* 0x000000ff0d00720b */ /* 0x000fc60003f35000 */
[----:B------:R-:W-:-:S10]  /*f630*/  FSETP.NE.FTZ.AND P2, PT, R14, RZ, PT ;  /* 0x000000ff0e00720b */ /* 0x000fd40003f55000 */
[----:B------:R-:W0:Y:S01]  /*f640*/  @P1 MUFU.LG2 R10, R13 ;  /* 0x0000000d000a1308 */ /* 0x000e220000000c00 */
[C---:B------:R-:W-:Y:S02]  /*f650*/  @P1 FMUL.FTZ R8, R4.reuse, 0.69314718246459960938 ;  /* 0x3f31721804081820 */ /* 0x040fe40000410000 */
[----:B------:R-:W-:-:S05]  /*f660*/  @P2 FMUL.FTZ R7, R4, 0.69314718246459960938 ;  /* 0x3f31721804072820 */ /* 0x000fca0000410000 */
        /* <DEDUP_REMOVED lines=44> */
.L_x_1409:
        /* <DEDUP_REMOVED lines=74> */
.L_x_1331:
[----:B------:R-:W0:Y:S01]  /*fdd0*/  S2R R4, SR_CgaCtaId ;  /* 0x0000000000047919 */ /* 0x000e220000008800 */
[----:B------:R-:W-:Y:S01]  /*fde0*/  MOV R3, 0x400 ;  /* 0x0000040000037802 */ /* 0x000fe20000000f00 */
[----:B------:R-:W-:Y:S01]  /*fdf0*/  BSSY B0, `(.L_x_1410) ;  /* 0x000020d000007945 */ /* 0x000fe20003800000 */
[----:B------:R-:W-:Y:S02]  /*fe00*/  BAR.SYNC.DEFER_BLOCKING 0x5, 0x180 ;  /* 0x0146000000007b1d */ /* 0x000fe40000010000 */
[----:B0-----:R-:W-:-:S05]  /*fe10*/  LEA R3, R4, R3, 0x18 ;  /* 0x0000000304037211 */ /* 0x001fca00078ec0ff */
[----:B------:R-:W0:Y:S02]  /*fe20*/  LDS.128 R4, [R3+0x288d0] ;  /* 0x0288d00003047984 */ /* 0x000e240000000c00 */
[----:B0-----:R-:W-:Y:S02]  /*fe30*/  R2UR UR5, R5 ;  /* 0x00000000050572ca */ /* 0x001fe400000e0000 */
[----:B------:R-:W-:Y:S02]  /*fe40*/  R2UR UR7, R6 ;  /* 0x00000000060772ca */ /* 0x000fe400000e0000 */
[----:B------:R-:W-:Y:S01]  /*fe50*/  R2UR UR6, R7 ;  /* 0x00000000070672ca */ /* 0x000fe200000e0000 */
[----:B------:R-:W-:Y:S06]  /*fe60*/  BAR.ARV 0x4, 0x180 ;  /* 0x0106000000007b1d */ /* 0x000fec0000002000 */
[----:B------:R-:W-:Y:S08]  /*fe70*/  @P0 BRA `(.L_x_1411) ;  /* 0x0000001400300947 */ /* 0x000ff00003800000 */
[----:B------:R-:W0:Y:S01]  /*fe80*/  S2R R4, SR_SWINHI ;  /* 0x0000000000047919 */ /* 0x000e220000002f00 */
[----:B------:R-:W-:Y:S01]  /*fe90*/  F2FP.BF16.F32.PACK_AB R128, R129, R128 ;  /* 0x000000808180723e */ /* 0x000fe200000010ff */
[----:B------:R-:W-:Y:S01]  /*fea0*/  ULDC.64 UR8, c[0x0][0xc00] ;  /* 0x0003000000087ab9 */ /* 0x000fe20000000a00 */
[----:B------:R-:W-:Y:S01]  /*feb0*/  F2FP.BF16.F32.PACK_AB R129, R131, R130 ;  /* 0x000000828381723e */ /* 0x000fe200000010ff */
[----:B------:R-:W-:Y:S01]  /*fec0*/  UISETP.NE.U32.AND UP0, UPT, UR8, URZ, UPT ;  /* 0x0000003f0800728c */ /* 0x000fe2000bf05070 */
[----:B------:R-:W-:Y:S01]  /*fed0*/  F2FP.BF16.F32.PACK_AB R136, R137, R136 ;  /* 0x000000888988723e */ /* 0x000fe200000010ff */
[----:B------:R-:W1:Y:S01]  /*fee0*/  LDC R49, c[0x0][0xbe8] ;  /* 0x0002fa00ff317b82 */ /* 0x000e620000000800 */
[----:B------:R-:W-:Y:S01]  /*fef0*/  F2FP.BF16.F32.PACK_AB R130, R133, R132 ;  /* 0x000000848582723e */ /* 0x000fe200000010ff */
[----:B------:R-:W-:Y:S01]  /*ff00*/  UISETP.NE.AND.EX UP0, UPT, UR9, URZ, UPT, UP0 ;  /* 0x0000003f0900728c */ /* 0x000fe2000bf05300 */
[----:B------:R-:W-:Y:S02]  /*ff10*/  F2FP.BF16.F32.PACK_AB R131, R135, R134 ;  /* 0x000000868783723e */ /* 0x000fe400000010ff */
[----:B------:R-:W-:Y:S01]  /*ff20*/  F2FP.BF16.F32.PACK_AB R137, R139, R138 ;  /* 0x0000008a8b89723e */ /* 0x000fe200000010ff */
[----:B------:R-:W-:Y:S01]  /*ff30*/  ULDC.64 UR8, c[0x0][0xc00] ;  /* 0x0003000000087ab9 */ /* 0x000fe20000000a00 */
[----:B------:R-:W-:Y:S01]  /*ff40*/  F2FP.BF16.F32.PACK_AB R144, R145, R144 ;  /* 0x000000909190723e */ /* 0x000fe200000010ff */
[----:B------:R-:W-:Y:S01]  /*ff50*/  UIMAD.WIDE UR8, UR36, 0x4, UR8 ;  /* 0x00000004240878a5 */ /* 0x000fe2000f8e0208 */
[----:B------:R-:W-:-:S02]  /*ff60*/  F2FP.BF16.F32.PACK_AB R138, R141, R140 ;  /* 0x0000008c8d8a723e */ /* 0x000fc400000010ff */
[----:B------:R-:W-:Y:S02]  /*ff70*/  F2FP.BF16.F32.PACK_AB R139, R143, R142 ;  /* 0x0000008e8f8b723e */ /* 0x000fe400000010ff */
[----:B------:R-:W-:Y:S02]  /*ff80*/  F2FP.BF16.F32.PACK_AB R145, R147, R146 ;  /* 0x000000929391723e */ /* 0x000fe400000010ff */
[----:B------:R-:W-:Y:S02]  /*ff90*/  F2FP.BF16.F32.PACK_AB R146, R149, R148 ;  /* 0x000000949592723e */ /* 0x000fe400000010ff */
[----:B------:R-:W-:Y:S02]  /*ffa0*/  F2FP.BF16.F32.PACK_AB R147, R151, R150 ;  /* 0x000000969793723e */ /* 0x000fe400000010ff */
[----:B------:R-:W-:Y:S02]  /*ffb0*/  MOV R20, R3 ;  /* 0x0000000300147202 */ /* 0x000fe40000000f00 */
[----:B0-----:R-:W-:-:S03]  /*ffc0*/  MOV R21, R4 ;  /* 0x0000000400157202 */ /* 0x001fc60000000f00 */
[----:B------:R-:W-:-:S03]  /*ffd0*/  IMAD.WIDE R4, R188, 0x2, R20 ;  /* 0x00000002bc047825 */ /* 0x000fc600078e0214 */
[C---:B------:R-:W-:Y:S02]  /*ffe0*/  IADD3 R33, P4, R4.reuse, 0x60, RZ ;  /* 0x0000006004217810 */ /* 0x040fe40007f9e0ff */
[C---:B------:R-:W-:Y:S02]  /*fff0*/  IADD3 R35, P3, R4.reuse, 0x4000, RZ ;  /* 0x0000400004237810 */ /* 0x040fe40007f7e0ff */
[----:B------:R-:W-:Y:S01]  /*10000*/  LOP3.LUT R7, R4, 0x380, RZ, 0xc0, !PT ;  /* 0x0000038004077812 */ /* 0x000fe200078ec0ff */
[--C-:B------:R-:W-:Y:S01]  /*10010*/  IMAD.X R15, RZ, RZ, R5.reuse, P4 ;  /* 0x000000ffff0f7224 */ /* 0x100fe200020e0605 */
[----:B------:R-:W-:Y:S01]  /*10020*/  LOP3.LUT R12, R33, 0x380, RZ, 0xc0, !PT ;  /* 0x00000380210c7812 */ /* 0x000fe200078ec0ff */
[----:B------:R-:W-:Y:S01]  /*10030*/  IMAD.X R13, RZ, RZ, R5, P3 ;  /* 0x000000ffff0d7224 */ /* 0x000fe200018e0605 */
[----:B------:R-:W-:Y:S02]  /*10040*/  LOP3.LUT R24, R35, 0x380, RZ, 0xc0, !PT ;  /* 0x0000038023187812 */ /* 0x000fe400078ec0ff */
[----:B------:R-:W-:-:S02]  /*10050*/  SHF.R.U64 R7, R7, 0x3, RZ ;  /* 0x0000000307077819 */ /* 0x000fc400000012ff */
[----:B------:R-:W-:Y:S02]  /*10060*/  SHF.R.U64 R12, R12, 0x3, RZ ;  /* 0x000000030c0c7819 */ /* 0x000fe400000012ff */
[C---:B------:R-:W-:Y:S02]  /*10070*/  IADD3 R31, P6, R4.reuse, 0x20, RZ ;  /* 0x00000020041f7810 */ /* 0x040fe40007fde0ff */
[C---:B------:R-:W-:Y:S02]  /*10080*/  IADD3 R10, P5, R4.reuse, 0x40, RZ ;  /* 0x00000040040a7810 */ /* 0x040fe40007fbe0ff */
[C---:B------:R-:W-:Y:S01]  /*10090*/  IADD3 R37, P2, R4.reuse, 0x4020, RZ ;  /* 0x0000402004257810 */ /* 0x040fe20007f5e0ff */
[--C-:B------:R-:W-:Y:S01]  /*100a0*/  IMAD.X R29, RZ, RZ, R5.reuse, P6 ;  /* 0x000000ffff1d7224 */ /* 0x100fe200030e0605 */
[C---:B------:R-:W-:Y:S01]  /*100b0*/  IADD3 R39, P1, R4.reuse, 0x4040, RZ ;  /* 0x0000404004277810 */ /* 0x040fe20007f3e0ff */
[--C-:B------:R-:W-:Y:S01]  /*100c0*/  IMAD.X R27, RZ, RZ, R5.reuse, P5 ;  /* 0x000000ffff1b7224 */ /* 0x100fe200028e0605 */
[----:B------:R-:W-:Y:S01]  /*100d0*/  IADD3 R41, P0, R4, 0x4060, RZ ;  /* 0x0000406004297810 */ /* 0x000fe20007f1e0ff */
[--C-:B------:R-:W-:Y:S01]  /*100e0*/  IMAD.X R11, RZ, RZ, R5.reuse, P2 ;  /* 0x000000ffff0b7224 */ /* 0x100fe200010e0605 */
[----:B------:R-:W-:Y:S01]  /*100f0*/  SHF.R.U64 R24, R24, 0x3, RZ ;  /* 0x0000000318187819 */ /* 0x000fe200000012ff */
[--C-:B------:R-:W-:Y:S01]  /*10100*/  IMAD.X R9, RZ, RZ, R5.reuse, P1 ;  /* 0x000000ffff097224 */ /* 0x100fe200008e0605 */
[----:B------:R-:W-:Y:S01]  /*10110*/  LOP3.LUT R4, R7, R4, RZ, 0x3c, !PT ;  /* 0x0000000407047212 */ /* 0x000fe200078e3cff */
[----:B------:R-:W-:Y:S01]  /*10120*/  IMAD.X R25, RZ, RZ, R5, P0 ;  /* 0x000000ffff197224 */ /* 0x000fe200000e0605 */
[----:B------:R-:W-:-:S02]  /*10130*/  LOP3.LUT R14, R12, R33, RZ, 0x3c, !PT ;  /* 0x000000210c0e7212 */ /* 0x000fc400078e3cff */
[----:B------:R-:W-:Y:S02]  /*10140*/  LOP3.LUT R12, R24, R35, RZ, 0x3c, !PT ;  /* 0x00000023180c7212 */ /* 0x000fe400078e3cff */
[----:B------:R-:W-:Y:S02]  /*10150*/  MOV R35, R4 ;  /* 0x0000000400237202 */ /* 0x000fe40000000f00 */
[----:B------:R-:W-:Y:S02]  /*10160*/  LOP3.LUT R7, R10, 0x380, RZ, 0xc0, !PT ;  /* 0x000003800a077812 */ /* 0x000fe400078ec0ff */
[----:B------:R-:W-:Y:S02]  /*10170*/  F2FP.BF16.F32.PACK_AB R4, R89, R8 ;  /* 0x000000085904723e */ /* 0x000fe400000010ff */
[----:B------:R-:W-:Y:S02]  /*10180*/  LOP3.LUT R6, R31, 0x380, RZ, 0xc0, !PT ;  /* 0x000003801f067812 */ /* 0x000fe400078ec0ff */
[----:B------:R-:W-:-:S02]  /*10190*/  LOP3.LUT R8, R37, 0x380, RZ, 0xc0, !PT ;  /* 0x0000038025087812 */ /* 0x000fc400078ec0ff */
[----:B------:R-:W-:Y:S02]  /*101a0*/  LOP3.LUT R24, R39, 0x380, RZ, 0xc0, !PT ;  /* 0x0000038027187812 */ /* 0x000fe400078ec0ff */
[----:B------:R-:W-:Y:S02]  /*101b0*/  SHF.R.U64 R7, R7, 0x3, RZ ;  /* 0x0000000307077819 */ /* 0x000fe400000012ff */
[----:B------:R-:W-:Y:S02]  /*101c0*/  SHF.R.U64 R6, R6, 0x3, RZ ;  /* 0x0000000306067819 */ /* 0x000fe400000012ff */
[----:B------:R-:W-:Y:S02]  /*101d0*/  LOP3.LUT R30, R41, 0x380, RZ, 0xc0, !PT ;  /* 0x00000380291e7812 */ /* 0x000fe400078ec0ff */
[----:B------:R-:W-:Y:S02]  /*101e0*/  SHF.R.U64 R8, R8, 0x3, RZ ;  /* 0x0000000308087819 */ /* 0x000fe400000012ff */
[----:B------:R-:W-:-:S02]  /*101f0*/  SHF.R.U64 R24, R24, 0x3, RZ ;  /* 0x0000000318187819 */ /* 0x000fc400000012ff */
[----:B------:R-:W-:Y:S02]  /*10200*/  LOP3.LUT R26, R7, R10, RZ, 0x3c, !PT ;  /* 0x0000000a071a7212 */ /* 0x000fe400078e3cff */
[----:B------:R-:W-:Y:S02]  /*10210*/  LOP3.LUT R28, R6, R31, RZ, 0x3c, !PT ;  /* 0x0000001f061c7212 */ /* 0x000fe400078e3cff */
[----:B------:R-:W-:Y:S02]  /*10220*/  SHF.R.U64 R30, R30, 0x3, RZ ;  /* 0x000000031e1e7819 */ /* 0x000fe400000012ff */
[----:B------:R-:W-:Y:S02]  /*10230*/  LOP3.LUT R10, R8, R37, RZ, 0x3c, !PT ;  /* 0x00000025080a7212 */ /* 0x000fe400078e3cff */
[----:B------:R-:W-:Y:S02]  /*10240*/  F2FP.BF16.F32.PACK_AB R5, R91, R90 ;  /* 0x0000005a5b05723e */ /* 0x000fe400000010ff */
[----:B------:R-:W-:-:S02]  /*10250*/  F2FP.BF16.F32.PACK_AB R6, R93, R92 ;  /* 0x0000005c5d06723e */ /* 0x000fc400000010ff */
[----:B------:R-:W-:Y:S01]  /*10260*/  F2FP.BF16.F32.PACK_AB R7, R95, R94 ;  /* 0x0000005e5f07723e */ /* 0x000fe200000010ff */
[----:B------:R-:W-:Y:S01]  /*10270*/  BAR.SYNC.DEFER_BLOCKING 0x1, 0x100 ;  /* 0x0044000000007b1d */ /* 0x000fe20000010000 */
[----:B------:R-:W-:Y:S02]  /*10280*/  LOP3.LUT R8, R24, R39, RZ, 0x3c, !PT ;  /* 0x0000002718087212 */ /* 0x000fe400078e3cff */
[----:B------:R-:W-:Y:S02]  /*10290*/  LOP3.LUT R24, R30, R41, RZ, 0x3c, !PT ;  /* 0x000000291e187212 */ /* 0x000fe400078e3cff */
[----:B------:R-:W-:Y:S02]  /*102a0*/  MOV R34, R28 ;  /* 0x0000001c00227202 */ /* 0x000fe40000000f00 */
[----:B------:R-:W-:Y:S02]  /*102b0*/  MOV R30, R10 ;  /* 0x0000000a001e7202 */ /* 0x000fe40000000f00 */
[----:B------:R-:W-:-:S02]  /*102c0*/  MOV R29, R8 ;  /* 0x00000008001d7202 */ /* 0x000fc40000000f00 */
[----:B------:R-:W-:Y:S02]  /*102d0*/  F2FP.BF16.F32.PACK_AB R8, R97, R96 ;  /* 0x000000606108723e */ /* 0x000fe400000010ff */
[----:B------:R-:W-:Y:S02]  /*102e0*/  F2FP.BF16.F32.PACK_AB R9, R99, R98 ;  /* 0x000000626309723e */ /* 0x000fe400000010ff */
[----:B------:R-:W-:Y:S02]  /*102f0*/  F2FP.BF16.F32.PACK_AB R10, R101, R100 ;  /* 0x00000064650a723e */ /* 0x000fe400000010ff */
[----:B------:R-:W-:Y:S02]  /*10300*/  F2FP.BF16.F32.PACK_AB R11, R103, R102 ;  /* 0x00000066670b723e */ /* 0x000fe400000010ff */
[----:B------:R-:W-:Y:S02]  /*10310*/  MOV R33, R26 ;  /* 0x0000001a00217202 */ /* 0x000fe40000000f00 */
[----:B------:R-:W-:-:S02]  /*10320*/  MOV R32, R14 ;  /* 0x0000000e00207202 */ /* 0x000fc40000000f00 */
[----:B------:R-:W-:Y:S01]  /*10330*/  MOV R31, R12 ;  /* 0x0000000c001f7202 */ /* 0x000fe20000000f00 */
[----:B------:R0:W-:Y:S01]  /*10340*/  STSM.16.M88.4 [R35], R4 ;  /* 0x0000000423007844 */ /* 0x0001e20000000200 */
[----:B------:R-:W-:Y:S02]  /*10350*/  F2FP.BF16.F32.PACK_AB R12, R113, R112 ;  /* 0x00000070710c723e */ /* 0x000fe400000010ff */
[----:B------:R-:W-:Y:S01]  /*10360*/  F2FP.BF16.F32.PACK_AB R13, R115, R114 ;  /* 0x00000072730d723e */ /* 0x000fe200000010ff */
[----:B------:R-:W-:Y:S01]  /*10370*/  STSM.16.M88.4 [R34], R8 ;  /* 0x0000000822007844 */ /* 0x000fe20000000200 */
[----:B------:R-:W-:Y:S02]  /*10380*/  F2FP.BF16.F32.PACK_AB R14, R117, R116 ;  /* 0x00000074750e723e */ /* 0x000fe400000010ff */
[----:B------:R-:W-:Y:S02]  /*10390*/  F2FP.BF16.F32.PACK_AB R15, R119, R118 ;  /* 0x00000076770f723e */ /* 0x000fe400000010ff */
[----:B------:R-:W-:-:S02]  /*103a0*/  MOV R28, R24 ;  /* 0x00000018001c7202 */ /* 0x000fc40000000f00 */
[----:B------:R-:W-:Y:S02]  /*103b0*/  F2FP.BF16.F32.PACK_AB R24, R121, R120 ;  /* 0x000000787918723e */ /* 0x000fe400000010ff */
[----:B------:R-:W-:Y:S02]  /*103c0*/  F2FP.BF16.F32.PACK_AB R25, R123, R122 ;  /* 0x0000007a7b19723e */ /* 0x000fe400000010ff */
[----:B------:R-:W-:Y:S02]  /*103d0*/  F2FP.BF16.F32.PACK_AB R26, R125, R124 ;  /* 0x0000007c7d1a723e */ /* 0x000fe400000010ff */
[----:B0-----:R-:W-:Y:S02]  /*103e0*/  F2FP.BF16.F32.PACK_AB R4, R105, R104 ;  /* 0x000000686904723e */ /* 0x001fe400000010ff */
[----:B------:R-:W-:Y:S02]  /*103f0*/  F2FP.BF16.F32.PACK_AB R5, R107, R106 ;  /* 0x0000006a6b05723e */ /* 0x000fe400000010ff */
[----:B------:R-:W-:-:S02]  /*10400*/  F2FP.BF16.F32.PACK_AB R6, R109, R108 ;  /* 0x0000006c6d06723e */ /* 0x000fc400000010ff */
[----:B------:R-:W-:Y:S02]  /*10410*/  F2FP.BF16.F32.PACK_AB R7, R111, R110 ;  /* 0x0000006e6f07723e */ /* 0x000fe400000010ff */
[----:B------:R-:W-:Y:S02]  /*10420*/  F2FP.BF16.F32.PACK_AB R27, R127, R126 ;  /* 0x0000007e7f1b723e */ /* 0x000fe400000010ff */
[----:B------:R-:W-:Y:S01]  /*10430*/  PLOP3.LUT P0, PT, PT, PT, UP0, 0x80, 0x0 ;  /* 0x000000000000781c */ /* 0x000fe20003f0f008 */
[----:B------:R0:W-:Y:S04]  /*10440*/  STSM.16.M88.4 [R33], R4 ;  /* 0x0000000421007844 */ /* 0x0001e80000000200 */
[----:B------:R2:W-:Y:S04]  /*10450*/  STSM.16.M88.4 [R32], R12 ;  /* 0x0000000c20007844 */ /* 0x0005e80000000200 */
[----:B------:R2:W-:Y:S04]  /*10460*/  STSM.16.M88.4 [R31], R24 ;  /* 0x000000181f007844 */ /* 0x0005e80000000200 */
[----:B------:R2:W-:Y:S04]  /*10470*/  STSM.16.M88.4 [R30], R128 ;  /* 0x000000801e007844 */ /* 0x0005e80000000200 */
[----:B------:R2:W-:Y:S01]  /*10480*/  STSM.16.M88.4 [R29], R136 ;  /* 0x000000881d007844 */ /* 0x0005e20000000200 */
[----:B0-----:R-:W-:-:S02]  /*10490*/  IMAD.U32 R4, RZ, RZ, UR8 ;  /* 0x00000008ff047e24 */ /* 0x001fc4000f8e00ff */
[----:B------:R-:W-:Y:S01]  /*104a0*/  IMAD.U32 R5, RZ, RZ, UR9 ;  /* 0x00000009ff057e24 */ /* 0x000fe2000f8e00ff */
[----:B------:R2:W-:Y:S01]  /*104b0*/  STSM.16.M88.4 [R28], R144 ;  /* 0x000000901c007844 */ /* 0x0005e20000000200 */
[----:B------:R-:W-:Y:S01]  /*104c0*/  ULDC.64 UR8, c[0x0][0xc08] ;  /* 0x0003020000087ab9 */ /* 0x000fe20000000a00 */
[----:B------:R-:W-:Y:S06]  /*104d0*/  BAR.SYNC.DEFER_BLOCKING 0x1, 0x100 ;  /* 0x0044000000007b1d */ /* 0x000fec0000010000 */
[----:B------:R-:W3:Y:S01]  /*104e0*/  @P0 LDG.E R6, desc[UR54][R4.64] ;  /* 0x0000003604060981 */ /* 0x000ee2000c1e1900 */
[----:B------:R-:W-:Y:S01]  /*104f0*/  UISETP.NE.U32.AND UP1, UPT, UR8, URZ, UPT ;  /* 0x0000003f0800728c */ /* 0x000fe2000bf25070 */
[----:B-1----:R-:W-:Y:S01]  /*10500*/  ISETP.NE.AND P1, PT, R49, 0x1, PT ;  /* 0x000000013100780c */ /* 0x002fe20003f25270 */
[----:B------:R-:W-:Y:S01]  /*10510*/  ULDC UR10, c[0x0][0xa88] ;  /* 0x0002a200000a7ab9 */ /* 0x000fe20000000800 */
[----:B------:R-:W-:Y:S01]  /*10520*/  UMOV UR4, URZ ;  /* 0x0000003f00047c82 */ /* 0x000fe20008000000 */
[----:B------:R-:W-:-:S06]  /*10530*/  UISETP.NE.AND.EX UP1, UPT, UR9, URZ, UPT, UP1 ;  /* 0x0000003f0900728c */ /* 0x000fcc000bf25310 */
[----:B------:R-:W-:-:S04]  /*10540*/  PLOP3.LUT P2, PT, PT, PT, UP1, 0x80, 0x0 ;  /* 0x000000000000781c */ /* 0x000fc80003f4f018 */
[----:B------:R-:W0:Y:S01]  /*10550*/  @P1 LDC R7, c[0x0][0xbec] ;  /* 0x0002fb00ff071b82 */ /* 0x000e220000000800 */
[----:B------:R-:W-:Y:S02]  /*10560*/  @UP1 ULDC.64 UR8, c[0x0][0xc08] ;  /* 0x0003020000081ab9 */ /* 0x000fe40000000a00 */
[----:B------:R-:W-:-:S05]  /*10570*/  @UP1 UIMAD.WIDE UR8, UR36, 0x4, UR8 ;  /* 0x00000004240818a5 */ /* 0x000fca000f8e0208 */
[----:B------:R-:W1:Y:S01]  /*10580*/  @P1 LDC R8, c[0x0][0xbf0] ;  /* 0x0002fc00ff081b82 */ /* 0x000e620000000800 */
[----:B------:R-:W-:Y:S02]  /*10590*/  IMAD.U32 R10, RZ, RZ, UR8 ;  /* 0x00000008ff0a7e24 */ /* 0x000fe4000f8e00ff */
[----:B------:R-:W-:Y:S01]  /*105a0*/  IMAD.U32 R11, RZ, RZ, UR9 ;  /* 0x00000009ff0b7e24 */ /* 0x000fe2000f8e00ff */
[----:B---3--:R-:W-:Y:S01]  /*105b0*/  @P0 R2UR UR4, R6 ;  /* 0x00000000060402ca */ /* 0x008fe200000e0000 */
[----:B------:R-:W-:-:S06]  /*105c0*/  IMAD.U32 R6, RZ, RZ, UR10 ;  /* 0x0000000aff067e24 */ /* 0x000fcc000f8e00ff */
[----:B------:R2:W5:Y:S01]  /*105d0*/  @P2 LDG.E R6, desc[UR54][R10.64] ;  /* 0x000000360a062981 */ /* 0x000562000c1e1900 */
[----:B01----:R-:W-:Y:S07]  /*105e0*/  @P2 BRA `(.L_x_1412) ;  /* 0x0000000000102947 */ /* 0x003fee0003800000 */
[----:B------:R-:W-:Y:S05]  /*105f0*/  @!P0 BRA `(.L_x_1412) ;  /* 0x00000000000c8947 */ /* 0x000fea0003800000 */
[----:B------:R-:W3:Y:S04]  /*10600*/  LDG.E R9, desc[UR54][R4.64] ;  /* 0x0000003604097981 */ /* 0x000ee8000c1e1900 */
[----:B-----5:R-:W3:Y:S02]  /*10610*/  LDG.E R6, desc[UR54][R4.64+0x4] ;  /* 0x0000043604067981 */ /* 0x020ee4000c1e1900 */
[----:B---3--:R-:W-:-:S07]  /*10620*/  IMAD.IADD R6, R6, 0x1, -R9 ;  /* 0x0000000106067824 */ /* 0x008fce00078e0a09 */
.L_x_1412:
[----:B------:R-:W-:Y:S01]  /*10630*/  USHF.R.S32.HI UR9, URZ, 0x1f, UR4 ;  /* 0x0000001f3f097899 */ /* 0x000fe20008011404 */
[----:B--2---:R-:W-:Y:S01]  /*10640*/  VIADD R10, R17, UR37 ;  /* 0x00000025110a7c36 */ /* 0x004fe20008000000 */
[----:B------:R-:W-:Y:S01]  /*10650*/  USHF.R.S32.HI UR16, URZ, 0x1f, UR42 ;  /* 0x0000001f3f107899 */ /* 0x000fe2000801142a */
[----:B------:R-:W-:Y:S01]  /*10660*/  VIADD R24, R187, UR37 ;  /* 0x00000025bb187c36 */ /* 0x000fe20008000000 */
[----:B------:R-:W-:Y:S01]  /*10670*/  ULDC.64 UR14, c[0x0][0xb90] ;  /* 0x0002e400000e7ab9 */ /* 0x000fe20000000a00 */
[----:B------:R-:W-:Y:S01]  /*10680*/  UMOV UR8, UR4 ;  /* 0x0000000400087c82 */ /* 0x000fe20008000000 */
[----:B------:R-:W-:Y:S01]  /*10690*/  UIMAD UR12, UR16, UR14, URZ ;  /* 0x0000000e100c72a4 */ /* 0x000fe2000f8e023f */
[----:B------:R-:W-:Y:S01]  /*106a0*/  @P1 IMAD.HI.U32 R5, R10, R7, RZ ;  /* 0x000000070a051227 */ /* 0x000fe200078e00ff */
[----:B------:R-:W-:Y:S01]  /*106b0*/  UIMAD.WIDE.U32 UR10, UR42, UR14, UR8 ;  /* 0x0000000e2a0a72a5 */ /* 0x000fe2000f8e0008 */
[----:B------:R-:W0:Y:S01]  /*106c0*/  @P1 LDC R53, c[0x0][0xbec] ;  /* 0x0002fb00ff351b82 */ /* 0x000e220000000800 */
[----:B------:R-:W-:Y:S01]  /*106d0*/  USHF.R.S32.HI UR8, URZ, 0x1f, UR36 ;  /* 0x0000001f3f087899 */ /* 0x000fe20008011424 */
[----:B------:R-:W-:Y:S01]  /*106e0*/  IMAD.MOV.U32 R4, RZ, RZ, R10 ;  /* 0x000000ffff047224 */ /* 0x000fe200078e000a */
[----:B------:R-:W-:Y:S01]  /*106f0*/  UIMAD UR12, UR42, UR15, UR12 ;  /* 0x0000000f2a0c72a4 */ /* 0x000fe2000f8e020c */
[----:B------:R-:W-:Y:S01]  /*10700*/  @P1 SHF.R.U32.HI R4, RZ, R8, R5 ;  /* 0x00000008ff041219 */ /* 0x000fe20000011605 */
[----:B------:R-:W-:Y:S01]  /*10710*/  USEL UR18, UR8, URZ, !UP0 ;  /* 0x0000003f08127287 */ /* 0x000fe2000c000000 */
[----:B------:R-:W-:Y:S01]  /*10720*/  IMAD R5, R184, 0x40, R18 ;  /* 0x00000040b8057824 */ /* 0x000fe200078e0212 */
[----:B------:R-:W-:Y:S01]  /*10730*/  ULDC.64 UR14, c[0x0][0xb98] ;  /* 0x0002e600000e7ab9 */ /* 0x000fe20000000a00 */
[----:B------:R-:W-:Y:S01]  /*10740*/  USEL UR17, UR36, URZ, !UP0 ;  /* 0x0000003f24117287 */ /* 0x000fe2000c000000 */
[----:B------:R-:W-:Y:S01]  /*10750*/  IMAD.MOV R8, RZ, RZ, -R4 ;  /* 0x000000ffff087224 */ /* 0x000fe200078e0a04 */
[----:B------:R-:W-:Y:S01]  /*10760*/  UIMAD UR8, UR18, UR14, URZ ;  /* 0x0000000e120872a4 */ /* 0x000fe2000f8e023f */
[----:B------:R-:W-:Y:S01]  /*10770*/  IMAD.WIDE R20, R5, 0x2, R20 ;  /* 0x0000000205147825 */ /* 0x000fe200078e0214 */
[----:B------:R-:W-:Y:S01]  /*10780*/  UIADD3 UR11, UR11, UR12, URZ ;  /* 0x0000000c0b0b7290 */ /* 0x000fe2000fffe03f */
[----:B------:R-:W-:Y:S01]  /*10790*/  SHF.R.S32.HI R5, RZ, 0x1f, R4 ;  /* 0x0000001fff057819 */ /* 0x000fe20000011404 */
[----:B------:R-:W-:Y:S01]  /*107a0*/  UIMAD UR8, UR17, UR15, UR8 ;  /* 0x0000000f110872a4 */ /* 0x000fe2000f8e0208 */
[----:B------:R-:W-:Y:S01]  /*107b0*/  IMAD R7, R49, R8, R10 ;  /* 0x0000000831077224 */ /* 0x000fe200078e020a */
[----:B------:R-:W-:Y:S01]  /*107c0*/  UIMAD.WIDE.U32 UR10, UR17, UR14, UR10 ;  /* 0x0000000e110a72a5 */ /* 0x000fe2000f8e000a */
[----:B------:R-:W-:Y:S01]  /*107d0*/  IADD3 R11, P3, R20, 0x2000, RZ ;  /* 0x00002000140b7810 */ /* 0x000fe20007f7e0ff */
[----:B-----5:R-:W-:Y:S01]  /*107e0*/  IMAD R51, R6, R49, RZ ;  /* 0x0000003106337224 */ /* 0x020fe200078e02ff */
[----:B------:R-:W-:Y:S01]  /*107f0*/  IADD3 R13, P0, R20, 0x1000, RZ ;  /* 0x00001000140d7810 */ /* 0x000fe20007f1e0ff */
[----:B------:R-:W-:Y:S01]  /*10800*/  IMAD.U32 R10, RZ, RZ, UR8 ;  /* 0x00000008ff0a7e24 */ /* 0x000fe2000f8e00ff */
[----:B------:R-:W-:Y:S01]  /*10810*/  SHF.R.S32.HI R8, RZ, 0x1f, R7 ;  /* 0x0000001fff087819 */ /* 0x000fe20000011407 */
[----:B------:R-:W-:Y:S01]  /*10820*/  ULDC.64 UR12, c[0x0][0xaa0] ;  /* 0x0002a800000c7ab9 */ /* 0x000fe20000000a00 */
[----:B------:R-:W-:-:S02]  /*10830*/  IADD3 R4, P2, R4, UR10, RZ ;  /* 0x0000000a04047c10 */ /* 0x000fc4000ff5e0ff */
[----:B------:R-:W-:Y:S02]  /*10840*/  LOP3.LUT R9, R11, 0x380, RZ, 0xc0, !PT ;  /* 0x000003800b097812 */ /* 0x000fe400078ec0ff */
[----:B------:R-:W-:Y:S01]  /*10850*/  IADD3.X R5, R5, UR11, R10, P2, !PT ;  /* 0x0000000b05057c10 */ /* 0x000fe200097fe40a */
[----:B------:R-:W-:Y:S01]  /*10860*/  ULDC.64 UR10, c[0x0][0xb88] ;  /* 0x0002e200000a7ab9 */ /* 0x000fe20000000a00 */
[----:B------:R-:W-:Y:S01]  /*10870*/  LOP3.LUT R12, R13, 0x380, RZ, 0xc0, !PT ;  /* 0x000003800d0c7812 */ /* 0x000fe200078ec0ff */
[----:B------:R-:W-:Y:S01]  /*10880*/  IMAD R10, R8, UR10, RZ ;  /* 0x0000000a080a7c24 */ /* 0x000fe2000f8e02ff */
[----:B------:R-:W-:Y:S01]  /*10890*/  SHF.R.U64 R8, R9, 0x3, RZ ;  /* 0x0000000309087819 */ /* 0x000fe200000012ff */
[C---:B------:R-:W-:Y:S01]  /*108a0*/  IMAD.WIDE.U32 R4, R7.reuse, UR10, R4 ;  /* 0x0000000a07047c25 */ /* 0x040fe2000f8e0004 */
[----:B------:R-:W-:Y:S02]  /*108b0*/  SHF.R.U64 R12, R12, 0x3, RZ ;  /* 0x000000030c0c7819 */ /* 0x000fe400000012ff */
[C---:B------:R-:W-:Y:S01]  /*108c0*/  IADD3 R41, P6, R20.reuse, 0x4000, RZ ;  /* 0x0000400014297810 */ /* 0x040fe20007fde0ff */
[----:B------:R-:W-:Y:S01]  /*108d0*/  IMAD R9, R7, UR11, R10 ;  /* 0x0000000b07097c24 */ /* 0x000fe2000f8e020a */
[----:B------:R-:W-:Y:S01]  /*108e0*/  ULDC.64 UR10, c[0x0][0xb50] ;  /* 0x0002d400000a7ab9 */ /* 0x000fe20000000a00 */
[----:B------:R-:W-:-:S02]  /*108f0*/  IADD3 R7, P2, R20, 0x3000, RZ ;  /* 0x0000300014077810 */ /* 0x000fc40007f5e0ff */
[----:B------:R-:W-:Y:S01]  /*10900*/  IMAD.IADD R9, R5, 0x1, R9 ;  /* 0x0000000105097824 */ /* 0x000fe200078e0209 */
[C---:B------:R-:W-:Y:S02]  /*10910*/  LEA R10, P4, R4.reuse, UR10, 0x2 ;  /* 0x0000000a040a7c11 */ /* 0x040fe4000f8810ff */
[----:B------:R-:W-:Y:S02]  /*10920*/  LOP3.LUT R5, R7, 0x380, RZ, 0xc0, !PT ;  /* 0x0000038007057812 */ /* 0x000fe400078ec0ff */
[----:B------:R-:W-:Y:S01]  /*10930*/  LEA.HI.X R14, R4, UR11, R9, 0x2, P4 ;  /* 0x0000000b040e7c11 */ /* 0x000fe2000a0f1409 */
[----:B------:R-:W-:Y:S01]  /*10940*/  SHFL.IDX PT, R44, R10, RZ, 0x1c1f ;  /* 0x001c1fff0a2c7589 */ /* 0x000fe200000e0000 */
[----:B------:R-:W-:Y:S01]  /*10950*/  SHF.R.U64 R4, R5, 0x3, RZ ;  /* 0x0000000305047819 */ /* 0x000fe200000012ff */
[--C-:B------:R-:W-:Y:S01]  /*10960*/  IMAD.X R5, RZ, RZ, R21.reuse, P2 ;  /* 0x000000ffff057224 */ /* 0x100fe200010e0615 */
[----:B------:R-:W-:Y:S01]  /*10970*/  LOP3.LUT R12, R12, R13, RZ, 0x3c, !PT ;  /* 0x0000000d0c0c7212 */ /* 0x000fe200078e3cff */
[----:B------:R-:W1:Y:S01]  /*10980*/  SHFL.IDX PT, R45, R14, RZ, 0x1c1f ;  /* 0x001c1fff0e2d7589 */ /* 0x000e6200000e0000 */
[----:B------:R-:W-:Y:S01]  /*10990*/  LOP3.LUT R4, R4, R7, RZ, 0x3c, !PT ;  /* 0x0000000704047212 */ /* 0x000fe200078e3cff */
[--C-:B------:R-:W-:Y:S01]  /*109a0*/  IMAD.X R13, RZ, RZ, R21.reuse, P0 ;  /* 0x000000ffff0d7224 */ /* 0x100fe200000e0615 */
[----:B------:R-:W-:Y:S01]  /*109b0*/  LOP3.LUT P0, RZ, R185, 0x3, RZ, 0xc0, !PT ;  /* 0x00000003b9ff7812 */ /* 0x000fe2000780c0ff */
[----:B------:R-:W-:Y:S01]  /*109c0*/  SHFL.IDX PT, R46, R10, 0x1, 0x1c1f ;  /* 0x003c1f000a2e7f89 */ /* 0x000fe200000e0000 */
[----:B------:R-:W-:Y:S01]  /*109d0*/  VIADD R7, R24, 0x8 ;  /* 0x0000000818077836 */ /* 0x000fe20000000000 */
[----:B------:R-:W-:Y:S01]  /*109e0*/  IADD3 R37, P5, R20, 0x5000, RZ ;  /* 0x0000500014257810 */ /* 0x000fe20007fbe0ff */
[----:B------:R-:W-:Y:S01]  /*109f0*/  IMAD.X R9, RZ, RZ, R21, P3 ;  /* 0x000000ffff097224 */ /* 0x000fe200018e0615 */
[----:B------:R-:W2:Y:S01]  /*10a00*/  SHFL.IDX PT, R47, R14, 0x1, 0x1c1f ;  /* 0x003c1f000e2f7f89 */ /* 0x000ea200000e0000 */
[----:B------:R-:W-:-:S02]  /*10a10*/  ISETP.GE.OR P2, PT, R24, R51, P0 ;  /* 0x000000331800720c */ /* 0x000fc40000746670 */
[----:B------:R-:W-:Y:S02]  /*10a20*/  ISETP.GE.OR P0, PT, R7, R51, P0 ;  /* 0x000000330700720c */ /* 0x000fe40000706670 */
[C---:B------:R-:W-:Y:S02]  /*10a30*/  IADD3 R33, P4, R20.reuse, 0x6000, RZ ;  /* 0x0000600014217810 */ /* 0x040fe40007f9e0ff */
[----:B------:R-:W-:Y:S02]  /*10a40*/  LOP3.LUT R15, R20, 0x380, RZ, 0xc0, !PT ;  /* 0x00000380140f7812 */ /* 0x000fe400078ec0ff */
[----:B------:R-:W-:Y:S02]  /*10a50*/  LOP3.LUT R40, R41, 0x380, RZ, 0xc0, !PT ;  /* 0x0000038029287812 */ /* 0x000fe400078ec0ff */
[----:B------:R-:W-:Y:S02]  /*10a60*/  LOP3.LUT R36, R37, 0x380, RZ, 0xc0, !PT ;  /* 0x0000038025247812 */ /* 0x000fe400078ec0ff */
[----:B------:R-:W-:-:S02]  /*10a70*/  LOP3.LUT R32, R33, 0x380, RZ, 0xc0, !PT ;  /* 0x0000038021207812 */ /* 0x000fc400078ec0ff */
[----:B------:R-:W-:Y:S01]  /*10a80*/  SHF.R.U64 R15, R15, 0x3, RZ ;  /* 0x000000030f0f7819 */ /* 0x000fe200000012ff */
[----:B-1----:R-:W-:Y:S01]  /*10a90*/  @!P2 ST.E desc[UR54][R44.64], R2 ;  /* 0x000000022c00a985 */ /* 0x002fe2000c101936 */
[----:B------:R-:W-:Y:S02]  /*10aa0*/  LOP3.LUT R8, R8, R11, RZ, 0x3c, !PT ;  /* 0x0000000b08087212 */ /* 0x000fe400078e3cff */
[----:B------:R-:W-:Y:S02]  /*10ab0*/  IADD3 R11, P3, R20, 0x7000, RZ ;  /* 0x00007000140b7810 */ /* 0x000fe40007f7e0ff */
[----:B------:R-:W-:Y:S02]  /*10ac0*/  SHF.R.U64 R40, R40, 0x3, RZ ;  /* 0x0000000328287819 */ /* 0x000fe400000012ff */
[----:B------:R-:W-:Y:S01]  /*10ad0*/  SHF.R.U64 R36, R36, 0x3, RZ ;  /* 0x0000000324247819 */ /* 0x000fe200000012ff */
[----:B--2---:R1:W-:Y:S01]  /*10ae0*/  @!P0 ST.E desc[UR54][R46.64], R0 ;  /* 0x000000002e008985 */ /* 0x0043e2000c101936 */
[----:B------:R-:W-:Y:S01]  /*10af0*/  SHF.R.U64 R32, R32, 0x3, RZ ;  /* 0x0000000320207819 */ /* 0x000fe200000012ff */
[----:B------:R-:W-:Y:S01]  /*10b00*/  IMAD.X R29, RZ, RZ, R21, P3 ;  /* 0x000000ffff1d7224 */ /* 0x000fe200018e0615 */
[----:B------:R-:W-:-:S02]  /*10b10*/  LOP3.LUT R20, R15, R20, RZ, 0x3c, !PT ;  /* 0x000000140f147212 */ /* 0x000fc400078e3cff */
[----:B------:R-:W-:Y:S01]  /*10b20*/  LOP3.LUT R40, R40, R41, RZ, 0x3c, !PT ;  /* 0x0000002928287212 */ /* 0x000fe200078e3cff */
[--C-:B------:R-:W-:Y:S01]  /*10b30*/  IMAD.X R41, RZ, RZ, R21.reuse, P6 ;  /* 0x000000ffff297224 */ /* 0x100fe200030e0615 */
[----:B------:R-:W-:Y:S01]  /*10b40*/  LOP3.LUT R36, R36, R37, RZ, 0x3c, !PT ;  /* 0x0000002524247212 */ /* 0x000fe200078e3cff */
[--C-:B------:R-:W-:Y:S01]  /*10b50*/  IMAD.X R37, RZ, RZ, R21.reuse, P5 ;  /* 0x000000ffff257224 */ /* 0x100fe200028e0615 */
[----:B------:R-:W-:Y:S01]  /*10b60*/  LOP3.LUT R32, R32, R33, RZ, 0x3c, !PT ;  /* 0x0000002120207212 */ /* 0x000fe200078e3cff */
[----:B------:R-:W-:Y:S01]  /*10b70*/  IMAD.X R33, RZ, RZ, R21, P4 ;  /* 0x000000ffff217224 */ /* 0x000fe200020e0615 */
[----:B------:R2:W5:Y:S01]  /*10b80*/  LD.E.128 R24, desc[UR54][R20.64] ;  /* 0x0000003614187980 */ /* 0x000562000c101d00 */
[----:B------:R-:W-:Y:S01]  /*10b90*/  UIMAD UR10, UR9, UR12, URZ ;  /* 0x0000000c090a72a4 */ /* 0x000fe2000f8e023f */
[----:B-1----:R-:W-:Y:S01]  /*10ba0*/  IMAD R0, R22, 0x20, R184 ;  /* 0x0000002016007824 */ /* 0x002fe200078e02b8 */
[----:B------:R-:W-:Y:S01]  /*10bb0*/  LOP3.LUT R6, R11, 0x380, RZ, 0xc0, !PT ;  /* 0x000003800b067812 */ /* 0x000fe200078ec0ff */
[----:B------:R-:W5:Y:S04]  /*10bc0*/  LD.E.128 R12, desc[UR54][R12.64] ;  /* 0x000000360c0c7980 */ /* 0x000f68000c101d00 */
[----:B------:R-:W5:Y:S01]  /*10bd0*/  LD.E.128 R40, desc[UR54][R40.64] ;  /* 0x0000003628287980 */ /* 0x000f62000c101d00 */
[----:B--2---:R-:W1:Y:S01]  /*10be0*/  @P1 LDC R21, c[0x0][0xbf0] ;  /* 0x0002fc00ff151b82 */ /* 0x004e620000000800 */
[----:B------:R-:W-:-:S02]  /*10bf0*/  UIMAD.WIDE.U32 UR8, UR4, UR12, URZ ;  /* 0x0000000c040872a5 */ /* 0x000fc4000f8e003f */
[----:B------:R-:W5:Y:S01]  /*10c00*/  LD.E.128 R36, desc[UR54][R36.64] ;  /* 0x0000003624247980 */ /* 0x000f62000c101d00 */
[----:B------:R-:W-:Y:S01]  /*10c10*/  UIMAD UR10, UR4, UR13, UR10 ;  /* 0x0000000d040a72a4 */ /* 0x000fe2000f8e020a */
[----:B------:R-:W-:Y:S01]  /*10c20*/  VIADD R44, R0, UR37 ;  /* 0x00000025002c7c36 */ /* 0x000fe20008000000 */
[----:B------:R-:W-:Y:S01]  /*10c30*/  SHF.R.U64 R6, R6, 0x3, RZ ;  /* 0x0000000306067819 */ /* 0x000fe200000012ff */
[----:B------:R-:W-:Y:S01]  /*10c40*/  ULDC.64 UR12, c[0x0][0xae8] ;  /* 0x0002ba00000c7ab9 */ /* 0x000fe20000000a00 */
[----:B------:R-:W-:Y:S01]  /*10c50*/  UIADD3 UR9, UR9, UR10, URZ ;  /* 0x0000000a09097290 */ /* 0x000fe2000fffe03f */
[----:B------:R-:W5:Y:S01]  /*10c60*/  LD.E.128 R32, desc[UR54][R32.64] ;  /* 0x0000003620207980 */ /* 0x000f62000c101d00 */
[----:B------:R-:W-:Y:S01]  /*10c70*/  UIMAD UR4, UR16, UR12, URZ ;  /* 0x0000000c100472a4 */ /* 0x000fe2000f8e023f */
[----:B0-----:R-:W-:Y:S01]  /*10c80*/  @P1 IMAD.HI.U32 R0, R44, R53, RZ ;  /* 0x000000352c001227 */ /* 0x001fe200078e00ff */
[----:B------:R-:W-:Y:S01]  /*10c90*/  UIMAD.WIDE.U32 UR8, UR42, UR12, UR8 ;  /* 0x0000000c2a0872a5 */ /* 0x000fe2000f8e0008 */
[----:B------:R-:W-:Y:S01]  /*10ca0*/  LOP3.LUT R28, R6, R11, RZ, 0x3c, !PT ;  /* 0x0000000b061c7212 */ /* 0x000fe200078e3cff */
[----:B------:R-:W-:Y:S01]  /*10cb0*/  UIMAD UR4, UR42, UR13, UR4 ;  /* 0x0000000d2a0472a4 */ /* 0x000fe2000f8e0204 */
[----:B------:R-:W-:Y:S01]  /*10cc0*/  IMAD.MOV.U32 R45, RZ, RZ, R44 ;  /* 0x000000ffff2d7224 */ /* 0x000fe200078e002c */
[----:B------:R-:W-:Y:S01]  /*10cd0*/  ULDC.64 UR10, c[0x0][0xaf0] ;  /* 0x0002bc00000a7ab9 */ /* 0x000fe20000000a00 */
[----:B------:R-:W5:Y:S01]  /*10ce0*/  LD.E.128 R8, desc[UR54][R8.64] ;  /* 0x0000003608087980 */ /* 0x000f62000c101d00 */
[----:B------:R-:W-:-:S02]  /*10cf0*/  UIADD3 UR9, UR9, UR4, URZ ;  /* 0x0000000409097290 */ /* 0x000fc4000fffe03f */
[----:B------:R-:W-:Y:S01]  /*10d00*/  UIMAD UR4, UR18, UR10, URZ ;  /* 0x0000000a120472a4 */ /* 0x000fe2000f8e023f */
[----:B------:R-:W5:Y:S01]  /*10d10*/  LD.E.128 R4, desc[UR54][R4.64] ;  /* 0x0000003604047980 */ /* 0x000f62000c101d00 */
[----:B------:R-:W-:Y:S02]  /*10d20*/  UIMAD.WIDE.U32 UR8, UR17, UR10, UR8 ;  /* 0x0000000a110872a5 */ /* 0x000fe4000f8e0008 */
[----:B------:R-:W-:Y:S01]  /*10d30*/  UIMAD UR4, UR17, UR11, UR4 ;  /* 0x0000000b110472a4 */ /* 0x000fe2000f8e0204 */
[----:B-1----:R-:W-:Y:S01]  /*10d40*/  @P1 SHF.R.U32.HI R45, RZ, R21, R0 ;  /* 0x00000015ff2d1219 */ /* 0x002fe20000011600 */
[----:B------:R-:W5:Y:S01]  /*10d50*/  LD.E.128 R28, desc[UR54][R28.64] ;  /* 0x000000361c1c7980 */ /* 0x000f62000c101d00 */
[----:B------:R-:W-:Y:S01]  /*10d60*/  ULDC.64 UR10, c[0x0][0xae0] ;  /* 0x0002b800000a7ab9 */ /* 0x000fe20000000a00 */
[----:B------:R-:W-:Y:S01]  /*10d70*/  UIADD3 UR4, UR9, UR4, URZ ;  /* 0x0000000409047290 */ /* 0x000fe2000fffe03f */
[--C-:B------:R-:W-:Y:S01]  /*10d80*/  SHF.R.S32.HI R0, RZ, 0x1f, R45.reuse ;  /* 0x0000001fff007819 */ /* 0x100fe2000001142d */
[----:B------:R-:W-:Y:S01]  /*10d90*/  IMAD.MOV R2, RZ, RZ, -R45 ;  /* 0x000000ffff027224 */ /* 0x000fe200078e0a2d */
[----:B------:R-:W-:Y:S01]  /*10da0*/  @!PT LDS RZ, [RZ] ;  /* 0x00000000fffff984 */ /* 0x000fe20000000800 */
[----:B------:R-:W-:Y:S01]  /*10db0*/  @!PT LDS RZ, [RZ] ;  /* 0x00000000fffff984 */ /* 0x000fe20000000800 */
[----:B------:R-:W-:Y:S01]  /*10dc0*/  @!PT LDS RZ, [RZ] ;  /* 0x00000000fffff984 */ /* 0x000fe20000000800 */
[----:B------:R-:W-:Y:S01]  /*10dd0*/  @!PT LDS RZ, [RZ] ;  /* 0x00000000fffff984 */ /* 0x000fe20000000800 */
[----:B------:R0:W-:Y:S06]  /*10de0*/  MEMBAR.ALL.CTA ;  /* 0x0000000000007992 */ /* 0x0001ec0000008000 */
[----:B0-----:R-:W0:Y:S01]  /*10df0*/  FENCE.VIEW.ASYNC.S ;  /* 0x00000000000073c6 */ /* 0x001e220000000000 */
[----:B------:R-:W-:-:S02]  /*10e00*/  IMAD.U32 R21, RZ, RZ, UR9 ;  /* 0x00000009ff157e24 */ /* 0x000fc4000f8e00ff */
[----:B------:R-:W-:Y:S02]  /*10e10*/  IMAD R0, R0, UR10, RZ ;  /* 0x0000000a00007c24 */ /* 0x000fe4000f8e02ff */
[----:B------:R-:W-:Y:S02]  /*10e20*/  IMAD R47, R49, R2, R44 ;  /* 0x00000002312f7224 */ /* 0x000fe400078e022c */
[----:B------:R-:W-:Y:S01]  /*10e30*/  IMAD.U32 R20, RZ, RZ, UR8 ;  /* 0x00000008ff147e24 */ /* 0x000fe2000f8e00ff */
[----:B------:R-:W-:Y:S01]  /*10e40*/  ULDC.64 UR8, c[0x0][0xad8] ;  /* 0x0002b60000087ab9 */ /* 0x000fe20000000a00 */
[----:B------:R-:W-:Y:S02]  /*10e50*/  IMAD.U32 R21, RZ, RZ, UR4 ;  /* 0x00000004ff157e24 */ /* 0x000fe4000f8e00ff */
[C---:B------:R-:W-:Y:S01]  /*10e60*/  IMAD R49, R45.reuse, UR11, R0 ;  /* 0x0000000b2d317c24 */ /* 0x040fe2000f8e0200 */
        /* <DEDUP_REMOVED lines=17> */
[----:B0-----:R0:W1:Y:S01]  /*10f80*/  SHFL.IDX PT, R20, R44, RZ, 0x181f ;  /* 0x00181fff2c147589 */ /* 0x00106200000e0000 */
        /* <DEDUP_REMOVED lines=10> */
[-C--:B0-2---:R-:W-:Y:S02]  /*11030*/  @!P2 LEA.HI.X R3, R18, R0.reuse, R190, 0x1, P4 ;  /* 0x000000001203a211 */ /* 0x085fe400020f0cbe */
[----:B------:R-:W-:-:S03]  /*11040*/  @!P3 LEA.HI.X R21, R19, R0, R189, 0x1, P5 ;  /* 0x000000001315b211 */ /* 0x000fc600028f0cbd */
[----:B-----5:R3:W-:Y:S04]  /*11050*/  @!P2 ST.E.128 desc[UR54][R2.64], R24 ;  /* 0x000000180200a985 */ /* 0x0207e8000c101d36 */
[----:B------:R3:W-:Y:S02]  /*11060*/  @!P3 ST.E.128 desc[UR54][R20.64], R40 ;  /* 0x000000281400b985 */ /* 0x0007e4000c101d36 */
.L_x_1414:
[----:B------:R-:W-:Y:S05]  /*11070*/  BSYNC B1 ;  /* 0x0000000000017941 */ /* 0x000fea0003800000 */
.L_x_1413:
        /* <DEDUP_REMOVED lines=9> */
[-C--:B0---4-:R-:W-:Y:S02]  /*11110*/  @!P3 LEA.HI.X R3, R18, R0.reuse, R190, 0x1, P0 ;  /* 0x000000001203b211 */ /* 0x091fe400000f0cbe */
[----:B------:R-:W-:-:S03]  /*11120*/  @!P4 LEA.HI.X R21, R19, R0, R189, 0x1, P2 ;  /* 0x000000001315c211 */ /* 0x000fc600010f0cbd */
[----:B-----5:R3:W-:Y:S04]  /*11130*/  @!P3 ST.E.128 desc[UR54][R2.64], R12 ;  /* 0x0000000c0200b985 */ /* 0x0207e8000c101d36 */
[----:B------:R3:W-:Y:S02]  /*11140*/  @!P4 ST.E.128 desc[UR54][R20.64], R36 ;  /* 0x000000241400c985 */ /* 0x0007e4000c101d36 */
.L_x_1416:
[----:B------:R-:W-:Y:S05]  /*11150*/  BSYNC B1 ;  /* 0x0000000000017941 */ /* 0x000fea0003800000 */
.L_x_1415:
[----:B----4-:R4:W0:Y:S01]  /*11160*/  SHFL.IDX PT, R0, R45, 0x2, 0x181f ;  /* 0x00581f002d007f89 */ /* 0x01082200000e0000 */
[----:B------:R-:W-:Y:S03]  /*11170*/  BSSY B1, `(.L_x_1417) ;  /* 0x000000c000017945 */ /* 0x000fe60003800000 */
[----:B---3-5:R4:W3:Y:S01]  /*11180*/  SHFL.IDX PT, R12, R44, 0x2, 0x181f ;  /* 0x00581f002c0c7f89 */ /* 0x0288e200000e0000 */
[----:B------:R-:W-:Y:S05]  /*11190*/  @P1 BRA `(.L_x_1418) ;  /* 0x0000000000241947 */ /* 0x000fea0003800000 */
[----:B------:R-:W-:Y:S02]  /*111a0*/  ULDC UR4, c[0x0][0xac8] ;  /* 0x0002b20000047ab9 */ /* 0x000fe40000000800 */
[----:B------:R-:W-:Y:S02]  /*111b0*/  ISETP.GE.AND P2, PT, R18, UR4, PT ;  /* 0x0000000412007c0c */ /* 0x000fe4000bf46270 */
[----:B------:R-:W-:-:S11]  /*111c0*/  ISETP.GE.AND P3, PT, R19, UR4, PT ;  /* 0x0000000413007c0c */ /* 0x000fd6000bf66270 */
[CC--:B---3--:R-:W-:Y:S02]  /*111d0*/  @!P2 LEA R2, P0, R18.reuse, R12.reuse, 0x1 ;  /* 0x0000000c1202a211 */ /* 0x0c8fe400078008ff */
[C---:B------:R-:W-:Y:S02]  /*111e0*/  @!P3 LEA R12, P1, R19.reuse, R12, 0x1 ;  /* 0x0000000c130cb211 */ /* 0x040fe400078208ff */
[-C--:B0-----:R-:W-:Y:S02]  /*111f0*/  @!P2 LEA.HI.X R3, R18, R0.reuse, R190, 0x1, P0 ;  /* 0x000000001203a211 */ /* 0x081fe400000f0cbe */
[----:B------:R-:W-:-:S03]  /*11200*/  @!P3 LEA.HI.X R13, R19, R0, R189, 0x1, P1 ;  /* 0x00000000130db211 */ /* 0x000fc600008f0cbd */
[----:B------:R0:W-:Y:S04]  /*11210*/  @!P2 ST.E.128 desc[UR54][R2.64], R8 ;  /* 0x000000080200a985 */ /* 0x0001e8000c101d36 */
[----:B------:R0:W-:Y:S02]  /*11220*/  @!P3 ST.E.128 desc[UR54][R12.64], R32 ;  /* 0x000000200c00b985 */ /* 0x0001e4000c101d36 */
.L_x_1418:
[----:B------:R-:W-:Y:S05]  /*11230*/  BSYNC B1 ;  /* 0x0000000000017941 */ /* 0x000fea0003800000 */
.L_x_1417:
[----:B0-----:R-:W-:Y:S01]  /*11240*/  VIADD R0, R46, 0x60 ;  /* 0x000000602e007836 */ /* 0x001fe20000000000 */
[----:B--2-4-:R-:W4:Y:S04]  /*11250*/  SHFL.IDX PT, R45, R45, 0x3, 0x181f ;  /* 0x00781f002d2d7f89 */ /* 0x014f2800000e0000 */
[----:B------:R-:W-:Y:S01]  /*11260*/  ISETP.GE.AND P0, PT, R0, R51, PT ;  /* 0x000000330000720c */ /* 0x000fe20003f06270 */
[----:B------:R-:W0:-:S12]  /*11270*/  SHFL.IDX PT, R44, R44, 0x3, 0x181f ;  /* 0x00781f002c2c7f89 */ /* 0x000e1800000e0000 */
[----:B------:R-:W-:Y:S05]  /*11280*/  @P0 BRA `(.L_x_1419) ;  /* 0x0000000c000c0947 */ /* 0x000fea0003800000 */
[----:B------:R-:W-:Y:S02]  /*11290*/  ULDC UR4, c[0x0][0xac8] ;  /* 0x0002b20000047ab9 */ /* 0x000fe40000000800 */
[----:B------:R-:W-:-:S13]  /*112a0*/  ISETP.GE.AND P1, PT, R18, UR4, PT ;  /* 0x0000000412007c0c */ /* 0x000fda000bf26270 */
[----:B0-----:R-:W-:-:S04]  /*112b0*/  @!P1 LEA R2, P0, R18, R44, 0x1 ;  /* 0x0000002c12029211 */ /* 0x001fc800078008ff */
[----:B----4-:R-:W-:Y:S02]  /*112c0*/  @!P1 LEA.HI.X R3, R18, R45, R190, 0x1, P0 ;  /* 0x0000002d12039211 */ /* 0x010fe400000f0cbe */
[----:B------:R-:W-:-:S03]  /*112d0*/  ISETP.GE.AND P0, PT, R19, UR4, PT ;  /* 0x0000000413007c0c */ /* 0x000fc6000bf06270 */
[----:B------:R0:W-:Y:S10]  /*112e0*/  @!P1 ST.E.128 desc[UR54][R2.64], R4 ;  /* 0x0000000402009985 */ /* 0x0001f4000c101d36 */
[----:B------:R-:W-:Y:S05]  /*112f0*/  @P0 BRA `(.L_x_1419) ;  /* 0x0000000800f00947 */ /* 0x000fea0003800000 */
[----:B0-----:R-:W-:-:S04]  /*11300*/  LEA R2, P0, R19, R44, 0x1 ;  /* 0x0000002c13027211 */ /* 0x001fc800078008ff */
[----:B------:R-:W-:-:S05]  /*11310*/  LEA.HI.X R3, R19, R45, R189, 0x1, P0 ;  /* 0x0000002d13037211 */ /* 0x000fca00000f0cbd */
[----:B------:R0:W-:Y:S01]  /*11320*/  ST.E.128 desc[UR54][R2.64], R28 ;  /* 0x0000001c02007985 */ /* 0x0001e2000c101d36 */
[----:B------:R-:W-:Y:S05]  /*11330*/  BRA `(.L_x_1419) ;  /* 0x0000000800e07947 */ /* 0x000fea0003800000 */
.L_x_1411:
        /* <DEDUP_REMOVED lines=8> */
[----:B------:R-:W-:Y:S02]  /*113c0*/  IMAD.U32 R2, RZ, RZ, UR8 ;  /* 0x00000008ff027e24 */ /* 0x000fe4000f8e00ff */
[----:B------:R-:W-:Y:S01]  /*113d0*/  IMAD.U32 R3, RZ, RZ, UR9 ;  /* 0x00000009ff037e24 */ /* 0x000fe2000f8e00ff */
[----:B------:R-:W-:Y:S02]  /*113e0*/  ULDC.64 UR8, c[0x0][0xc08] ;  /* 0x0003020000087ab9 */ /* 0x000fe40000000a00 */
[----:B------:R-:W-:Y:S01]  /*113f0*/  UISETP.NE.U32.AND UP1, UPT, UR8, URZ, UPT ;  /* 0x0000003f0800728c */ /* 0x000fe2000bf25070 */
[----:B------:R-:W-:Y:S02]  /*11400*/  IMAD.U32 R0, RZ, RZ, UR4 ;  /* 0x00000004ff007e24 */ /* 0x000fe4000f8e00ff */
[----:B------:R-:W2:Y:S01]  /*11410*/  @P2 LDG.E R6, desc[UR54][R2.64] ;  /* 0x0000003602062981 */ /* 0x000ea2000c1e1900 */
[----:B------:R-:W-:-:S06]  /*11420*/  UISETP.NE.AND.EX UP1, UPT, UR9, URZ, UPT, UP1 ;  /* 0x0000003f0900728c */ /* 0x000fcc000bf25310 */
        /* <DEDUP_REMOVED lines=11> */
[----:B--2---:R-:W-:Y:S01]  /*114e0*/  @P2 R2UR UR4, R6 ;  /* 0x00000000060422ca */ /* 0x004fe200000e0000 */
[----:B01----:R-:W-:-:S14]  /*114f0*/  @P3 BRA `(.L_x_1420) ;  /* 0x0000000000103947 */ /* 0x003fdc0003800000 */
[----:B------:R-:W-:Y:S05]  /*11500*/  @!P2 BRA `(.L_x_1420) ;  /* 0x00000000000ca947 */ /* 0x000fea0003800000 */
[----:B------:R-:W2:Y:S04]  /*11510*/  LDG.E R5, desc[UR54][R2.64] ;  /* 0x0000003602057981 */ /* 0x000ea8000c1e1900 */
[----:B-----5:R-:W2:Y:S02]  /*11520*/  LDG.E R0, desc[UR54][R2.64+0x4] ;  /* 0x0000043602007981 */ /* 0x020ea4000c1e1900 */
[----:B--2---:R-:W-:-:S07]  /*11530*/  IMAD.IADD R0, R0, 0x1, -R5 ;  /* 0x0000000100007824 */ /* 0x004fce00078e0a05 */
.L_x_1420:
[----:B------:R-:W-:Y:S01]  /*11540*/  USHF.R.S32.HI UR8, URZ, 0x1f, UR36 ;  /* 0x0000001f3f087899 */ /* 0x000fe20008011424 */
[----:B------:R-:W-:Y:S01]  /*11550*/  BSSY B1, `(.L_x_1421) ;  /* 0x000002e000017945 */ /* 0x000fe20003800000 */
[----:B------:R-:W-:Y:S02]  /*11560*/  USHF.R.S32.HI UR11, URZ, 0x1f, UR4 ;  /* 0x0000001f3f0b7899 */ /* 0x000fe40008011404 */
[----:B------:R-:W-:Y:S02]  /*11570*/  USEL UR13, UR36, URZ, !UP0 ;  /* 0x0000003f240d7287 */ /* 0x000fe4000c000000 */
[----:B------:R-:W-:Y:S01]  /*11580*/  USEL UR14, UR8, URZ, !UP0 ;  /* 0x0000003f080e7287 */ /* 0x000fe2000c000000 */
[----:B------:R-:W-:Y:S11]  /*11590*/  @P1 BRA `(.L_x_1422) ;  /* 0x0000000000a41947 */ /* 0x000ff60003800000 */
[----:B------:R-:W0:Y:S01]  /*115a0*/  S2R R3, SR_TID.X ;  /* 0x0000000000037919 */ /* 0x000e220000002100 */
[----:B------:R-:W1:Y:S01]  /*115b0*/  LDC R7, c[0x0][0xbe8] ;  /* 0x0002fa00ff077b82 */ /* 0x000e620000000800 */
[----:B------:R-:W-:Y:S02]  /*115c0*/  IMAD.U32 R4, RZ, RZ, UR37 ;  /* 0x00000025ff047e24 */ /* 0x000fe4000f8e00ff */
[----:B-1---5:R-:W-:-:S03]  /*115d0*/  IMAD R2, R0, R7, RZ ;  /* 0x0000000700027224 */ /* 0x022fc600078e02ff */
[----:B0-----:R-:W-:-:S04]  /*115e0*/  IADD3 R4, R4, -0x80, R3 ;  /* 0xffffff8004047810 */ /* 0x001fc80007ffe003 */
[----:B------:R-:W-:-:S13]  /*115f0*/  ISETP.GE.AND P1, PT, R4, R2, PT ;  /* 0x000000020400720c */ /* 0x000fda0003f26270 */
[----:B------:R-:W-:Y:S05]  /*11600*/  @P1 BRA `(.L_x_1422) ;  /* 0x0000000000881947 */ /* 0x000fea0003800000 */
[----:B------:R-:W-:Y:S01]  /*11610*/  ISETP.NE.AND P1, PT, R7, 0x1, PT ;  /* 0x000000010700780c */ /* 0x000fe20003f25270 */
[----:B------:R-:W-:Y:S01]  /*11620*/  ULDC.64 UR16, c[0x0][0xb90] ;  /* 0x0002e40000107ab9 */ /* 0x000fe20000000a00 */
[----:B------:R-:W-:Y:S01]  /*11630*/  UMOV UR8, UR4 ;  /* 0x0000000400087c82 */ /* 0x000fe20008000000 */
[----:B------:R-:W-:Y:S01]  /*11640*/  UIMAD UR10, UR12, UR16, URZ ;  /* 0x000000100c0a72a4 */ /* 0x000fe2000f8e023f */
[----:B------:R-:W-:Y:S01]  /*11650*/  IMAD.MOV.U32 R2, RZ, RZ, R4 ;  /* 0x000000ffff027224 */ /* 0x000fe200078e0004 */
[----:B------:R-:W-:Y:S02]  /*11660*/  UMOV UR9, UR11 ;  /* 0x0000000b00097c82 */ /* 0x000fe40008000000 */
[----:B------:R-:W-:Y:S02]  /*11670*/  UIMAD.WIDE.U32 UR8, UR42, UR16, UR8 ;  /* 0x000000102a0872a5 */ /* 0x000fe4000f8e0008 */
[----:B------:R-:W-:-:S03]  /*11680*/  UIMAD UR10, UR42, UR17, UR10 ;  /* 0x000000112a0a72a4 */ /* 0x000fc6000f8e020a */
[----:B------:R-:W-:Y:S01]  /*11690*/  ULDC.64 UR16, c[0x0][0xb98] ;  /* 0x0002e60000107ab9 */ /* 0x000fe20000000a00 */
[----:B------:R-:W0:Y:S01]  /*116a0*/  @P1 LDC R3, c[0x0][0xbec] ;  /* 0x0002fb00ff031b82 */ /* 0x000e220000000800 */
[----:B------:R-:W-:Y:S02]  /*116b0*/  UIADD3 UR9, UR9, UR10, URZ ;  /* 0x0000000a09097290 */ /* 0x000fe4000fffe03f */
[----:B------:R-:W-:Y:S02]  /*116c0*/  UIMAD UR10, UR14, UR16, URZ ;  /* 0x000000100e0a72a4 */ /* 0x000fe4000f8e023f */
[----:B------:R-:W-:Y:S02]  /*116d0*/  UIMAD.WIDE.U32 UR8, UR13, UR16, UR8 ;  /* 0x000000100d0872a5 */ /* 0x000fe4000f8e0008 */
[----:B------:R-:W-:Y:S01]  /*116e0*/  UIMAD UR10, UR13, UR17, UR10 ;  /* 0x000000110d0a72a4 */ /* 0x000fe2000f8e020a */
[----:B------:R-:W1:Y:S02]  /*116f0*/  @P1 LDC R6, c[0x0][0xbf0] ;  /* 0x0002fc00ff061b82 */ /* 0x000e640000000800 */
[----:B------:R-:W-:Y:S01]  /*11700*/  ULDC.64 UR16, c[0x0][0xb88] ;  /* 0x0002e20000107ab9 */ /* 0x000fe20000000a00 */
[----:B0-----:R-:W-:-:S05]  /*11710*/  @P1 IMAD.HI.U32 R3, R4, R3, RZ ;  /* 0x0000000304031227 */ /* 0x001fca00078e00ff */
[----:B-1----:R-:W-:Y:S01]  /*11720*/  @P1 SHF.R.U32.HI R2, RZ, R6, R3 ;  /* 0x00000006ff021219 */ /* 0x002fe20000011603 */
[----:B------:R-:W-:-:S03]  /*11730*/  IMAD.U32 R6, RZ, RZ, UR10 ;  /* 0x0000000aff067e24 */ /* 0x000fc6000f8e00ff */
[--C-:B------:R-:W-:Y:S01]  /*11740*/  SHF.R.S32.HI R3, RZ, 0x1f, R2.reuse ;  /* 0x0000001fff037819 */ /* 0x100fe20000011402 */
[----:B------:R-:W-:Y:S01]  /*11750*/  IMAD.MOV R5, RZ, RZ, -R2 ;  /* 0x000000ffff057224 */ /* 0x000fe200078e0a02 */
[----:B------:R-:W-:-:S03]  /*11760*/  IADD3 R2, P1, R2, UR8, RZ ;  /* 0x0000000802027c10 */ /* 0x000fc6000ff3e0ff */
[----:B------:R-:W-:Y:S01]  /*11770*/  IMAD R5, R7, R5, R4 ;  /* 0x0000000507057224 */ /* 0x000fe200078e0204 */
[----:B------:R-:W-:Y:S01]  /*11780*/  IADD3.X R3, R3, UR9, R6, P1, !PT ;  /* 0x0000000903037c10 */ /* 0x000fe20008ffe406 */
[----:B------:R-:W-:-:S03]  /*11790*/  ULDC.64 UR8, c[0x0][0xb50] ;  /* 0x0002d40000087ab9 */ /* 0x000fc60000000a00 */
[----:B------:R-:W-:Y:S01]  /*117a0*/  SHF.R.S32.HI R4, RZ, 0x1f, R5 ;  /* 0x0000001fff047819 */ /* 0x000fe20000011405 */
[----:B------:R-:W-:-:S04]  /*117b0*/  IMAD.WIDE.U32 R2, R5, UR16, R2 ;  /* 0x0000001005027c25 */ /* 0x000fc8000f8e0002 */
[----:B------:R-:W-:-:S04]  /*117c0*/  IMAD R4, R4, UR16, RZ ;  /* 0x0000001004047c24 */ /* 0x000fc8000f8e02ff */
[----:B------:R-:W-:Y:S01]  /*117d0*/  IMAD R7, R5, UR17, R4 ;  /* 0x0000001105077c24 */ /* 0x000fe2000f8e0204 */
[----:B------:R-:W-:-:S03]  /*117e0*/  LEA R4, P1, R2, UR8, 0x2 ;  /* 0x0000000802047c11 */ /* 0x000fc6000f8210ff */
[----:B------:R-:W-:-:S05]  /*117f0*/  IMAD.IADD R3, R3, 0x1, R7 ;  /* 0x0000000103037824 */ /* 0x000fca00078e0207 */
[----:B------:R-:W-:Y:S01]  /*11800*/  LEA.HI.X R5, R2, UR9, R3, 0x2, P1 ;  /* 0x0000000902057c11 */ /* 0x000fe200088f1403 */
[----:B------:R-:W-:-:S05]  /*11810*/  IMAD.MOV.U32 R3, RZ, RZ, -0x800000 ;  /* 0xff800000ff037424 */ /* 0x000fca00078e00ff */
[----:B------:R0:W-:Y:S02]  /*11820*/  STG.E desc[UR54][R4.64], R3 ;  /* 0x0000000304007986 */ /* 0x0001e4000c101936 */
.L_x_1422:
[----:B------:R-:W-:Y:S05]  /*11830*/  BSYNC B1 ;  /* 0x0000000000017941 */ /* 0x000fea0003800000 */
.L_x_1421:
[----:B0-----:R-:W0:Y:S01]  /*11840*/  @P0 LDC R3, c[0x0][0xbf0] ;  /* 0x0002fc00ff030b82 */ /* 0x001e220000000800 */
[----:B------:R-:W-:Y:S01]  /*11850*/  ULDC.64 UR16, c[0x0][0xaa0] ;  /* 0x0002a80000107ab9 */ /* 0x000fe20000000a00 */
[----:B------:R-:W-:Y:S01]  /*11860*/  IMAD R2, R22, 0x20, R184 ;  /* 0x0000002016027824 */ /* 0x000fe200078e02b8 */
[----:B------:R-:W-:Y:S01]  /*11870*/  UIMAD UR10, UR11, UR16, URZ ;  /* 0x000000100b0a72a4 */ /* 0x000fe2000f8e023f */
[----:B------:R-:W-:Y:S01]  /*11880*/  BSSY B1, `(.L_x_1423) ;  /* 0x0000039000017945 */ /* 0x000fe20003800000 */
[----:B------:R-:W-:Y:S01]  /*11890*/  UIMAD.WIDE.U32 UR8, UR4, UR16, URZ ;  /* 0x00000010040872a5 */ /* 0x000fe2000f8e003f */
[----:B------:R-:W-:Y:S01]  /*118a0*/  VIADD R6, R2, UR37 ;  /* 0x0000002502067c36 */ /* 0x000fe20008000000 */
[----:B------:R-:W-:-:S03]  /*118b0*/  UIMAD UR10, UR4, UR17, UR10 ;  /* 0x00000011040a72a4 */ /* 0x000fc6000f8e020a */
[----:B------:R-:W-:Y:S01]  /*118c0*/  ULDC.64 UR16, c[0x0][0xae8] ;  /* 0x0002ba0000107ab9 */ /* 0x000fe20000000a00 */
[----:B------:R-:W-:Y:S01]  /*118d0*/  UIADD3 UR9, UR9, UR10, URZ ;  /* 0x0000000a09097290 */ /* 0x000fe2000fffe03f */
[----:B------:R-:W-:Y:S01]  /*118e0*/  @P0 IMAD.HI.U32 R2, R6, R9, RZ ;  /* 0x0000000906020227 */ /* 0x000fe200078e00ff */
[----:B------:R-:W-:Y:S02]  /*118f0*/  UIMAD UR4, UR12, UR16, URZ ;  /* 0x000000100c0472a4 */ /* 0x000fe4000f8e023f */
[----:B------:R-:W-:Y:S01]  /*11900*/  UIMAD.WIDE.U32 UR8, UR42, UR16, UR8 ;  /* 0x000000102a0872a5 */ /* 0x000fe2000f8e0008 */
[----:B------:R-:W-:Y:S01]  /*11910*/  IMAD.MOV.U32 R5, RZ, RZ, R6 ;  /* 0x000000ffff057224 */ /* 0x000fe200078e0006 */
[----:B------:R-:W-:Y:S01]  /*11920*/  UIMAD UR4, UR42, UR17, UR4 ;  /* 0x000000112a0472a4 */ /* 0x000fe2000f8e0204 */
[----:B------:R-:W-:-:S03]  /*11930*/  ULDC.64 UR10, c[0x0][0xaf0] ;  /* 0x0002bc00000a7ab9 */ /* 0x000fc60000000a00 */
[----:B------:R-:W-:Y:S02]  /*11940*/  UIADD3 UR9, UR9, UR4, URZ ;  /* 0x0000000409097290 */ /* 0x000fe4000fffe03f */
[----:B------:R-:W-:Y:S01]  /*11950*/  UIMAD UR4, UR14, UR10, URZ ;  /* 0x0000000a0e0472a4 */ /* 0x000fe2000f8e023f */
[----:B0-----:R-:W-:Y:S01]  /*11960*/  @P0 SHF.R.U32.HI R5, RZ, R3, R2 ;  /* 0x00000003ff050219 */ /* 0x001fe20000011602 */
        /* <DEDUP_REMOVED lines=18> */
[----:B-----5:R-:W-:Y:S02]  /*11a90*/  IMAD R11, R0, R11, RZ ;  /* 0x0000000b000b7224 */ /* 0x020fe400078e02ff */
        /* <DEDUP_REMOVED lines=23> */
.L_x_1424:
[----:B------:R-:W-:Y:S05]  /*11c10*/  BSYNC B1 ;  /* 0x0000000000017941 */ /* 0x000fea0003800000 */
.L_x_1423:
        /* <DEDUP_REMOVED lines=13> */
.L_x_1426:
[----:B------:R-:W-:Y:S05]  /*11cf0*/  BSYNC B1 ;  /* 0x0000000000017941 */ /* 0x000fea0003800000 */
.L_x_1425:
        /* <DEDUP_REMOVED lines=13> */
.L_x_1428:
[----:B------:R-:W-:Y:S05]  /*11dd0*/  BSYNC B1 ;  /* 0x0000000000017941 */ /* 0x000fea0003800000 */
.L_x_1427:
[----:B0-----:R-:W-:Y:S01]  /*11de0*/  VIADD R0, R6, 0x60 ;  /* 0x0000006006007836 */ /* 0x001fe20000000000 */
[----:B--2-4-:R-:W0:Y:S04]  /*11df0*/  SHFL.IDX PT, R5, R5, 0x3, 0x181f ;  /* 0x00781f0005057f89 */ /* 0x014e2800000e0000 */
[----:B------:R-:W-:Y:S01]  /*11e00*/  ISETP.GE.AND P0, PT, R0, R11, PT ;  /* 0x0000000b0000720c */ /* 0x000fe20003f06270 */
[----:B-1-3--:R1:W2:-:S12]  /*11e10*/  SHFL.IDX PT, R2, R4, 0x3, 0x181f ;  /* 0x00781f0004027f89 */ /* 0x00a29800000e0000 */
[----:B-1----:R-:W-:Y:S05]  /*11e20*/  @P0 BRA `(.L_x_1419) ;  /* 0x0000000000240947 */ /* 0x002fea0003800000 */
[----:B------:R-:W-:Y:S02]  /*11e30*/  ULDC UR4, c[0x0][0xac8] ;  /* 0x0002b20000047ab9 */ /* 0x000fe40000000800 */
[----:B------:R-:W-:Y:S02]  /*11e40*/  ISETP.GE.AND P2, PT, R18, UR4, PT ;  /* 0x0000000412007c0c */ /* 0x000fe4000bf46270 */
[----:B------:R-:W-:-:S11]  /*11e50*/  ISETP.GE.AND P3, PT, R19, UR4, PT ;  /* 0x0000000413007c0c */ /* 0x000fd6000bf66270 */
[CC--:B--2---:R-:W-:Y:S02]  /*11e60*/  @!P2 LEA R6, P0, R18.reuse, R2.reuse, 0x1 ;  /* 0x000000021206a211 */ /* 0x0c4fe400078008ff */
[C---:B------:R-:W-:Y:S02]  /*11e70*/  @!P3 LEA R2, P1, R19.reuse, R2, 0x1 ;  /* 0x000000021302b211 */ /* 0x040fe400078208ff */
[-C--:B0-----:R-:W-:Y:S02]  /*11e80*/  @!P2 LEA.HI.X R7, R18, R5.reuse, R190, 0x1, P0 ;  /* 0x000000051207a211 */ /* 0x081fe400000f0cbe */
[----:B------:R-:W-:-:S03]  /*11e90*/  @!P3 LEA.HI.X R3, R19, R5, R189, 0x1, P1 ;  /* 0x000000051303b211 */ /* 0x000fc600008f0cbd */
[----:B------:R1:W-:Y:S04]  /*11ea0*/  @!P2 ST.E.128 desc[UR54][R6.64], RZ ;  /* 0x000000ff0600a985 */ /* 0x0003e8000c101d36 */
[----:B------:R1:W-:Y:S02]  /*11eb0*/  @!P3 ST.E.128 desc[UR54][R2.64], RZ ;  /* 0x000000ff0200b985 */ /* 0x0003e4000c101d36 */
.L_x_1419:
[----:B------:R-:W-:Y:S05]  /*11ec0*/  BSYNC B0 ;  /* 0x0000000000007941 */ /* 0x000fea0003800000 */
.L_x_1410:
[----:B------:R-:W-:Y:S02]  /*11ed0*/  ULDC UR4, c[0x0][0xc3c] ;  /* 0x00030f0000047ab9 */ /* 0x000fe40000000800 */
[----:B------:R-:W-:-:S06]  /*11ee0*/  UISETP.GE.AND UP0, UPT, UR6, UR4, UPT ;  /* 0x000000040600728c */ /* 0x000fcc000bf06270 */
[----:B------:R-:W-:-:S13]  /*11ef0*/  PLOP3.LUT P0, PT, PT, PT, UP0, 0x80, 0x0 ;  /* 0x000000000000781c */ /* 0x000fda0003f0f008 */
[----:B------:R-:W-:Y:S05]  /*11f00*/  @!P0 BRA `(.L_x_1429) ;  /* 0xfffffeec008c8947 */ /* 0x000fea000383ffff */
[----:B------:R-:W-:Y:S05]  /*11f10*/  EXIT ;  /* 0x000000000000794d */ /* 0x000fea0003800000 */
.L_x_1320:
        /* <DEDUP_REMOVED lines=9> */
[----:B-1----:R-:W0:Y:S08]  /*11fb0*/  S2UR UR5, SR_CgaCtaId ;  /* 0x00000000000579c3 */ /* 0x002e300000008800 */
[----:B------:R-:W-:Y:S06]  /*11fc0*/  BAR.SYNC.DEFER_BLOCKING 0x5, 0x180 ;  /* 0x0146000000007b1d */ /* 0x000fec0000010000 */
[----:B------:R-:W-:-:S02]  /*11fd0*/  UMOV UR4, 0x400 ;  /* 0x0000040000047882 */ /* 0x000fc40000000000 */
[----:B0-----:R-:W-:-:S09]  /*11fe0*/  ULEA UR4, UR5, UR4, 0x18 ;  /* 0x0000000405047291 */ /* 0x001fd2000f8ec03f */
[----:B------:R-:W0:Y:S01]  /*11ff0*/  LDS.128 R16, [UR4+0x288d0] ;  /* 0x0288d004ff107984 */ /* 0x000e220008000c00 */
[----:B------:R-:W-:Y:S06]  /*12000*/  BAR.ARV 0x4, 0x180 ;  /* 0x0106000000007b1d */ /* 0x000fec0000002000 */
[----:B------:R-:W-:Y:S05]  /*12010*/  BRA `(.L_x_1431) ;  /* 0x00000008008c7947 */ /* 0x000fea0003800000 */
.L_x_1430:
[----:B------:R-:W0:Y:S01]  /*12020*/  S2R R2, SR_TID.X ;  /* 0x0000000000027919 */ /* 0x000e220000002100 */
[----:B-1----:R-:W-:Y:S01]  /*12030*/  ULDC UR4, c[0x0][0xc3c] ;  /* 0x00030f0000047ab9 */ /* 0x002fe20000000800 */
        /* <DEDUP_REMOVED lines=15> */
[----:B--2---:R-:W0:Y:S02]  /*12130*/  SHFL.UP PT, R4, R0, 0x1, RZ ;  /* 0x0420000000047989 */ /* 0x004e2400000e00ff */
        /* <DEDUP_REMOVED lines=22> */
.L_x_1436:
        /* <DEDUP_REMOVED lines=12> */
.L_x_1435:
[----:B------:R-:W-:Y:S05]  /*12360*/  BSYNC B0 ;  /* 0x0000000000007941 */ /* 0x000fea0003800000 */
.L_x_1434:
        /* <DEDUP_REMOVED lines=17> */
[----:B------:R-:W-:-:S05]  /*12480*/  IMAD.IADD R4, R3, 0x1, R4 ;  /* 0x0000000103047824 */ /* 0x000fca00078e0204 */
[----:B------:R-:W-:-:S13]  /*12490*/  ISETP.GT.AND P6, PT, R4, UR6, PT ;  /* 0x0000000604007c0c */ /* 0x000fda000bfc4270 */
[----:B------:R-:W-:Y:S05]  /*124a0*/  @!P6 BRA `(.L_x_1436) ;  /* 0xfffffffc007ce947 */ /* 0x000fea000383ffff */
.L_x_1432:
[----:B------:R-:W-:-:S04]  /*124b0*/  IMAD.IADD R11, R4, 0x1, -R3 ;  /* 0x00000001040b7824 */ /* 0x000fc800078e0a03 */
[----:B------:R-:W-:-:S05]  /*124c0*/  IMAD R2, R6, UR5, R11 ;  /* 0x0000000506027c24 */ /* 0x000fca000f8e020b */
[----:B------:R-:W-:Y:S02]  /*124d0*/  ISETP.GT.AND P0, PT, R2, UR6, PT ;  /* 0x0000000602007c0c */ /* 0x000fe4000bf04270 */
[----:B------:R-:W0:Y:S11]  /*124e0*/  LDC.64 R2, c[0x0][0xc90] ;  /* 0x00032400ff027b82 */ /* 0x000e360000000a00 */
[----:B------:R-:W-:-:S04]  /*124f0*/  VOTE.ANY R8, PT, !P0 ;  /* 0x0000000000087806 */ /* 0x000fc800040e0100 */
[----:B------:R-:W1:Y:S02]  /*12500*/  POPC R13, R8 ;  /* 0x00000008000d7309 */ /* 0x000e640000000000 */
[----:B-1----:R-:W-:-:S04]  /*12510*/  VIADD R19, R13, UR4 ;  /* 0x000000040d137c36 */ /* 0x002fc80008000000 */
[----:B0-----:R-:W-:-:S05]  /*12520*/  IMAD.WIDE R2, R19, 0x4, R2 ;  /* 0x0000000413027825 */ /* 0x001fca00078e0202 */
[----:B------:R-:W2:Y:S01]  /*12530*/  LDG.E R7, desc[UR54][R2.64] ;  /* 0x0000003602077981 */ /* 0x000ea2000c1e1900 */
[----:B------:R-:W-:-:S03]  /*12540*/  ISETP.NE.AND P0, PT, R8, RZ, PT ;  /* 0x000000ff0800720c */ /* 0x000fc60003f05270 */
[----:B------:R-:W2:Y:S02]  /*12550*/  SHFL.IDX PT, R0, R0, R13, 0x1f ;  /* 0x00001f0d00007589 */ /* 0x000ea400000e0000 */
[----:B--2---:R-:W-:-:S05]  /*12560*/  IMAD R4, R0, R7, RZ ;  /* 0x0000000700047224 */ /* 0x004fca00078e02ff */
[----:B------:R-:W-:-:S04]  /*12570*/  IABS R12, R4 ;  /* 0x00000004000c7213 */ /* 0x000fc80000000000 */
[----:B------:R-:W0:Y:S08]  /*12580*/  I2F.RP R9, R12 ;  /* 0x0000000c00097306 */ /* 0x000e300000209400 */
[----:B0-----:R-:W0:Y:S02]  /*12590*/  MUFU.RCP R9, R9 ;  /* 0x0000000900097308 */ /* 0x001e240000001000 */
[----:B0-----:R-:W-:-:S06]  /*125a0*/  VIADD R10, R9, 0xffffffe ;  /* 0x0ffffffe090a7836 */ /* 0x001fcc0000000000 */
[----:B------:R0:W1:Y:S01]  /*125b0*/  F2I.FTZ.U32.TRUNC.NTZ R3, R10 ;  /* 0x0000000a00037305 */ /* 0x000062000021f000 */
[----:B------:R-:W-:Y:S05]  /*125c0*/  @!P0 BRA `(.L_x_1437) ;  /* 0x0000000000088947 */ /* 0x000fea0003800000 */
[----:B------:R-:W-:-:S05]  /*125d0*/  VIADD R9, R13, 0xffffffff ;  /* 0xffffffff0d097836 */ /* 0x000fca0000000000 */
[----:B------:R2:W3:Y:S02]  /*125e0*/  SHFL.IDX PT, R16, R6, R9, 0x1f ;  /* 0x00001f0906107589 */ /* 0x0004e400000e0000 */
.L_x_1437:
[----:B---3--:R-:W-:Y:S01]  /*125f0*/  IMAD R16, R16, UR5, R11 ;  /* 0x0000000510107c24 */ /* 0x008fe2000f8e020b */
[----:B------:R-:W-:Y:S01]  /*12600*/  IABS R2, R4 ;  /* 0x0000000400027213 */ /* 0x000fe20000000000 */
[----:B-12---:R-:W-:-:S03]  /*12610*/  IMAD.MOV R9, RZ, RZ, -R3 ;  /* 0x000000ffff097224 */ /* 0x006fc600078e0a03 */
[----:B------:R-:W-:Y:S01]  /*12620*/  IADD3 R11, -R16, UR6, RZ ;  /* 0x00000006100b7c10 */ /* 0x000fe2000fffe1ff */
[----:B------:R-:W-:Y:S02]  /*12630*/  IMAD.MOV R8, RZ, RZ, -R2 ;  /* 0x000000ffff087224 */ /* 0x000fe400078e0a02 */
[----:B------:R-:W-:Y:S01]  /*12640*/  IMAD R9, R9, R12, RZ ;  /* 0x0000000c09097224 */ /* 0x000fe200078e02ff */
        /* <DEDUP_REMOVED lines=17> */
[----:B------:R-:W-:-:S04]  /*12760*/  IMAD R13, R7, R2, RZ ;  /* 0x00000002070d7224 */ /* 0x000fc800078e02ff */
[----:B------:R-:W-:-:S05]  /*12770*/  IMAD.MOV R6, RZ, RZ, -R13 ;  /* 0x000000ffff067224 */ /* 0x000fca00078e0a0d */
[----:B------:R-:W-:Y:S01]  /*12780*/  VIADDMNMX R15, R6, UR5, R7, PT ;  /* 0x00000005060f7c46 */ /* 0x000fe2000b800107 */
[----:B------:R-:W-:-:S03]  /*12790*/  IMAD.MOV R7, RZ, RZ, -R2 ;  /* 0x000000ffff077224 */ /* 0x000fc600078e0a02 */
[----:B------:R-:W-:Y:S01]  /*127a0*/  IABS R8, R15 ;  /* 0x0000000f00087213 */ /* 0x000fe20000000000 */
[----:B------:R-:W-:Y:S01]  /*127b0*/  IMAD R4, R4, R7, R11 ;  /* 0x0000000704047224 */ /* 0x000fe200078e020b */
[----:B0-----:R-:W-:Y:S01]  /*127c0*/  IABS R10, R15 ;  /* 0x0000000f000a7213 */ /* 0x001fe20000000000 */
[----:B------:R-:W-:Y:S01]  /*127d0*/  IMAD.MOV R18, RZ, RZ, -R15 ;  /* 0x000000ffff127224 */ /* 0x000fe200078e0a0f */
[----:B------:R-:W0:Y:S02]  /*127e0*/  I2F.RP R6, R8 ;  /* 0x0000000800067306 */ /* 0x000e240000209400 */
[----:B------:R-:W-:-:S06]  /*127f0*/  IABS R9, R4 ;  /* 0x0000000400097213 */ /* 0x000fcc0000000000 */
[----:B0-----:R-:W0:Y:S02]  /*12800*/  MUFU.RCP R6, R6 ;  /* 0x0000000600067308 */ /* 0x001e240000001000 */
[----:B0-----:R-:W-:-:S06]  /*12810*/  VIADD R3, R6, 0xffffffe ;  /* 0x0ffffffe06037836 */ /* 0x001fcc0000000000 */
[----:B------:R-:W0:Y:S02]  /*12820*/  F2I.FTZ.U32.TRUNC.NTZ R3, R3 ;  /* 0x0000000300037305 */ /* 0x000e24000021f000 */
[----:B0-----:R-:W-:-:S04]  /*12830*/  IMAD.MOV R2, RZ, RZ, -R3 ;  /* 0x000000ffff027224 */ /* 0x001fc800078e0a03 */
[----:B------:R-:W-:Y:S02]  /*12840*/  IMAD.MOV.U32 R7, RZ, RZ, R2 ;  /* 0x000000ffff077224 */ /* 0x000fe400078e0002 */
[----:B------:R-:W-:Y:S02]  /*12850*/  IMAD.MOV.U32 R2, RZ, RZ, RZ ;  /* 0x000000ffff027224 */ /* 0x000fe400078e00ff */
[----:B------:R-:W-:-:S04]  /*12860*/  IMAD R7, R7, R8, RZ ;  /* 0x0000000807077224 */ /* 0x000fc800078e02ff */
[----:B------:R-:W-:-:S04]  /*12870*/  IMAD.HI.U32 R2, R3, R7, R2 ;  /* 0x0000000703027227 */ /* 0x000fc800078e0002 */
[----:B------:R-:W-:Y:S02]  /*12880*/  IMAD.MOV R3, RZ, RZ, -R10 ;  /* 0x000000ffff037224 */ /* 0x000fe400078e0a0a */
        /* <DEDUP_REMOVED lines=8> */
[----:B------:R-:W-:Y:S01]  /*12910*/  ISETP.GE.AND P2, PT, R3, RZ, PT ;  /* 0x000000ff0300720c */ /* 0x000fe20003f46270 */
[----:B------:R-:W-:-:S06]  /*12920*/  IMAD.IADD R3, R4, 0x1, R13 ;  /* 0x0000000104037824 */ /* 0x000fcc00078e020d */
[----:B------:R-:W-:-:S06]  /*12930*/  @P0 VIADD R2, R2, 0x1 ;  /* 0x0000000102020836 */ /* 0x000fcc0000000000 */
[----:B------:R-:W-:Y:S01]  /*12940*/  @!P2 IMAD.MOV R2, RZ, RZ, -R2 ;  /* 0x000000ffff02a224 */ /* 0x000fe200078e0a02 */
[----:B------:R-:W-:-:S04]  /*12950*/  @!P1 LOP3.LUT R2, RZ, R15, RZ, 0x33, !PT ;  /* 0x0000000fff029212 */ /* 0x000fc800078e33ff */
[----:B------:R-:W-:Y:S01]  /*12960*/  LOP3.LUT R17, RZ, R2, RZ, 0x33, !PT ;  /* 0x00000002ff117212 */ /* 0x000fe200078e33ff */
[----:B------:R-:W-:-:S04]  /*12970*/  IMAD R18, R2, R18, R3 ;  /* 0x0000001202127224 */ /* 0x000fc800078e0203 */
[----:B------:R-:W-:Y:S01]  /*12980*/  IMAD.IADD R17, R0, 0x1, R17 ;  /* 0x0000000100117824 */ /* 0x000fe200078e0211 */
[----:B------:R-:W-:Y:S06]  /*12990*/  BRA `(.L_x_1438) ;  /* 0x0000000000147947 */ /* 0x000fec0003800000 */
.L_x_1433:
[----:B------:R-:W-:Y:S01]  /*129a0*/  ULDC UR4, c[0x0][0xc3c] ;  /* 0x00030f0000047ab9 */ /* 0x000fe20000000800 */
[----:B------:R-:W-:Y:S02]  /*129b0*/  IMAD.MOV.U32 R17, RZ, RZ, RZ ;  /* 0x000000ffff117224 */ /* 0x000fe400078e00ff */
[----:B------:R-:W-:Y:S02]  /*129c0*/  IMAD.U32 R16, RZ, RZ, UR6 ;  /* 0x00000006ff107e24 */ /* 0x000fe4000f8e00ff */
[----:B------:R-:W-:Y:S02]  /*129d0*/  IMAD.MOV.U32 R18, RZ, RZ, RZ ;  /* 0x000000ffff127224 */ /* 0x000fe400078e00ff */
[----:B------:R-:W-:-:S07]  /*129e0*/  IMAD.U32 R19, RZ, RZ, UR4 ;  /* 0x00000004ff137e24 */ /* 0x000fce000f8e00ff */
.L_x_1438:
[----:B------:R-:W-:-:S13]  /*129f0*/  ISETP.NE.AND P0, PT, R5, RZ, PT ;  /* 0x000000ff0500720c */ /* 0x000fda0003f05270 */
[----:B------:R-:W0:Y:S01]  /*12a00*/  @!P0 S2R R3, SR_CgaCtaId ;  /* 0x0000000000038919 */ /* 0x000e220000008800 */
[----:B------:R-:W-:-:S04]  /*12a10*/  @!P0 MOV R0, 0x400 ;  /* 0x0000040000008802 */ /* 0x000fc80000000f00 */
[----:B0-----:R-:W-:-:S05]  /*12a20*/  @!P0 LEA R0, R3, R0, 0x18 ;  /* 0x0000000003008211 */ /* 0x001fca00078ec0ff */
[----:B------:R1:W-:Y:S01]  /*12a30*/  @!P0 STS.128 [R0+0x288d0], R16 ;  /* 0x0288d01000008388 */ /* 0x0003e20000000c00 */
[----:B------:R-:W-:Y:S06]  /*12a40*/  BAR.ARV 0x5, 0x180 ;  /* 0x0146000000007b1d */ /* 0x000fec0000002000 */
.L_x_1431:
        /* <DEDUP_REMOVED lines=12> */
[----:B------:R-:W-:Y:S01]  /*12b10*/  ULOP3.LUT UR36, UR43, 0x2, URZ, 0xfc, !UPT ;  /* 0x000000022b247892 */ /* 0x000fe2000f8efc3f */
[----:B------:R-:W-:Y:S01]  /*12b20*/  IMAD.MOV.U32 R24, RZ, RZ, RZ ;  /* 0x000000ffff187224 */ /* 0x000fe200078e00ff */
[----:B------:R-:W-:Y:S01]  /*12b30*/  ULDC UR37, c[0x0][0xc] ;  /* 0x0000030000257ab9 */ /* 0x000fe20000000800 */
[----:B--2---:R-:W-:-:S06]  /*12b40*/  ULEA UR4, UR5, UR4, 0x18 ;  /* 0x0000000405047291 */ /* 0x004fcc000f8ec03f */
[----:B------:R-:W-:Y:S01]  /*12b50*/  IMAD.U32 R22, RZ, RZ, UR4 ;  /* 0x00000004ff167e24 */ /* 0x000fe2000f8e00ff */
[C---:B0-----:R-:W-:Y:S01]  /*12b60*/  LOP3.LUT R4, R3.reuse, 0x7f, RZ, 0xc0, !PT ;  /* 0x0000007f03047812 */ /* 0x041fe200078ec0ff */
[C---:B------:R-:W-:Y:S02]  /*12b70*/  IMAD.SHL.U32 R30, R3.reuse, 0x8, RZ ;  /* 0x00000008031e7824 */ /* 0x040fe400078e00ff */
[----:B------:R-:W-:-:S03]  /*12b80*/  IMAD.SHL.U32 R2, R3, 0x10, RZ ;  /* 0x0000001003027824 */ /* 0x000fc600078e00ff */
[----:B-1----:R-:W-:Y:S02]  /*12b90*/  LOP3.LUT R0, R30, 0x1f8, RZ, 0xc0, !PT ;  /* 0x000001f81e007812 */ /* 0x002fe400078ec0ff */
[----:B------:R-:W-:Y:S02]  /*12ba0*/  LOP3.LUT R2, R2, 0x70, RZ, 0xc0, !PT ;  /* 0x0000007002027812 */ /* 0x000fe400078ec0ff */
[----:B------:R-:W-:Y:S02]  /*12bb0*/  LOP3.LUT R3, R0, 0x38, R3, 0x78, !PT ;  /* 0x0000003800037812 */ /* 0x000fe400078e7803 */
[----:B------:R-:W-:Y:S02]  /*12bc0*/  SHF.R.U32.HI R0, RZ, 0x3, R4 ;  /* 0x00000003ff007819 */ /* 0x000fe40000011604 */
[----:B------:R-:W-:Y:S02]  /*12bd0*/  LOP3.LUT R34, R3, 0x200, R30, 0xf8, !PT ;  /* 0x0000020003227812 */ /* 0x000fe400078ef81e */
[----:B------:R-:W-:-:S02]  /*12be0*/  LOP3.LUT R2, R0, R2, RZ, 0xfc, !PT ;  /* 0x0000000200027212 */ /* 0x000fc400078efcff */
[----:B------:R-:W-:Y:S01]  /*12bf0*/  LOP3.LUT R30, R30, 0x38, RZ, 0xc0, !PT ;  /* 0x000000381e1e7812 */ /* 0x000fe200078ec0ff */
[----:B------:R-:W-:-:S03]  /*12c00*/  IMAD R0, R34, 0x2, R22 ;  /* 0x0000000222007824 */ /* 0x000fc600078e0216 */
[----:B------:R-:W-:Y:S02]  /*12c10*/  LOP3.LUT R29, R30, 0x40, RZ, 0xfc, !PT ;  /* 0x000000401e1d7812 */ /* 0x000fe400078efcff */
[----:B------:R3:W-:Y:S05]  /*12c20*/  STL [R1+0x4], R0 ;  /* 0x0000040001007387 */ /* 0x0007ea0000100800 */
.L_x_1510:
[----:B------:R-:W-:Y:S05]  /*12c30*/  YIELD ;  /* 0x0000000000007946 */ /* 0x000fea0003800000 */
[----:B------:R-:W-:Y:S01]  /*12c40*/  ULDC.64 UR4, c[0x0][0xa28] ;  /* 0x00028a0000047ab9 */ /* 0x000fe20000000a00 */
[----:B------:R-:W-:Y:S01]  /*12c50*/  IMAD.MOV.U32 R37, RZ, RZ, RZ ;  /* 0x000000ffff257224 */ /* 0x000fe200078e00ff */
[----:B------:R-:W-:-:S04]  /*12c60*/  ISETP.NE.U32.AND P0, PT, RZ, UR4, PT ;  /* 0x00000004ff007c0c */ /* 0x000fc8000bf05070 */
[----:B------:R-:W-:Y:S01]  /*12c70*/  ISETP.NE.AND.EX P0, PT, RZ, UR5, PT, P0 ;  /* 0x00000005ff007c0c */ /* 0x000fe2000bf05300 */
[----:B------:R-:W-:-:S12]  /*12c80*/  ULDC.64 UR4, c[0x0][0xa18] ;  /* 0x0002860000047ab9 */ /* 0x000fd80000000a00 */
[----:B0-----:R-:W0:Y:S02]  /*12c90*/  @P0 LDC.64 R2, c[0x0][0xa28] ;  /* 0x00028a00ff020b82 */ /* 0x001e240000000a00 */
[----:B0-----:R-:W-:-:S05]  /*12ca0*/  @P0 IMAD.WIDE R2, R19, 0x4, R2 ;  /* 0x0000000413020825 */ /* 0x001fca00078e0202 */
[----:B------:R0:W5:Y:S01]  /*12cb0*/  @P0 LDG.E R37, desc[UR54][R2.64] ;  /* 0x0000003602250981 */ /* 0x000162000c1e1900 */
[----:B------:R-:W-:Y:S01]  /*12cc0*/  ISETP.NE.U32.AND P0, PT, RZ, UR4, PT ;  /* 0x00000004ff007c0c */ /* 0x000fe2000bf05070 */
[----:B---3--:R-:W-:Y:S01]  /*12cd0*/  IMAD.MOV.U32 R0, RZ, RZ, RZ ;  /* 0x000000ffff007224 */ /* 0x008fe200078e00ff */
[----:B------:R-:W-:Y:S02]  /*12ce0*/  LOP3.LUT R26, R26, 0xffffffdf, RZ, 0xc0, !PT ;  /* 0xffffffdf1a1a7812 */ /* 0x000fe400078ec0ff */
[----:B------:R-:W-:Y:S01]  /*12cf0*/  ISETP.NE.AND.EX P1, PT, RZ, UR5, PT, P0 ;  /* 0x00000005ff007c0c */ /* 0x000fe2000bf25300 */
[----:B------:R-:W-:Y:S02]  /*12d00*/  ULDC.64 UR4, c[0x0][0xa00] ;  /* 0x0002800000047ab9 */ /* 0x000fe40000000a00 */
[----:B------:R-:W-:Y:S01]  /*12d10*/  ISETP.NE.U32.AND P0, PT, RZ, UR4, PT ;  /* 0x00000004ff007c0c */ /* 0x000fe2000bf05070 */
[----:B0-----:R-:W0:Y:S03]  /*12d20*/  LDC.64 R2, c[0x0][0xa00] ;  /* 0x00028000ff027b82 */ /* 0x001e260000000a00 */
[----:B------:R-:W-:Y:S01]  /*12d30*/  ISETP.NE.AND.EX P2, PT, RZ, UR5, PT, P0 ;  /* 0x00000005ff007c0c */ /* 0x000fe2000bf45300 */
[----:B------:R-:W-:-:S05]  /*12d40*/  ULDC.64 UR4, c[0x0][0x418] ;  /* 0x0001060000047ab9 */ /* 0x000fca0000000a00 */
[----:B-1----:R-:W1:Y:S07]  /*12d50*/  @P1 LDC.64 R4, c[0x0][0xa18] ;  /* 0x00028600ff041b82 */ /* 0x002e6e0000000a00 */
[----:B------:R-:W-:Y:S01]  /*12d60*/  @P2 LOP3.LUT R26, R26, 0x20, RZ, 0xfc, !PT ;  /* 0x000000201a1a2812 */ /* 0x000fe200078efcff */
[----:B0-----:R-:W-:-:S05]  /*12d70*/  IMAD.WIDE R2, R19, 0x4, R2 ;  /* 0x0000000413027825 */ /* 0x001fca00078e0202 */
[----:B--2---:R-:W2:Y:S01]  /*12d80*/  @P2 LDG.E R0, desc[UR54][R2.64] ;  /* 0x0000003602002981 */ /* 0x004ea2000c1e1900 */
[----:B-1----:R-:W-:-:S05]  /*12d90*/  @P1 IMAD.WIDE R4, R19, 0x4, R4 ;  /* 0x0000000413041825 */ /* 0x002fca00078e0204 */
[----:B------:R0:W5:Y:S01]  /*12da0*/  @P1 LDG.E R31, desc[UR54][R4.64] ;  /* 0x00000036041f1981 */ /* 0x000162000c1e1900 */
[----:B------:R-:W-:-:S03]  /*12db0*/  UISETP.NE.U32.AND UP0, UPT, UR4, URZ, UPT ;  /* 0x0000003f0400728c */ /* 0x000fc6000bf05070 */
[----:B------:R-:W-:Y:S01]  /*12dc0*/  ULDC UR4, c[0x0][0x424] ;  /* 0x0001090000047ab9 */ /* 0x000fe20000000800 */
[----:B------:R-:W-:-:S03]  /*12dd0*/  UISETP.NE.AND.EX UP0, UPT, UR5, URZ, UPT, UP0 ;  /* 0x0000003f0500728c */ /* 0x000fc6000bf05300 */
[----:B------:R-:W-:Y:S01]  /*12de0*/  ULDC UR5, c[0x0][0x2f0] ;  /* 0x0000bc0000057ab9 */ /* 0x000fe20000000800 */
[----:B------:R-:W-:-:S04]  /*12df0*/  USEL UR4, UR4, 0x1, UP0 ;  /* 0x0000000104047887 */ /* 0x000fc80008000000 */
[----:B------:R-:W-:Y:S01]  /*12e00*/  UIMAD UR4, UR4, UR5, URZ ;  /* 0x00000005040472a4 */ /* 0x000fe2000f8e023f */
[----:B--2---:R1:W-:Y:S05]  /*12e10*/  STL [R1+0x8], R0 ;  /* 0x0000080001007387 */ /* 0x0043ea0000100800 */
[----:B-1----:R-:W-:Y:S01]  /*12e20*/  IMAD.U32 R0, RZ, RZ, UR4 ;  /* 0x00000004ff007e24 */ /* 0x002fe2000f8e00ff */
[----:B0-----:R-:W-:Y:S06]  /*12e30*/  @P1 BRA `(.L_x_1440) ;  /* 0x0000000000181947 */ /* 0x001fec0003800000 */
[----:B------:R-:W-:Y:S02]  /*12e40*/  ULDC UR4, c[0x0][0x288] ;  /* 0x0000a20000047ab9 */ /* 0x000fe40000000800 */
[----:B-----5:R-:W-:Y:S01]  /*12e50*/  IMAD.U32 R31, RZ, RZ, UR4 ;  /* 0x00000004ff1f7e24 */ /* 0x020fe2000f8e00ff */
[----:B------:R-:W-:Y:S06]  /*12e60*/  @!P2 BRA `(.L_x_1440) ;  /* 0x00000000000ca947 */ /* 0x000fec0003800000 */
[----:B------:R-:W2:Y:S04]  /*12e70*/  LDG.E R4, desc[UR54][R2.64] ;  /* 0x0000003602047981 */ /* 0x000ea8000c1e1900 */
[----:B------:R-:W2:Y:S02]  /*12e80*/  LDG.E R31, desc[UR54][R2.64+0x4] ;  /* 0x00000436021f7981 */ /* 0x000ea4000c1e1900 */
[----:B--2---:R-:W-:-:S07]  /*12e90*/  IMAD.IADD R31, R31, 0x1, -R4 ;  /* 0x000000011f1f7824 */ /* 0x004fce00078e0a04 */
.L_x_1440:
[----:B------:R-:W-:Y:S02]  /*12ea0*/  ULDC.64 UR4, c[0x0][0xa20] ;  /* 0x0002880000047ab9 */ /* 0x000fe40000000a00 */
[----:B------:R-:W-:-:S04]  /*12eb0*/  ISETP.NE.U32.AND P0, PT, RZ, UR4, PT ;  /* 0x00000004ff007c0c */ /* 0x000fc8000bf05070 */
[----:B------:R-:W-:-:S13]  /*12ec0*/  ISETP.NE.AND.EX P0, PT, RZ, UR5, PT, P0 ;  /* 0x00000005ff007c0c */ /* 0x000fda000bf05300 */
[----:B------:R-:W-:Y:S05]  /*12ed0*/  @!P0 BRA `(.L_x_1441) ;  /* 0x0000000000108947 */ /* 0x000fea0003800000 */
[----:B------:R-:W0:Y:S02]  /*12ee0*/  LDC.64 R2, c[0x0][0xa20] ;  /* 0x00028800ff027b82 */ /* 0x000e240000000a00 */
[----:B0-----:R-:W-:-:S05]  /*12ef0*/  IMAD.WIDE R2, R19, 0x4, R2 ;  /* 0x0000000413027825 */ /* 0x001fca00078e0202 */
[----:B------:R0:W5:Y:S01]  /*12f00*/  LDG.E R0, desc[UR54][R2.64] ;  /* 0x0000003602007981 */ /* 0x000162000c1e1900 */
[----:B------:R-:W-:Y:S05]  /*12f10*/  BRA `(.L_x_1442) ;  /* 0x0000000000247947 */ /* 0x000fea0003800000 */
.L_x_1441:
[----:B------:R-:W-:Y:S02]  /*12f20*/  ULDC.64 UR4, c[0x0][0xa08] ;  /* 0x0002820000047ab9 */ /* 0x000fe40000000a00 */
[----:B------:R-:W-:-:S04]  /*12f30*/  ISETP.NE.U32.AND P0, PT, RZ, UR4, PT ;  /* 0x00000004ff007c0c */ /* 0x000fc8000bf05070 */
[----:B------:R-:W-:-:S13]  /*12f40*/  ISETP.NE.AND.EX P0, PT, RZ, UR5, PT, P0 ;  /* 0x00000005ff007c0c */ /* 0x000fda000bf05300 */
[----:B------:R-:W-:Y:S05]  /*12f50*/  @!P0 BRA `(.L_x_1442) ;  /* 0x0000000000148947 */ /* 0x000fea0003800000 */
[----:B------:R-:W0:Y:S02]  /*12f60*/  LDC.64 R2, c[0x0][0xa08] ;  /* 0x00028200ff027b82 */ /* 0x000e240000000a00 */
[----:B0-----:R-:W-:-:S05]  /*12f70*/  IMAD.WIDE R2, R19, 0x4, R2 ;  /* 0x0000000413027825 */ /* 0x001fca00078e0202 */
[----:B------:R-:W2:Y:S04]  /*12f80*/  LDG.E R0, desc[UR54][R2.64] ;  /* 0x0000003602007981 */ /* 0x000ea8000c1e1900 */
[----:B------:R-:W2:Y:S02]  /*12f90*/  LDG.E R5, desc[UR54][R2.64+0x4] ;  /* 0x0000043602057981 */ /* 0x000ea4000c1e1900 */
[----:B--2---:R-:W-:-:S07]  /*12fa0*/  IMAD.IADD R0, R5, 0x1, -R0 ;  /* 0x0000000105007824 */ /* 0x004fce00078e0a00 */
.L_x_1442:
[----:B0-----:R-:W0:Y:S01]  /*12fb0*/  LDC R2, c[0x0][0x448] ;  /* 0x00011200ff027b82 */ /* 0x001e220000000800 */
[----:B------:R-:W-:Y:S01]  /*12fc0*/  IMAD.SHL.U32 R27, R17, 0x80, RZ ;  /* 0x00000080111b7824 */ /* 0x000fe200078e00ff */
[----:B------:R-:W-:Y:S01]  /*12fd0*/  LOP3.LUT R26, R26, 0xffffffef, RZ, 0xc0, !PT ;  /* 0xffffffef1a1a7812 */ /* 0x000fe200078ec0ff */
[----:B-----5:R-:W-:Y:S02]  /*12fe0*/  IMAD.IADD R35, R0, 0x1, -R37 ;  /* 0x0000000100237824 */ /* 0x020fe400078e0a25 */
[----:B------:R-:W-:Y:S01]  /*12ff0*/  VIADD R4, R27, 0x7f ;  /* 0x0000007f1b047836 */ /* 0x000fe20000000000 */
[----:B0-----:R-:W-:Y:S02]  /*13000*/  ISETP.NE.AND P2, PT, R2, 0x1, PT ;  /* 0x000000010200780c */ /* 0x001fe40003f45270 */
[----:B------:R-:W0:Y:S11]  /*13010*/  LDC.64 R2, c[0x0][0x9e0] ;  /* 0x00027800ff027b82 */ /* 0x000e360000000a00 */
[----:B------:R-:W1:Y:S01]  /*13020*/  @P2 LDC R5, c[0x0][0x44c] ;  /* 0x00011300ff052b82 */ /* 0x000e620000000800 */
[----:B------:R-:W-:-:S07]  /*13030*/  @P2 LOP3.LUT R26, R26, 0x10, RZ, 0xfc, !PT ;  /* 0x000000101a1a2812 */ /* 0x000fce00078efcff */
[----:B------:R-:W2:Y:S01]  /*13040*/  @P2 LDC R6, c[0x0][0x450] ;  /* 0x00011400ff062b82 */ /* 0x000ea20000000800 */
[----:B0-----:R-:W-:Y:S01]  /*13050*/  ISETP.GE.AND P1, PT, R3, 0x1, PT ;  /* 0x000000010300780c */ /* 0x001fe20003f26270 */
[----:B-1----:R-:W-:-:S05]  /*13060*/  @P2 IMAD.HI.U32 R5, R4, R5, RZ ;  /* 0x0000000504052227 */ /* 0x002fca00078e00ff */
[----:B--2---:R-:W-:Y:S02]  /*13070*/  @P2 SHF.R.U32.HI R4, RZ, R6, R5 ;  /* 0x00000006ff042219 */ /* 0x004fe40000011605 */
[----:B------:R-:W-:-:S05]  /*13080*/  IADD3 R5, R35, 0x1, -R31 ;  /* 0x0000000123057810 */ /* 0x000fca0007ffe81f */
[----:B------:R-:W-:-:S04]  /*13090*/  IMAD.IADD R7, R5, 0x1, R4 ;  /* 0x0000000105077824 */ /* 0x000fc800078e0204 */
[----:B------:R-:W-:Y:S01]  /*130a0*/  IMAD.IADD R2, R7, 0x1, R2 ;  /* 0x0000000107027824 */ /* 0x000fe200078e0202 */
[----:B------:R-:W-:Y:S06]  /*130b0*/  @!P1 BRA `(.L_x_1443) ;  /* 0x0000000000489947 */ /* 0x000fec0003800000 */
[C---:B------:R-:W-:Y:S01]  /*130c0*/  ISETP.GT.AND P0, PT, R7.reuse, RZ, PT ;  /* 0x000000ff0700720c */ /* 0x040fe20003f04270 */
[----:B------:R-:W-:Y:S01]  /*130d0*/  BSSY B0, `(.L_x_1444) ;  /* 0x000000e000007945 */ /* 0x000fe20003800000 */
[----:B------:R-:W-:-:S11]  /*130e0*/  VIADD R0, R7, 0xffffffff ;  /* 0xffffffff07007836 */ /* 0x000fd60000000000 */
[----:B------:R-:W-:Y:S05]  /*130f0*/  @P0 BRA `(.L_x_1445) ;  /* 0x00000000001c0947 */ /* 0x000fea0003800000 */
[----:B------:R-:W-:Y:S01]  /*13100*/  ISETP.NE.AND P0, PT, R3, 0x1, PT ;  /* 0x000000010300780c */ /* 0x000fe20003f05270 */
[----:B------:R-:W-:-:S12]  /*13110*/  IMAD.MOV R7, RZ, RZ, -R7 ;  /* 0x000000ffff077224 */ /* 0x000fd800078e0a07 */
[----:B------:R-:W0:Y:S02]  /*13120*/  @P0 LDC.64 R4, c[0x0][0x9e8] ;  /* 0x00027a00ff040b82 */ /* 0x000e240000000a00 */
[----:B0-----:R-:W-:-:S05]  /*13130*/  @P0 IMAD.HI.U32 R4, R7, R4, RZ ;  /* 0x0000000407040227 */ /* 0x001fca00078e00ff */
[----:B------:R-:W-:-:S04]  /*13140*/  @P0 SHF.R.U32.HI R7, RZ, R5, R4 ;  /* 0x00000005ff070219 */ /* 0x000fc80000011604 */
[----:B------:R-:W-:Y:S01]  /*13150*/  LOP3.LUT R0, RZ, R7, RZ, 0x33, !PT ;  /* 0x00000007ff007212 */ /* 0x000fe200078e33ff */
[----:B------:R-:W-:Y:S06]  /*13160*/  BRA `(.L_x_1446) ;  /* 0x0000000000107947 */ /* 0x000fec0003800000 */
.L_x_1445:
[----:B------:R-:W-:-:S13]  /*13170*/  ISETP.NE.AND P0, PT, R3, 0x1, PT ;  /* 0x000000010300780c */ /* 0x000fda0003f05270 */
[----:B------:R-:W0:Y:S02]  /*13180*/  @P0 LDC.64 R4, c[0x0][0x9e8] ;  /* 0x00027a00ff040b82 */ /* 0x000e240000000a00 */
[----:B0-----:R-:W-:-:S05]  /*13190*/  @P0 IMAD.HI.U32 R4, R0, R4, RZ ;  /* 0x0000000400040227 */ /* 0x001fca00078e00ff */
[----:B------:R-:W-:-:S07]  /*131a0*/  @P0 SHF.R.U32.HI R0, RZ, R5, R4 ;  /* 0x00000005ff000219 */ /* 0x000fce0000011604 */
.L_x_1446:
[----:B------:R-:W-:Y:S05]  /*131b0*/  BSYNC B0 ;  /* 0x0000000000007941 */ /* 0x000fea0003800000 */
.L_x_1444:
[----:B------:R-:W-:-:S05]  /*131c0*/  IMAD R5, R0, R3, R3 ;  /* 0x0000000300057224 */ /* 0x000fca00078e0203 */
[----:B------:R-:W-:-:S07]  /*131d0*/  VIMNMX R2, R2, R5, PT ;  /* 0x0000000502027248 */ /* 0x000fce0003fe0100 */
.L_x_1443:
[----:B------:R-:W0:Y:S01]  /*131e0*/  @P2 LDC R4, c[0x0][0x44c] ;  /* 0x00011300ff042b82 */ /* 0x000e220000000800 */
[----:B------:R-:W-:Y:S01]  /*131f0*/  VIADD R2, R2, 0x7f ;  /* 0x0000007f02027836 */ /* 0x000fe20000000000 */
[----:B------:R-:W-:Y:S01]  /*13200*/  ULDC UR4, c[0x0][0x9dc] ;  /* 0x0002770000047ab9 */ /* 0x000fe20000000800 */
[----:B------:R-:W-:-:S05]  /*13210*/  IMAD.MOV.U32 R0, RZ, RZ, R27 ;  /* 0x000000ffff007224 */ /* 0x000fca00078e001b */
[----:B------:R-:W1:Y:S01]  /*13220*/  @P2 LDC R5, c[0x0][0x450] ;  /* 0x00011400ff052b82 */ /* 0x000e620000000800 */
[----:B0-----:R-:W-:-:S05]  /*13230*/  @P2 IMAD.HI.U32 R4, R27, R4, RZ ;  /* 0x000000041b042227 */ /* 0x001fca00078e00ff */
[----:B-1----:R-:W-:Y:S02]  /*13240*/  @P2 SHF.R.U32.HI R0, RZ, R5, R4 ;  /* 0x00000005ff002219 */ /* 0x002fe40000011604 */
[----:B------:R-:W-:-:S04]  /*13250*/  SHF.R.S32.HI R5, RZ, 0x1f, R2 ;  /* 0x0000001fff057819 */ /* 0x000fc80000011402 */
[----:B------:R-:W-:Y:S01]  /*13260*/  LEA.HI R4, R5, R2, RZ, 0x7 ;  /* 0x0000000205047211 */ /* 0x000fe200078f38ff */
[----:B------:R-:W-:-:S03]  /*13270*/  VIADD R2, R35, 0x7f ;  /* 0x0000007f23027836 */ /* 0x000fc60000000000 */
[----:B------:R-:W-:Y:S02]  /*13280*/  SHF.R.S32.HI R4, RZ, 0x7, R4 ;  /* 0x00000007ff047819 */ /* 0x000fe40000011404 */
[----:B------:R-:W-:-:S04]  /*13290*/  SHF.R.S32.HI R5, RZ, 0x1f, R2 ;  /* 0x0000001fff057819 */ /* 0x000fc80000011402 */
[----:B------:R-:W-:Y:S02]  /*132a0*/  LEA.HI R5, R5, R2, RZ, 0x7 ;  /* 0x0000000205057211 */ /* 0x000fe400078f38ff */
[----:B------:R-:W-:Y:S02]  /*132b0*/  IADD3 R2, R0, R35, -R31 ;  /* 0x0000002300027210 */ /* 0x000fe40007ffe81f */
[----:B------:R-:W-:-:S03]  /*132c0*/  SHF.R.S32.HI R5, RZ, 0x7, R5 ;  /* 0x00000007ff057819 */ /* 0x000fc60000011405 */
[----:B------:R-:W-:Y:S01]  /*132d0*/  VIADD R0, R2, -UR4 ;  /* 0x8000000402007c36 */ /* 0x000fe20008000000 */
[----:B------:R-:W-:-:S05]  /*132e0*/  VIMNMX R23, R5, R4, PT ;  /* 0x0000000405177248 */ /* 0x000fca0003fe0100 */
[----:B------:R0:W-:Y:S01]  /*132f0*/  STL [R1+0x10], R23 ;  /* 0x0000101701007387 */ /* 0x0001e20000100800 */
[----:B------:R-:W-:Y:S05]  /*13300*/  @!P1 BRA `(.L_x_1447) ;  /* 0x0000000000449947 */ /* 0x000fea0003800000 */
[----:B------:R-:W-:Y:S01]  /*13310*/  ISETP.GT.AND P0, PT, R2, -0x1, PT ;  /* 0xffffffff0200780c */ /* 0x000fe20003f04270 */
[----:B------:R-:W-:-:S12]  /*13320*/  BSSY B0, `(.L_x_1448) ;  /* 0x000000d000007945 */ /* 0x000fd80003800000 */
[----:B------:R-:W-:Y:S05]  /*13330*/  @P0 BRA `(.L_x_1449) ;  /* 0x00000000001c0947 */ /* 0x000fea0003800000 */
[----:B------:R-:W-:Y:S02]  /*13340*/  ISETP.NE.AND P0, PT, R3, 0x1, PT ;  /* 0x000000010300780c */ /* 0x000fe40003f05270 */
[----:B------:R-:W-:-:S11]  /*13350*/  LOP3.LUT R7, RZ, R2, RZ, 0x33, !PT ;  /* 0x00000002ff077212 */ /* 0x000fd600078e33ff */
[----:B------:R-:W1:Y:S02]  /*13360*/  @P0 LDC.64 R4, c[0x0][0x9e8] ;  /* 0x00027a00ff040b82 */ /* 0x000e640000000a00 */
[----:B-1----:R-:W-:-:S05]  /*13370*/  @P0 IMAD.HI.U32 R4, R7, R4, RZ ;  /* 0x0000000407040227 */ /* 0x002fca00078e00ff */
[----:B------:R-:W-:-:S04]  /*13380*/  @P0 SHF.R.U32.HI R7, RZ, R5, R4 ;  /* 0x00000005ff070219 */ /* 0x000fc80000011604 */
[----:B------:R-:W-:Y:S01]  /*13390*/  LOP3.LUT R2, RZ, R7, RZ, 0x33, !PT ;  /* 0x00000007ff027212 */ /* 0x000fe200078e33ff */
[----:B------:R-:W-:Y:S06]  /*133a0*/  BRA `(.L_x_1450) ;  /* 0x0000000000107947 */ /* 0x000fec0003800000 */
.L_x_1449:
[----:B------:R-:W-:-:S13]  /*133b0*/  ISETP.NE.AND P0, PT, R3, 0x1, PT ;  /* 0x000000010300780c */ /* 0x000fda0003f05270 */
[----:B------:R-:W1:Y:S02]  /*133c0*/  @P0 LDC.64 R4, c[0x0][0x9e8] ;  /* 0x00027a00ff040b82 */ /* 0x000e640000000a00 */
[----:B-1----:R-:W-:-:S05]  /*133d0*/  @P0 IMAD.HI.U32 R4, R2, R4, RZ ;  /* 0x0000000402040227 */ /* 0x002fca00078e00ff */
[----:B------:R-:W-:-:S07]  /*133e0*/  @P0 SHF.R.U32.HI R2, RZ, R5, R4 ;  /* 0x00000005ff020219 */ /* 0x000fce0000011604 */
.L_x_1450:
[----:B------:R-:W-:Y:S05]  /*133f0*/  BSYNC B0 ;  /* 0x0000000000007941 */ /* 0x000fea0003800000 */
.L_x_1448:
[----:B------:R-:W-:-:S05]  /*13400*/  IMAD R3, R2, R3, RZ ;  /* 0x0000000302037224 */ /* 0x000fca00078e02ff */
[----:B------:R-:W-:-:S07]  /*13410*/  VIMNMX R0, R0, R3, !PT ;  /* 0x0000000300007248 */ /* 0x000fce0007fe0100 */
.L_x_1447:
[----:B------:R-:W-:Y:S01]  /*13420*/  SHF.R.S32.HI R3, RZ, 0x1f, R0 ;  /* 0x0000001fff037819 */ /* 0x000fe20000011400 */
[----:B------:R-:W-:Y:S03]  /*13430*/  BSSY B7, `(.L_x_1451) ;  /* 0x000037b000077945 */ /* 0x000fe60003800000 */
[----:B------:R-:W-:-:S04]  /*13440*/  LEA.HI R3, R3, R0, RZ, 0x7 ;  /* 0x0000000003037211 */ /* 0x000fc800078f38ff */
[----:B------:R-:W-:-:S04]  /*13450*/  SHF.R.S32.HI R3, RZ, 0x7, R3 ;  /* 0x00000007ff037819 */ /* 0x000fc80000011403 */
[----:B------:R-:W-:-:S04]  /*13460*/  VIMNMX R36, RZ, R3, !PT ;  /* 0x00000003ff247248 */ /* 0x000fc80007fe0100 */
[----:B------:R-:W-:-:S13]  /*13470*/  ISETP.GT.AND P0, PT, R23, R36, PT ;  /* 0x000000241700720c */ /* 0x000fda0003f04270 */
        /* <DEDUP_REMOVED lines=18> */
.L_x_1452:
        /* <DEDUP_REMOVED lines=8> */
[----:B------:R-:W-:Y:S02]  /*13620*/  IMAD.U32 R4, RZ, RZ, UR6 ;  /* 0x00000006ff047e24 */ /* 0x000fe4000f8e00ff */
[----:B------:R-:W1:Y:S01]  /*13630*/  LDC.64 R2, c[0x4][R2] ;  /* 0x0100000002027b82 */ /* 0x000e620000000a00 */
[----:B------:R-:W-:Y:S02]  /*13640*/  IMAD.U32 R5, RZ, RZ, UR7 ;  /* 0x00000007ff057e24 */ /* 0x000fe4000f8e00ff */
        /* <DEDUP_REMOVED lines=8> */
[----:B01----:R-:W-:Y:S05]  /*136d0*/  CALL.ABS.NOINC R2 ;  /* 0x0000000002007343 */ /* 0x003fea0003c00000 */
.L_x_1455:
[----:B------:R-:W-:Y:S05]  /*136e0*/  BSYNC B6 ;  /* 0x0000000000067941 */ /* 0x000fea0003800000 */
.L_x_1454:
        /* <DEDUP_REMOVED lines=10> */
[----:B------:R-:W-:Y:S01]  /*13790*/  MOV R13, RZ ;  /* 0x000000ff000d7202 */ /* 0x000fe20000000f00 */
[----:B------:R-:W-:Y:S02]  /*137a0*/  IMAD.U32 R5, RZ, RZ, UR7 ;  /* 0x00000007ff057e24 */ /* 0x000fe4000f8e00ff */
[----:B------:R-:W-:Y:S02]  /*137b0*/  IMAD.U32 R6, RZ, RZ, UR8 ;  /* 0x00000008ff067e24 */ /* 0x000fe4000f8e00ff */
[----:B------:R-:W-:-:S02]  /*137c0*/  IMAD.U32 R7, RZ, RZ, UR9 ;  /* 0x00000009ff077e24 */ /* 0x000fc4000f8e00ff */
[----:B------:R-:W-:Y:S02]  /*137d0*/  IMAD.U32 R10, RZ, RZ, UR4 ;  /* 0x00000004ff0a7e24 */ /* 0x000fe4000f8e00ff */
[----:B------:R-:W-:Y:S02]  /*137e0*/  IMAD.U32 R11, RZ, RZ, UR5 ;  /* 0x00000005ff0b7e24 */ /* 0x000fe4000f8e00ff */
[----:B------:R-:W-:Y:S02]  /*137f0*/  IMAD.MOV.U32 R8, RZ, RZ, 0x70 ;  /* 0x00000070ff087424 */ /* 0x000fe400078e00ff */
[----:B-1----:R-:W-:-:S07]  /*13800*/  IMAD.MOV.U32 R12, RZ, RZ, 0x1 ;  /* 0x00000001ff0c7424 */ /* 0x002fce00078e00ff */
[----:B------:R-:W-:-:S07]  /*13810*/  LEPC R20, `(.L_x_1458) ;  /* 0x000000001014794e */ /* 0x000fce0000000000 */
[----:B0-2---:R-:W-:Y:S05]  /*13820*/  CALL.ABS.NOINC R2 ;  /* 0x0000000002007343 */ /* 0x005fea0003c00000 */
.L_x_1458:
[----:B------:R0:W1:Y:S01]  /*13830*/  LDC.64 R2, c[0x4][R17] ;  /* 0x0100000011027b82 */ /* 0x0000620000000a00 */
[----:B------:R-:W-:Y:S01]  /*13840*/  ULDC.64 UR6, c[0x4][0x80] ;  /* 0x0100200000067ab9 */ /* 0x000fe20000000a00 */
[----:B------:R-:W-:Y:S01]  /*13850*/  ULDC.64 UR8, c[0x4][0x88] ;  /* 0x0100220000087ab9 */ /* 0x000fe20000000a00 */
[----:B------:R-:W-:Y:S01]  /*13860*/  ULDC.64 UR4, c[0x4][0x18] ;  /* 0x0100060000047ab9 */ /* 0x000fe20000000a00 */
[----:B------:R-:W-:Y:S02]  /*13870*/  IMAD.U32 R4, RZ, RZ, UR6 ;  /* 0x00000006ff047e24 */ /* 0x000fe4000f8e00ff */
[----:B------:R-:W-:Y:S02]  /*13880*/  IMAD.U32 R5, RZ, RZ, UR7 ;  /* 0x00000007ff057e24 */ /* 0x000fe4000f8e00ff */
[----:B------:R-:W-:Y:S02]  /*13890*/  IMAD.U32 R6, RZ, RZ, UR8 ;  /* 0x00000008ff067e24 */ /* 0x000fe4000f8e00ff */
[----:B------:R-:W-:-:S02]  /*138a0*/  IMAD.U32 R7, RZ, RZ, UR9 ;  /* 0x00000009ff077e24 */ /* 0x000fc4000f8e00ff */
[----:B------:R-:W-:Y:S02]  /*138b0*/  IMAD.U32 R10, RZ, RZ, UR4 ;  /* 0x00000004ff0a7e24 */ /* 0x000fe4000f8e00ff */
[----:B------:R-:W-:Y:S02]  /*138c0*/  IMAD.U32 R11, RZ, RZ, UR5 ;  /* 0x00000005ff0b7e24 */ /* 0x000fe4000f8e00ff */
[----:B------:R-:W-:Y:S02]  /*138d0*/  IMAD.MOV.U32 R8, RZ, RZ, 0x70 ;  /* 0x00000070ff087424 */ /* 0x000fe400078e00ff */
[----:B------:R-:W-:Y:S02]  /*138e0*/  IMAD.MOV.U32 R12, RZ, RZ, 0x1 ;  /* 0x00000001ff0c7424 */ /* 0x000fe400078e00ff */
[----:B0-----:R-:W-:-:S07]  /*138f0*/  IMAD.MOV.U32 R13, RZ, RZ, RZ ;  /* 0x000000ffff0d7224 */ /* 0x001fce00078e00ff */
[----:B------:R-:W-:-:S07]  /*13900*/  LEPC R20, `(.L_x_1457) ;  /* 0x000000001014794e */ /* 0x000fce0000000000 */
[----:B-1----:R-:W-:Y:S05]  /*13910*/  CALL.ABS.NOINC R2 ;  /* 0x0000000002007343 */ /* 0x002fea0003c00000 */
.L_x_1457:
[----:B------:R-:W-:Y:S05]  /*13920*/  BSYNC B6 ;  /* 0x0000000000067941 */ /* 0x000fea0003800000 */
.L_x_1456:
[----:B------:R-:W-:Y:S01]  /*13930*/  ULDC.64 UR4, c[0x0][0x9f8] ;  /* 0x00027e0000047ab9 */ /* 0x000fe20000000a00 */
[----:B------:R-:W-:Y:S01]  /*13940*/  IMAD.MOV.U32 R33, RZ, RZ, R19 ;  /* 0x000000ffff217224 */ /* 0x000fe200078e0013 */
[----:B------:R-:W-:Y:S01]  /*13950*/  ISETP.NE.U32.AND P0, PT, RZ, UR4, PT ;  /* 0x00000004ff007c0c */ /* 0x000fe2000bf05070 */
[----:B------:R-:W1:Y:S01]  /*13960*/  S2R R20, SR_TID.X ;  /* 0x0000000000147919 */ /* 0x000e620000002100 */
[----:B------:R-:W2:Y:S01]  /*13970*/  LDC R9, c[0x0][0x430] ;  /* 0x00010c00ff097b82 */ /* 0x000ea20000000800 */
[----:B------:R-:W3:Y:S01]  /*13980*/  S2R R17, SR_TID.X ;  /* 0x0000000000117919 */ /* 0x000ee20000002100 */
[----:B------:R-:W-:Y:S01]  /*13990*/  ISETP.NE.AND.EX P0, PT, RZ, UR5, PT, P0 ;  /* 0x00000005ff007c0c */ /* 0x000fe2000bf05300 */
[----:B------:R-:W-:Y:S01]  /*139a0*/  VIADD R25, R23, 0xffffffff ;  /* 0xffffffff17197836 */ /* 0x000fe20000000000 */
[----:B------:R-:W-:Y:S01]  /*139b0*/  LOP3.LUT R26, R26, 0xfffffff7, RZ, 0xc0, !PT ;  /* 0xfffffff71a1a7812 */ /* 0x000fe200078ec0ff */
[----:B------:R-:W-:-:S10]  /*139c0*/  ULDC UR4, c[0x0][0x2f4] ;  /* 0x0000bd0000047ab9 */ /* 0x000fd40000000800 */
[----:B------:R-:W4:Y:S02]  /*139d0*/  @P0 LDC.64 R2, c[0x0][0x9f8] ;  /* 0x00027e00ff020b82 */ /* 0x000f240000000a00 */
[----:B----4-:R-:W-:-:S05]  /*139e0*/  @P0 IMAD.WIDE R2, R19, 0x4, R2 ;  /* 0x0000000413020825 */ /* 0x010fca00078e0202 */
[----:B------:R4:W4:Y:S01]  /*139f0*/  @P0 LDG.E R33, desc[UR54][R2.64] ;  /* 0x0000003602210981 */ /* 0x000922000c1e1900 */
[----:B--2---:R-:W-:Y:S01]  /*13a00*/  ISETP.NE.AND P1, PT, R9, 0x1, PT ;  /* 0x000000010900780c */ /* 0x004fe20003f25270 */
[----:B-1----:R-:W-:Y:S01]  /*13a10*/  IMAD.SHL.U32 R20, R20, 0x10, RZ ;  /* 0x0000001014147824 */ /* 0x002fe200078e00ff */
[----:B---3--:R-:W-:Y:S01]  /*13a20*/  LOP3.LUT R17, R17, 0x7f, RZ, 0xc0, !PT ;  /* 0x0000007f11117812 */ /* 0x008fe200078ec0ff */
[----:B------:R-:W-:-:S03]  /*13a30*/  IMAD.SHL.U32 R8, R25, 0x80, RZ ;  /* 0x0000008019087824 */ /* 0x000fc600078e00ff */
[----:B------:R-:W-:Y:S02]  /*13a40*/  SHF.R.U32.HI R17, RZ, 0x3, R17 ;  /* 0x00000003ff117819 */ /* 0x000fe40000011611 */
[----:B------:R-:W-:-:S04]  /*13a50*/  LOP3.LUT R20, R20, 0x70, RZ, 0xc0, !PT ;  /* 0x0000007014147812 */ /* 0x000fc800078ec0ff */
[----:B------:R-:W-:Y:S01]  /*13a60*/  LOP3.LUT R0, R8, R17, R20, 0xfe, !PT ;  /* 0x0000001108007212 */ /* 0x000fe200078efe14 */
[----:B------:R-:W1:Y:S01]  /*13a70*/  @P1 LDC R7, c[0x0][0x434] ;  /* 0x00010d00ff071b82 */ /* 0x000e620000000800 */
[----:B------:R-:W-:Y:S02]  /*13a80*/  @P1 LOP3.LUT R26, R26, 0x8, RZ, 0xfc, !PT ;  /* 0x000000081a1a1812 */ /* 0x000fe400078efcff */
[C---:B------:R-:W-:Y:S01]  /*13a90*/  ISETP.GE.AND P0, PT, R0.reuse, R35, PT ;  /* 0x000000230000720c */ /* 0x040fe20003f06270 */
[----:B------:R-:W-:-:S04]  /*13aa0*/  IMAD.IADD R0, R0, 0x1, R37 ;  /* 0x0000000100007824 */ /* 0x000fc800078e0225 */
[----:B------:R-:W2:Y:S01]  /*13ab0*/  @P1 LDC R5, c[0x0][0x438] ;  /* 0x00010e00ff051b82 */ /* 0x000ea20000000800 */
[----:B------:R-:W-:-:S07]  /*13ac0*/  IMAD.MOV.U32 R4, RZ, RZ, R0 ;  /* 0x000000ffff047224 */ /* 0x000fce00078e0000 */
[----:B----4-:R-:W3:Y:S01]  /*13ad0*/  @!P0 LDC.64 R2, c[0x0][0x428] ;  /* 0x00010a00ff028b82 */ /* 0x010ee20000000a00 */
[----:B-1----:R-:W-:-:S05]  /*13ae0*/  @P1 IMAD.HI.U32 R6, R0, R7, RZ ;  /* 0x0000000700061227 */ /* 0x002fca00078e00ff */
[----:B--2---:R-:W-:-:S05]  /*13af0*/  @P1 SHF.R.U32.HI R4, RZ, R5, R6 ;  /* 0x00000005ff041219 */ /* 0x004fca0000011606 */
[----:B------:R-:W-:-:S04]  /*13b00*/  IMAD.MOV R5, RZ, RZ, -R4 ;  /* 0x000000ffff057224 */ /* 0x000fc800078e0a04 */
[----:B------:R-:W-:Y:S01]  /*13b10*/  IMAD R0, R9, R5, R0 ;  /* 0x0000000509007224 */ /* 0x000fe200078e0200 */
[----:B------:R-:W-:Y:S01]  /*13b20*/  @!P0 SHF.R.S32.HI R5, RZ, 0x1f, R4 ;  /* 0x0000001fff058819 */ /* 0x000fe20000011404 */
[----:B------:R-:W-:-:S05]  /*13b30*/  IMAD.U32 R9, RZ, RZ, UR36 ;  /* 0x00000024ff097e24 */ /* 0x000fca000f8e00ff */
[----:B------:R-:W-:Y:S02]  /*13b40*/  ISETP.NE.AND P2, PT, R9, 0x3, PT ;  /* 0x000000030900780c */ /* 0x000fe40003f45270 */
[----:B------:R-:W-:-:S11]  /*13b50*/  LOP3.LUT R26, R26, 0xfffffffb, RZ, 0xc0, !PT ;  /* 0xfffffffb1a1a7812 */ /* 0x000fd600078ec0ff */
[----:B------:R-:W-:-:S04]  /*13b60*/  @P2 LOP3.LUT R26, R26, 0x4, RZ, 0xfc, !PT ;  /* 0x000000041a1a2812 */ /* 0x000fc800078efcff */
[----:B------:R-:W-:Y:S01]  /*13b70*/  LOP3.LUT R26, R26, 0xfffffffd, RZ, 0xc0, !PT ;  /* 0xfffffffd1a1a7812 */ /* 0x000fe200078ec0ff */
[----:B------:R-:W-:Y:S01]  /*13b80*/  UMOV UR5, 0xffffffff ;  /* 0xffffffff00057882 */ /* 0x000fe20000000000 */
[----:B------:R-:W-:Y:S01]  /*13b90*/  SHF.R.S32.HI R6, RZ, 0x1f, R33 ;  /* 0x0000001fff067819 */ /* 0x000fe20000011421 */
[----:B---3--:R-:W-:-:S04]  /*13ba0*/  @!P0 IMAD.WIDE.U32 R4, R33, R2, R4 ;  /* 0x0000000221048225 */ /* 0x008fc800078e0004 */
[----:B------:R1:W-:Y:S02]  /*13bb0*/  STL [R1], R6 ;  /* 0x0000000601007387 */ /* 0x0003e40000100800 */
[----:B-1----:R-:W-:-:S04]  /*13bc0*/  @!P0 IMAD R6, R6, R2, RZ ;  /* 0x0000000206068224 */ /* 0x002fc800078e02ff */
[----:B------:R-:W-:Y:S02]  /*13bd0*/  @!P0 IMAD R7, R33, R3, R6 ;  /* 0x0000000321078224 */ /* 0x000fe400078e0206 */
[----:B------:R-:W1:Y:S02]  /*13be0*/  @!P0 LDC.64 R2, c[0x0][0x418] ;  /* 0x00010600ff028b82 */ /* 0x000e640000000a00 */
[----:B------:R-:W-:Y:S01]  /*13bf0*/  @!P0 IMAD.IADD R5, R5, 0x1, R7 ;  /* 0x0000000105058824 */ /* 0x000fe200078e0207 */
[----:B-1----:R-:W-:-:S04]  /*13c00*/  @!P0 LEA R2, P1, R4, R2, 0x2 ;  /* 0x0000000204028211 */ /* 0x002fc800078210ff */
[----:B------:R-:W-:Y:S01]  /*13c10*/  @!P0 LEA.HI.X R3, R4, R3, R5, 0x2, P1 ;  /* 0x0000000304038211 */ /* 0x000fe200008f1405 */
[----:B------:R-:W-:-:S06]  /*13c20*/  IMAD.MOV.U32 R4, RZ, RZ, RZ ;  /* 0x000000ffff047224 */ /* 0x000fcc00078e00ff */
[----:B------:R1:W5:Y:S01]  /*13c30*/  @!P0 LDG.E R4, desc[UR54][R2.64] ;  /* 0x0000003602048981 */ /* 0x000362000c1e1900 */
[----:B------:R-:W-:-:S13]  /*13c40*/  ISETP.GE.AND P0, PT, R30, UR4, PT ;  /* 0x000000041e007c0c */ /* 0x000fda000bf06270 */
[----:B------:R-:W-:Y:S02]  /*13c50*/  @P0 LOP3.LUT R26, R26, 0x2, RZ, 0xfc, !PT ;  /* 0x000000021a1a0812 */ /* 0x000fe400078efcff */
[----:B------:R-:W-:Y:S02]  /*13c60*/  ISETP.GE.AND P0, PT, R29, UR4, PT ;  /* 0x000000041d007c0c */ /* 0x000fe4000bf06270 */
[----:B------:R-:W-:-:S11]  /*13c70*/  LOP3.LUT R26, R26, 0xfffffffe, RZ, 0xc0, !PT ;  /* 0xfffffffe1a1a7812 */ /* 0x000fd600078ec0ff */
[----:B------:R-:W-:Y:S01]  /*13c80*/  @P0 LOP3.LUT R26, R26, 0x1, RZ, 0xfc, !PT ;  /* 0x000000011a1a0812 */ /* 0x000fe200078efcff */
[----:B-1----:R-:W-:Y:S06]  /*13c90*/  BRA.DIV UR5, `(.L_x_1459) ;  /* 0x0000004205987947 */ /* 0x002fec000b800000 */
.L_x_1527:
[----:B------:R-:W-:Y:S01]  /*13ca0*/  SHF.R.S32.HI R32, RZ, 0x1f, R18 ;  /* 0x0000001fff207819 */ /* 0x000fe20000011412 */
[----:B------:R-:W-:Y:S06]  /*13cb0*/  @!P2 BRA `(.L_x_1460) ;  /* 0x000000000004a947 */ /* 0x000fec0003800000 */
[----:B------:R-:W-:Y:S01]  /*13cc0*/  BPT.TRAP 0x1 ;  /* 0x000000040000795c */ /* 0x000fe20000300000 */
.L_x_1460:
        /* <DEDUP_REMOVED lines=20> */
[----:B0-----:R-:W-:Y:S01]  /*13e10*/  LEA.HI.X R23, R2, UR5, R7, 0x1, P0 ;  /* 0x0000000502177c11 */ /* 0x001fe200080f0c07 */
[----:B------:R-:W-:Y:S01]  /*13e20*/  IMAD R7, R24, 0x8, R22 ;  /* 0x0000000818077824 */ /* 0x000fe200078e0216 */
[----:B------:R-:W-:-:S04]  /*13e30*/  SHF.L.U32 R2, R28, 0x1f, RZ ;  /* 0x0000001f1c027819 */ /* 0x000fc800000006ff */
[----:B------:R-:W0:Y:S02]  /*13e40*/  SYNCS.PHASECHK.TRANS64.TRYWAIT P0, [R7+URZ+0x28840], R2 ;  /* 0x02884002070075a7 */ /* 0x000e24000800017f */
[----:B0-----:R-:W-:Y:S05]  /*13e50*/  @!P0 BRA `(.L_x_1462) ;  /* 0x00000040005c8947 */ /* 0x001fea0003800000 */
.L_x_1528:
[----:B------:R-:W-:Y:S05]  /*13e60*/  BSYNC B0 ;  /* 0x0000000000007941 */ /* 0x000fea0003800000 */
.L_x_1461:
        /* <DEDUP_REMOVED lines=21> */
[----:B------:R-:W-:Y:S01]  /*13fc0*/  IMAD.IADD R0, R3, 0x1, R0 ;  /* 0x0000000103007824 */ /* 0x000fe200078e0200 */
[----:B------:R-:W-:Y:S01]  /*13fd0*/  SHF.R.U32.HI R9, RZ, 0x3, R9 ;  /* 0x00000003ff097819 */ /* 0x000fe20000011609 */
[----:B------:R-:W-:-:S03]  /*13fe0*/  UMOV UR4, 0xffffffff ;  /* 0xffffffff00047882 */ /* 0x000fc60000000000 */
[----:B------:R-:W-:Y:S02]  /*13ff0*/  IADD3 R6, -R9, R35, -R8 ;  /* 0x0000002309067210 */ /* 0x000fe40007ffe908 */
[----:B------:R-:W-:Y:S02]  /*14000*/  LEA.HI.X R0, R2, UR5, R0, 0x1, P0 ;  /* 0x0000000502007c11 */ /* 0x000fe400080f0c00 */
        /* <DEDUP_REMOVED lines=81> */
.L_x_1546:
        /* <DEDUP_REMOVED lines=11> */
.L_x_1464:
        /* <DEDUP_REMOVED lines=11> */
.L_x_1465:
[----:B-1----:R1:W5:Y:S01]  /*14680*/  LDL.LU R2, [R1+0x8] ;  /* 0x0000080001027983 */ /* 0x0023620000300800 */
[----:B------:R1:W-:Y:S02]  /*14690*/  SYNCS.ARRIVE.TRANS64.A1T0 RZ, [R7+URZ+0x28830], RZ ;  /* 0x028830ff07ff79a7 */ /* 0x0003e4000810003f */
[----:B------:R-:W-:Y:S05]  /*146a0*/  WARPSYNC.ALL ;  /* 0x0000000000007948 */ /* 0x000fea0003800000 */
[----:B------:R-:W-:Y:S01]  /*146b0*/  ULDC.64 UR4, c[0x0][0x298] ;  /* 0x0000a60000047ab9 */ /* 0x000fe20000000a00 */
[----:B------:R-:W-:Y:S01]  /*146c0*/  BSSY B6, `(.L_x_1466) ;  /* 0x000001c000067945 */ /* 0x000fe20003800000 */
[----:B------:R-:W-:Y:S01]  /*146d0*/  BAR.SYNC.DEFER_BLOCKING 0x8, 0x180 ;  /* 0x0206000000007b1d */ /* 0x000fe20000010000 */
[----:B-----5:R-:W-:Y:S01]  /*146e0*/  SHF.R.S32.HI R0, RZ, 0x1f, R2 ;  /* 0x0000001fff007819 */ /* 0x020fe20000011402 */
[----:B0-----:R-:W-:-:S04]  /*146f0*/  IMAD.WIDE.U32 R4, R2, UR4, RZ ;  /* 0x0000000402047c25 */ /* 0x001fc8000f8e00ff */
[----:B------:R-:W-:Y:S01]  /*14700*/  IMAD R0, R0, UR4, RZ ;  /* 0x0000000400007c24 */ /* 0x000fe2000f8e02ff */
[----:B------:R0:W-:Y:S03]  /*14710*/  STL.64 [R1+0x8], R4 ;  /* 0x0000080401007387 */ /* 0x0001e60000100a00 */
[----:B------:R-:W-:Y:S02]  /*14720*/  IMAD R0, R2, UR5, R0 ;  /* 0x0000000502007c24 */ /* 0x000fe4000f8e0200 */
[----:B------:R-:W-:Y:S02]  /*14730*/  VIADD R2, R22, 0x10400 ;  /* 0x0001040016027836 */ /* 0x000fe40000000000 */
[----:B------:R-:W-:-:S03]  /*14740*/  IMAD.IADD R0, R5, 0x1, R0 ;  /* 0x0000000105007824 */ /* 0x000fc600078e0200 */
[----:B------:R-:W-:Y:S02]  /*14750*/  LOP3.LUT P0, RZ, R2, 0x3ff, RZ, 0xc0, !PT ;  /* 0x000003ff02ff7812 */ /* 0x000fe4000780c0ff */
[----:B------:R0:W-:Y:S11]  /*14760*/  STL [R1+0x14], R0 ;  /* 0x0000140001007387 */ /* 0x0001f60000100800 */
[----:B0-----:R-:W-:Y:S05]  /*14770*/  @!P0 BRA `(.L_x_1467) ;  /* 0x0000000000408947 */ /* 0x001fea0003800000 */
[----:B------:R-:W-:Y:S01]  /*14780*/  MOV R2, 0x0 ;  /* 0x0000000000027802 */ /* 0x000fe20000000f00 */
        /* <DEDUP_REMOVED lines=15> */
.L_x_1467:
[----:B------:R-:W-:Y:S05]  /*14880*/  BSYNC B6 ;  /* 0x0000000000067941 */ /* 0x000fea0003800000 */
.L_x_1466:
[----:B------:R-:W2:Y:S01]  /*14890*/  LDL.LU R2, [R1+0x14] ;  /* 0x0000140001027983 */ /* 0x000ea20000300800 */
[----:B------:R-:W0:Y:S01]  /*148a0*/  LDC R4, c[0x0][0x448] ;  /* 0x00011200ff047b82 */ /* 0x000e220000000800 */
[----:B------:R-:W-:Y:S02]  /*148b0*/  ULDC.64 UR4, c[0x0][0x2d8] ;  /* 0x0000b60000047ab9 */ /* 0x000fe40000000a00 */
[----:B------:R-:W3:Y:S01]  /*148c0*/  LDL.LU.64 R20, [R1+0x8] ;  /* 0x0000080001147983 */ /* 0x000ee20000300a00 */
[----:B------:R-:W-:Y:S01]  /*148d0*/  IMAD R0, R32, UR4, RZ ;  /* 0x0000000420007c24 */ /* 0x000fe2000f8e02ff */
[----:B------:R-:W-:Y:S02]  /*148e0*/  LOP3.LUT P5, RZ, R26, 0x20, RZ, 0xc0, !PT ;  /* 0x000000201aff7812 */ /* 0x000fe400078ac0ff */
[----:B------:R4:W5:Y:S01]  /*148f0*/  LDL R8, [R1+0x4] ;  /* 0x0000040001087983 */ /* 0x0009620000100800 */
[----:B------:R-:W-:Y:S01]  /*14900*/  IMAD R5, R18, UR5, R0 ;  /* 0x0000000512057c24 */ /* 0x000fe2000f8e0200 */
[----:B------:R-:W-:-:S02]  /*14910*/  SHF.R.S32.HI R0, RZ, 0x1f, R19 ;  /* 0x0000001fff007819 */ /* 0x000fc40000011413 */
[----:B-1----:R-:W-:Y:S02]  /*14920*/  SEL R7, R19, RZ, !P5 ;  /* 0x000000ff13077207 */ /* 0x002fe40006800000 */
[----:B------:R-:W-:Y:S02]  /*14930*/  SEL R0, R0, RZ, !P5 ;  /* 0x000000ff00007207 */ /* 0x000fe40006800000 */
[----:B0-----:R-:W-:-:S13]  /*14940*/  ISETP.NE.AND P6, PT, R4, 0x1, PT ;  /* 0x000000010400780c */ /* 0x001fda0003fc5270 */
[----:B------:R-:W0:Y:S01]  /*14950*/  @P6 LDC R4, c[0x0][0x44c] ;  /* 0x00011300ff046b82 */ /* 0x000e220000000800 */
[----:B--2---:R-:W-:Y:S02]  /*14960*/  IMAD.MOV.U32 R3, RZ, RZ, R2 ;  /* 0x000000ffff037224 */ /* 0x004fe400078e0002 */
[----:B---3--:R-:W-:Y:S01]  /*14970*/  IMAD.MOV.U32 R2, RZ, RZ, R20 ;  /* 0x000000ffff027224 */ /* 0x008fe200078e0014 */
[----:B------:R-:W1:Y:S03]  /*14980*/  S2R R21, SR_TID.X ;  /* 0x0000000000157919 */ /* 0x000e660000002100 */
[----:B------:R-:W-:Y:S01]  /*14990*/  IMAD.WIDE.U32 R2, R18, UR4, R2 ;  /* 0x0000000412027c25 */ /* 0x000fe2000f8e0002 */
[----:B------:R-:W2:Y:S01]  /*149a0*/  S2R R20, SR_TID.X ;  /* 0x0000000000147919 */ /* 0x000ea20000002100 */
[----:B------:R-:W-:Y:S02]  /*149b0*/  ULDC.64 UR4, c[0x0][0x2e0] ;  /* 0x0000b80000047ab9 */ /* 0x000fe40000000a00 */
[----:B------:R-:W-:-:S02]  /*149c0*/  IMAD R0, R0, UR4, RZ ;  /* 0x0000000400007c24 */ /* 0x000fc4000f8e02ff */
[----:B------:R-:W-:Y:S02]  /*149d0*/  IMAD.IADD R3, R3, 0x1, R5 ;  /* 0x0000000103037824 */ /* 0x000fe400078e0205 */
[C---:B------:R-:W-:Y:S02]  /*149e0*/  IMAD R5, R7.reuse, UR5, R0 ;  /* 0x0000000507057c24 */ /* 0x040fe4000f8e0200 */
[----:B------:R-:W3:Y:S01]  /*149f0*/  @P6 LDC R0, c[0x0][0x450] ;  /* 0x00011400ff006b82 */ /* 0x000ee20000000800 */
[----:B------:R-:W-:Y:S01]  /*14a00*/  IMAD.WIDE.U32 R2, R7, UR4, R2 ;  /* 0x0000000407027c25 */ /* 0x000fe2000f8e0002 */
[----:B------:R-:W-:-:S03]  /*14a10*/  ULDC.64 UR4, c[0x0][0x2d0] ;  /* 0x0000b40000047ab9 */ /* 0x000fc60000000a00 */
[----:B------:R-:W-:Y:S02]  /*14a20*/  IMAD.IADD R3, R3, 0x1, R5 ;  /* 0x0000000103037824 */ /* 0x000fe400078e0205 */
[----:B-1----:R-:W-:Y:S01]  /*14a30*/  IMAD.SHL.U32 R21, R21, 0x10, RZ ;  /* 0x0000001015157824 */ /* 0x002fe200078e00ff */
[----:B--2---:R-:W-:-:S04]  /*14a40*/  LOP3.LUT R20, R20, 0x7f, RZ, 0xc0, !PT ;  /* 0x0000007f14147812 */ /* 0x004fc800078ec0ff */
[----:B------:R-:W-:Y:S02]  /*14a50*/  LOP3.LUT R21, R21, 0x70, RZ, 0xc0, !PT ;  /* 0x0000007015157812 */ /* 0x000fe400078ec0ff */
[----:B------:R-:W-:-:S04]  /*14a60*/  SHF.R.U32.HI R20, RZ, 0x3, R20 ;  /* 0x00000003ff147819 */ /* 0x000fc80000011614 */
[----:B------:R-:W-:-:S05]  /*14a70*/  LOP3.LUT R20, R20, R21, RZ, 0xfc, !PT ;  /* 0x0000001514147212 */ /* 0x000fca00078efcff */
[----:B------:R-:W-:-:S04]  /*14a80*/  IMAD.IADD R6, R20, 0x1, R27 ;  /* 0x0000000114067824 */ /* 0x000fc800078e021b */
[----:B0-----:R-:W-:-:S04]  /*14a90*/  @P6 IMAD.HI.U32 R5, R6, R4, RZ ;  /* 0x0000000406056227 */ /* 0x001fc800078e00ff */
[----:B------:R-:W-:Y:S01]  /*14aa0*/  IMAD.MOV.U32 R4, RZ, RZ, R6 ;  /* 0x000000ffff047224 */ /* 0x000fe200078e0006 */
[----:B---3--:R-:W-:Y:S02]  /*14ab0*/  @P6 SHF.R.U32.HI R4, RZ, R0, R5 ;  /* 0x00000000ff046219 */ /* 0x008fe40000011605 */
[----:B------:R-:W0:Y:S03]  /*14ac0*/  LDC R5, c[0x0][0x448] ;  /* 0x00011200ff057b82 */ /* 0x000e260000000800 */
[----:B------:R-:W-:Y:S01]  /*14ad0*/  IMAD.MOV R0, RZ, RZ, -R4 ;  /* 0x000000ffff007224 */ /* 0x000fe200078e0a04 */
[----:B------:R-:W1:Y:S01]  /*14ae0*/  S2R R20, SR_TID.X ;  /* 0x0000000000147919 */ /* 0x000e620000002100 */
[----:B------:R-:W-:-:S04]  /*14af0*/  IMAD.WIDE.U32 R2, R4, UR4, R2 ;  /* 0x0000000404027c25 */ /* 0x000fc8000f8e0002 */
[----:B0-----:R-:W-:Y:S01]  /*14b00*/  IMAD R0, R5, R0, R6 ;  /* 0x0000000005007224 */ /* 0x001fe200078e0206 */
[----:B------:R-:W-:-:S05]  /*14b10*/  SHF.R.S32.HI R6, RZ, 0x1f, R4 ;  /* 0x0000001fff067819 */ /* 0x000fca0000011404 */
[----:B------:R-:W-:-:S04]  /*14b20*/  IMAD R6, R6, UR4, RZ ;  /* 0x0000000406067c24 */ /* 0x000fc8000f8e02ff */
        /* <DEDUP_REMOVED lines=8> */
[C---:B------:R-:W-:Y:S01]  /*14bb0*/  LEA R0, P0, R2.reuse, UR4, 0x1 ;  /* 0x0000000402007c11 */ /* 0x040fe2000f8008ff */
[----:B------:R-:W-:Y:S01]  /*14bc0*/  IMAD.IADD R3, R3, 0x1, R4 ;  /* 0x0000000103037824 */ /* 0x000fe200078e0204 */
[----:B------:R-:W-:Y:S02]  /*14bd0*/  ULDC UR4, c[0x0][0x2b8] ;  /* 0x0000ae0000047ab9 */ /* 0x000fe40000000800 */
[----:B------:R-:W-:Y:S02]  /*14be0*/  ISETP.GE.AND P1, PT, R29, UR4, PT ;  /* 0x000000041d007c0c */ /* 0x000fe4000bf26270 */
[----:B------:R-:W-:Y:S02]  /*14bf0*/  LEA.HI.X R4, R2, UR5, R3, 0x1, P0 ;  /* 0x0000000502047c11 */ /* 0x000fe400080f0c03 */
[----:B------:R-:W-:Y:S01]  /*14c00*/  ISETP.GE.AND P0, PT, R30, UR4, PT ;  /* 0x000000041e007c0c */ /* 0x000fe2000bf06270 */
[----:B------:R-:W-:Y:S01]  /*14c10*/  UMOV UR4, 0xffffffff ;  /* 0xffffffff00047882 */ /* 0x000fe20000000000 */
[----:B-1----:R-:W-:-:S04]  /*14c20*/  LOP3.LUT R20, R20, 0x7f, RZ, 0xc0, !PT ;  /* 0x0000007f14147812 */ /* 0x002fc800078ec0ff */
[----:B------:R-:W-:Y:S01]  /*14c30*/  SHF.R.U32.HI R9, RZ, 0x3, R20 ;  /* 0x00000003ff097819 */ /* 0x000fe20000011614 */
[----:B----4-:R-:W-:Y:S06]  /*14c40*/  BRA.DIV UR4, `(.L_x_1468) ;  /* 0x0000003e04c07947 */ /* 0x010fec000b800000 */
[----:B------:R-:W0:Y:S01]  /*14c50*/  SHFL.IDX PT, R14, R0, RZ, 0x181f ;  /* 0x00181fff000e7589 */ /* 0x000e2200000e0000 */
[----:B------:R-:W-:Y:S02]  /*14c60*/  IMAD R31, R31, R5, RZ ;  /* 0x000000051f1f7224 */ /* 0x000fe400078e02ff */
[----:B------:R-:W-:Y:S01]  /*14c70*/  IMAD.IADD R27, R9, 0x1, R27 ;  /* 0x00000001091b7824 */ /* 0x000fe200078e021b */
[----:B------:R-:W1:Y:S03]  /*14c80*/  SHFL.IDX PT, R2, R4, RZ, 0x181f ;  /* 0x00181fff04027589 */ /* 0x000e6600000e0000 */
[C---:B------:R-:W-:Y:S01]  /*14c90*/  VIADD R6, R27.reuse, 0x10 ;  /* 0x000000101b067836 */ /* 0x040fe20000000000 */
[----:B------:R-:W-:-:S13]  /*14ca0*/  ISETP.GE.AND P2, PT, R27, R31, PT ;  /* 0x0000001f1b00720c */ /* 0x000fda0003f46270 */
[----:B0-----:R-:W-:-:S05]  /*14cb0*/  @!P2 LEA R14, P3, R30, R14, 0x1 ;  /* 0x0000000e1e0ea211 */ /* 0x001fca00078608ff */
[----:B-1----:R-:W-:Y:S02]  /*14cc0*/  @!P2 IMAD.X R3, RZ, RZ, R2, P3 ;  /* 0x000000ffff03a224 */ /* 0x002fe400018e0602 */
[----:B------:R-:W-:Y:S02]  /*14cd0*/  @!P2 IMAD.MOV.U32 R2, RZ, RZ, R14 ;  /* 0x000000ffff02a224 */ /* 0x000fe400078e000e */
[----:B------:R-:W0:Y:S04]  /*14ce0*/  SHFL.IDX PT, R14, R0, 0x1, 0x181f ;  /* 0x00381f00000e7f89 */ /* 0x000e2800000e0000 */
[----:B-----5:R-:W-:Y:S04]  /*14cf0*/  @!P2 LDGSTS.E.BYPASS.LTC128B.128 [R8+0x10400], desc[UR54][R2.64], !P0 ;  /* 0x104000000208afae */ /* 0x020fe8000c101d76 */
[----:B------:R1:W-:Y:S01]  /*14d00*/  @!P2 LDGSTS.E.BYPASS.LTC128B.128 [R8+0x14400], desc[UR54][R2.64+0x80], !P1 ;  /* 0x144000800208afae */ /* 0x0003e2000c901d76 */
[----:B------:R-:W-:Y:S01]  /*14d10*/  ISETP.GE.AND P2, PT, R6, R31, PT ;  /* 0x0000001f0600720c */ /* 0x000fe20003f46270 */
[----:B------:R-:W-:-:S02]  /*14d20*/  VIADD R6, R27, 0x20 ;  /* 0x000000201b067836 */ /* 0x000fc40000000000 */
[----:B-1----:R-:W1:Y:S10]  /*14d30*/  SHFL.IDX PT, R2, R4, 0x1, 0x181f ;  /* 0x00381f0004027f89 */ /* 0x002e7400000e0000 */
[----:B0-----:R-:W-:-:S05]  /*14d40*/  @!P2 LEA R14, P3, R30, R14, 0x1 ;  /* 0x0000000e1e0ea211 */ /* 0x001fca00078608ff */
[----:B-1----:R-:W-:Y:S02]  /*14d50*/  @!P2 IMAD.X R5, RZ, RZ, R2, P3 ;  /* 0x000000ffff05a224 */ /* 0x002fe400018e0602 */
[----:B------:R-:W-:Y:S02]  /*14d60*/  @!P2 IMAD.MOV.U32 R2, RZ, RZ, R14 ;  /* 0x000000ffff02a224 */ /* 0x000fe400078e000e */
[----:B------:R-:W-:Y:S01]  /*14d70*/  @!P2 IMAD.MOV.U32 R3, RZ, RZ, R5 ;  /* 0x000000ffff03a224 */ /* 0x000fe200078e0005 */
[----:B------:R-:W0:Y:S04]  /*14d80*/  SHFL.IDX PT, R14, R0, 0x2, 0x181f ;  /* 0x00581f00000e7f89 */ /* 0x000e2800000e0000 */
[----:B------:R-:W-:Y:S04]  /*14d90*/  @!P2 LDGSTS.E.BYPASS.LTC128B.128 [R8+0x10c00], desc[UR54][R2.64], !P0 ;  /* 0x10c000000208afae */ /* 0x000fe8000c101d76 */
        /* <DEDUP_REMOVED lines=47> */
[----:B------:R-:W-:Y:S01]  /*15090*/  @!P2 IMAD.MOV.U32 R3, RZ, RZ, R5 ;  /* 0x000000ffff03a224 */ /* 0x000fe200078e0005 */
[----:B------:R1:W2:Y:S04]  /*150a0*/  SHFL.IDX PT, R14, R0, 0x7, 0x181f ;  /* 0x00f81f00000e7f89 */ /* 0x0002a800000e0000 */
[----:B------:R1:W-:Y:S04]  /*150b0*/  @!P2 LDGSTS.E.BYPASS.LTC128B.128 [R8+0x13400], desc[UR54][R2.64], !P0 ;  /* 0x134000000208afae */ /* 0x0003e8000c101d76 */
[----:B0-----:R1:W-:Y:S02]  /*150c0*/  @!P2 LDGSTS.E.BYPASS.LTC128B.128 [R8+0x17400], desc[UR54][R2.64+0x80], !P1 ;  /* 0x174000800208afae */ /* 0x0013e4000c901d76 */
.L_x_1563:
        /* <DEDUP_REMOVED lines=11> */
.L_x_1470:
[----:B------:R-:W-:Y:S05]  /*15180*/  BSYNC B0 ;  /* 0x0000000000007941 */ /* 0x000fea0003800000 */
.L_x_1469:
[----:B------:R-:W-:Y:S01]  /*15190*/  NOP ;  /* 0x0000000000007918 */ /* 0x000fe20000000000 */
[----:B------:R-:W-:-:S13]  /*151a0*/  PLOP3.LUT P0, PT, PT, PT, PT, 0x80, 0x0 ;  /* 0x000000000000781c */ /* 0x000fda0003f0f070 */
.L_x_1471:
        /* <DEDUP_REMOVED lines=14> */
[----:B0-----:R-:W3:Y:S01]  /*15290*/  LDL.LU R2, [R1+0x10] ;  /* 0x0000100001027983 */ /* 0x001ee20000300800 */
[----:B------:R0:W-:Y:S01]  /*152a0*/  SYNCS.ARRIVE.TRANS64.A1T0 RZ, [R22+URZ+0x28800], RZ ;  /* 0x028800ff16ff79a7 */ /* 0x0001e2000810003f */
[----:B------:R-:W-:Y:S01]  /*152b0*/  BSSY B0, `(.L_x_1472) ;  /* 0x0000005000007945 */ /* 0x000fe20003800000 */
[----:B------:R-:W1:Y:S01]  /*152c0*/  SYNCS.PHASECHK.TRANS64.TRYWAIT P1, [R22+URZ+0x28820], R3 ;  /* 0x02882003160075a7 */ /* 0x000e62000802017f */
[----:B---3--:R-:W-:-:S05]  /*152d0*/  VIADD R6, R2, 0xfffffffe ;  /* 0xfffffffe02067836 */ /* 0x008fca0000000000 */
[----:B------:R-:W-:Y:S01]  /*152e0*/  ISETP.GE.AND P0, PT, R6, R36, PT ;  /* 0x000000240600720c */ /* 0x000fe20003f06270 */
[----:B01----:R-:W-:-:S12]  /*152f0*/  @!P1 BRA `(.L_x_1473) ;  /* 0x0000004000949947 */ /* 0x003fd80003800000 */
.L_x_1564:
[----:B------:R-:W-:Y:S05]  /*15300*/  BSYNC B0 ;  /* 0x0000000000007941 */ /* 0x000fea0003800000 */
.L_x_1472:
[----:B------:R-:W-:Y:S04]  /*15310*/  BSSY B0, `(.L_x_1474) ;  /* 0x000010d000007945 */ /* 0x000fe80003800000 */
[----:B------:R-:W-:Y:S05]  /*15320*/  @!P0 BRA `(.L_x_1475) ;  /* 0x00000010002c8947 */ /* 0x000fea0003800000 */
[----:B------:R-:W-:Y:S01]  /*15330*/  ULDC UR4, c[0x0][0x2f4] ;  /* 0x0000bd0000047ab9 */ /* 0x000fe20000000800 */
[----:B------:R-:W-:Y:S01]  /*15340*/  IMAD.MOV.U32 R10, RZ, RZ, R24 ;  /* 0x000000ffff0a7224 */ /* 0x000fe200078e0018 */
[----:B------:R-:W-:Y:S01]  /*15350*/  ISETP.GE.AND P2, PT, R30, UR4, PT ;  /* 0x000000041e007c0c */ /* 0x000fe2000bf46270 */
[----:B------:R-:W-:Y:S01]  /*15360*/  IMAD.MOV.U32 R20, RZ, RZ, R28 ;  /* 0x000000ffff147224 */ /* 0x000fe200078e001c */
[----:B------:R-:W-:Y:S01]  /*15370*/  ISETP.GE.AND P1, PT, R29, UR4, PT ;  /* 0x000000041d007c0c */ /* 0x000fe2000bf26270 */
[----:B------:R-:W-:-:S12]  /*15380*/  IMAD.MOV.U32 R31, RZ, RZ, R25 ;  /* 0x000000ffff1f7224 */ /* 0x000fd800078e0019 */
.L_x_1488:
[----:B------:R-:W3:Y:S01]  /*15390*/  LDL R4, [R1] ;  /* 0x0000000001047983 */ /* 0x000ee20000100800 */
[----:B0-----:R-:W0:Y:S01]  /*153a0*/  LDC R3, c[0x0][0x430] ;  /* 0x00010c00ff037b82 */ /* 0x001e220000000800 */
[----:B------:R-:W1:Y:S01]  /*153b0*/  S2R R2, SR_TID.X ;  /* 0x0000000000027919 */ /* 0x000e620000002100 */
[----:B0-----:R-:W-:Y:S02]  /*153c0*/  ISETP.NE.AND P0, PT, R3, 0x1, PT ;  /* 0x000000010300780c */ /* 0x001fe40003f05270 */
[C---:B-1----:R-:W-:Y:S01]  /*153d0*/  LOP3.LUT R0, R2.reuse, 0x7f, RZ, 0xc0, !PT ;  /* 0x0000007f02007812 */ /* 0x042fe200078ec0ff */
[----:B------:R-:W-:-:S10]  /*153e0*/  IMAD.SHL.U32 R5, R2, 0x10, RZ ;  /* 0x0000001002057824 */ /* 0x000fd400078e00ff */
[----:B------:R-:W0:Y:S08]  /*153f0*/  @P0 LDC R3, c[0x0][0x438] ;  /* 0x00010e00ff030b82 */ /* 0x000e300000000800 */
[----:B------:R-:W1:Y:S01]  /*15400*/  @P0 LDC R2, c[0x0][0x434] ;  /* 0x00010d00ff020b82 */ /* 0x000e620000000800 */
[----:B------:R-:W-:Y:S02]  /*15410*/  SHF.R.U32.HI R0, RZ, 0x3, R0 ;  /* 0x00000003ff007819 */ /* 0x000fe40000011600 */
[----:B------:R-:W-:-:S03]  /*15420*/  LOP3.LUT R5, R5, 0x70, RZ, 0xc0, !PT ;  /* 0x0000007005057812 */ /* 0x000fc600078ec0ff */
[----:B------:R-:W-:-:S05]  /*15430*/  IMAD R0, R6, 0x80, R0 ;  /* 0x0000008006007824 */ /* 0x000fca00078e0200 */
[----:B------:R-:W-:Y:S01]  /*15440*/  IADD3 R7, R5, R0, R37 ;  /* 0x0000000005077210 */ /* 0x000fe20007ffe025 */
[----:B------:R-:W-:Y:S05]  /*15450*/  YIELD ;  /* 0x0000000000007946 */ /* 0x000fea0003800000 */
[----:B------:R-:W-:Y:S01]  /*15460*/  IMAD.MOV.U32 R8, RZ, RZ, R7 ;  /* 0x000000ffff087224 */ /* 0x000fe200078e0007 */
[----:B------:R-:W-:Y:S01]  /*15470*/  ULDC.64 UR4, c[0x0][0x428] ;  /* 0x00010a0000047ab9 */ /* 0x000fe20000000a00 */
[----:B-1----:R-:W-:-:S05]  /*15480*/  @P0 IMAD.HI.U32 R0, R7, R2, RZ ;  /* 0x0000000207000227 */ /* 0x002fca00078e00ff */
[----:B0-----:R-:W-:-:S04]  /*15490*/  @P0 SHF.R.U32.HI R8, RZ, R3, R0 ;  /* 0x00000003ff080219 */ /* 0x001fc80000011600 */
[--C-:B------:R-:W-:Y:S01]  /*154a0*/  SHF.R.S32.HI R3, RZ, 0x1f, R8.reuse ;  /* 0x0000001fff037819 */ /* 0x100fe20000011408 */
[----:B------:R-:W-:-:S04]  /*154b0*/  IMAD.MOV.U32 R2, RZ, RZ, R8 ;  /* 0x000000ffff027224 */ /* 0x000fc800078e0008 */
[----:B------:R-:W-:-:S04]  /*154c0*/  IMAD.WIDE.U32 R2, R33, UR4, R2 ;  /* 0x0000000421027c25 */ /* 0x000fc8000f8e0002 */
[----:B---3--:R-:W-:-:S04]  /*154d0*/  IMAD R0, R4, UR4, RZ ;  /* 0x0000000404007c24 */ /* 0x008fc8000f8e02ff */
[----:B------:R-:W-:Y:S01]  /*154e0*/  IMAD R5, R33, UR5, R0 ;  /* 0x0000000521057c24 */ /* 0x000fe2000f8e0200 */
[----:B------:R-:W-:Y:S02]  /*154f0*/  ULDC.64 UR4, c[0x0][0x418] ;  /* 0x0001060000047ab9 */ /* 0x000fe40000000a00 */
[----:B------:R-:W-:Y:S01]  /*15500*/  LEA R4, P0, R2, UR4, 0x2 ;  /* 0x0000000402047c11 */ /* 0x000fe2000f8010ff */
[----:B------:R-:W-:Y:S01]  /*15510*/  IMAD.IADD R3, R5, 0x1, R3 ;  /* 0x0000000105037824 */ /* 0x000fe200078e0203 */
[----:B------:R-:W-:-:S04]  /*15520*/  ULDC UR4, c[0x0][0x430] ;  /* 0x00010c0000047ab9 */ /* 0x000fc80000000800 */
[----:B------:R-:W-:-:S05]  /*15530*/  LEA.HI.X R5, R2, UR5, R3, 0x2, P0 ;  /* 0x0000000502057c11 */ /* 0x000fca00080f1403 */
[----:B------:R0:W3:Y:S01]  /*15540*/  LDG.E R0, desc[UR54][R4.64] ;  /* 0x0000003604007981 */ /* 0x0000e2000c1e1900 */
[----:B------:R-:W-:Y:S02]  /*15550*/  IMAD.U32 R9, RZ, RZ, UR36 ;  /* 0x00000024ff097e24 */ /* 0x000fe4000f8e00ff */
[----:B------:R-:W-:-:S03]  /*15560*/  VIADD R24, R10, 0x1 ;  /* 0x000000010a187836 */ /* 0x000fc60000000000 */
[----:B------:R-:W-:Y:S01]  /*15570*/  ISETP.NE.AND P3, PT, R9, 0x3, PT ;  /* 0x000000030900780c */ /* 0x000fe20003f65270 */
[----:B------:R-:W-:Y:S01]  /*15580*/  IMAD.MOV R2, RZ, RZ, -R8 ;  /* 0x000000ffff027224 */ /* 0x000fe200078e0a08 */
[----:B------:R-:W-:-:S03]  /*15590*/  ISETP.NE.AND P0, PT, R24, 0x2, PT ;  /* 0x000000021800780c */ /* 0x000fc60003f05270 */
[----:B0-----:R-:W-:Y:S01]  /*155a0*/  IMAD R4, R2, UR4, R7 ;  /* 0x0000000402047c24 */ /* 0x001fe2000f8e0207 */
[----:B------:R-:W-:Y:S01]  /*155b0*/  SEL R28, RZ, 0x1, P0 ;  /* 0x00000001ff1c7807 */ /* 0x000fe20000000000 */
[----:B------:R-:W-:Y:S01]  /*155c0*/  IMAD.MOV.U32 R25, RZ, RZ, R6 ;  /* 0x000000ffff197224 */ /* 0x000fe200078e0006 */
[----:B------:R-:W-:Y:S02]  /*155d0*/  SEL R24, R24, RZ, P0 ;  /* 0x000000ff18187207 */ /* 0x000fe40000000000 */
[----:B------:R-:W-:Y:S02]  /*155e0*/  LOP3.LUT R28, R20, R28, RZ, 0x3c, !PT ;  /* 0x0000001c141c7212 */ /* 0x000fe400078e3cff */
[----:B---3--:R-:W-:Y:S01]  /*155f0*/  SHF.R.S32.HI R27, RZ, 0x1f, R0 ;  /* 0x0000001fff1b7819 */ /* 0x008fe20000011400 */
[----:B------:R-:W-:Y:S06]  /*15600*/  @!P3 BRA `(.L_x_1476) ;  /* 0x000000000004b947 */ /* 0x000fec0003800000 */
[----:B------:R-:W-:Y:S01]  /*15610*/  BPT.TRAP 0x1 ;  /* 0x000000040000795c */ /* 0x000fe20000300000 */
.L_x_1476:
[----:B------:R-:W-:Y:S01]  /*15620*/  IMAD R6, R24, 0x8, R22 ;  /* 0x0000000818067824 */ /* 0x000fe200078e0216 */
[----:B------:R-:W-:Y:S01]  /*15630*/  SHF.L.U32 R3, R28, 0x1f, RZ ;  /* 0x0000001f1c037819 */ /* 0x000fe200000006ff */
[----:B------:R-:W-:Y:S03]  /*15640*/  BSSY B1, `(.L_x_1477) ;  /* 0x0000003000017945 */ /* 0x000fe60003800000 */
[----:B------:R-:W0:Y:S02]  /*15650*/  SYNCS.PHASECHK.TRANS64.TRYWAIT P0, [R6+URZ+0x28840], R3 ;  /* 0x02884003060075a7 */ /* 0x000e24000800017f */
[----:B0-----:R-:W-:Y:S05]  /*15660*/  @!P0 BRA `(.L_x_1478) ;  /* 0x0000003c00cc8947 */ /* 0x001fea0003800000 */
.L_x_1565:
[----:B------:R-:W-:Y:S05]  /*15670*/  BSYNC B1 ;  /* 0x0000000000017941 */ /* 0x000fea0003800000 */
.L_x_1477:
        /* <DEDUP_REMOVED lines=71> */
.L_x_1583:
        /* <DEDUP_REMOVED lines=9> */
.L_x_1480:
        /* <DEDUP_REMOVED lines=11> */
.L_x_1481:
[----:B------:R1:W-:Y:S01]  /*15c30*/  SYNCS.ARRIVE.TRANS64.A1T0 RZ, [R6+URZ+0x28830], RZ ;  /* 0x028830ff06ff79a7 */ /* 0x0003e2000810003f */
[----:B------:R-:W-:Y:S05]  /*15c40*/  @!P4 BRA `(.L_x_1482) ;  /* 0x000000000004c947 */ /* 0x000fea0003800000 */
[----:B------:R-:W-:Y:S01]  /*15c50*/  BPT.TRAP 0x1 ;  /* 0x000000040000795c */ /* 0x000fe20000300000 */
.L_x_1482:
[----:B------:R-:W-:Y:S01]  /*15c60*/  SHF.L.U32 R2, R20, 0x1f, RZ ;  /* 0x0000001f14027819 */ /* 0x000fe200000006ff */
[----:B-1----:R-:W-:Y:S01]  /*15c70*/  IMAD R6, R10, 0x8, R22 ;  /* 0x000000080a067824 */ /* 0x002fe200078e0216 */
[----:B------:R-:W-:Y:S03]  /*15c80*/  BSSY B1, `(.L_x_1483) ;  /* 0x0000003000017945 */ /* 0x000fe60003800000 */
[----:B------:R-:W1:Y:S02]  /*15c90*/  SYNCS.PHASECHK.TRANS64.TRYWAIT P0, [R6+URZ+0x28860], R2 ;  /* 0x02886002060075a7 */ /* 0x000e64000800017f */
[----:B-1----:R-:W-:Y:S05]  /*15ca0*/  @!P0 BRA `(.L_x_1484) ;  /* 0x00000040009c8947 */ /* 0x002fea0003800000 */
.L_x_1584:
[----:B------:R-:W-:Y:S05]  /*15cb0*/  BSYNC B1 ;  /* 0x0000000000017941 */ /* 0x000fea0003800000 */
.L_x_1483:
[----:B------:R-:W3:Y:S01]  /*15cc0*/  S2R R3, SR_TID.X ;  /* 0x0000000000037919 */ /* 0x000ee20000002100 */
[----:B------:R-:W-:Y:S01]  /*15cd0*/  UMOV UR4, 0xffffffff ;  /* 0xffffffff00047882 */ /* 0x000fe20000000000 */
[----:B------:R-:W-:Y:S02]  /*15ce0*/  IMAD R8, R31, -0x80, R35 ;  /* 0xffffff801f087824 */ /* 0x000fe400078e0223 */
[----:B0-----:R-:W-:Y:S01]  /*15cf0*/  IMAD R7, R10, 0x4000, R34 ;  /* 0x000040000a077824 */ /* 0x001fe200078e0222 */
[----:B---3--:R-:W-:-:S04]  /*15d00*/  LOP3.LUT R3, R3, 0x7f, RZ, 0xc0, !PT ;  /* 0x0000007f03037812 */ /* 0x008fc800078ec0ff */
[----:B------:R-:W-:-:S05]  /*15d10*/  SHF.R.U32.HI R3, RZ, 0x3, R3 ;  /* 0x00000003ff037819 */ /* 0x000fca0000011603 */
[----:B------:R-:W-:Y:S01]  /*15d20*/  IMAD.IADD R8, R8, 0x1, -R3 ;  /* 0x0000000108087824 */ /* 0x000fe200078e0a03 */
[----:B------:R-:W-:Y:S06]  /*15d30*/  BRA.DIV UR4, `(.L_x_1485) ;  /* 0x00000042048c7947 */ /* 0x000fec000b800000 */
[----:B-1----:R-:W0:Y:S01]  /*15d40*/  SHFL.IDX PT, R2, R17, RZ, 0x181f ;  /* 0x00181fff11027589 */ /* 0x002e2200000e0000 */
[----:B------:R-:W-:-:S03]  /*15d50*/  IMAD R7, R7, 0x2, R22 ;  /* 0x0000000207077824 */ /* 0x000fc600078e0216 */
[----:B------:R-:W1:Y:S04]  /*15d60*/  SHFL.IDX PT, R3, R23, RZ, 0x181f ;  /* 0x00181fff17037589 */ /* 0x000e6800000e0000 */
[----:B--2---:R-:W-:Y:S01]  /*15d70*/  SHFL.IDX PT, R14, R17, 0x7, 0x181f ;  /* 0x00f81f00110e7f89 */ /* 0x004fe200000e0000 */
        /* <DEDUP_REMOVED lines=49> */
[----:B0-----:R-:W-:-:S05]  /*16090*/  IADD3 R2, P0, R2, R5, RZ ;  /* 0x0000000502027210 */ /* 0x001fca0007f1e0ff */
[----:B-1----:R-:W-:Y:S01]  /*160a0*/  IMAD.X R3, RZ, RZ, R3, P0 ;  /* 0x000000ffff037224 */ /* 0x002fe200000e0603 */
[----:B------:R-:W-:-:S13]  /*160b0*/  ISETP.LT.OR P0, PT, R8, 0x61, P2 ;  /* 0x000000610800780c */ /* 0x000fda0001701670 */
[----:B------:R0:W-:Y:S01]  /*160c0*/  LDGSTS.E.BYPASS.LTC128B.128 [R7+0x3400], desc[UR54][R2.64], !P0 ;  /* 0x0340000002077fae */ /* 0x0001e2000c101d76 */
[----:B------:R-:W-:-:S13]  /*160d0*/  ISETP.LT.OR P0, PT, R8, 0x61, P1 ;  /* 0x000000610800780c */ /* 0x000fda0000f01670 */
[----:B--2---:R0:W-:Y:S02]  /*160e0*/  LDGSTS.E.BYPASS.LTC128B.128 [R7+0x7400], desc[UR54][R2.64+0x80], !P0 ;  /* 0x0740008002077fae */ /* 0x0041e4000c101d76 */
.L_x_1602:
        /* <DEDUP_REMOVED lines=29> */
.L_x_1486:
        /* <DEDUP_REMOVED lines=11> */
.L_x_1487:
[C---:B------:R-:W-:Y:S01]  /*16370*/  ISETP.GT.AND P0, PT, R25.reuse, R36, PT ;  /* 0x000000241900720c */ /* 0x040fe20003f04270 */
[----:B------:R0:W-:Y:S01]  /*16380*/  SYNCS.ARRIVE.TRANS64.A1T0 RZ, [R6+URZ+0x28850], RZ ;  /* 0x028850ff06ff79a7 */ /* 0x0001e2000810003f */
[----:B------:R-:W-:Y:S02]  /*16390*/  IMAD.MOV.U32 R10, RZ, RZ, R24 ;  /* 0x000000ffff0a7224 */ /* 0x000fe400078e0018 */
[----:B------:R-:W-:Y:S02]  /*163a0*/  IMAD.MOV.U32 R20, RZ, RZ, R28 ;  /* 0x000000ffff147224 */ /* 0x000fe400078e001c */
[----:B------:R-:W-:Y:S02]  /*163b0*/  IMAD.MOV.U32 R31, RZ, RZ, R25 ;  /* 0x000000ffff1f7224 */ /* 0x000fe400078e0019 */
[----:B0-----:R-:W-:-:S05]  /*163c0*/  VIADD R6, R25, 0xffffffff ;  /* 0xffffffff19067836 */ /* 0x001fca0000000000 */
[----:B------:R-:W-:Y:S05]  /*163d0*/  @P0 BRA `(.L_x_1488) ;  /* 0xffffffec00ec0947 */ /* 0x000fea000383ffff */
.L_x_1475:
[----:B------:R-:W-:Y:S05]  /*163e0*/  BSYNC B0 ;  /* 0x0000000000007941 */ /* 0x000fea0003800000 */
.L_x_1474:
        /* <DEDUP_REMOVED lines=17> */
.L_x_1490:
[----:B------:R-:W-:Y:S05]  /*16500*/  BSYNC B0 ;  /* 0x0000000000007941 */ /* 0x000fea0003800000 */
.L_x_1489:
[----:B------:R-:W-:-:S05]  /*16510*/  IMAD.U32 R0, RZ, RZ, UR36 ;  /* 0x00000024ff007e24 */ /* 0x000fca000f8e00ff */
[----:B------:R-:W-:-:S13]  /*16520*/  ISETP.NE.AND P0, PT, R0, 0x3, PT ;  /* 0x000000030000780c */ /* 0x000fda0003f05270 */
[----:B------:R-:W-:Y:S05]  /*16530*/  @!P0 BRA `(.L_x_1491) ;  /* 0x0000000000048947 */ /* 0x000fea0003800000 */
[----:B------:R-:W-:Y:S01]  /*16540*/  BPT.TRAP 0x1 ;  /* 0x000000040000795c */ /* 0x000fe20000300000 */
.L_x_1491:
[----:B------:R-:W-:Y:S01]  /*16550*/  IMAD R0, R24, 0x8, R22 ;  /* 0x0000000818007824 */ /* 0x000fe200078e0216 */
[----:B0-----:R-:W-:Y:S01]  /*16560*/  SHF.L.U32 R3, R28, 0x1f, RZ ;  /* 0x0000001f1c037819 */ /* 0x001fe200000006ff */
[----:B------:R-:W-:Y:S01]  /*16570*/  BSSY B0, `(.L_x_1492) ;  /* 0x0000004000007945 */ /* 0x000fe20003800000 */
[----:B------:R-:W-:Y:S02]  /*16580*/  IMAD R6, R25, -0x80, R35 ;  /* 0xffffff8019067824 */ /* 0x000fe400078e0223 */
[----:B------:R-:W0:Y:S02]  /*16590*/  SYNCS.PHASECHK.TRANS64.TRYWAIT P0, [R0+URZ+0x28860], R3 ;  /* 0x02886003000075a7 */ /* 0x000e24000800017f */
[----:B0-----:R-:W-:Y:S05]  /*165a0*/  @!P0 BRA `(.L_x_1493) ;  /* 0x0000004000f88947 */ /* 0x001fea0003800000 */
.L_x_1603:
[----:B------:R-:W-:Y:S05]  /*165b0*/  BSYNC B0 ;  /* 0x0000000000007941 */ /* 0x000fea0003800000 */
.L_x_1492:
        /* <DEDUP_REMOVED lines=70> */
.L_x_1621:
        /* <DEDUP_REMOVED lines=11> */
.L_x_1495:
        /* <DEDUP_REMOVED lines=11> */
.L_x_1496:
[----:B------:R0:W-:Y:S01]  /*16b80*/  SYNCS.ARRIVE.TRANS64.A1T0 RZ, [R0+URZ+0x28850], RZ ;  /* 0x028850ff00ff79a7 */ /* 0x0001e2000810003f */
[----:B------:R-:W-:-:S05]  /*16b90*/  VIADD R24, R24, 0x1 ;  /* 0x0000000118187836 */ /* 0x000fca0000000000 */
[----:B------:R-:W-:-:S04]  /*16ba0*/  ISETP.NE.AND P0, PT, R24, 0x2, PT ;  /* 0x000000021800780c */ /* 0x000fc80003f05270 */
[----:B------:R-:W-:Y:S02]  /*16bb0*/  SEL R3, RZ, 0x1, P0 ;  /* 0x00000001ff037807 */ /* 0x000fe40000000000 */
[----:B------:R-:W-:Y:S02]  /*16bc0*/  SEL R24, R24, RZ, P0 ;  /* 0x000000ff18187207 */ /* 0x000fe40000000000 */
[----:B0-----:R-:W-:-:S07]  /*16bd0*/  LOP3.LUT R28, R28, R3, RZ, 0x3c, !PT ;  /* 0x000000031c1c7212 */ /* 0x001fce00078e3cff */
.L_x_1453:
[----:B------:R-:W-:Y:S05]  /*16be0*/  BSYNC B7 ;  /* 0x0000000000077941 */ /* 0x000fea0003800000 */
.L_x_1451:
[----:B------:R-:W-:-:S13]  /*16bf0*/  LOP3.LUT P0, RZ, R26, 0x40, RZ, 0xc0, !PT ;  /* 0x000000401aff7812 */ /* 0x000fda000780c0ff */
[----:B------:R-:W-:Y:S05]  /*16c00*/  @!P0 BRA `(.L_x_1497) ;  /* 0x0000000000248947 */ /* 0x000fea0003800000 */
[----:B------:R-:W-:Y:S05]  /*16c10*/  WARPSYNC.ALL ;  /* 0x0000000000007948 */ /* 0x000fea0003800000 */
[----:B------:R-:W1:Y:S08]  /*16c20*/  S2UR UR5, SR_CgaCtaId ;  /* 0x00000000000579c3 */ /* 0x000e700000008800 */
[----:B------:R-:W-:Y:S06]  /*16c30*/  BAR.SYNC.DEFER_BLOCKING 0x5, 0x180 ;  /* 0x0146000000007b1d */ /* 0x000fec0000010000 */
[----:B------:R-:W-:-:S02]  /*16c40*/  UMOV UR4, 0x400 ;  /* 0x0000040000047882 */ /* 0x000fc40000000000 */
[----:B-1----:R-:W-:-:S06]  /*16c50*/  ULEA UR4, UR5, UR4, 0x18 ;  /* 0x0000000405047291 */ /* 0x002fcc000f8ec03f */
[----:B------:R-:W-:-:S05]  /*16c60*/  IMAD.U32 R22, RZ, RZ, UR4 ;  /* 0x00000004ff167e24 */ /* 0x000fca000f8e00ff */
[----:B------:R3:W4:Y:S01]  /*16c70*/  LDS.128 R16, [R22+0x288d0] ;  /* 0x0288d00016107984 */ /* 0x0007220000000c00 */
[----:B------:R-:W-:Y:S06]  /*16c80*/  BAR.ARV 0x4, 0x180 ;  /* 0x0106000000007b1d */ /* 0x000fec0000002000 */
[----:B------:R-:W-:Y:S05]  /*16c90*/  BRA `(.L_x_1498) ;  /* 0x0000000800cc7947 */ /* 0x000fea0003800000 */
.L_x_1497:
        /* <DEDUP_REMOVED lines=36> */
.L_x_1631:
[----:B------:R-:W-:Y:S02]  /*16ee0*/  ULDC UR4, c[0x0][0xc38] ;  /* 0x00030e0000047ab9 */ /* 0x000fe40000000800 */
[----:B------:R-:W-:-:S04]  /*16ef0*/  IMAD.U32 R7, RZ, RZ, UR4 ;  /* 0x00000004ff077e24 */ /* 0x000fc8000f8e00ff */
[----:B--2---:R-:W-:-:S04]  /*16f00*/  IMAD R3, R14, R7, RZ ;  /* 0x000000070e037224 */ /* 0x004fc800078e02ff */
[----:B------:R-:W-:-:S05]  /*16f10*/  IMAD.IADD R8, R0, 0x1, R3 ;  /* 0x0000000100087824 */ /* 0x000fca00078e0203 */
[----:B------:R-:W-:-:S13]  /*16f20*/  ISETP.GT.AND P6, PT, R8, R5, PT ;  /* 0x000000050800720c */ /* 0x000fda0003fc4270 */
[----:B------:R-:W-:Y:S05]  /*16f30*/  @P6 BRA `(.L_x_1500) ;  /* 0x00000000009c6947 */ /* 0x000fea0003800000 */
.L_x_1505:
        /* <DEDUP_REMOVED lines=14> */
.L_x_1503:
[----:B------:R-:W-:Y:S05]  /*17020*/  BSYNC B0 ;  /* 0x0000000000007941 */ /* 0x000fea0003800000 */
.L_x_1502:
[----:B------:R-:W-:-:S03]  /*17030*/  UMOV UR4, 0xffffffff ;  /* 0xffffffff00047882 */ /* 0x000fc60000000000 */
[----:B------:R-:W-:Y:S05]  /*17040*/  BRA.DIV UR4, `(.L_x_1504) ;  /* 0x0000004a04047947 */ /* 0x000fea000b800000 */
[----:B-----5:R-:W3:Y:S02]  /*17050*/  SHFL.UP PT, R14, R4, 0x1, RZ ;  /* 0x04200000040e7989 */ /* 0x020ee400000e00ff */
[----:B---3--:R-:W-:-:S05]  /*17060*/  SEL R13, R14, RZ, P1 ;  /* 0x000000ff0e0d7207 */ /* 0x008fca0000800000 */
[----:B------:R-:W-:-:S05]  /*17070*/  IMAD.IADD R13, R4, 0x1, R13 ;  /* 0x00000001040d7824 */ /* 0x000fca00078e020d */
[----:B------:R-:W3:Y:S02]  /*17080*/  SHFL.UP PT, R14, R13, 0x2, RZ ;  /* 0x044000000d0e7989 */ /* 0x000ee400000e00ff */
[----:B---3--:R-:W-:-:S05]  /*17090*/  SEL R0, R14, RZ, P2 ;  /* 0x000000ff0e007207 */ /* 0x008fca0001000000 */
[----:B------:R-:W-:-:S05]  /*170a0*/  IMAD.IADD R0, R13, 0x1, R0 ;  /* 0x000000010d007824 */ /* 0x000fca00078e0200 */
        /* <DEDUP_REMOVED lines=10> */
.L_x_1639:
[----:B------:R-:W-:Y:S02]  /*17150*/  ULDC UR4, c[0x0][0xc38] ;  /* 0x00030e0000047ab9 */ /* 0x000fe40000000800 */
[----:B------:R-:W-:-:S04]  /*17160*/  IMAD.U32 R7, RZ, RZ, UR4 ;  /* 0x00000004ff077e24 */ /* 0x000fc8000f8e00ff */
[----:B--2---:R-:W-:-:S04]  /*17170*/  IMAD R3, R14, R7, RZ ;  /* 0x000000070e037224 */ /* 0x004fc800078e02ff */
[----:B------:R-:W-:-:S05]  /*17180*/  IMAD.IADD R8, R3, 0x1, R8 ;  /* 0x0000000103087824 */ /* 0x000fca00078e0208 */
[----:B------:R-:W-:-:S13]  /*17190*/  ISETP.GT.AND P6, PT, R8, R5, PT ;  /* 0x000000050800720c */ /* 0x000fda0003fc4270 */
[----:B------:R-:W-:Y:S05]  /*171a0*/  @!P6 BRA `(.L_x_1505) ;  /* 0xfffffffc0064e947 */ /* 0x000fea000383ffff */
.L_x_1500:
        /* <DEDUP_REMOVED lines=8> */
.L_x_1643:
[----:B------:R-:W-:Y:S01]  /*17230*/  ISETP.NE.AND P0, PT, R0, RZ, PT ;  /* 0x000000ff0000720c */ /* 0x000fe20003f05270 */
[----:B------:R-:W-:-:S12]  /*17240*/  IMAD.MOV.U32 R14, RZ, RZ, RZ ;  /* 0x000000ffff0e7224 */ /* 0x000fd800078e00ff */
[----:B------:R-:W-:Y:S05]  /*17250*/  @!P0 BRA `(.L_x_1507) ;  /* 0x0000000000108947 */ /* 0x000fea0003800000 */
[----:B------:R-:W-:Y:S01]  /*17260*/  UMOV UR4, 0xffffffff ;  /* 0xffffffff00047882 */ /* 0x000fe20000000000 */
[----:B------:R-:W-:Y:S02]  /*17270*/  VIADD R12, R8, 0xffffffff ;  /* 0xffffffff080c7836 */ /* 0x000fe40000000000 */
[----:B------:R-:W-:Y:S05]  /*17280*/  BRA.DIV UR4, `(.L_x_1508) ;  /* 0x0000004a04787947 */ /* 0x000fea000b800000 */
[----:B------:R4:W0:Y:S02]  /*17290*/  SHFL.IDX PT, R14, R6, R12, 0x1f ;  /* 0x00001f0c060e7589 */ /* 0x00082400000e0000 */
.L_x_1507:
[----:B------:R-:W5:Y:S01]  /*172a0*/  LDC.64 R2, c[0x0][0xc90] ;  /* 0x00032400ff027b82 */ /* 0x000f620000000a00 */
[----:B------:R-:W-:-:S04]  /*172b0*/  IMAD.IADD R19, R8, 0x1, R19 ;  /* 0x0000000108137824 */ /* 0x000fc800078e0213 */
[----:B-----5:R-:W-:-:S05]  /*172c0*/  IMAD.WIDE R2, R19, 0x4, R2 ;  /* 0x0000000413027825 */ /* 0x020fca00078e0202 */
[----:B-1--4-:R1:W3:Y:S01]  /*172d0*/  LDG.E R6, desc[UR54][R2.64] ;  /* 0x0000003602067981 */ /* 0x0122e2000c1e1900 */
[----:B0-----:R-:W-:-:S04]  /*172e0*/  IMAD R16, R14, R7, R16 ;  /* 0x000000070e107224 */ /* 0x001fc800078e0210 */
[----:B------:R-:W-:Y:S02]  /*172f0*/  IMAD.IADD R5, R5, 0x1, -R16 ;  /* 0x0000000105057824 */ /* 0x000fe400078e0a10 */
[----:B-1----:R-:W-:Y:S02]  /*17300*/  IMAD.MOV.U32 R2, RZ, RZ, RZ ;  /* 0x000000ffff027224 */ /* 0x002fe400078e00ff */
[----:B---3--:R-:W-:-:S05]  /*17310*/  IMAD R0, R4, R6, RZ ;  /* 0x0000000604007224 */ /* 0x008fca00078e02ff */
[----:B--2---:R-:W-:-:S04]  /*17320*/  IABS R8, R0 ;  /* 0x0000000000087213 */ /* 0x004fc80000000000 */
[----:B------:R-:W0:Y:S08]  /*17330*/  I2F.RP R9, R8 ;  /* 0x0000000800097306 */ /* 0x000e300000209400 */
[----:B0-----:R-:W0:Y:S02]  /*17340*/  MUFU.RCP R9, R9 ;  /* 0x0000000900097308 */ /* 0x001e240000001000 */
[----:B0-----:R-:W-:Y:S01]  /*17350*/  VIADD R10, R9, 0xffffffe ;  /* 0x0ffffffe090a7836 */ /* 0x001fe20000000000 */
[----:B------:R-:W-:-:S05]  /*17360*/  IABS R9, R0 ;  /* 0x0000000000097213 */ /* 0x000fca0000000000 */
[----:B------:R-:W0:Y:S01]  /*17370*/  F2I.FTZ.U32.TRUNC.NTZ R3, R10 ;  /* 0x0000000a00037305 */ /* 0x000e22000021f000 */
[----:B------:R-:W-:Y:S02]  /*17380*/  IMAD.MOV R9, RZ, RZ, -R9 ;  /* 0x000000ffff097224 */ /* 0x000fe400078e0a09 */
[----:B0-----:R-:W-:-:S04]  /*17390*/  IMAD.MOV R11, RZ, RZ, -R3 ;  /* 0x000000ffff0b7224 */ /* 0x001fc800078e0a03 */
[----:B------:R-:W-:-:S04]  /*173a0*/  IMAD R11, R11, R8, RZ ;  /* 0x000000080b0b7224 */ /* 0x000fc800078e02ff */
[----:B------:R-:W-:Y:S01]  /*173b0*/  IMAD.HI.U32 R2, R3, R11, R2 ;  /* 0x0000000b03027227 */ /* 0x000fe200078e0002 */
[----:B------:R-:W-:-:S05]  /*173c0*/  IABS R3, R5 ;  /* 0x0000000500037213 */ /* 0x000fca0000000000 */
        /* <DEDUP_REMOVED lines=12> */
[----:B------:R-:W-:Y:S02]  /*17490*/  IMAD R8, R6, R2, RZ ;  /* 0x0000000206087224 */ /* 0x000fe400078e02ff */
[----:B------:R-:W-:Y:S02]  /*174a0*/  IMAD.MOV R2, RZ, RZ, -R2 ;  /* 0x000000ffff027224 */ /* 0x000fe400078e0a02 */
[----:B------:R-:W-:Y:S02]  /*174b0*/  IMAD.MOV R3, RZ, RZ, -R8 ;  /* 0x000000ffff037224 */ /* 0x000fe400078e0a08 */
[----:B------:R-:W-:Y:S02]  /*174c0*/  IMAD R11, R0, R2, R5 ;  /* 0x00000002000b7224 */ /* 0x000fe400078e0205 */
[----:B------:R-:W-:Y:S01]  /*174d0*/  IMAD.MOV.U32 R2, RZ, RZ, RZ ;  /* 0x000000ffff027224 */ /* 0x000fe200078e00ff */
[----:B------:R-:W-:-:S04]  /*174e0*/  VIADDMNMX R6, R3, R7, R6, PT ;  /* 0x0000000703067246 */ /* 0x000fc80003800106 */
[----:B------:R-:W-:-:S04]  /*174f0*/  IABS R7, R6 ;  /* 0x0000000600077213 */ /* 0x000fc80000000000 */
[----:B------:R-:W0:Y:S08]  /*17500*/  I2F.RP R9, R7 ;  /* 0x0000000700097306 */ /* 0x000e300000209400 */
[----:B0-----:R-:W0:Y:S02]  /*17510*/  MUFU.RCP R9, R9 ;  /* 0x0000000900097308 */ /* 0x001e240000001000 */
[----:B0-----:R-:W-:-:S06]  /*17520*/  VIADD R3, R9, 0xffffffe ;  /* 0x0ffffffe09037836 */ /* 0x001fcc0000000000 */
[----:B------:R-:W0:Y:S02]  /*17530*/  F2I.FTZ.U32.TRUNC.NTZ R3, R3 ;  /* 0x0000000300037305 */ /* 0x000e24000021f000 */
[----:B0-----:R-:W-:-:S04]  /*17540*/  IMAD.MOV R0, RZ, RZ, -R3 ;  /* 0x000000ffff007224 */ /* 0x001fc800078e0a03 */
[----:B------:R-:W-:Y:S01]  /*17550*/  IMAD R5, R0, R7, RZ ;  /* 0x0000000700057224 */ /* 0x000fe200078e02ff */
[----:B------:R-:W-:-:S03]  /*17560*/  IABS R0, R6 ;  /* 0x0000000600007213 */ /* 0x000fc60000000000 */
[----:B------:R-:W-:Y:S01]  /*17570*/  IMAD.HI.U32 R2, R3, R5, R2 ;  /* 0x0000000503027227 */ /* 0x000fe200078e0002 */
[----:B------:R-:W-:-:S03]  /*17580*/  IABS R5, R11 ;  /* 0x0000000b00057213 */ /* 0x000fc60000000000 */
[----:B------:R-:W-:Y:S02]  /*17590*/  IMAD.MOV R0, RZ, RZ, -R0 ;  /* 0x000000ffff007224 */ /* 0x000fe400078e0a00 */
[----:B------:R-:W-:-:S04]  /*175a0*/  IMAD.HI.U32 R2, R2, R5, RZ ;  /* 0x0000000502027227 */ /* 0x000fc800078e00ff */
[----:B------:R-:W-:Y:S02]  /*175b0*/  IMAD R0, R2, R0, R5 ;  /* 0x0000000002007224 */ /* 0x000fe400078e0205 */
[----:B------:R-:W-:-:S03]  /*175c0*/  IMAD.IADD R3, R11, 0x1, R8 ;  /* 0x000000010b037824 */ /* 0x000fc600078e0208 */
        /* <DEDUP_REMOVED lines=9> */
[----:B------:R-:W-:Y:S01]  /*17660*/  @!P1 LOP3.LUT R2, RZ, R6, RZ, 0x33, !PT ;  /* 0x00000006ff029212 */ /* 0x000fe200078e33ff */
[----:B------:R-:W-:-:S03]  /*17670*/  IMAD.MOV R6, RZ, RZ, -R6 ;  /* 0x000000ffff067224 */ /* 0x000fc600078e0a06 */
[----:B------:R-:W-:Y:S01]  /*17680*/  LOP3.LUT R17, RZ, R2, RZ, 0x33, !PT ;  /* 0x00000002ff117212 */ /* 0x000fe200078e33ff */
[----:B------:R-:W-:-:S04]  /*17690*/  IMAD R18, R2, R6, R3 ;  /* 0x0000000602127224 */ /* 0x000fc800078e0203 */
[----:B------:R-:W-:Y:S01]  /*176a0*/  IMAD.IADD R17, R4, 0x1, R17 ;  /* 0x0000000104117824 */ /* 0x000fe200078e0211 */
[----:B------:R-:W-:Y:S06]  /*176b0*/  BRA `(.L_x_1509) ;  /* 0x00000000001c7947 */ /* 0x000fec0003800000 */
.L_x_1501:
[----:B------:R-:W-:Y:S01]  /*176c0*/  UMOV UR4, URZ ;  /* 0x0000003f00047c82 */ /* 0x000fe20008000000 */
[----:B------:R-:W-:Y:S01]  /*176d0*/  UMOV UR5, URZ ;  /* 0x0000003f00057c82 */ /* 0x000fe20008000000 */
[----:B------:R-:W-:Y:S01]  /*176e0*/  ULDC UR6, c[0x0][0xc3c] ;  /* 0x00030f0000067ab9 */ /* 0x000fe20000000800 */
[----:B------:R-:W-:Y:S02]  /*176f0*/  IMAD.MOV.U32 R16, RZ, RZ, R5 ;  /* 0x000000ffff107224 */ /* 0x000fe400078e0005 */
[----:B------:R-:W-:Y:S02]  /*17700*/  IMAD.U32 R17, RZ, RZ, UR4 ;  /* 0x00000004ff117e24 */ /* 0x000fe4000f8e00ff */
[----:B------:R-:W-:Y:S02]  /*17710*/  IMAD.U32 R18, RZ, RZ, UR5 ;  /* 0x00000005ff127e24 */ /* 0x000fe4000f8e00ff */
[----:B------:R-:W-:-:S07]  /*17720*/  IMAD.U32 R19, RZ, RZ, UR6 ;  /* 0x00000006ff137e24 */ /* 0x000fce000f8e00ff */
.L_x_1509:
[----:B------:R-:W2:Y:S01]  /*17730*/  S2R R0, SR_TID.X ;  /* 0x0000000000007919 */ /* 0x000ea20000002100 */
        /* <DEDUP_REMOVED lines=9> */
.L_x_1498:
[----:B------:R-:W-:Y:S02]  /*177d0*/  ULDC UR4, c[0x0][0xc3c] ;  /* 0x00030f0000047ab9 */ /* 0x000fe40000000800 */
[----:B----4-:R-:W-:-:S13]  /*177e0*/  ISETP.GE.AND P0, PT, R19, UR4, PT ;  /* 0x0000000413007c0c */ /* 0x010fda000bf06270 */
[----:B------:R-:W-:Y:S05]  /*177f0*/  @!P0 BRA `(.L_x_1510) ;  /* 0xffffffb4000c8947 */ /* 0x000fea000383ffff */
[----:B------:R-:W-:Y:S05]  /*17800*/  BSYNC B8 ;  /* 0x0000000000087941 */ /* 0x000fea0003800000 */
.L_x_1439:
[----:B-1----:R-:W4:Y:S01]  /*17810*/  LDL.LU R0, [R1+0x18] ;  /* 0x0000180001007983 */ /* 0x002f220000300800 */
[----:B------:R-:W-:Y:S01]  /*17820*/  BSSY B0, `(.L_x_1511) ;  /* 0x000000b000007945 */ /* 0x000fe20003800000 */
[----:B------:R-:W1:Y:S01]  /*17830*/  S2R R5, SR_CgaCtaId ;  /* 0x0000000000057919 */ /* 0x000e620000008800 */
[----:B----4-:R-:W-:-:S05]  /*17840*/  VIADD R0, R0, 0x1 ;  /* 0x0000000100007836 */ /* 0x010fca0000000000 */
        /* <DEDUP_REMOVED lines=8> */
.L_x_1646:
[----:B------:R-:W-:Y:S05]  /*178d0*/  BSYNC B0 ;  /* 0x0000000000007941 */ /* 0x000fea0003800000 */
.L_x_1511:
[----:B------:R-:W-:-:S03]  /*178e0*/  UMOV UR4, 0xffffffff ;  /* 0xffffffff00047882 */ /* 0x000fc60000000000 */
[----:B------:R-:W-:Y:S05]  /*178f0*/  BRA.DIV UR4, `(.L_x_1513) ;  /* 0x0000004604147947 */ /* 0x000fea000b800000 */
[----:B-1----:R-:W1:Y:S02]  /*17900*/  S2R R0, SR_TID.X ;  /* 0x0000000000007919 */ /* 0x002e640000002100 */
[----:B-1----:R-:W-:-:S04]  /*17910*/  SHF.R.U32.HI R0, RZ, 0x5, R0 ;  /* 0x00000005ff007819 */ /* 0x002fc80000011600 */
[----:B------:R-:W-:-:S05]  /*17920*/  LOP3.LUT R0, R0, 0x3, RZ, 0xc0, !PT ;  /* 0x0000000300007812 */ /* 0x000fca00078ec0ff */
[----:B------:R1:W4:Y:S02]  /*17930*/  SHFL.IDX PT, R14, R0, RZ, 0x1f ;  /* 0x00001fff000e7589 */ /* 0x00032400000e0000 */
.L_x_1649:
[----:B----4-:R-:W-:Y:S01]  /*17940*/  ISETP.NE.AND P0, PT, R14, RZ, PT ;  /* 0x000000ff0e00720c */ /* 0x010fe20003f05270 */
[----:B------:R-:W-:-:S12]  /*17950*/  BSSY B0, `(.L_x_1514) ;  /* 0x0000024000007945 */ /* 0x000fd80003800000 */
[----:B------:R-:W-:Y:S05]  /*17960*/  @P0 BRA `(.L_x_1515) ;  /* 0x0000000000880947 */ /* 0x000fea0003800000 */
[----:B------:R-:W-:-:S03]  /*17970*/  UMOV UR4, 0xffffffff ;  /* 0xffffffff00047882 */ /* 0x000fc60000000000 */
[----:B------:R-:W-:Y:S05]  /*17980*/  BRA.DIV UR4, `(.L_x_1516) ;  /* 0x0000004604247947 */ /* 0x000fea000b800000 */
[----:B------:R-:W-:-:S13]  /*17990*/  ELECT P6, URZ, PT ;  /* 0x00000000003f782f */ /* 0x000fda00038c0000 */
.L_x_1652:
[----:B------:R-:W-:Y:S05]  /*179a0*/  @!P6 BRA `(.L_x_1515) ;  /* 0x000000000078e947 */ /* 0x000fea0003800000 */
[----:B------:R-:W-:-:S06]  /*179b0*/  ULOP3.LUT UR4, UR43, 0x2, URZ, 0xfc, !UPT ;  /* 0x000000022b047892 */ /* 0x000fcc000f8efc3f */
[----:B-1----:R-:W-:-:S05]  /*179c0*/  IMAD.U32 R0, RZ, RZ, UR4 ;  /* 0x00000004ff007e24 */ /* 0x002fca000f8e00ff */
[----:B------:R-:W-:-:S13]  /*179d0*/  ISETP.NE.AND P0, PT, R0, 0x3, PT ;  /* 0x000000030000780c */ /* 0x000fda0003f05270 */
[----:B------:R-:W-:Y:S05]  /*179e0*/  @!P0 BRA `(.L_x_1517) ;  /* 0x0000000000048947 */ /* 0x000fea0003800000 */
[----:B------:R-:W-:Y:S01]  /*179f0*/  BPT.TRAP 0x1 ;  /* 0x000000040000795c */ /* 0x000fe20000300000 */
.L_x_1517:
[----:B------:R-:W-:Y:S01]  /*17a00*/  IMAD R5, R24, 0x8, R7 ;  /* 0x0000000818057824 */ /* 0x000fe200078e0207 */
[----:B------:R-:W-:Y:S01]  /*17a10*/  SHF.L.U32 R0, R28, 0x1f, RZ ;  /* 0x0000001f1c007819 */ /* 0x000fe200000006ff */
[----:B------:R-:W-:-:S03]  /*17a20*/  VIADD R24, R24, 0x1 ;  /* 0x0000000118187836 */ /* 0x000fc60000000000 */
[----:B------:R-:W1:Y:S02]  /*17a30*/  SYNCS.PHASECHK.TRANS64.TRYWAIT P1, [R5+URZ+0x28840], R0 ;  /* 0x02884000050075a7 */ /* 0x000e64000802017f */
[----:B------:R-:W-:-:S04]  /*17a40*/  ISETP.NE.AND P2, PT, R24, 0x2, PT ;  /* 0x000000021800780c */ /* 0x000fc80003f45270 */
[----:B------:R-:W-:Y:S01]  /*17a50*/  SEL R3, RZ, 0x1, P2 ;  /* 0x00000001ff037807 */ /* 0x000fe20001000000 */
[----:B-1----:R-:W-:Y:S08]  /*17a60*/  @!P1 BRA `(.L_x_1518) ;  /* 0x00000044000c9947 */ /* 0x002ff00003800000 */
.L_x_1653:
[----:B------:R-:W-:Y:S02]  /*17a70*/  SEL R24, R24, RZ, P2 ;  /* 0x000000ff18187207 */ /* 0x000fe40001000000 */
[----:B------:R-:W-:Y:S01]  /*17a80*/  LOP3.LUT R2, R28, R3, RZ, 0x3c, !PT ;  /* 0x000000031c027212 */ /* 0x000fe200078e3cff */
[----:B------:R-:W-:Y:S06]  /*17a90*/  @!P0 BRA `(.L_x_1519) ;  /* 0x0000000000048947 */ /* 0x000fec0003800000 */
[----:B------:R-:W-:Y:S01]  /*17aa0*/  BPT.TRAP 0x1 ;  /* 0x000000040000795c */ /* 0x000fe20000300000 */
.L_x_1519:
[----:B------:R-:W-:Y:S01]  /*17ab0*/  IMAD R3, R24, 0x8, R7 ;  /* 0x0000000818037824 */ /* 0x000fe200078e0207 */
[----:B------:R-:W-:-:S04]  /*17ac0*/  SHF.L.U32 R2, R2, 0x1f, RZ ;  /* 0x0000001f02027819 */ /* 0x000fc800000006ff */
[----:B------:R-:W4:Y:S02]  /*17ad0*/  SYNCS.PHASECHK.TRANS64.TRYWAIT P1, [R3+URZ+0x28840], R2 ;  /* 0x02884002030075a7 */ /* 0x000f24000802017f */
[----:B----4-:R-:W-:Y:S05]  /*17ae0*/  @!P1 BRA `(.L_x_1520) ;  /* 0x0000004400009947 */ /* 0x010fea0003800000 */
.L_x_1654:
[----:B------:R-:W-:Y:S05]  /*17af0*/  @!P0 BRA `(.L_x_1521) ;  /* 0x0000000000048947 */ /* 0x000fea0003800000 */
[----:B------:R-:W-:Y:S01]  /*17b00*/  BPT.TRAP 0x1 ;  /* 0x000000040000795c */ /* 0x000fe20000300000 */
.L_x_1521:
[----:B------:R-:W5:Y:S02]  /*17b10*/  SYNCS.PHASECHK.TRANS64.TRYWAIT P1, [R5+URZ+0x28860], R0 ;  /* 0x02886000050075a7 */ /* 0x000f64000802017f */
[----:B-----5:R-:W-:Y:S05]  /*17b20*/  @!P1 BRA `(.L_x_1522) ;  /* 0x0000004400049947 */ /* 0x020fea0003800000 */
.L_x_1655:
[----:B------:R-:W-:Y:S05]  /*17b30*/  @!P0 BRA `(.L_x_1523) ;  /* 0x0000000000048947 */ /* 0x000fea0003800000 */
[----:B------:R-:W-:Y:S01]  /*17b40*/  BPT.TRAP 0x1 ;  /* 0x000000040000795c */ /* 0x000fe20000300000 */
.L_x_1523:
[----:B------:R0:W0:Y:S02]  /*17b50*/  SYNCS.PHASECHK.TRANS64.TRYWAIT P0, [R3+URZ+0x28860], R2 ;  /* 0x02886002030075a7 */ /* 0x000024000800017f */
[----:B0-----:R-:W-:Y:S05]  /*17b60*/  @!P0 NANOSLEEP.SYNCS 0x989680 ;  /* 0x009896800000895d */ /* 0x001fea0003900000 */
[----:B------:R-:W0:Y:S02]  /*17b70*/  @!P0 SYNCS.PHASECHK.TRANS64 P0, [R3+URZ+0x28860], R2 ;  /* 0x02886002030085a7 */ /* 0x000e24000800007f */
[----:B0-----:R-:W-:Y:S05]  /*17b80*/  @!P0 BRA `(.L_x_1523) ;  /* 0xfffffffc00f08947 */ /* 0x001fea000383ffff */
.L_x_1515:
[----:B------:R-:W-:Y:S05]  /*17b90*/  BSYNC B0 ;  /* 0x0000000000007941 */ /* 0x000fea0003800000 */
.L_x_1514:
[----:B------:R-:W-:Y:S05]  /*17ba0*/  EXIT ;  /* 0x000000000000794d */ /* 0x000fea0003800000 */
.L_x_1333:
[----:B0-----:R-:W-:-:S04]  /*17bb0*/  IMAD.U32 R3, RZ, RZ, UR41 ;  /* 0x00000029ff037e24 */ /* 0x001fc8000f8e00ff */
[----:B------:R0:W1:Y:S03]  /*17bc0*/  SYNCS.PHASECHK.TRANS64.TRYWAIT P1, [R3+URZ+0x28800], R0 ;  /* 0x02880000030075a7 */ /* 0x000066000802017f */
[----:B-1----:R-:W-:Y:S05]  /*17bd0*/  @!P1 NANOSLEEP.SYNCS 0x989680 ;  /* 0x009896800000995d */ /* 0x002fea0003900000 */
[----:B------:R-:W1:Y:S02]  /*17be0*/  @!P1 SYNCS.PHASECHK.TRANS64 P1, [R3+URZ+0x28800], R0 ;  /* 0x02880000030095a7 */ /* 0x000e64000802007f */
[----:B-1----:R-:W-:Y:S05]  /*17bf0*/  @!P1 BRA `(.L_x_1333) ;  /* 0xfffffffc00ec9947 */ /* 0x002fea000383ffff */
[----:B------:R-:W-:Y:S05]  /*17c00*/  BRA `(.L_x_1524) ;  /* 0xfffffe9c00d47947 */ /* 0x000fea000383ffff */
.L_x_1337:
[----:B-1----:R1:W2:Y:S02]  /*17c10*/  SYNCS.PHASECHK.TRANS64.TRYWAIT P1, [R9+URZ+0x28830], R0 ;  /* 0x02883000090075a7 */ /* 0x0022a4000802017f */
[----:B--2---:R-:W-:Y:S05]  /*17c20*/  @!P1 NANOSLEEP.SYNCS 0x989680 ;  /* 0x009896800000995d */ /* 0x004fea0003900000 */
[----:B------:R-:W2:Y:S02]  /*17c30*/  @!P1 SYNCS.PHASECHK.TRANS64 P1, [R9+URZ+0x28830], R0 ;  /* 0x02883000090095a7 */ /* 0x000ea4000802007f */
[----:B--2---:R-:W-:Y:S05]  /*17c40*/  @!P1 BRA `(.L_x_1337) ;  /* 0xfffffffc00f09947 */ /* 0x004fea000383ffff */
[----:B------:R-:W-:Y:S05]  /*17c50*/  BRA `(.L_x_1336) ;  /* 0xfffffe9c00f07947 */ /* 0x000fea000383ffff */
.L_x_1354:
[----:B-1----:R-:W-:-:S04]  /*17c60*/  IMAD.U32 R4, RZ, RZ, UR6 ;  /* 0x00000006ff047e24 */ /* 0x002fc8000f8e00ff */
[----:B------:R1:W2:Y:S03]  /*17c70*/  SYNCS.PHASECHK.TRANS64.TRYWAIT P1, [R4+URZ+0x28830], R3 ;  /* 0x02883003040075a7 */ /* 0x0002a6000802017f */
[----:B--2---:R-:W-:Y:S05]  /*17c80*/  @!P1 NANOSLEEP.SYNCS 0x989680 ;  /* 0x009896800000995d */ /* 0x004fea0003900000 */
[----:B------:R-:W2:Y:S02]  /*17c90*/  @!P1 SYNCS.PHASECHK.TRANS64 P1, [R4+URZ+0x28830], R3 ;  /* 0x02883003040095a7 */ /* 0x000ea4000802007f */
[----:B--2---:R-:W-:Y:S05]  /*17ca0*/  @!P1 BRA `(.L_x_1354) ;  /* 0xfffffffc00ec9947 */ /* 0x004fea000383ffff */
[----:B------:R-:W-:Y:S05]  /*17cb0*/  BRA `(.L_x_1351) ;  /* 0xfffffed800c87947 */ /* 0x000fea000383ffff */
.L_x_1358:
[----:B-1----:R-:W-:-:S04]  /*17cc0*/  IMAD.U32 R4, RZ, RZ, UR6 ;  /* 0x00000006ff047e24 */ /* 0x002fc8000f8e00ff */
[----:B------:R1:W2:Y:S03]  /*17cd0*/  SYNCS.PHASECHK.TRANS64.TRYWAIT P1, [R4+URZ+0x28850], R3 ;  /* 0x02885003040075a7 */ /* 0x0002a6000802017f */
[----:B--2---:R-:W-:Y:S05]  /*17ce0*/  @!P1 NANOSLEEP.SYNCS 0x989680 ;  /* 0x009896800000995d */ /* 0x004fea0003900000 */
[----:B------:R-:W2:Y:S02]  /*17cf0*/  @!P1 SYNCS.PHASECHK.TRANS64 P1, [R4+URZ+0x28850], R3 ;  /* 0x02885003040095a7 */ /* 0x000ea4000802007f */
[----:B--2---:R-:W-:Y:S05]  /*17d00*/  @!P1 BRA `(.L_x_1358) ;  /* 0xfffffffc00ec9947 */ /* 0x004fea000383ffff */
[----:B------:R-:W-:Y:S05]  /*17d10*/  BRA `(.L_x_1355) ;  /* 0xfffffedc00947947 */ /* 0x000fea000383ffff */
.L_x_1377:
[----:B-1----:R-:W-:-:S04]  /*17d20*/  IMAD.U32 R4, RZ, RZ, UR6 ;  /* 0x00000006ff047e24 */ /* 0x002fc8000f8e00ff */
[----:B------:R1:W2:Y:S03]  /*17d30*/  SYNCS.PHASECHK.TRANS64.TRYWAIT P1, [R4+URZ+0x28830], R3 ;  /* 0x02883003040075a7 */ /* 0x0002a6000802017f */
[----:B--2---:R-:W-:Y:S05]  /*17d40*/  @!P1 NANOSLEEP.SYNCS 0x989680 ;  /* 0x009896800000995d */ /* 0x004fea0003900000 */
[----:B------:R-:W2:Y:S02]  /*17d50*/  @!P1 SYNCS.PHASECHK.TRANS64 P1, [R4+URZ+0x28830], R3 ;  /* 0x02883003040095a7 */ /* 0x000ea4000802007f */
[----:B--2---:R-:W-:Y:S05]  /*17d60*/  @!P1 BRA `(.L_x_1377) ;  /* 0xfffffffc00ec9947 */ /* 0x004fea000383ffff */
[----:B------:R-:W-:Y:S05]  /*17d70*/  BRA `(.L_x_1374) ;  /* 0xffffff1400907947 */ /* 0x000fea000383ffff */
.L_x_1381:
[----:B-1----:R-:W-:-:S04]  /*17d80*/  IMAD.U32 R4, RZ, RZ, UR6 ;  /* 0x00000006ff047e24 */ /* 0x002fc8000f8e00ff */
[----:B------:R1:W2:Y:S03]  /*17d90*/  SYNCS.PHASECHK.TRANS64.TRYWAIT P1, [R4+URZ+0x28850], R3 ;  /* 0x02885003040075a7 */ /* 0x0002a6000802017f */
[----:B--2---:R-:W-:Y:S05]  /*17da0*/  @!P1 NANOSLEEP.SYNCS 0x989680 ;  /* 0x009896800000995d */ /* 0x004fea0003900000 */
[----:B------:R-:W2:Y:S02]  /*17db0*/  @!P1 SYNCS.PHASECHK.TRANS64 P1, [R4+URZ+0x28850], R3 ;  /* 0x02885003040095a7 */ /* 0x000ea4000802007f */
[----:B--2---:R-:W-:Y:S05]  /*17dc0*/  @!P1 BRA `(.L_x_1381) ;  /* 0xfffffffc00ec9947 */ /* 0x004fea000383ffff */
[----:B------:R-:W-:Y:S05]  /*17dd0*/  BRA `(.L_x_1378) ;  /* 0xffffff18005c7947 */ /* 0x000fea000383ffff */
.L_x_1389:
[----:B-1----:R-:W-:-:S04]  /*17de0*/  IMAD.U32 R4, RZ, RZ, UR6 ;  /* 0x00000006ff047e24 */ /* 0x002fc8000f8e00ff */
[----:B------:R1:W2:Y:S03]  /*17df0*/  SYNCS.PHASECHK.TRANS64.TRYWAIT P1, [R4+URZ+0x28830], R3 ;  /* 0x02883003040075a7 */ /* 0x0002a6000802017f */
[----:B--2---:R-:W-:Y:S05]  /*17e00*/  @!P1 NANOSLEEP.SYNCS 0x989680 ;  /* 0x009896800000995d */ /* 0x004fea0003900000 */
[----:B------:R-:W2:Y:S02]  /*17e10*/  @!P1 SYNCS.PHASECHK.TRANS64 P1, [R4+URZ+0x28830], R3 ;  /* 0x02883003040095a7 */ /* 0x000ea4000802007f */
[----:B--2---:R-:W-:Y:S05]  /*17e20*/  @!P1 BRA `(.L_x_1389) ;  /* 0xfffffffc00ec9947 */ /* 0x004fea000383ffff */
[----:B------:R-:W-:Y:S05]  /*17e30*/  BRA `(.L_x_1386) ;  /* 0xffffff3c00847947 */ /* 0x000fea000383ffff */
.L_x_1393:
[----:B-1----:R-:W-:-:S04]  /*17e40*/  IMAD.U32 R4, RZ, RZ, UR6 ;  /* 0x00000006ff047e24 */ /* 0x002fc8000f8e00ff */
[----:B------:R1:W2:Y:S03]  /*17e50*/  SYNCS.PHASECHK.TRANS64.TRYWAIT P1, [R4+URZ+0x28850], R3 ;  /* 0x02885003040075a7 */ /* 0x0002a6000802017f */
[----:B--2---:R-:W-:Y:S05]  /*17e60*/  @!P1 NANOSLEEP.SYNCS 0x989680 ;  /* 0x009896800000995d */ /* 0x004fea0003900000 */
[----:B------:R-:W2:Y:S02]  /*17e70*/  @!P1 SYNCS.PHASECHK.TRANS64 P1, [R4+URZ+0x28850], R3 ;  /* 0x02885003040095a7 */ /* 0x000ea4000802007f */
[----:B--2---:R-:W-:Y:S05]  /*17e80*/  @!P1 BRA `(.L_x_1393) ;  /* 0xfffffffc00ec9947 */ /* 0x004fea000383ffff */
[----:B------:R-:W-:Y:S05]  /*17e90*/  BRA `(.L_x_1390) ;  /* 0xffffff4000447947 */ /* 0x000fea000383ffff */
.L_x_1408:
[----:B-1----:R-:W-:-:S04]  /*17ea0*/  IMAD.U32 R6, RZ, RZ, UR5 ;  /* 0x00000005ff067e24 */ /* 0x002fc8000f8e00ff */
[----:B------:R1:W2:Y:S03]  /*17eb0*/  SYNCS.PHASECHK.TRANS64.TRYWAIT P1, [R6+URZ+0x28850], R5 ;  /* 0x02885005060075a7 */ /* 0x0002a6000802017f */
[----:B--2---:R-:W-:Y:S05]  /*17ec0*/  @!P1 NANOSLEEP.SYNCS 0x989680 ;  /* 0x009896800000995d */ /* 0x004fea0003900000 */
[----:B------:R-:W2:Y:S02]  /*17ed0*/  @!P1 SYNCS.PHASECHK.TRANS64 P1, [R6+URZ+0x28850], R5 ;  /* 0x02885005060095a7 */ /* 0x000ea4000802007f */
[----:B--2---:R-:W-:Y:S05]  /*17ee0*/  @!P1 BRA `(.L_x_1408) ;  /* 0xfffffffc00ec9947 */ /* 0x004fea000383ffff */
[----:B------:R-:W-:Y:S05]  /*17ef0*/  BRA `(.L_x_1407) ;  /* 0xffffff74006c7947 */ /* 0x000fea000383ffff */
.L_x_1459:
        /* <DEDUP_REMOVED lines=8> */
[----:B0----5:R-:W-:Y:S05]  /*17f80*/  WARPSYNC.COLLECTIVE R15, `(.L_x_1526) ;  /* 0x000000000f087348 */ /* 0x021fea0003c00000 */
[----:B------:R1:W2:Y:S02]  /*17f90*/  SHFL.IDX P6, R14, R13, R12, R11 ;  /* 0x0000000c0d0e7389 */ /* 0x0002a400000c000b */
[----:B012--5:R-:W-:Y:S01]  /*17fa0*/  ENDCOLLECTIVE ;  /* 0x000000000000791b */ /* 0x027fe20003800000 */
.L_x_1526:
[----:B------:R-:W-:Y:S05]  /*17fb0*/  BSYNC B0 ;  /* 0x0000000000007941 */ /* 0x000fea0003800000 */
.L_x_1525:
[----:B------:R-:W-:Y:S05]  /*17fc0*/  BRA `(.L_x_1527) ;  /* 0xffffffbc00347947 */ /* 0x000fea000383ffff */
.L_x_1462:
[----:B0-----:R0:W1:Y:S02]  /*17fd0*/  SYNCS.PHASECHK.TRANS64.TRYWAIT P0, [R7+URZ+0x28840], R2 ;  /* 0x02884002070075a7 */ /* 0x001064000800017f */
[----:B-1----:R-:W-:Y:S05]  /*17fe0*/  @!P0 NANOSLEEP.SYNCS 0x989680 ;  /* 0x009896800000895d */ /* 0x002fea0003900000 */
[----:B------:R-:W1:Y:S02]  /*17ff0*/  @!P0 SYNCS.PHASECHK.TRANS64 P0, [R7+URZ+0x28840], R2 ;  /* 0x02884002070085a7 */ /* 0x000e64000800007f */
[----:B-1----:R-:W-:Y:S05]  /*18000*/  @!P0 BRA `(.L_x_1462) ;  /* 0xfffffffc00f08947 */ /* 0x002fea000383ffff */
[----:B------:R-:W-:Y:S05]  /*18010*/  BRA `(.L_x_1528) ;  /* 0xffffffbc00907947 */ /* 0x000fea000383ffff */
.L_x_1463:
        /* <DEDUP_REMOVED lines=8> */
.L_x_1530:
[----:B------:R-:W-:Y:S05]  /*180a0*/  BSYNC B0 ;  /* 0x0000000000007941 */ /* 0x000fea0003800000 */
.L_x_1529:
        /* <DEDUP_REMOVED lines=9> */
.L_x_1531:
[----:B------:R-:W-:Y:S02]  /*18140*/  IMAD.MOV.U32 R13, RZ, RZ, R0 ;  /* 0x000000ffff0d7224 */ /* 0x000fe400078e0000 */
[----:B------:R-:W-:Y:S02]  /*18150*/  IMAD.MOV.U32 R12, RZ, RZ, 0x1 ;  /* 0x00000001ff0c7424 */ /* 0x000fe400078e00ff */
[----:B------:R-:W-:-:S07]  /*18160*/  IMAD.MOV.U32 R3, RZ, RZ, R14 ;  /* 0x000000ffff037224 */ /* 0x000fce00078e000e */
[----:B------:R-:W-:Y:S05]  /*18170*/  WARPSYNC.COLLECTIVE R15, `(.L_x_1532) ;  /* 0x000000000f087348 */ /* 0x000fea0003c00000 */
[----:B------:R0:W1:Y:S02]  /*18180*/  SHFL.IDX P6, R14, R13, R12, R11 ;  /* 0x0000000c0d0e7389 */ /* 0x00006400000c000b */
[----:B01----:R-:W-:Y:S01]  /*18190*/  ENDCOLLECTIVE ;  /* 0x000000000000791b */ /* 0x003fe20003800000 */
.L_x_1532:
        /* <DEDUP_REMOVED lines=16> */
.L_x_1533:
[----:B------:R-:W-:Y:S02]  /*182a0*/  @P1 IMAD R8, R5, 0x2, R22 ;  /* 0x0000000205081824 */ /* 0x000fe400078e0216 */
[----:B------:R-:W-:Y:S02]  /*182b0*/  IMAD.MOV.U32 R13, RZ, RZ, R0 ;  /* 0x000000ffff0d7224 */ /* 0x000fe400078e0000 */
[----:B------:R-:W-:Y:S02]  /*182c0*/  IMAD.MOV.U32 R12, RZ, RZ, 0x2 ;  /* 0x00000002ff0c7424 */ /* 0x000fe400078e00ff */
[----:B------:R-:W-:-:S07]  /*182d0*/  IMAD.MOV.U32 R3, RZ, RZ, R14 ;  /* 0x000000ffff037224 */ /* 0x000fce00078e000e */
[----:B------:R-:W-:Y:S05]  /*182e0*/  WARPSYNC.COLLECTIVE R15, `(.L_x_1534) ;  /* 0x000000000f087348 */ /* 0x000fea0003c00000 */
[----:B------:R0:W1:Y:S02]  /*182f0*/  SHFL.IDX P6, R14, R13, R12, R11 ;  /* 0x0000000c0d0e7389 */ /* 0x00006400000c000b */
[----:B01----:R-:W-:Y:S01]  /*18300*/  ENDCOLLECTIVE ;  /* 0x000000000000791b */ /* 0x003fe20003800000 */
.L_x_1534:
        /* <DEDUP_REMOVED lines=16> */
.L_x_1535:
[----:B------:R-:W-:Y:S02]  /*18410*/  @P1 IMAD R8, R5, 0x2, R22 ;  /* 0x0000000205081824 */ /* 0x000fe400078e0216 */
[----:B------:R-:W-:Y:S02]  /*18420*/  IMAD.MOV.U32 R13, RZ, RZ, R0 ;  /* 0x000000ffff0d7224 */ /* 0x000fe400078e0000 */
[----:B------:R-:W-:Y:S02]  /*18430*/  IMAD.MOV.U32 R12, RZ, RZ, 0x3 ;  /* 0x00000003ff0c7424 */ /* 0x000fe400078e00ff */
[----:B------:R-:W-:-:S07]  /*18440*/  IMAD.MOV.U32 R3, RZ, RZ, R14 ;  /* 0x000000ffff037224 */ /* 0x000fce00078e000e */
[----:B------:R-:W-:Y:S05]  /*18450*/  WARPSYNC.COLLECTIVE R15, `(.L_x_1536) ;  /* 0x000000000f087348 */ /* 0x000fea0003c00000 */
[----:B------:R0:W1:Y:S02]  /*18460*/  SHFL.IDX P6, R14, R13, R12, R11 ;  /* 0x0000000c0d0e7389 */ /* 0x00006400000c000b */
[----:B01----:R-:W-:Y:S01]  /*18470*/  ENDCOLLECTIVE ;  /* 0x000000000000791b */ /* 0x003fe20003800000 */
.L_x_1536:
        /* <DEDUP_REMOVED lines=16> */
.L_x_1537:
[----:B------:R-:W-:Y:S02]  /*18580*/  @P1 IMAD R8, R5, 0x2, R22 ;  /* 0x0000000205081824 */ /* 0x000fe400078e0216 */
[----:B------:R-:W-:Y:S02]  /*18590*/  IMAD.MOV.U32 R13, RZ, RZ, R0 ;  /* 0x000000ffff0d7224 */ /* 0x000fe400078e0000 */
[----:B------:R-:W-:Y:S02]  /*185a0*/  IMAD.MOV.U32 R12, RZ, RZ, 0x4 ;  /* 0x00000004ff0c7424 */ /* 0x000fe400078e00ff */
[----:B------:R-:W-:-:S07]  /*185b0*/  IMAD.MOV.U32 R3, RZ, RZ, R14 ;  /* 0x000000ffff037224 */ /* 0x000fce00078e000e */
[----:B------:R-:W-:Y:S05]  /*185c0*/  WARPSYNC.COLLECTIVE R15, `(.L_x_1538) ;  /* 0x000000000f087348 */ /* 0x000fea0003c00000 */
[----:B------:R0:W1:Y:S02]  /*185d0*/  SHFL.IDX P6, R14, R13, R12, R11 ;  /* 0x0000000c0d0e7389 */ /* 0x00006400000c000b */
[----:B01----:R-:W-:Y:S01]  /*185e0*/  ENDCOLLECTIVE ;  /* 0x000000000000791b */ /* 0x003fe20003800000 */
.L_x_1538:
        /* <DEDUP_REMOVED lines=16> */
.L_x_1539:
[----:B------:R-:W-:Y:S02]  /*186f0*/  @P1 IMAD R8, R5, 0x2, R22 ;  /* 0x0000000205081824 */ /* 0x000fe400078e0216 */
[----:B------:R-:W-:Y:S02]  /*18700*/  IMAD.MOV.U32 R13, RZ, RZ, R0 ;  /* 0x000000ffff0d7224 */ /* 0x000fe400078e0000 */
[----:B------:R-:W-:Y:S02]  /*18710*/  IMAD.MOV.U32 R12, RZ, RZ, 0x5 ;  /* 0x00000005ff0c7424 */ /* 0x000fe400078e00ff */
[----:B------:R-:W-:-:S07]  /*18720*/  IMAD.MOV.U32 R3, RZ, RZ, R14 ;  /* 0x000000ffff037224 */ /* 0x000fce00078e000e */
[----:B------:R-:W-:Y:S05]  /*18730*/  WARPSYNC.COLLECTIVE R15, `(.L_x_1540) ;  /* 0x000000000f087348 */ /* 0x000fea0003c00000 */
[----:B------:R0:W1:Y:S02]  /*18740*/  SHFL.IDX P6, R14, R13, R12, R11 ;  /* 0x0000000c0d0e7389 */ /* 0x00006400000c000b */
[----:B01----:R-:W-:Y:S01]  /*18750*/  ENDCOLLECTIVE ;  /* 0x000000000000791b */ /* 0x003fe20003800000 */
.L_x_1540:
        /* <DEDUP_REMOVED lines=16> */
.L_x_1541:
[----:B------:R-:W-:Y:S02]  /*18860*/  @P1 IMAD R8, R5, 0x2, R22 ;  /* 0x0000000205081824 */ /* 0x000fe400078e0216 */
[----:B------:R-:W-:Y:S02]  /*18870*/  IMAD.MOV.U32 R13, RZ, RZ, R0 ;  /* 0x000000ffff0d7224 */ /* 0x000fe400078e0000 */
[----:B------:R-:W-:Y:S02]  /*18880*/  IMAD.MOV.U32 R12, RZ, RZ, 0x6 ;  /* 0x00000006ff0c7424 */ /* 0x000fe400078e00ff */
[----:B------:R-:W-:-:S07]  /*18890*/  IMAD.MOV.U32 R3, RZ, RZ, R14 ;  /* 0x000000ffff037224 */ /* 0x000fce00078e000e */
[----:B------:R-:W-:Y:S05]  /*188a0*/  WARPSYNC.COLLECTIVE R15, `(.L_x_1542) ;  /* 0x000000000f087348 */ /* 0x000fea0003c00000 */
[----:B------:R0:W1:Y:S02]  /*188b0*/  SHFL.IDX P6, R14, R13, R12, R11 ;  /* 0x0000000c0d0e7389 */ /* 0x00006400000c000b */
[----:B01----:R-:W-:Y:S01]  /*188c0*/  ENDCOLLECTIVE ;  /* 0x000000000000791b */ /* 0x003fe20003800000 */
.L_x_1542:
        /* <DEDUP_REMOVED lines=16> */
.L_x_1543:
[----:B------:R-:W-:Y:S02]  /*189d0*/  @P1 IMAD R8, R5, 0x2, R22 ;  /* 0x0000000205081824 */ /* 0x000fe400078e0216 */
[----:B------:R-:W-:Y:S02]  /*189e0*/  IMAD.MOV.U32 R13, RZ, RZ, R0 ;  /* 0x000000ffff0d7224 */ /* 0x000fe400078e0000 */
[----:B------:R-:W-:Y:S02]  /*189f0*/  IMAD.MOV.U32 R12, RZ, RZ, 0x7 ;  /* 0x00000007ff0c7424 */ /* 0x000fe400078e00ff */
[----:B------:R-:W-:-:S07]  /*18a00*/  IMAD.MOV.U32 R3, RZ, RZ, R14 ;  /* 0x000000ffff037224 */ /* 0x000fce00078e000e */
[----:B------:R-:W-:Y:S05]  /*18a10*/  WARPSYNC.COLLECTIVE R15, `(.L_x_1544) ;  /* 0x000000000f087348 */ /* 0x000fea0003c00000 */
[----:B------:R0:W1:Y:S02]  /*18a20*/  SHFL.IDX P6, R14, R13, R12, R11 ;  /* 0x0000000c0d0e7389 */ /* 0x00006400000c000b */
[----:B01----:R-:W-:Y:S01]  /*18a30*/  ENDCOLLECTIVE ;  /* 0x000000000000791b */ /* 0x003fe20003800000 */
.L_x_1544:
        /* <DEDUP_REMOVED lines=10> */
.L_x_1545:
[----:B------:R-:W-:Y:S01]  /*18ae0*/  @!PT LDS RZ, [RZ] ;  /* 0x00000000fffff984 */ /* 0x000fe20000000800 */
[----:B------:R-:W-:Y:S01]  /*18af0*/  @!PT LDS RZ, [RZ] ;  /* 0x00000000fffff984 */ /* 0x000fe20000000800 */
[----:B------:R-:W-:Y:S01]  /*18b00*/  @!PT LDS RZ, [RZ] ;  /* 0x00000000fffff984 */ /* 0x000fe20000000800 */
[----:B------:R-:W-:Y:S04]  /*18b10*/  @P1 LDGSTS.E.BYPASS.LTC128B.128 [R8+0x1b400], desc[UR54][R2.64], !P3 ;  /* 0x1b40000002081fae */ /* 0x000fe8000d901d76 */
[----:B------:R0:W-:Y:S02]  /*18b20*/  @P1 LDGSTS.E.BYPASS.LTC128B.128 [R8+0x1f400], desc[UR54][R2.64+0x80], !P2 ;  /* 0x1f40008002081fae */ /* 0x0001e4000d101d76 */
[----:B0-----:R-:W-:Y:S01]  /*18b30*/  IMAD.MOV.U32 R2, RZ, RZ, R14 ;  /* 0x000000ffff027224 */ /* 0x001fe200078e000e */
[----:B------:R-:W-:Y:S06]  /*18b40*/  BRA `(.L_x_1546) ;  /* 0xffffffb800747947 */ /* 0x000fec000383ffff */
.L_x_1468:
[----:B------:R-:W-:Y:S02]  /*18b50*/  IMAD.MOV.U32 R13, RZ, RZ, R4 ;  /* 0x000000ffff0d7224 */ /* 0x000fe400078e0004 */
[----:B------:R-:W-:Y:S02]  /*18b60*/  IMAD.MOV.U32 R12, RZ, RZ, RZ ;  /* 0x000000ffff0c7224 */ /* 0x000fe400078e00ff */
[----:B------:R-:W-:Y:S02]  /*18b70*/  IMAD.MOV.U32 R11, RZ, RZ, 0x181f ;  /* 0x0000181fff0b7424 */ /* 0x000fe400078e00ff */
[----:B------:R-:W-:Y:S02]  /*18b80*/  IMAD.MOV.U32 R15, RZ, RZ, -0x1 ;  /* 0xffffffffff0f7424 */ /* 0x000fe400078e00ff */
[----:B------:R-:W-:Y:S02]  /*18b90*/  IMAD R31, R31, R5, RZ ;  /* 0x000000051f1f7224 */ /* 0x000fe400078e02ff */
[----:B------:R-:W-:-:S07]  /*18ba0*/  IMAD.IADD R27, R9, 0x1, R27 ;  /* 0x00000001091b7824 */ /* 0x000fce00078e021b */
[----:B-----5:R-:W-:Y:S05]  /*18bb0*/  WARPSYNC.COLLECTIVE R15, `(.L_x_1547) ;  /* 0x000000000f087348 */ /* 0x020fea0003c00000 */
[----:B------:R0:W1:Y:S02]  /*18bc0*/  SHFL.IDX P6, R14, R13, R12, R11 ;  /* 0x0000000c0d0e7389 */ /* 0x00006400000c000b */
[----:B01---5:R-:W-:Y:S01]  /*18bd0*/  ENDCOLLECTIVE ;  /* 0x000000000000791b */ /* 0x023fe20003800000 */
.L_x_1547:
[C---:B------:R-:W-:Y:S01]  /*18be0*/  VIADD R6, R27.reuse, 0x10 ;  /* 0x000000101b067836 */ /* 0x040fe20000000000 */
[----:B------:R-:W-:Y:S01]  /*18bf0*/  ISETP.GE.AND P2, PT, R27, R31, PT ;  /* 0x0000001f1b00720c */ /* 0x000fe20003f46270 */
[----:B------:R-:W-:Y:S02]  /*18c00*/  IMAD.MOV.U32 R13, RZ, RZ, R0 ;  /* 0x000000ffff0d7224 */ /* 0x000fe400078e0000 */
[----:B------:R-:W-:-:S10]  /*18c10*/  IMAD.MOV.U32 R2, RZ, RZ, R14 ;  /* 0x000000ffff027224 */ /* 0x000fd400078e000e */
[----:B------:R-:W-:Y:S05]  /*18c20*/  WARPSYNC.COLLECTIVE R15, `(.L_x_1548) ;  /* 0x000000000f087348 */ /* 0x000fea0003c00000 */
[----:B------:R0:W1:Y:S02]  /*18c30*/  SHFL.IDX P6, R14, R13, R12, R11 ;  /* 0x0000000c0d0e7389 */ /* 0x00006400000c000b */
[----:B01----:R-:W-:Y:S01]  /*18c40*/  ENDCOLLECTIVE ;  /* 0x000000000000791b */ /* 0x003fe20003800000 */
.L_x_1548:
        /* <DEDUP_REMOVED lines=8> */
.L_x_1549:
[----:B------:R-:W-:Y:S01]  /*18cd0*/  @!PT LDS RZ, [RZ] ;  /* 0x00000000fffff984 */ /* 0x000fe20000000800 */
[----:B------:R-:W-:Y:S01]  /*18ce0*/  @!PT LDS RZ, [RZ] ;  /* 0x00000000fffff984 */ /* 0x000fe20000000800 */
[----:B------:R-:W-:Y:S01]  /*18cf0*/  @!PT LDS RZ, [RZ] ;  /* 0x00000000fffff984 */ /* 0x000fe20000000800 */
[----:B------:R-:W-:Y:S04]  /*18d00*/  @!P2 LDGSTS.E.BYPASS.LTC128B.128 [R8+0x10400], desc[UR54][R2.64], !P0 ;  /* 0x104000000208afae */ /* 0x000fe8000c101d76 */
[----:B------:R0:W-:Y:S01]  /*18d10*/  @!P2 LDGSTS.E.BYPASS.LTC128B.128 [R8+0x14400], desc[UR54][R2.64+0x80], !P1 ;  /* 0x144000800208afae */ /* 0x0001e2000c901d76 */
[----:B------:R-:W-:Y:S01]  /*18d20*/  ISETP.GE.AND P2, PT, R6, R31, PT ;  /* 0x0000001f0600720c */ /* 0x000fe20003f46270 */
[----:B------:R-:W-:Y:S02]  /*18d30*/  VIADD R6, R27, 0x20 ;  /* 0x000000201b067836 */ /* 0x000fe40000000000 */
[----:B------:R-:W-:Y:S02]  /*18d40*/  IMAD.MOV.U32 R13, RZ, RZ, R0 ;  /* 0x000000ffff0d7224 */ /* 0x000fe400078e0000 */
[----:B0-----:R-:W-:-:S08]  /*18d50*/  IMAD.MOV.U32 R2, RZ, RZ, R14 ;  /* 0x000000ffff027224 */ /* 0x001fd000078e000e */
[----:B------:R-:W-:Y:S05]  /*18d60*/  WARPSYNC.COLLECTIVE R15, `(.L_x_1550) ;  /* 0x000000000f087348 */ /* 0x000fea0003c00000 */
[----:B------:R0:W1:Y:S02]  /*18d70*/  SHFL.IDX P6, R14, R13, R12, R11 ;  /* 0x0000000c0d0e7389 */ /* 0x00006400000c000b */
[----:B01----:R-:W-:Y:S01]  /*18d80*/  ENDCOLLECTIVE ;  /* 0x000000000000791b */ /* 0x003fe20003800000 */
.L_x_1550:
        /* <DEDUP_REMOVED lines=8> */
.L_x_1551:
[----:B------:R-:W-:-:S05]  /*18e10*/  @!P2 IMAD.MOV.U32 R3, RZ, RZ, R5 ;  /* 0x000000ffff03a224 */ /* 0x000fca00078e0005 */
        /* <DEDUP_REMOVED lines=12> */
.L_x_1552:
        /* <DEDUP_REMOVED lines=8> */
.L_x_1553:
        /* <DEDUP_REMOVED lines=13> */
.L_x_1554:
        /* <DEDUP_REMOVED lines=8> */
.L_x_1555:
        /* <DEDUP_REMOVED lines=13> */
.L_x_1556:
        /* <DEDUP_REMOVED lines=8> */
.L_x_1557:
        /* <DEDUP_REMOVED lines=13> */
.L_x_1558:
        /* <DEDUP_REMOVED lines=8> */
.L_x_1559:
[----:B------:R-:W-:-:S05]  /*19350*/  @!P2 IMAD.MOV.U32 R3, RZ, RZ, R5 ;  /* 0x000000ffff03a224 */ /* 0x000fca00078e0005 */
        /* <DEDUP_REMOVED lines=11> */
.L_x_1560:
        /* <DEDUP_REMOVED lines=8> */
.L_x_1561:
        /* <DEDUP_REMOVED lines=11> */
.L_x_1562:
[----:B------:R-:W-:Y:S05]  /*19540*/  BRA `(.L_x_1563) ;  /* 0xffffffb800e07947 */ /* 0x000fea000383ffff */
.L_x_1473:
[----:B0-----:R0:W1:Y:S02]  /*19550*/  SYNCS.PHASECHK.TRANS64.TRYWAIT P1, [R22+URZ+0x28820], R3 ;  /* 0x02882003160075a7 */ /* 0x001064000802017f */
[----:B-1----:R-:W-:Y:S05]  /*19560*/  @!P1 NANOSLEEP.SYNCS 0x989680 ;  /* 0x009896800000995d */ /* 0x002fea0003900000 */
[----:B------:R-:W1:Y:S02]  /*19570*/  @!P1 SYNCS.PHASECHK.TRANS64 P1, [R22+URZ+0x28820], R3 ;  /* 0x02882003160095a7 */ /* 0x000e64000802007f */
[----:B-1----:R-:W-:Y:S05]  /*19580*/  @!P1 BRA `(.L_x_1473) ;  /* 0xfffffffc00f09947 */ /* 0x002fea000383ffff */
[----:B------:R-:W-:Y:S05]  /*19590*/  BRA `(.L_x_1564) ;  /* 0xffffffbc00587947 */ /* 0x000fea000383ffff */
.L_x_1478:
[----:B0-----:R0:W1:Y:S02]  /*195a0*/  SYNCS.PHASECHK.TRANS64.TRYWAIT P0, [R6+URZ+0x28840], R3 ;  /* 0x02884003060075a7 */ /* 0x001064000800017f */
[----:B-1----:R-:W-:Y:S05]  /*195b0*/  @!P0 NANOSLEEP.SYNCS 0x989680 ;  /* 0x009896800000895d */ /* 0x002fea0003900000 */
[----:B------:R-:W1:Y:S02]  /*195c0*/  @!P0 SYNCS.PHASECHK.TRANS64 P0, [R6+URZ+0x28840], R3 ;  /* 0x02884003060085a7 */ /* 0x000e64000800007f */
[----:B-1----:R-:W-:Y:S05]  /*195d0*/  @!P0 BRA `(.L_x_1478) ;  /* 0xfffffffc00f08947 */ /* 0x002fea000383ffff */
[----:B------:R-:W-:Y:S05]  /*195e0*/  BRA `(.L_x_1565) ;  /* 0xffffffc000207947 */ /* 0x000fea000383ffff */
.L_x_1479:
[----:B------:R-:W-:Y:S01]  /*195f0*/  BSSY B1, `(.L_x_1566) ;  /* 0x0000008000017945 */ /* 0x000fe20003800000 */
[----:B------:R-:W-:Y:S02]  /*19600*/  IMAD.MOV.U32 R13, RZ, RZ, R9 ;  /* 0x000000ffff0d7224 */ /* 0x000fe400078e0009 */
[----:B------:R-:W-:Y:S02]  /*19610*/  IMAD.MOV.U32 R12, RZ, RZ, RZ ;  /* 0x000000ffff0c7224 */ /* 0x000fe400078e00ff */
[----:B------:R-:W-:Y:S02]  /*19620*/  IMAD.MOV.U32 R11, RZ, RZ, 0x181f ;  /* 0x0000181fff0b7424 */ /* 0x000fe400078e00ff */
[----:B------:R-:W-:-:S07]  /*19630*/  IMAD.MOV.U32 R15, RZ, RZ, -0x1 ;  /* 0xffffffffff0f7424 */ /* 0x000fce00078e00ff */
[----:B--2---:R-:W-:Y:S05]  /*19640*/  WARPSYNC.COLLECTIVE R15, `(.L_x_1567) ;  /* 0x000000000f087348 */ /* 0x004fea0003c00000 */
[----:B--2---:R0:W1:Y:S02]  /*19650*/  SHFL.IDX P6, R14, R13, R12, R11 ;  /* 0x0000000c0d0e7389 */ /* 0x00406400000c000b */
[----:B01----:R-:W-:Y:S01]  /*19660*/  ENDCOLLECTIVE ;  /* 0x000000000000791b */ /* 0x003fe20003800000 */
.L_x_1567:
[----:B------:R-:W-:Y:S05]  /*19670*/  BSYNC B1 ;  /* 0x0000000000017941 */ /* 0x000fea0003800000 */
.L_x_1566:
        /* <DEDUP_REMOVED lines=9> */
.L_x_1568:
[----:B------:R-:W-:Y:S02]  /*19710*/  IMAD R8, R8, 0x2, R22 ;  /* 0x0000000208087824 */ /* 0x000fe400078e0216 */
[----:B------:R-:W-:Y:S02]  /*19720*/  IMAD.MOV.U32 R13, RZ, RZ, R9 ;  /* 0x000000ffff0d7224 */ /* 0x000fe400078e0009 */
[----:B------:R-:W-:Y:S02]  /*19730*/  IMAD.MOV.U32 R12, RZ, RZ, 0x1 ;  /* 0x00000001ff0c7424 */ /* 0x000fe400078e00ff */
[----:B------:R-:W-:-:S07]  /*19740*/  IMAD.MOV.U32 R2, RZ, RZ, R14 ;  /* 0x000000ffff027224 */ /* 0x000fce00078e000e */
[----:B------:R-:W-:Y:S05]  /*19750*/  WARPSYNC.COLLECTIVE R15, `(.L_x_1569) ;  /* 0x000000000f087348 */ /* 0x000fea0003c00000 */
[----:B------:R0:W1:Y:S02]  /*19760*/  SHFL.IDX P6, R14, R13, R12, R11 ;  /* 0x0000000c0d0e7389 */ /* 0x00006400000c000b */
[----:B01----:R-:W-:Y:S01]  /*19770*/  ENDCOLLECTIVE ;  /* 0x000000000000791b */ /* 0x003fe20003800000 */
.L_x_1569:
        /* <DEDUP_REMOVED lines=12> */
.L_x_1570:
[----:B------:R-:W-:Y:S02]  /*19840*/  IMAD.MOV.U32 R13, RZ, RZ, R9 ;  /* 0x000000ffff0d7224 */ /* 0x000fe400078e0009 */
[----:B------:R-:W-:Y:S02]  /*19850*/  IMAD.MOV.U32 R12, RZ, RZ, 0x2 ;  /* 0x00000002ff0c7424 */ /* 0x000fe400078e00ff */
[----:B------:R-:W-:-:S07]  /*19860*/  IMAD.MOV.U32 R2, RZ, RZ, R14 ;  /* 0x000000ffff027224 */ /* 0x000fce00078e000e */
[----:B------:R-:W-:Y:S05]  /*19870*/  WARPSYNC.COLLECTIVE R15, `(.L_x_1571) ;  /* 0x000000000f087348 */ /* 0x000fea0003c00000 */
[----:B------:R0:W1:Y:S02]  /*19880*/  SHFL.IDX P6, R14, R13, R12, R11 ;  /* 0x0000000c0d0e7389 */ /* 0x00006400000c000b */
[----:B01----:R-:W-:Y:S01]  /*19890*/  ENDCOLLECTIVE ;  /* 0x000000000000791b */ /* 0x003fe20003800000 */
.L_x_1571:
        /* <DEDUP_REMOVED lines=12> */
.L_x_1572:
[----:B------:R-:W-:Y:S02]  /*19960*/  IMAD.MOV.U32 R13, RZ, RZ, R9 ;  /* 0x000000ffff0d7224 */ /* 0x000fe400078e0009 */
[----:B------:R-:W-:Y:S02]  /*19970*/  IMAD.MOV.U32 R12, RZ, RZ, 0x3 ;  /* 0x00000003ff0c7424 */ /* 0x000fe400078e00ff */
[----:B------:R-:W-:-:S07]  /*19980*/  IMAD.MOV.U32 R2, RZ, RZ, R14 ;  /* 0x000000ffff027224 */ /* 0x000fce00078e000e */
[----:B------:R-:W-:Y:S05]  /*19990*/  WARPSYNC.COLLECTIVE R15, `(.L_x_1573) ;  /* 0x000000000f087348 */ /* 0x000fea0003c00000 */
[----:B------:R0:W1:Y:S02]  /*199a0*/  SHFL.IDX P6, R14, R13, R12, R11 ;  /* 0x0000000c0d0e7389 */ /* 0x00006400000c000b */
[----:B01----:R-:W-:Y:S01]  /*199b0*/  ENDCOLLECTIVE ;  /* 0x000000000000791b */ /* 0x003fe20003800000 */
.L_x_1573:
        /* <DEDUP_REMOVED lines=12> */
.L_x_1574:
[----:B------:R-:W-:Y:S01]  /*19a80*/  IMAD.MOV.U32 R13, RZ, RZ, R9 ;  /* 0x000000ffff0d7224 */ /* 0x000fe200078e0009 */
[----:B------:R-:W-:Y:S01]  /*19a90*/  MOV R12, 0x4 ;  /* 0x00000004000c7802 */ /* 0x000fe20000000f00 */
[----:B------:R-:W-:-:S07]  /*19aa0*/  IMAD.MOV.U32 R2, RZ, RZ, R14 ;  /* 0x000000ffff027224 */ /* 0x000fce00078e000e */
[----:B------:R-:W-:Y:S05]  /*19ab0*/  WARPSYNC.COLLECTIVE R15, `(.L_x_1575) ;  /* 0x000000000f087348 */ /* 0x000fea0003c00000 */
[----:B------:R0:W1:Y:S02]  /*19ac0*/  SHFL.IDX P6, R14, R13, R12, R11 ;  /* 0x0000000c0d0e7389 */ /* 0x00006400000c000b */
[----:B01----:R-:W-:Y:S01]  /*19ad0*/  ENDCOLLECTIVE ;  /* 0x000000000000791b */ /* 0x003fe20003800000 */
.L_x_1575:
        /* <DEDUP_REMOVED lines=12> */
.L_x_1576:
[----:B------:R-:W-:Y:S02]  /*19ba0*/  IMAD.MOV.U32 R13, RZ, RZ, R9 ;  /* 0x000000ffff0d7224 */ /* 0x000fe400078e0009 */
[----:B------:R-:W-:Y:S02]  /*19bb0*/  IMAD.MOV.U32 R12, RZ, RZ, 0x5 ;  /* 0x00000005ff0c7424 */ /* 0x000fe400078e00ff */
[----:B------:R-:W-:-:S07]  /*19bc0*/  IMAD.MOV.U32 R2, RZ, RZ, R14 ;  /* 0x000000ffff027224 */ /* 0x000fce00078e000e */
[----:B------:R-:W-:Y:S05]  /*19bd0*/  WARPSYNC.COLLECTIVE R15, `(.L_x_1577) ;  /* 0x000000000f087348 */ /* 0x000fea0003c00000 */
[----:B------:R0:W1:Y:S02]  /*19be0*/  SHFL.IDX P6, R14, R13, R12, R11 ;  /* 0x0000000c0d0e7389 */ /* 0x00006400000c000b */
[----:B01----:R-:W-:Y:S01]  /*19bf0*/  ENDCOLLECTIVE ;  /* 0x000000000000791b */ /* 0x003fe20003800000 */
.L_x_1577:
        /* <DEDUP_REMOVED lines=12> */
.L_x_1578:
[----:B------:R-:W-:Y:S02]  /*19cc0*/  IMAD.MOV.U32 R13, RZ, RZ, R9 ;  /* 0x000000ffff0d7224 */ /* 0x000fe400078e0009 */
[----:B------:R-:W-:Y:S02]  /*19cd0*/  IMAD.MOV.U32 R12, RZ, RZ, 0x6 ;  /* 0x00000006ff0c7424 */ /* 0x000fe400078e00ff */
[----:B------:R-:W-:-:S07]  /*19ce0*/  IMAD.MOV.U32 R2, RZ, RZ, R14 ;  /* 0x000000ffff027224 */ /* 0x000fce00078e000e */
[----:B------:R-:W-:Y:S05]  /*19cf0*/  WARPSYNC.COLLECTIVE R15, `(.L_x_1579) ;  /* 0x000000000f087348 */ /* 0x000fea0003c00000 */
[----:B------:R0:W1:Y:S02]  /*19d00*/  SHFL.IDX P6, R14, R13, R12, R11 ;  /* 0x0000000c0d0e7389 */ /* 0x00006400000c000b */
[----:B01----:R-:W-:Y:S01]  /*19d10*/  ENDCOLLECTIVE ;  /* 0x000000000000791b */ /* 0x003fe20003800000 */
.L_x_1579:
        /* <DEDUP_REMOVED lines=12> */
.L_x_1580:
[----:B------:R-:W-:Y:S02]  /*19de0*/  IMAD.MOV.U32 R13, RZ, RZ, R9 ;  /* 0x000000ffff0d7224 */ /* 0x000fe400078e0009 */
[----:B------:R-:W-:Y:S02]  /*19df0*/  IMAD.MOV.U32 R12, RZ, RZ, 0x7 ;  /* 0x00000007ff0c7424 */ /* 0x000fe400078e00ff */
[----:B------:R-:W-:-:S07]  /*19e00*/  IMAD.MOV.U32 R2, RZ, RZ, R14 ;  /* 0x000000ffff027224 */ /* 0x000fce00078e000e */
[----:B------:R-:W-:Y:S05]  /*19e10*/  WARPSYNC.COLLECTIVE R15, `(.L_x_1581) ;  /* 0x000000000f087348 */ /* 0x000fea0003c00000 */
[----:B------:R0:W1:Y:S02]  /*19e20*/  SHFL.IDX P6, R14, R13, R12, R11 ;  /* 0x0000000c0d0e7389 */ /* 0x00006400000c000b */
[----:B01----:R-:W-:Y:S01]  /*19e30*/  ENDCOLLECTIVE ;  /* 0x000000000000791b */ /* 0x003fe20003800000 */
.L_x_1581:
        /* <DEDUP_REMOVED lines=12> */
.L_x_1582:
[----:B------:R-:W-:Y:S01]  /*19f00*/  IMAD.MOV.U32 R2, RZ, RZ, R14 ;  /* 0x000000ffff027224 */ /* 0x000fe200078e000e */
[----:B------:R-:W-:Y:S06]  /*19f10*/  BRA `(.L_x_1583) ;  /* 0xffffffb800f47947 */ /* 0x000fec000383ffff */
.L_x_1484:
[----:B-1----:R1:W3:Y:S02]  /*19f20*/  SYNCS.PHASECHK.TRANS64.TRYWAIT P0, [R6+URZ+0x28860], R2 ;  /* 0x02886002060075a7 */ /* 0x0022e4000800017f */
[----:B---3--:R-:W-:Y:S05]  /*19f30*/  @!P0 NANOSLEEP.SYNCS 0x989680 ;  /* 0x009896800000895d */ /* 0x008fea0003900000 */
[----:B------:R-:W3:Y:S02]  /*19f40*/  @!P0 SYNCS.PHASECHK.TRANS64 P0, [R6+URZ+0x28860], R2 ;  /* 0x02886002060085a7 */ /* 0x000ee4000800007f */
[----:B---3--:R-:W-:Y:S05]  /*19f50*/  @!P0 BRA `(.L_x_1484) ;  /* 0xfffffffc00f08947 */ /* 0x008fea000383ffff */
[----:B------:R-:W-:Y:S05]  /*19f60*/  BRA `(.L_x_1584) ;  /* 0xffffffbc00507947 */ /* 0x000fea000383ffff */
.L_x_1485:
[----:B------:R-:W-:Y:S01]  /*19f70*/  BSSY B1, `(.L_x_1585) ;  /* 0x0000008000017945 */ /* 0x000fe20003800000 */
[----:B------:R-:W-:Y:S02]  /*19f80*/  IMAD.MOV.U32 R13, RZ, RZ, R23 ;  /* 0x000000ffff0d7224 */ /* 0x000fe400078e0017 */
[----:B------:R-:W-:Y:S02]  /*19f90*/  IMAD.MOV.U32 R12, RZ, RZ, RZ ;  /* 0x000000ffff0c7224 */ /* 0x000fe400078e00ff */
[----:B------:R-:W-:Y:S02]  /*19fa0*/  IMAD.MOV.U32 R11, RZ, RZ, 0x181f ;  /* 0x0000181fff0b7424 */ /* 0x000fe400078e00ff */
[----:B------:R-:W-:-:S07]  /*19fb0*/  IMAD.MOV.U32 R15, RZ, RZ, -0x1 ;  /* 0xffffffffff0f7424 */ /* 0x000fce00078e00ff */
[----:B-12---:R-:W-:Y:S05]  /*19fc0*/  WARPSYNC.COLLECTIVE R15, `(.L_x_1586) ;  /* 0x000000000f087348 */ /* 0x006fea0003c00000 */
[----:B--2---:R0:W2:Y:S02]  /*19fd0*/  SHFL.IDX P6, R14, R13, R12, R11 ;  /* 0x0000000c0d0e7389 */ /* 0x0040a400000c000b */
[----:B012---:R-:W-:Y:S01]  /*19fe0*/  ENDCOLLECTIVE ;  /* 0x000000000000791b */ /* 0x007fe20003800000 */
.L_x_1586:
[----:B------:R-:W-:Y:S05]  /*19ff0*/  BSYNC B1 ;  /* 0x0000000000017941 */ /* 0x000fea0003800000 */
.L_x_1585:
        /* <DEDUP_REMOVED lines=9> */
.L_x_1587:
[----:B------:R-:W-:Y:S02]  /*1a090*/  IMAD.MOV.U32 R13, RZ, RZ, R23 ;  /* 0x000000ffff0d7224 */ /* 0x000fe400078e0017 */
[----:B------:R-:W-:Y:S02]  /*1a0a0*/  IMAD.MOV.U32 R12, RZ, RZ, 0x1 ;  /* 0x00000001ff0c7424 */ /* 0x000fe400078e00ff */
[----:B------:R-:W-:-:S07]  /*1a0b0*/  IMAD.MOV.U32 R2, RZ, RZ, R14 ;  /* 0x000000ffff027224 */ /* 0x000fce00078e000e */
[----:B------:R-:W-:Y:S05]  /*1a0c0*/  WARPSYNC.COLLECTIVE R15, `(.L_x_1588) ;  /* 0x000000000f087348 */ /* 0x000fea0003c00000 */
[----:B------:R0:W1:Y:S02]  /*1a0d0*/  SHFL.IDX P6, R14, R13, R12, R11 ;  /* 0x0000000c0d0e7389 */ /* 0x00006400000c000b */
[----:B01----:R-:W-:Y:S01]  /*1a0e0*/  ENDCOLLECTIVE ;  /* 0x000000000000791b */ /* 0x003fe20003800000 */
.L_x_1588:
        /* <DEDUP_REMOVED lines=14> */
.L_x_1589:
[----:B------:R-:W-:Y:S02]  /*1a1d0*/  IMAD.MOV.U32 R13, RZ, RZ, R23 ;  /* 0x000000ffff0d7224 */ /* 0x000fe400078e0017 */
[----:B------:R-:W-:Y:S02]  /*1a1e0*/  IMAD.MOV.U32 R12, RZ, RZ, 0x2 ;  /* 0x00000002ff0c7424 */ /* 0x000fe400078e00ff */
[----:B------:R-:W-:-:S07]  /*1a1f0*/  IMAD.MOV.U32 R2, RZ, RZ, R14 ;  /* 0x000000ffff027224 */ /* 0x000fce00078e000e */
[----:B------:R-:W-:Y:S05]  /*1a200*/  WARPSYNC.COLLECTIVE R15, `(.L_x_1590) ;  /* 0x000000000f087348 */ /* 0x000fea0003c00000 */
[----:B------:R0:W1:Y:S02]  /*1a210*/  SHFL.IDX P6, R14, R13, R12, R11 ;  /* 0x0000000c0d0e7389 */ /* 0x00006400000c000b */
[----:B01----:R-:W-:Y:S01]  /*1a220*/  ENDCOLLECTIVE ;  /* 0x000000000000791b */ /* 0x003fe20003800000 */
.L_x_1590:
        /* <DEDUP_REMOVED lines=14> */
.L_x_1591:
[----:B------:R-:W-:Y:S02]  /*1a310*/  IMAD.MOV.U32 R13, RZ, RZ, R23 ;  /* 0x000000ffff0d7224 */ /* 0x000fe400078e0017 */
[----:B------:R-:W-:Y:S02]  /*1a320*/  IMAD.MOV.U32 R12, RZ, RZ, 0x3 ;  /* 0x00000003ff0c7424 */ /* 0x000fe400078e00ff */
[----:B------:R-:W-:-:S07]  /*1a330*/  IMAD.MOV.U32 R2, RZ, RZ, R14 ;  /* 0x000000ffff027224 */ /* 0x000fce00078e000e */
[----:B------:R-:W-:Y:S05]  /*1a340*/  WARPSYNC.COLLECTIVE R15, `(.L_x_1592) ;  /* 0x000000000f087348 */ /* 0x000fea0003c00000 */
[----:B------:R0:W1:Y:S02]  /*1a350*/  SHFL.IDX P6, R14, R13, R12, R11 ;  /* 0x0000000c0d0e7389 */ /* 0x00006400000c000b */
[----:B01----:R-:W-:Y:S01]  /*1a360*/  ENDCOLLECTIVE ;  /* 0x000000000000791b */ /* 0x003fe20003800000 */
.L_x_1592:
        /* <DEDUP_REMOVED lines=14> */
.L_x_1593:
[----:B------:R-:W-:Y:S02]  /*1a450*/  IMAD.MOV.U32 R13, RZ, RZ, R23 ;  /* 0x000000ffff0d7224 */ /* 0x000fe400078e0017 */
[----:B------:R-:W-:Y:S02]  /*1a460*/  IMAD.MOV.U32 R12, RZ, RZ, 0x4 ;  /* 0x00000004ff0c7424 */ /* 0x000fe400078e00ff */
[----:B------:R-:W-:-:S07]  /*1a470*/  IMAD.MOV.U32 R2, RZ, RZ, R14 ;  /* 0x000000ffff027224 */ /* 0x000fce00078e000e */
[----:B------:R-:W-:Y:S05]  /*1a480*/  WARPSYNC.COLLECTIVE R15, `(.L_x_1594) ;  /* 0x000000000f087348 */ /* 0x000fea0003c00000 */
[----:B------:R0:W1:Y:S02]  /*1a490*/  SHFL.IDX P6, R14, R13, R12, R11 ;  /* 0x0000000c0d0e7389 */ /* 0x00006400000c000b */
[----:B01----:R-:W-:Y:S01]  /*1a4a0*/  ENDCOLLECTIVE ;  /* 0x000000000000791b */ /* 0x003fe20003800000 */
.L_x_1594:
        /* <DEDUP_REMOVED lines=14> */
.L_x_1595:
[----:B------:R-:W-:Y:S02]  /*1a590*/  IMAD.MOV.U32 R13, RZ, RZ, R23 ;  /* 0x000000ffff0d7224 */ /* 0x000fe400078e0017 */
[----:B------:R-:W-:Y:S02]  /*1a5a0*/  IMAD.MOV.U32 R12, RZ, RZ, 0x5 ;  /* 0x00000005ff0c7424 */ /* 0x000fe400078e00ff */
[----:B------:R-:W-:-:S07]  /*1a5b0*/  IMAD.MOV.U32 R2, RZ, RZ, R14 ;  /* 0x000000ffff027224 */ /* 0x000fce00078e000e */
[----:B------:R-:W-:Y:S05]  /*1a5c0*/  WARPSYNC.COLLECTIVE R15, `(.L_x_1596) ;  /* 0x000000000f087348 */ /* 0x000fea0003c00000 */
[----:B------:R0:W1:Y:S02]  /*1a5d0*/  SHFL.IDX P6, R14, R13, R12, R11 ;  /* 0x0000000c0d0e7389 */ /* 0x00006400000c000b */
[----:B01----:R-:W-:Y:S01]  /*1a5e0*/  ENDCOLLECTIVE ;  /* 0x000000000000791b */ /* 0x003fe20003800000 */
.L_x_1596:
        /* <DEDUP_REMOVED lines=14> */
.L_x_1597:
[----:B------:R-:W-:Y:S02]  /*1a6d0*/  IMAD.MOV.U32 R13, RZ, RZ, R23 ;  /* 0x000000ffff0d7224 */ /* 0x000fe400078e0017 */
[----:B------:R-:W-:Y:S02]  /*1a6e0*/  IMAD.MOV.U32 R12, RZ, RZ, 0x6 ;  /* 0x00000006ff0c7424 */ /* 0x000fe400078e00ff */
[----:B------:R-:W-:-:S07]  /*1a6f0*/  IMAD.MOV.U32 R2, RZ, RZ, R14 ;  /* 0x000000ffff027224 */ /* 0x000fce00078e000e */
[----:B------:R-:W-:Y:S05]  /*1a700*/  WARPSYNC.COLLECTIVE R15, `(.L_x_1598) ;  /* 0x000000000f087348 */ /* 0x000fea0003c00000 */
[----:B------:R0:W1:Y:S02]  /*1a710*/  SHFL.IDX P6, R14, R13, R12, R11 ;  /* 0x0000000c0d0e7389 */ /* 0x00006400000c000b */
[----:B01----:R-:W-:Y:S01]  /*1a720*/  ENDCOLLECTIVE ;  /* 0x000000000000791b */ /* 0x003fe20003800000 */
.L_x_1598:
        /* <DEDUP_REMOVED lines=14> */
.L_x_1599:
[----:B------:R-:W-:Y:S02]  /*1a810*/  IMAD.MOV.U32 R13, RZ, RZ, R23 ;  /* 0x000000ffff0d7224 */ /* 0x000fe400078e0017 */
[----:B------:R-:W-:Y:S02]  /*1a820*/  IMAD.MOV.U32 R12, RZ, RZ, 0x7 ;  /* 0x00000007ff0c7424 */ /* 0x000fe400078e00ff */
[----:B------:R-:W-:-:S07]  /*1a830*/  IMAD.MOV.U32 R2, RZ, RZ, R14 ;  /* 0x000000ffff027224 */ /* 0x000fce00078e000e */
[----:B------:R-:W-:Y:S05]  /*1a840*/  WARPSYNC.COLLECTIVE R15, `(.L_x_1600) ;  /* 0x000000000f087348 */ /* 0x000fea0003c00000 */
[----:B------:R0:W1:Y:S02]  /*1a850*/  SHFL.IDX P6, R14, R13, R12, R11 ;  /* 0x0000000c0d0e7389 */ /* 0x00006400000c000b */
[----:B01----:R-:W-:Y:S01]  /*1a860*/  ENDCOLLECTIVE ;  /* 0x000000000000791b */ /* 0x003fe20003800000 */
.L_x_1600:
        /* <DEDUP_REMOVED lines=13> */
.L_x_1601:
[----:B------:R-:W-:Y:S01]  /*1a940*/  @!PT LDS RZ, [RZ] ;  /* 0x00000000fffff984 */ /* 0x000fe20000000800 */
[----:B------:R-:W-:Y:S01]  /*1a950*/  @!PT LDS RZ, [RZ] ;  /* 0x00000000fffff984 */ /* 0x000fe20000000800 */
[----:B------:R-:W-:Y:S01]  /*1a960*/  @!PT LDS RZ, [RZ] ;  /* 0x00000000fffff984 */ /* 0x000fe20000000800 */
[----:B------:R1:W-:Y:S01]  /*1a970*/  LDGSTS.E.BYPASS.LTC128B.128 [R7+0x7400], desc[UR54][R2.64+0x80], !P0 ;  /* 0x0740008002077fae */ /* 0x0003e2000c101d76 */
[----:B------:R-:W-:Y:S05]  /*1a980*/  BRA `(.L_x_1602) ;  /* 0xffffffb400d87947 */ /* 0x000fea000383ffff */
.L_x_1493:
[----:B0-----:R0:W1:Y:S02]  /*1a990*/  SYNCS.PHASECHK.TRANS64.TRYWAIT P0, [R0+URZ+0x28860], R3 ;  /* 0x02886003000075a7 */ /* 0x001064000800017f */
[----:B-1----:R-:W-:Y:S05]  /*1a9a0*/  @!P0 NANOSLEEP.SYNCS 0x989680 ;  /* 0x009896800000895d */ /* 0x002fea0003900000 */
[----:B------:R-:W1:Y:S02]  /*1a9b0*/  @!P0 SYNCS.PHASECHK.TRANS64 P0, [R0+URZ+0x28860], R3 ;  /* 0x02886003000085a7 */ /* 0x000e64000800007f */
[----:B-1----:R-:W-:Y:S05]  /*1a9c0*/  @!P0 BRA `(.L_x_1493) ;  /* 0xfffffffc00f08947 */ /* 0x002fea000383ffff */
[----:B------:R-:W-:Y:S05]  /*1a9d0*/  BRA `(.L_x_1603) ;  /* 0xffffffb800f47947 */ /* 0x000fea000383ffff */
.L_x_1494:
        /* <DEDUP_REMOVED lines=8> */
.L_x_1605:
[----:B------:R-:W-:Y:S05]  /*1aa60*/  BSYNC B0 ;  /* 0x0000000000007941 */ /* 0x000fea0003800000 */
.L_x_1604:
        /* <DEDUP_REMOVED lines=9> */
.L_x_1606:
[----:B------:R-:W-:Y:S01]  /*1ab00*/  ULDC UR4, c[0x0][0x2f4] ;  /* 0x0000bd0000047ab9 */ /* 0x000fe20000000800 */
[----:B------:R-:W-:Y:S01]  /*1ab10*/  IMAD R4, R9, 0x2, R22 ;  /* 0x0000000209047824 */ /* 0x000fe200078e0216 */
[----:B------:R-:W-:Y:S02]  /*1ab20*/  ISETP.GE.AND P1, PT, R30, UR4, PT ;  /* 0x000000041e007c0c */ /* 0x000fe4000bf26270 */
[----:B------:R-:W-:Y:S02]  /*1ab30*/  ISETP.GE.AND P0, PT, R29, UR4, PT ;  /* 0x000000041d007c0c */ /* 0x000fe4000bf06270 */
[C---:B------:R-:W-:Y:S02]  /*1ab40*/  ISETP.LT.OR P3, PT, R6.reuse, 0x1, P1 ;  /* 0x000000010600780c */ /* 0x040fe40000f61670 */
[----:B------:R-:W-:Y:S01]  /*1ab50*/  ISETP.LT.OR P4, PT, R6, 0x1, P0 ;  /* 0x000000010600780c */ /* 0x000fe20000781670 */
[----:B------:R-:W-:Y:S02]  /*1ab60*/  IMAD.MOV.U32 R13, RZ, RZ, R23 ;  /* 0x000000ffff0d7224 */ /* 0x000fe400078e0017 */
[----:B------:R-:W-:Y:S01]  /*1ab70*/  IMAD.MOV.U32 R12, RZ, RZ, 0x1 ;  /* 0x00000001ff0c7424 */ /* 0x000fe200078e00ff */
[----:B------:R-:W-:-:S13]  /*1ab80*/  IADD3 R2, P2, R14, R5, RZ ;  /* 0x000000050e027210 */ /* 0x000fda0007f5e0ff */
[----:B------:R-:W-:Y:S05]  /*1ab90*/  WARPSYNC.COLLECTIVE R15, `(.L_x_1607) ;  /* 0x000000000f087348 */ /* 0x000fea0003c00000 */
[----:B------:R0:W1:Y:S02]  /*1aba0*/  SHFL.IDX P6, R14, R13, R12, R11 ;  /* 0x0000000c0d0e7389 */ /* 0x00006400000c000b */
[----:B01----:R-:W-:Y:S01]  /*1abb0*/  ENDCOLLECTIVE ;  /* 0x000000000000791b */ /* 0x003fe20003800000 */
.L_x_1607:
        /* <DEDUP_REMOVED lines=13> */
.L_x_1608:
[----:B------:R-:W-:Y:S02]  /*1ac90*/  IMAD.MOV.U32 R13, RZ, RZ, R23 ;  /* 0x000000ffff0d7224 */ /* 0x000fe400078e0017 */
[----:B------:R-:W-:Y:S02]  /*1aca0*/  IMAD.MOV.U32 R12, RZ, RZ, 0x2 ;  /* 0x00000002ff0c7424 */ /* 0x000fe400078e00ff */
[----:B------:R-:W-:-:S07]  /*1acb0*/  IMAD.MOV.U32 R10, RZ, RZ, R14 ;  /* 0x000000ffff0a7224 */ /* 0x000fce00078e000e */
[----:B------:R-:W-:Y:S05]  /*1acc0*/  WARPSYNC.COLLECTIVE R15, `(.L_x_1609) ;  /* 0x000000000f087348 */ /* 0x000fea0003c00000 */
[----:B------:R0:W1:Y:S02]  /*1acd0*/  SHFL.IDX P6, R14, R13, R12, R11 ;  /* 0x0000000c0d0e7389 */ /* 0x00006400000c000b */
[----:B01----:R-:W-:Y:S01]  /*1ace0*/  ENDCOLLECTIVE ;  /* 0x000000000000791b */ /* 0x003fe20003800000 */
.L_x_1609:
[----:B------:R-:W-:-:S05]  /*1acf0*/  IADD3 R2, P2, R10, R5, RZ ;  /* 0x000000050a027210 */ /* 0x000fca0007f5e0ff */
[----:B------:R-:W-:-:S05]  /*1ad00*/  IMAD.X R3, RZ, RZ, R7, P2 ;  /* 0x000000ffff037224 */ /* 0x000fca00010e0607 */
[----:B------:R-:W-:Y:S01]  /*1ad10*/  @!PT LDS RZ, [RZ] ;  /* 0x00000000fffff984 */ /* 0x000fe20000000800 */
[----:B------:R-:W-:Y:S01]  /*1ad20*/  @!PT LDS RZ, [RZ] ;  /* 0x00000000fffff984 */ /* 0x000fe20000000800 */
[----:B------:R-:W-:Y:S01]  /*1ad30*/  @!PT LDS RZ, [RZ] ;  /* 0x00000000fffff984 */ /* 0x000fe20000000800 */
[----:B------:R0:W-:Y:S01]  /*1ad40*/  LDGSTS.E.BYPASS.LTC128B.128 [R4+0xc00], desc[UR54][R2.64], !P3 ;  /* 0x00c0000002047fae */ /* 0x0001e2000d901d76 */
[----:B------:R-:W-:Y:S01]  /*1ad50*/  IMAD.MOV.U32 R13, RZ, RZ, R17 ;  /* 0x000000ffff0d7224 */ /* 0x000fe200078e0011 */
[C---:B------:R-:W-:Y:S02]  /*1ad60*/  ISETP.LT.OR P3, PT, R6.reuse, 0x21, P1 ;  /* 0x000000210600780c */ /* 0x040fe40000f61670 */
[----:B------:R0:W-:Y:S01]  /*1ad70*/  LDGSTS.E.BYPASS.LTC128B.128 [R4+0x4c00], desc[UR54][R2.64+0x80], !P4 ;  /* 0x04c0008002047fae */ /* 0x0001e2000e101d76 */
[----:B------:R-:W-:Y:S01]  /*1ad80*/  ISETP.LT.OR P4, PT, R6, 0x21, P0 ;  /* 0x000000210600780c */ /* 0x000fe20000781670 */
[----:B------:R-:W-:-:S12]  /*1ad90*/  IMAD.MOV.U32 R8, RZ, RZ, R14 ;  /* 0x000000ffff087224 */ /* 0x000fd800078e000e */
[----:B0-----:R-:W-:Y:S05]  /*1ada0*/  WARPSYNC.COLLECTIVE R15, `(.L_x_1610) ;  /* 0x000000000f087348 */ /* 0x001fea0003c00000 */
[----:B------:R1:W2:Y:S02]  /*1adb0*/  SHFL.IDX P6, R14, R13, R12, R11 ;  /* 0x0000000c0d0e7389 */ /* 0x0002a400000c000b */
[----:B012---:R-:W-:Y:S01]  /*1adc0*/  ENDCOLLECTIVE ;  /* 0x000000000000791b */ /* 0x007fe20003800000 */
.L_x_1610:
[----:B------:R-:W-:Y:S02]  /*1add0*/  IMAD.MOV.U32 R13, RZ, RZ, R23 ;  /* 0x000000ffff0d7224 */ /* 0x000fe400078e0017 */
[----:B------:R-:W-:Y:S01]  /*1ade0*/  IMAD.MOV.U32 R12, RZ, RZ, 0x3 ;  /* 0x00000003ff0c7424 */ /* 0x000fe200078e00ff */
[----:B------:R-:W-:-:S13]  /*1adf0*/  IADD3 R2, P2, R14, R5, RZ ;  /* 0x000000050e027210 */ /* 0x000fda0007f5e0ff */
[----:B------:R-:W-:Y:S05]  /*1ae00*/  WARPSYNC.COLLECTIVE R15, `(.L_x_1611) ;  /* 0x000000000f087348 */ /* 0x000fea0003c00000 */
[----:B------:R0:W1:Y:S02]  /*1ae10*/  SHFL.IDX P6, R14, R13, R12, R11 ;  /* 0x0000000c0d0e7389 */ /* 0x00006400000c000b */
[----:B01----:R-:W-:Y:S01]  /*1ae20*/  ENDCOLLECTIVE ;  /* 0x000000000000791b */ /* 0x003fe20003800000 */
.L_x_1611:
        /* <DEDUP_REMOVED lines=13> */
.L_x_1612:
[----:B------:R-:W-:Y:S02]  /*1af00*/  IMAD.MOV.U32 R13, RZ, RZ, R23 ;  /* 0x000000ffff0d7224 */ /* 0x000fe400078e0017 */
[----:B------:R-:W-:Y:S01]  /*1af10*/  IMAD.MOV.U32 R12, RZ, RZ, 0x4 ;  /* 0x00000004ff0c7424 */ /* 0x000fe200078e00ff */
[----:B------:R-:W-:-:S13]  /*1af20*/  IADD3 R2, P2, R14, R5, RZ ;  /* 0x000000050e027210 */ /* 0x000fda0007f5e0ff */
[----:B------:R-:W-:Y:S05]  /*1af30*/  WARPSYNC.COLLECTIVE R15, `(.L_x_1613) ;  /* 0x000000000f087348 */ /* 0x000fea0003c00000 */
[----:B------:R0:W1:Y:S02]  /*1af40*/  SHFL.IDX P6, R14, R13, R12, R11 ;  /* 0x0000000c0d0e7389 */ /* 0x00006400000c000b */
[----:B01----:R-:W-:Y:S01]  /*1af50*/  ENDCOLLECTIVE ;  /* 0x000000000000791b */ /* 0x003fe20003800000 */
.L_x_1613:
        /* <DEDUP_REMOVED lines=13> */
.L_x_1614:
[----:B------:R-:W-:Y:S02]  /*1b030*/  IMAD.MOV.U32 R13, RZ, RZ, R23 ;  /* 0x000000ffff0d7224 */ /* 0x000fe400078e0017 */
[----:B------:R-:W-:Y:S02]  /*1b040*/  IMAD.MOV.U32 R12, RZ, RZ, 0x5 ;  /* 0x00000005ff0c7424 */ /* 0x000fe400078e00ff */
[----:B------:R-:W-:-:S07]  /*1b050*/  IMAD.MOV.U32 R10, RZ, RZ, R14 ;  /* 0x000000ffff0a7224 */ /* 0x000fce00078e000e */
[----:B------:R-:W-:Y:S05]  /*1b060*/  WARPSYNC.COLLECTIVE R15, `(.L_x_1615) ;  /* 0x000000000f087348 */ /* 0x000fea0003c00000 */
[----:B------:R0:W1:Y:S02]  /*1b070*/  SHFL.IDX P6, R14, R13, R12, R11 ;  /* 0x0000000c0d0e7389 */ /* 0x00006400000c000b */
[----:B01----:R-:W-:Y:S01]  /*1b080*/  ENDCOLLECTIVE ;  /* 0x000000000000791b */ /* 0x003fe20003800000 */
.L_x_1615:
        /* <DEDUP_REMOVED lines=14> */
.L_x_1616:
[----:B------:R-:W-:Y:S02]  /*1b170*/  IMAD.MOV.U32 R13, RZ, RZ, R23 ;  /* 0x000000ffff0d7224 */ /* 0x000fe400078e0017 */
[----:B------:R-:W-:Y:S01]  /*1b180*/  IMAD.MOV.U32 R12, RZ, RZ, 0x6 ;  /* 0x00000006ff0c7424 */ /* 0x000fe200078e00ff */
[----:B------:R-:W-:-:S13]  /*1b190*/  IADD3 R2, P2, R14, R5, RZ ;  /* 0x000000050e027210 */ /* 0x000fda0007f5e0ff */
[----:B------:R-:W-:Y:S05]  /*1b1a0*/  WARPSYNC.COLLECTIVE R15, `(.L_x_1617) ;  /* 0x000000000f087348 */ /* 0x000fea0003c00000 */
[----:B------:R0:W1:Y:S02]  /*1b1b0*/  SHFL.IDX P6, R14, R13, R12, R11 ;  /* 0x0000000c0d0e7389 */ /* 0x00006400000c000b */
[----:B01----:R-:W-:Y:S01]  /*1b1c0*/  ENDCOLLECTIVE ;  /* 0x000000000000791b */ /* 0x003fe20003800000 */
.L_x_1617:
        /* <DEDUP_REMOVED lines=13> */
.L_x_1618:
[----:B------:R-:W-:Y:S02]  /*1b2a0*/  IMAD.MOV.U32 R13, RZ, RZ, R23 ;  /* 0x000000ffff0d7224 */ /* 0x000fe400078e0017 */
[----:B------:R-:W-:Y:S02]  /*1b2b0*/  IMAD.MOV.U32 R12, RZ, RZ, 0x7 ;  /* 0x00000007ff0c7424 */ /* 0x000fe400078e00ff */
[----:B------:R-:W-:-:S07]  /*1b2c0*/  IMAD.MOV.U32 R10, RZ, RZ, R14 ;  /* 0x000000ffff0a7224 */ /* 0x000fce00078e000e */
[----:B------:R-:W-:Y:S05]  /*1b2d0*/  WARPSYNC.COLLECTIVE R15, `(.L_x_1619) ;  /* 0x000000000f087348 */ /* 0x000fea0003c00000 */
[----:B------:R0:W1:Y:S02]  /*1b2e0*/  SHFL.IDX P6, R14, R13, R12, R11 ;  /* 0x0000000c0d0e7389 */ /* 0x00006400000c000b */
[----:B01----:R-:W-:Y:S01]  /*1b2f0*/  ENDCOLLECTIVE ;  /* 0x000000000000791b */ /* 0x003fe20003800000 */
.L_x_1619:
        /* <DEDUP_REMOVED lines=12> */
.L_x_1620:
[----:B------:R-:W-:Y:S05]  /*1b3c0*/  BRA `(.L_x_1621) ;  /* 0xffffffb400947947 */ /* 0x000fea000383ffff */
.L_x_1499:
        /* <DEDUP_REMOVED lines=8> */
.L_x_1623:
[----:B------:R-:W-:Y:S05]  /*1b450*/  BSYNC B0 ;  /* 0x0000000000007941 */ /* 0x000fea0003800000 */
.L_x_1622:
[----:B------:R-:W-:Y:S02]  /*1b460*/  IMAD.MOV.U32 R13, RZ, RZ, R16 ;  /* 0x000000ffff0d7224 */ /* 0x000fe400078e0010 */
[----:B------:R-:W-:Y:S02]  /*1b470*/  IMAD.MOV.U32 R12, RZ, RZ, 0x1 ;  /* 0x00000001ff0c7424 */ /* 0x000fe400078e00ff */
[----:B------:R-:W-:Y:S02]  /*1b480*/  IMAD.MOV.U32 R11, RZ, RZ, 0x1f ;  /* 0x0000001fff0b7424 */ /* 0x000fe400078e00ff */
[----:B------:R-:W-:Y:S02]  /*1b490*/  IMAD.MOV.U32 R15, RZ, RZ, -0x1 ;  /* 0xffffffffff0f7424 */ /* 0x000fe400078e00ff */
[----:B------:R-:W-:Y:S02]  /*1b4a0*/  IMAD.IADD R7, R19, 0x1, R8 ;  /* 0x0000000113077824 */ /* 0x000fe400078e0208 */
[----:B------:R-:W-:-:S07]  /*1b4b0*/  IMAD.MOV.U32 R5, RZ, RZ, R14 ;  /* 0x000000ffff057224 */ /* 0x000fce00078e000e */
[----:B------:R-:W-:Y:S05]  /*1b4c0*/  WARPSYNC.COLLECTIVE R15, `(.L_x_1624) ;  /* 0x000000000f087348 */ /* 0x000fea0003c00000 */
[----:B------:R0:W1:Y:S02]  /*1b4d0*/  SHFL.IDX P6, R14, R13, R12, R11 ;  /* 0x0000000c0d0e7389 */ /* 0x00006400000c000b */
[----:B01----:R-:W-:Y:S01]  /*1b4e0*/  ENDCOLLECTIVE ;  /* 0x000000000000791b */ /* 0x003fe20003800000 */
.L_x_1624:
        /* <DEDUP_REMOVED lines=11> */
[C---:B------:R-:W-:Y:S01]  /*1b5a0*/  ISETP.GE.U32.AND P5, PT, R8.reuse, 0x10, PT ;  /* 0x000000100800780c */ /* 0x040fe20003fa6070 */
[----:B--2---:R-:W-:Y:S01]  /*1b5b0*/  @!P1 IMAD.MOV.U32 R4, RZ, RZ, R2 ;  /* 0x000000ffff049224 */ /* 0x004fe200078e0002 */
[----:B------:R-:W-:-:S03]  /*1b5c0*/  ISETP.NE.AND P1, PT, R8, RZ, PT ;  /* 0x000000ff0800720c */ /* 0x000fc60003f25270 */
[----:B------:R-:W-:-:S10]  /*1b5d0*/  IMAD.MOV.U32 R13, RZ, RZ, R4 ;  /* 0x000000ffff0d7224 */ /* 0x000fd400078e0004 */
[----:B------:R-:W-:Y:S05]  /*1b5e0*/  WARPSYNC.COLLECTIVE R15, `(.L_x_1625) ;  /* 0x000000000f087348 */ /* 0x000fea0003c00000 */
[----:B------:R0:W1:Y:S02]  /*1b5f0*/  SHFL.UP P6, R14, R13, R12, R11 ;  /* 0x0400000c0d0e7389 */ /* 0x00006400000c000b */
[----:B01----:R-:W-:Y:S01]  /*1b600*/  ENDCOLLECTIVE ;  /* 0x000000000000791b */ /* 0x003fe20003800000 */
.L_x_1625:
[----:B------:R-:W-:Y:S01]  /*1b610*/  IMAD.MOV.U32 R12, RZ, RZ, 0x2 ;  /* 0x00000002ff0c7424 */ /* 0x000fe200078e00ff */
[----:B------:R-:W-:-:S05]  /*1b620*/  SEL R7, R14, RZ, P1 ;  /* 0x000000ff0e077207 */ /* 0x000fca0000800000 */
[----:B------:R-:W-:-:S04]  /*1b630*/  IMAD.IADD R6, R4, 0x1, R7 ;  /* 0x0000000104067824 */ /* 0x000fc800078e0207 */
[----:B------:R-:W-:-:S07]  /*1b640*/  IMAD.MOV.U32 R13, RZ, RZ, R6 ;  /* 0x000000ffff0d7224 */ /* 0x000fce00078e0006 */
[----:B------:R-:W-:Y:S05]  /*1b650*/  WARPSYNC.COLLECTIVE R15, `(.L_x_1626) ;  /* 0x000000000f087348 */ /* 0x000fea0003c00000 */
[----:B------:R0:W1:Y:S02]  /*1b660*/  SHFL.UP P6, R14, R13, R12, R11 ;  /* 0x0400000c0d0e7389 */ /* 0x00006400000c000b */
[----:B01----:R-:W-:Y:S01]  /*1b670*/  ENDCOLLECTIVE ;  /* 0x000000000000791b */ /* 0x003fe20003800000 */
.L_x_1626:
[----:B------:R-:W-:Y:S01]  /*1b680*/  IMAD.MOV.U32 R12, RZ, RZ, 0x4 ;  /* 0x00000004ff0c7424 */ /* 0x000fe200078e00ff */
[----:B------:R-:W-:-:S05]  /*1b690*/  SEL R7, R14, RZ, P2 ;  /* 0x000000ff0e077207 */ /* 0x000fca0001000000 */
[----:B------:R-:W-:-:S04]  /*1b6a0*/  IMAD.IADD R7, R6, 0x1, R7 ;  /* 0x0000000106077824 */ /* 0x000fc800078e0207 */
[----:B------:R-:W-:-:S07]  /*1b6b0*/  IMAD.MOV.U32 R13, RZ, RZ, R7 ;  /* 0x000000ffff0d7224 */ /* 0x000fce00078e0007 */
[----:B------:R-:W-:Y:S05]  /*1b6c0*/  WARPSYNC.COLLECTIVE R15, `(.L_x_1627) ;  /* 0x000000000f087348 */ /* 0x000fea0003c00000 */
[----:B------:R0:W1:Y:S02]  /*1b6d0*/  SHFL.UP P6, R14, R13, R12, R11 ;  /* 0x0400000c0d0e7389 */ /* 0x00006400000c000b */
[----:B01----:R-:W-:Y:S01]  /*1b6e0*/  ENDCOLLECTIVE ;  /* 0x000000000000791b */ /* 0x003fe20003800000 */
.L_x_1627:
[----:B------:R-:W-:Y:S01]  /*1b6f0*/  IMAD.MOV.U32 R12, RZ, RZ, 0x8 ;  /* 0x00000008ff0c7424 */ /* 0x000fe200078e00ff */
[----:B------:R-:W-:-:S05]  /*1b700*/  SEL R2, R14, RZ, P3 ;  /* 0x000000ff0e027207 */ /* 0x000fca0001800000 */
[----:B------:R-:W-:-:S04]  /*1b710*/  IMAD.IADD R2, R7, 0x1, R2 ;  /* 0x0000000107027824 */ /* 0x000fc800078e0202 */
[----:B------:R-:W-:-:S07]  /*1b720*/  IMAD.MOV.U32 R13, RZ, RZ, R2 ;  /* 0x000000ffff0d7224 */ /* 0x000fce00078e0002 */
[----:B------:R-:W-:Y:S05]  /*1b730*/  WARPSYNC.COLLECTIVE R15, `(.L_x_1628) ;  /* 0x000000000f087348 */ /* 0x000fea0003c00000 */
[----:B------:R0:W1:Y:S02]  /*1b740*/  SHFL.UP P6, R14, R13, R12, R11 ;  /* 0x0400000c0d0e7389 */ /* 0x00006400000c000b */
[----:B01----:R-:W-:Y:S01]  /*1b750*/  ENDCOLLECTIVE ;  /* 0x000000000000791b */ /* 0x003fe20003800000 */
.L_x_1628:
[----:B------:R-:W-:Y:S01]  /*1b760*/  IMAD.MOV.U32 R12, RZ, RZ, 0x10 ;  /* 0x00000010ff0c7424 */ /* 0x000fe200078e00ff */
[----:B------:R-:W-:-:S05]  /*1b770*/  SEL R3, R14, RZ, P4 ;  /* 0x000000ff0e037207 */ /* 0x000fca0002000000 */
[----:B------:R-:W-:-:S04]  /*1b780*/  IMAD.IADD R3, R2, 0x1, R3 ;  /* 0x0000000102037824 */ /* 0x000fc800078e0203 */
[----:B------:R-:W-:-:S07]  /*1b790*/  IMAD.MOV.U32 R13, RZ, RZ, R3 ;  /* 0x000000ffff0d7224 */ /* 0x000fce00078e0003 */
[----:B------:R-:W-:Y:S05]  /*1b7a0*/  WARPSYNC.COLLECTIVE R15, `(.L_x_1629) ;  /* 0x000000000f087348 */ /* 0x000fea0003c00000 */
[----:B------:R0:W1:Y:S02]  /*1b7b0*/  SHFL.UP P6, R14, R13, R12, R11 ;  /* 0x0400000c0d0e7389 */ /* 0x00006400000c000b */
[----:B01----:R-:W-:Y:S01]  /*1b7c0*/  ENDCOLLECTIVE ;  /* 0x000000000000791b */ /* 0x003fe20003800000 */
.L_x_1629:
        /* <DEDUP_REMOVED lines=8> */
.L_x_1630:
[----:B------:R-:W-:Y:S05]  /*1b850*/  BRA `(.L_x_1631) ;  /* 0xffffffb400a07947 */ /* 0x000fea000383ffff */
.L_x_1504:
[----:B------:R-:W-:Y:S01]  /*1b860*/  BSSY B0, `(.L_x_1632) ;  /* 0x0000008000007945 */ /* 0x000fe20003800000 */
[----:B-----5:R-:W-:Y:S02]  /*1b870*/  IMAD.MOV.U32 R13, RZ, RZ, R4 ;  /* 0x000000ffff0d7224 */ /* 0x020fe400078e0004 */
[----:B------:R-:W-:Y:S02]  /*1b880*/  IMAD.MOV.U32 R12, RZ, RZ, 0x1 ;  /* 0x00000001ff0c7424 */ /* 0x000fe400078e00ff */
[----:B------:R-:W-:Y:S02]  /*1b890*/  IMAD.MOV.U32 R11, RZ, RZ, RZ ;  /* 0x000000ffff0b7224 */ /* 0x000fe400078e00ff */
[----:B------:R-:W-:-:S07]  /*1b8a0*/  IMAD.MOV.U32 R15, RZ, RZ, -0x1 ;  /* 0xffffffffff0f7424 */ /* 0x000fce00078e00ff */
[----:B012---:R-:W-:Y:S05]  /*1b8b0*/  WARPSYNC.COLLECTIVE R15, `(.L_x_1633) ;  /* 0x000000000f087348 */ /* 0x007fea0003c00000 */
[----:B------:R3:W4:Y:S02]  /*1b8c0*/  SHFL.UP P6, R14, R13, R12, R11 ;  /* 0x0400000c0d0e7389 */ /* 0x00072400000c000b */
[----:B01234-:R-:W-:Y:S01]  /*1b8d0*/  ENDCOLLECTIVE ;  /* 0x000000000000791b */ /* 0x01ffe20003800000 */
.L_x_1633:
[----:B------:R-:W-:Y:S05]  /*1b8e0*/  BSYNC B0 ;  /* 0x0000000000007941 */ /* 0x000fea0003800000 */
.L_x_1632:
[----:B------:R-:W-:Y:S01]  /*1b8f0*/  SEL R13, R14, RZ, P1 ;  /* 0x000000ff0e0d7207 */ /* 0x000fe20000800000 */
[----:B------:R-:W-:Y:S02]  /*1b900*/  IMAD.MOV.U32 R12, RZ, RZ, 0x2 ;  /* 0x00000002ff0c7424 */ /* 0x000fe400078e00ff */
[----:B------:R-:W-:Y:S02]  /*1b910*/  IMAD.MOV.U32 R11, RZ, RZ, RZ ;  /* 0x000000ffff0b7224 */ /* 0x000fe400078e00ff */
[----:B------:R-:W-:Y:S02]  /*1b920*/  IMAD.IADD R13, R4, 0x1, R13 ;  /* 0x00000001040d7824 */ /* 0x000fe400078e020d */
[----:B------:R-:W-:-:S07]  /*1b930*/  IMAD.MOV.U32 R15, RZ, RZ, -0x1 ;  /* 0xffffffffff0f7424 */ /* 0x000fce00078e00ff */
[----:B------:R-:W-:Y:S05]  /*1b940*/  WARPSYNC.COLLECTIVE R15, `(.L_x_1634) ;  /* 0x000000000f087348 */ /* 0x000fea0003c00000 */
[----:B------:R0:W1:Y:S02]  /*1b950*/  SHFL.UP P6, R14, R13, R12, R11 ;  /* 0x0400000c0d0e7389 */ /* 0x00006400000c000b */
[----:B01----:R-:W-:Y:S01]  /*1b960*/  ENDCOLLECTIVE ;  /* 0x000000000000791b */ /* 0x003fe20003800000 */
.L_x_1634:
[----:B------:R-:W-:Y:S01]  /*1b970*/  IMAD.MOV.U32 R12, RZ, RZ, 0x4 ;  /* 0x00000004ff0c7424 */ /* 0x000fe200078e00ff */
[----:B------:R-:W-:-:S05]  /*1b980*/  SEL R0, R14, RZ, P2 ;  /* 0x000000ff0e007207 */ /* 0x000fca0001000000 */
[----:B------:R-:W-:-:S04]  /*1b990*/  IMAD.IADD R0, R13, 0x1, R0 ;  /* 0x000000010d007824 */ /* 0x000fc800078e0200 */
[----:B------:R-:W-:-:S07]  /*1b9a0*/  IMAD.MOV.U32 R13, RZ, RZ, R0 ;  /* 0x000000ffff0d7224 */ /* 0x000fce00078e0000 */
[----:B------:R-:W-:Y:S05]  /*1b9b0*/  WARPSYNC.COLLECTIVE R15, `(.L_x_1635) ;  /* 0x000000000f087348 */ /* 0x000fea0003c00000 */
[----:B------:R0:W1:Y:S02]  /*1b9c0*/  SHFL.UP P6, R14, R13, R12, R11 ;  /* 0x0400000c0d0e7389 */ /* 0x00006400000c000b */
[----:B01----:R-:W-:Y:S01]  /*1b9d0*/  ENDCOLLECTIVE ;  /* 0x000000000000791b */ /* 0x003fe20003800000 */
.L_x_1635:
[----:B------:R-:W-:Y:S01]  /*1b9e0*/  IMAD.MOV.U32 R12, RZ, RZ, 0x8 ;  /* 0x00000008ff0c7424 */ /* 0x000fe200078e00ff */
[----:B------:R-:W-:-:S05]  /*1b9f0*/  SEL R3, R14, RZ, P3 ;  /* 0x000000ff0e037207 */ /* 0x000fca0001800000 */
[----:B------:R-:W-:-:S04]  /*1ba00*/  IMAD.IADD R2, R0, 0x1, R3 ;  /* 0x0000000100027824 */ /* 0x000fc800078e0203 */
[----:B------:R-:W-:-:S07]  /*1ba10*/  IMAD.MOV.U32 R13, RZ, RZ, R2 ;  /* 0x000000ffff0d7224 */ /* 0x000fce00078e0002 */
[----:B------:R-:W-:Y:S05]  /*1ba20*/  WARPSYNC.COLLECTIVE R15, `(.L_x_1636) ;  /* 0x000000000f087348 */ /* 0x000fea0003c00000 */
[----:B------:R0:W1:Y:S02]  /*1ba30*/  SHFL.UP P6, R14, R13, R12, R11 ;  /* 0x0400000c0d0e7389 */ /* 0x00006400000c000b */
[----:B01----:R-:W-:Y:S01]  /*1ba40*/  ENDCOLLECTIVE ;  /* 0x000000000000791b */ /* 0x003fe20003800000 */
.L_x_1636:
[----:B------:R-:W-:Y:S01]  /*1ba50*/  IMAD.MOV.U32 R12, RZ, RZ, 0x10 ;  /* 0x00000010ff0c7424 */ /* 0x000fe200078e00ff */
[----:B------:R-:W-:-:S05]  /*1ba60*/  SEL R3, R14, RZ, P4 ;  /* 0x000000ff0e037207 */ /* 0x000fca0002000000 */
[----:B------:R-:W-:-:S04]  /*1ba70*/  IMAD.IADD R3, R2, 0x1, R3 ;  /* 0x0000000102037824 */ /* 0x000fc800078e0203 */
[----:B------:R-:W-:-:S07]  /*1ba80*/  IMAD.MOV.U32 R13, RZ, RZ, R3 ;  /* 0x000000ffff0d7224 */ /* 0x000fce00078e0003 */
[----:B------:R-:W-:Y:S05]  /*1ba90*/  WARPSYNC.COLLECTIVE R15, `(.L_x_1637) ;  /* 0x000000000f087348 */ /* 0x000fea0003c00000 */
[----:B------:R0:W1:Y:S02]  /*1baa0*/  SHFL.UP P6, R14, R13, R12, R11 ;  /* 0x0400000c0d0e7389 */ /* 0x00006400000c000b */
[----:B01----:R-:W-:Y:S01]  /*1bab0*/  ENDCOLLECTIVE ;  /* 0x000000000000791b */ /* 0x003fe20003800000 */
.L_x_1637:
        /* <DEDUP_REMOVED lines=8> */
.L_x_1638:
[----:B------:R-:W-:Y:S05]  /*1bb40*/  BRA `(.L_x_1639) ;  /* 0xffffffb400807947 */ /* 0x000fea000383ffff */
.L_x_1506:
[----:B------:R-:W-:Y:S01]  /*1bb50*/  BSSY B0, `(.L_x_1640) ;  /* 0x0000006000007945 */ /* 0x000fe20003800000 */
[----:B------:R-:W-:Y:S01]  /*1bb60*/  PLOP3.LUT P6, PT, P6, PT, PT, 0x8, 0x0 ;  /* 0x000000000000781c */ /* 0x000fe200037ce170 */
[----:B------:R-:W-:-:S12]  /*1bb70*/  IMAD.MOV.U32 R15, RZ, RZ, -0x1 ;  /* 0xffffffffff0f7424 */ /* 0x000fd800078e00ff */
[----:B01----:R-:W-:Y:S05]  /*1bb80*/  WARPSYNC.COLLECTIVE R15, `(.L_x_1641) ;  /* 0x000000000f087348 */ /* 0x003fea0003c00000 */
[----:B------:R-:W-:Y:S01]  /*1bb90*/  VOTE.ANY R14, PT, P6 ;  /* 0x00000000000e7806 */ /* 0x000fe200030e0100 */
[----:B01----:R-:W-:Y:S06]  /*1bba0*/  ENDCOLLECTIVE ;  /* 0x000000000000791b */ /* 0x003fec0003800000 */
.L_x_1641:
[----:B------:R-:W-:Y:S05]  /*1bbb0*/  BSYNC B0 ;  /* 0x0000000000007941 */ /* 0x000fea0003800000 */
.L_x_1640:
        /* <DEDUP_REMOVED lines=9> */
.L_x_1642:
[----:B------:R-:W-:Y:S01]  /*1bc50*/  IMAD.MOV.U32 R4, RZ, RZ, R14 ;  /* 0x000000ffff047224 */ /* 0x000fe200078e000e */
[----:B------:R-:W-:Y:S06]  /*1bc60*/  BRA `(.L_x_1643) ;  /* 0xffffffb400707947 */ /* 0x000fec000383ffff */
.L_x_1508:
[----:B------:R-:W-:Y:S01]  /*1bc70*/  BSSY B0, `(.L_x_1644) ;  /* 0x0000007000007945 */ /* 0x000fe20003800000 */
[----:B------:R-:W-:Y:S02]  /*1bc80*/  IMAD.MOV.U32 R13, RZ, RZ, R6 ;  /* 0x000000ffff0d7224 */ /* 0x000fe400078e0006 */
[----:B------:R-:W-:Y:S02]  /*1bc90*/  IMAD.MOV.U32 R11, RZ, RZ, 0x1f ;  /* 0x0000001fff0b7424 */ /* 0x000fe400078e00ff */
[----:B------:R-:W-:-:S07]  /*1bca0*/  IMAD.MOV.U32 R15, RZ, RZ, -0x1 ;  /* 0xffffffffff0f7424 */ /* 0x000fce00078e00ff */
[----:B0123--:R-:W-:Y:S05]  /*1bcb0*/  WARPSYNC.COLLECTIVE R15, `(.L_x_1645) ;  /* 0x000000000f087348 */ /* 0x00ffea0003c00000 */
[----:B------:R4:W0:Y:S02]  /*1bcc0*/  SHFL.IDX P6, R14, R13, R12, R11 ;  /* 0x0000000c0d0e7389 */ /* 0x00082400000c000b */
[----:B01234-:R-:W-:Y:S01]  /*1bcd0*/  ENDCOLLECTIVE ;  /* 0x000000000000791b */ /* 0x01ffe20003800000 */
.L_x_1645:
[----:B------:R-:W-:Y:S05]  /*1bce0*/  BSYNC B0 ;  /* 0x0000000000007941 */ /* 0x000fea0003800000 */
.L_x_1644:
[----:B------:R-:W-:Y:S05]  /*1bcf0*/  BRA `(.L_x_1507) ;  /* 0xffffffb400687947 */ /* 0x000fea000383ffff */
.L_x_1512:
[----:B-1----:R1:W4:Y:S02]  /*1bd00*/  SYNCS.PHASECHK.TRANS64.TRYWAIT P0, [R7+URZ+0x28820], R0 ;  /* 0x02882000070075a7 */ /* 0x002324000800017f */
[----:B----4-:R-:W-:Y:S05]  /*1bd10*/  @!P0 NANOSLEEP.SYNCS 0x989680 ;  /* 0x009896800000895d */ /* 0x010fea0003900000 */
[----:B------:R-:W4:Y:S02]  /*1bd20*/  @!P0 SYNCS.PHASECHK.TRANS64 P0, [R7+URZ+0x28820], R0 ;  /* 0x02882000070085a7 */ /* 0x000f24000800007f */
[----:B----4-:R-:W-:Y:S05]  /*1bd30*/  @!P0 BRA `(.L_x_1512) ;  /* 0xfffffffc00f08947 */ /* 0x010fea000383ffff */
[----:B------:R-:W-:Y:S05]  /*1bd40*/  BRA `(.L_x_1646) ;  /* 0xffffffb800e07947 */ /* 0x000fea000383ffff */
.L_x_1513:
[----:B------:R-:W4:Y:S01]  /*1bd50*/  S2R R2, SR_TID.X ;  /* 0x0000000000027919 */ /* 0x000f220000002100 */
[----:B------:R-:W-:Y:S01]  /*1bd60*/  BSSY B0, `(.L_x_1647) ;  /* 0x000000a000007945 */ /* 0x000fe20003800000 */
[----:B------:R-:W-:Y:S02]  /*1bd70*/  IMAD.MOV.U32 R12, RZ, RZ, RZ ;  /* 0x000000ffff0c7224 */ /* 0x000fe400078e00ff */
[----:B------:R-:W-:Y:S02]  /*1bd80*/  IMAD.MOV.U32 R11, RZ, RZ, 0x1f ;  /* 0x0000001fff0b7424 */ /* 0x000fe400078e00ff */
[----:B------:R-:W-:Y:S01]  /*1bd90*/  IMAD.MOV.U32 R15, RZ, RZ, -0x1 ;  /* 0xffffffffff0f7424 */ /* 0x000fe200078e00ff */
[----:B----4-:R-:W-:-:S04]  /*1bda0*/  SHF.R.U32.HI R2, RZ, 0x5, R2 ;  /* 0x00000005ff027819 */ /* 0x010fc80000011602 */
[----:B------:R-:W-:-:S05]  /*1bdb0*/  LOP3.LUT R2, R2, 0x3, RZ, 0xc0, !PT ;  /* 0x0000000302027812 */ /* 0x000fca00078ec0ff */
[----:B------:R-:W-:-:S07]  /*1bdc0*/  IMAD.MOV.U32 R13, RZ, RZ, R2 ;  /* 0x000000ffff0d7224 */ /* 0x000fce00078e0002 */
[----:B0123--:R-:W-:Y:S05]  /*1bdd0*/  WARPSYNC.COLLECTIVE R15, `(.L_x_1648) ;  /* 0x000000000f087348 */ /* 0x00ffea0003c00000 */
[----:B------:R4:W0:Y:S02]  /*1bde0*/  SHFL.IDX P6, R14, R13, R12, R11 ;  /* 0x0000000c0d0e7389 */ /* 0x00082400000c000b */
[----:B01234-:R-:W-:Y:S01]  /*1bdf0*/  ENDCOLLECTIVE ;  /* 0x000000000000791b */ /* 0x01ffe20003800000 */
.L_x_1648:
[----:B------:R-:W-:Y:S05]  /*1be00*/  BSYNC B0 ;  /* 0x0000000000007941 */ /* 0x000fea0003800000 */
.L_x_1647:
[----:B------:R-:W-:Y:S05]  /*1be10*/  BRA `(.L_x_1649) ;  /* 0xffffffb800c87947 */ /* 0x000fea000383ffff */
.L_x_1516:
[----:B------:R-:W-:Y:S01]  /*1be20*/  BSSY B1, `(.L_x_1650) ;  /* 0x0000006000017945 */ /* 0x000fe20003800000 */
[----:B------:R-:W-:-:S07]  /*1be30*/  IMAD.MOV.U32 R15, RZ, RZ, -0x1 ;  /* 0xffffffffff0f7424 */ /* 0x000fce00078e00ff */
[----:B0123--:R-:W-:Y:S05]  /*1be40*/  WARPSYNC.COLLECTIVE R15, `(.L_x_1651) ;  /* 0x000000000f0c7348 */ /* 0x00ffea0003c00000 */
[----:B------:R-:W-:Y:S02]  /*1be50*/  ELECT P6, UR62, PT ;  /* 0x00000000003e782f */ /* 0x000fe400038c0000 */
[----:B------:R-:W-:Y:S01]  /*1be60*/  MOV R14, UR62 ;  /* 0x0000003e000e7c02 */ /* 0x000fe20008000f00 */
[----:B0123--:R-:W-:Y:S10]  /*1be70*/  ENDCOLLECTIVE ;  /* 0x000000000000791b */ /* 0x00fff40003800000 */
.L_x_1651:
[----:B------:R-:W-:Y:S05]  /*1be80*/  BSYNC B1 ;  /* 0x0000000000017941 */ /* 0x000fea0003800000 */
.L_x_1650:
[----:B------:R-:W-:Y:S05]  /*1be90*/  BRA `(.L_x_1652) ;  /* 0xffffffb800c07947 */ /* 0x000fea000383ffff */
.L_x_1518:
[----:B-1----:R1:W4:Y:S02]  /*1bea0*/  SYNCS.PHASECHK.TRANS64.TRYWAIT P1, [R5+URZ+0x28840], R0 ;  /* 0x02884000050075a7 */ /* 0x002324000802017f */
[----:B----4-:R-:W-:Y:S05]  /*1beb0*/  @!P1 NANOSLEEP.SYNCS 0x989680 ;  /* 0x009896800000995d */ /* 0x010fea0003900000 */
[----:B------:R-:W4:Y:S02]  /*1bec0*/  @!P1 SYNCS.PHASECHK.TRANS64 P1, [R5+URZ+0x28840], R0 ;  /* 0x02884000050095a7 */ /* 0x000f24000802007f */
[----:B----4-:R-:W-:Y:S05]  /*1bed0*/  @!P1 BRA `(.L_x_1518) ;  /* 0xfffffffc00f09947 */ /* 0x010fea000383ffff */
[----:B------:R-:W-:Y:S05]  /*1bee0*/  BRA `(.L_x_1653) ;  /* 0xffffffb800e07947 */ /* 0x000fea000383ffff */
.L_x_1520:
[----:B----4-:R4:W0:Y:S02]  /*1bef0*/  SYNCS.PHASECHK.TRANS64.TRYWAIT P1, [R3+URZ+0x28840], R2 ;  /* 0x02884002030075a7 */ /* 0x010824000802017f */
[----:B0-----:R-:W-:Y:S05]  /*1bf00*/  @!P1 NANOSLEEP.SYNCS 0x989680 ;  /* 0x009896800000995d */ /* 0x001fea0003900000 */
[----:B------:R-:W0:Y:S02]  /*1bf10*/  @!P1 SYNCS.PHASECHK.TRANS64 P1, [R3+URZ+0x28840], R2 ;  /* 0x02884002030095a7 */ /* 0x000e24000802007f */
[----:B0-----:R-:W-:Y:S05]  /*1bf20*/  @!P1 BRA `(.L_x_1520) ;  /* 0xfffffffc00f09947 */ /* 0x001fea000383ffff */
[----:B------:R-:W-:Y:S05]  /*1bf30*/  BRA `(.L_x_1654) ;  /* 0xffffffb800ec7947 */ /* 0x000fea000383ffff */
.L_x_1522:
[----:B------:R0:W0:Y:S02]  /*1bf40*/  SYNCS.PHASECHK.TRANS64.TRYWAIT P1, [R5+URZ+0x28860], R0 ;  /* 0x02886000050075a7 */ /* 0x000024000802017f */
[----:B0-----:R-:W-:Y:S05]  /*1bf50*/  @!P1 NANOSLEEP.SYNCS 0x989680 ;  /* 0x009896800000995d */ /* 0x001fea0003900000 */
[----:B------:R-:W0:Y:S02]  /*1bf60*/  @!P1 SYNCS.PHASECHK.TRANS64 P1, [R5+URZ+0x28860], R0 ;  /* 0x02886000050095a7 */ /* 0x000e24000802007f */
[----:B0-----:R-:W-:Y:S05]  /*1bf70*/  @!P1 BRA `(.L_x_1522) ;  /* 0xfffffffc00f09947 */ /* 0x001fea000383ffff */
[----:B------:R-:W-:Y:S05]  /*1bf80*/  BRA `(.L_x_1655) ;  /* 0xffffffb800e87947 */ /* 0x000fea000383ffff */
.L_x_1656:
        /* <DEDUP_REMOVED lines=15> */
.L_x_3482:


//--------------------- .text._ZN7cutlass13device_kernelIN5flash11enable_sm90INS1_16FlashAttnFwdSm90INS1_25CollectiveMainloopFwdSm90ILi2EN4cute5tupleIJNS5_1CILi1EEES8_S8_EEENS6_IJNS7_ILi128EEESA_SA_EEELi128ENS_10bfloat16_tEfNS_4arch4Sm90ELb0ELb1ELb1ELb1ELb1ELb1ELb0ELb1ELb1ELb1ELb0ELb0EEENS1_21CollectiveEpilogueFwdISB_S9_SC_SE_Li256ELb1ELb1ELb0ELb0EEENS1_36VarlenDynamicPersistentTileSchedulerILi128ELi128ELi256ELi128ELb0ELb1ELb1ELb1ELb0ELb1EEEEEEEEEvNT_6ParamsE --------------------------
	.section	.text._ZN7cutlass13device_kernelIN5flash11enable_sm90INS1_16FlashAttnFwdSm90INS1_25CollectiveMainloopFwdSm90ILi2EN4cute5tupleIJNS5_1CILi1EEES8_S8_EEENS6_IJNS7_ILi128EEESA_SA_EEELi128ENS_10bfloat16_tEfNS_4arch4Sm90ELb0ELb1ELb1ELb1ELb1ELb1ELb0ELb1ELb1ELb1ELb0ELb0EEENS1_21CollectiveEpilogueFwdISB_S9_SC_SE_Li256ELb1ELb1ELb0ELb0EEENS1_36VarlenDynamicPersistentTileSchedulerILi128ELi128ELi256ELi128ELb0ELb1ELb1ELb1ELb0ELb1EEEEEEEEEvNT_6ParamsE,"ax",@progbits
	.align	128
.text._ZN7cutlass13device_kernelIN5flash11enable_sm90INS1_16FlashAttnFwdSm90INS1_25CollectiveMainloopFwdSm90ILi2EN4cute5tupleIJNS5_1CILi1EEES8_S8_EEENS6_IJNS7_ILi128EEESA_SA_EEELi128ENS_10bfloat16_tEfNS_4arch4Sm90ELb0ELb1ELb1ELb1ELb1ELb1ELb0ELb1ELb1ELb1ELb0ELb0EEENS1_21CollectiveEpilogueFwdISB_S9_SC_SE_Li256ELb1ELb1ELb0ELb0EEENS1_36VarlenDynamicPersistentTileSchedulerILi128ELi128ELi256ELi128ELb0ELb1ELb1ELb1ELb0ELb1EEEEEEEEEvNT_6ParamsE:
        .type           _ZN7cutlass13device_kernelIN5flash11enable_sm90INS1_16FlashAttnFwdSm90INS1_25CollectiveMainloopFwdSm90ILi2EN4cute5tupleIJNS5_1CILi1EEES8_S8_EEENS6_IJNS7_ILi128EEESA_SA_EEELi128ENS_10bfloat16_tEfNS_4arch4Sm90ELb0ELb1ELb1ELb1ELb1ELb1ELb0ELb1ELb1ELb1ELb0ELb0EEENS1_21CollectiveEpilogueFwdISB_S9_SC_SE_Li256ELb1ELb1ELb0ELb0EEENS1_36VarlenDynamicPersistentTileSchedulerILi128ELi128ELi256ELi128ELb0ELb1ELb1ELb1ELb0ELb1EEEEEEEEEvNT_6ParamsE,@function
        .size           _ZN7cutlass13device_kernelIN5flash11enable_sm90INS1_16FlashAttnFwdSm90INS1_25CollectiveMainloopFwdSm90ILi2EN4cute5tupleIJNS5_1CILi1EEES8_S8_EEENS6_IJNS7_ILi128EEESA_SA_EEELi128ENS_10bfloat16_tEfNS_4arch4Sm90ELb0ELb1ELb1ELb1ELb1ELb1ELb0ELb1ELb1ELb1ELb0ELb0EEENS1_21CollectiveEpilogueFwdISB_S9_SC_SE_Li256ELb1ELb1ELb0ELb0EEENS1_36VarlenDynamicPersistentTileSchedulerILi128ELi128ELi256ELi128ELb0ELb1ELb1ELb1ELb0ELb1EEEEEEEEEvNT_6ParamsE,(.L_x_3483 - _ZN7cutlass13device_kernelIN5flash11enable_sm90INS1_16FlashAttnFwdSm90INS1_25CollectiveMainloopFwdSm90ILi2EN4cute5tupleIJNS5_1CILi1EEES8_S8_EEENS6_IJNS7_ILi128EEESA_SA_EEELi128ENS_10bfloat16_tEfNS_4arch4Sm90ELb0ELb1ELb1ELb1ELb1ELb1ELb0ELb1ELb1ELb1ELb0ELb0EEENS1_21CollectiveEpilogueFwdISB_S9_SC_SE_Li256ELb1ELb1ELb0ELb0EEENS1_36VarlenDynamicPersistentTileSchedulerILi128ELi128ELi256ELi128ELb0ELb1ELb1ELb1ELb0ELb1EEEEEEEEEvNT_6ParamsE)
        .other          _ZN7cutlass13device_kernelIN5flash11enable_sm90INS1_16FlashAttnFwdSm90INS1_25CollectiveMainloopFwdSm90ILi2EN4cute5tupleIJNS5_1CILi1EEES8_S8_EEENS6_IJNS7_ILi128EEESA_SA_EEELi128ENS_10bfloat16_tEfNS_4arch4Sm90ELb0ELb1ELb1ELb1ELb1ELb1ELb0ELb1ELb1ELb1ELb0ELb0EEENS1_21CollectiveEpilogueFwdISB_S9_SC_SE_Li256ELb1ELb1ELb0ELb0EEENS1_36VarlenDynamicPersistentTileSchedulerILi128ELi128ELi256ELi128ELb0ELb1ELb1ELb1ELb0ELb1EEEEEEEEEvNT_6ParamsE,@"STO_CUDA_ENTRY STV_DEFAULT"
_ZN7cutlass13device_kernelIN5flash11enable_sm90INS1_16FlashAttnFwdSm90INS1_25CollectiveMainloopFwdSm90ILi2EN4cute5tupleIJNS5_1CILi1EEES8_S8_EEENS6_IJNS7_ILi128EEESA_SA_EEELi128ENS_10bfloat16_tEfNS_4arch4Sm90ELb0ELb1ELb1ELb1ELb1ELb1ELb0ELb1ELb1ELb1ELb0ELb0EEENS1_21CollectiveEpilogueFwdISB_S9_SC_SE_Li256ELb1ELb1ELb0ELb0EEENS1_36VarlenDynamicPersistentTileSchedulerILi128ELi128ELi256ELi128ELb0ELb1ELb1ELb1ELb0ELb1EEEEEEEEEvNT_6ParamsE:
[----:B------:R-:W0:Y:S02]  /*0000*/  LDC R1, c[0x0][0x28] ;  /* 0x00000a00ff017b82 */ /* 0x000e240000000800 */
[----:B0-----:R-:W-:Y:S01]  /*0010*/  VIADD R1, R1, 0xffffffd0 ;  /* 0xffffffd001017836 */ /* 0x001fe20000000000 */
[----:B------:R-:W0:Y:S01]  /*0020*/  S2R R0, SR_TID.X ;  /* 0x0000000000007919 */ /* 0x000e220000002100 */
[----:B------:R-:W-:Y:S01]  /*0030*/  ELECT P0, URZ, PT ;  /* 0x00000000003f782f */ /* 0x000fe20003800000 */
[----:B------:R-:W-:Y:S01]  /*0040*/  BSSY B0, `(.L_x_1657) ;  /* 0x000000e000007945 */ /* 0x000fe20003800000 */
[--C-:B0-----:R-:W-:Y:S02]  /*0050*/  SHF.R.U32.HI R2, RZ, 0x5, R0.reuse ;  /* 0x00000005ff027819 */ /* 0x101fe40000011600 */
[----:B------:R-:W-:-:S03]  /*0060*/  SHF.R.U32.HI R4, RZ, 0x7, R0 ;  /* 0x00000007ff047819 */ /* 0x000fc60000011600 */
        /* <DEDUP_REMOVED lines=11> */
.L_x_1658:
[----:B------:R-:W-:Y:S05]  /*0120*/  BSYNC B0 ;  /* 0x0000000000007941 */ /* 0x000fea0003800000 */
.L_x_1657:
[----:B------:R-:W-:Y:S01]  /*0130*/  VOTEU.ANY UP0, P0 ;  /* 0x00000000003f7886 */ /* 0x000fe20000000100 */
[----:B------:R-:W0:Y:S01]  /*0140*/  SHFL.IDX PT, R4, R4, RZ, 0x1f ;  /* 0x00001fff04047589 */ /* 0x000e2200000e0000 */
[----:B------:R-:W-:Y:S01]  /*0150*/  UMOV UR4, 0x80 ;  /* 0x0000008000047882 */ /* 0x000fe20000000000 */
[----:B------:R-:W-:Y:S01]  /*0160*/  UMOV UR7, 0x100 ;  /* 0x0000010000077882 */ /* 0x000fe20000000000 */
[----:B------:R-:W-:Y:S01]  /*0170*/  VOTEU.ANY UP1, P0 ;  /* 0x00000000003f7886 */ /* 0x000fe20000020100 */
[----:B------:R-:W1:Y:S01]  /*0180*/  @UP0 S2UR UR8, SR_CgaCtaId ;  /* 0x00000000000809c3 */ /* 0x000e620000008800 */
[----:B------:R-:W2:Y:S01]  /*0190*/  SHFL.IDX PT, R3, R2, RZ, 0x1f ;  /* 0x00001fff02037589 */ /* 0x000ea200000e0000 */
[----:B------:R-:W-:Y:S01]  /*01a0*/  @UP0 UMOV UR6, 0x400 ;  /* 0x0000040000060882 */ /* 0x000fe20000000000 */
[----:B------:R-:W-:-:S04]  /*01b0*/  @UP0 UIADD3 UR4, -UR4, 0x100000, URZ ;  /* 0x0010000004040890 */ /* 0x000fc8000fffe13f */
[----:B------:R-:W-:Y:S02]  /*01c0*/  @UP0 USHF.L.U32 UR5, UR4, 0xb, URZ ;  /* 0x0000000b04050899 */ /* 0x000fe4000800063f */
[----:B------:R-:W-:Y:S01]  /*01d0*/  @UP0 USHF.L.U32 UR4, UR4, 0x1, URZ ;  /* 0x0000000104040899 */ /* 0x000fe2000800063f */
[----:B------:R-:W-:Y:S01]  /*01e0*/  VOTEU.ANY UP2, P0 ;  /* 0x00000000003f7886 */ /* 0x000fe20000040100 */
[----:B0-----:R-:W-:Y:S01]  /*01f0*/  R2UR UR9, R4 ;  /* 0x00000000040972ca */ /* 0x001fe200000e0000 */
[----:B-1----:R-:W-:Y:S01]  /*0200*/  @UP0 ULEA UR8, UR8, UR6, 0x18 ;  /* 0x0000000608080291 */ /* 0x002fe2000f8ec03f */
[----:B--2---:R-:W-:Y:S01]  /*0210*/  ISETP.NE.AND P1, PT, R3, RZ, PT ;  /* 0x000000ff0300720c */ /* 0x004fe20003f25270 */
[----:B------:R-:W-:-:S04]  /*0220*/  @UP0 UIADD3 UR6, -UR7, 0x100000, URZ ;  /* 0x0010000007060890 */ /* 0x000fc8000fffe13f */
[----:B------:R-:W-:Y:S02]  /*0230*/  @UP0 USHF.L.U32 UR7, UR6, 0xb, URZ ;  /* 0x0000000b06070899 */ /* 0x000fe4000800063f */
[----:B------:R-:W-:-:S04]  /*0240*/  @UP0 USHF.L.U32 UR6, UR6, 0x1, URZ ;  /* 0x0000000106060899 */ /* 0x000fc8000800063f */
[----:B------:R-:W-:Y:S01]  /*0250*/  UISETP.NE.AND UP0, UPT, UR9, URZ, UPT ;  /* 0x0000003f0900728c */ /* 0x000fe2000bf05270 */
[----:B------:R-:W0:Y:S02]  /*0260*/  FENCE.VIEW.ASYNC.S ;  /* 0x00000000000073c6 */ /* 0x000e240000000000 */
[----:B0-----:R0:W1:Y:S05]  /*0270*/  @UP1 SYNCS.EXCH.64 URZ, [UR8+0x28800], UR4 ;  /* 0x02880004083f15b2 */ /* 0x00106a0008000100 */
[----:B------:R0:W2:Y:S01]  /*0280*/  @UP2 SYNCS.EXCH.64 URZ, [UR8+0x28820], UR6 ;  /* 0x02882006083f25b2 */ /* 0x0000a20008000100 */
        /* <DEDUP_REMOVED lines=17> */
[----:B------:R3:W0:Y:S02]  /*03a0*/  SYNCS.EXCH.64 URZ, [UR8+0x28848], UR6 ;  /* 0x02884806083f75b2 */ /* 0x0006240008000100 */
[----:B---3--:R-:W-:Y:S01]  /*03b0*/  NOP ;  /* 0x0000000000007918 */ /* 0x008fe20000000000 */
.L_x_1659:
[----:B------:R-:W3:Y:S01]  /*03c0*/  SHFL.IDX PT, R3, R2, RZ, 0x1f ;  /* 0x00001fff02037589 */ /* 0x000ee200000e0000 */
[----:B------:R-:W-:Y:S01]  /*03d0*/  NOP ;  /* 0x0000000000007918 */ /* 0x000fe20000000000 */
[----:B---3--:R-:W-:-:S13]  /*03e0*/  ISETP.NE.AND P0, PT, R3, RZ, PT ;  /* 0x000000ff0300720c */ /* 0x008fda0003f05270 */
        /* <DEDUP_REMOVED lines=17> */
[----:B------:R3:W0:Y:S02]  /*0500*/  SYNCS.EXCH.64 URZ, [UR8+0x28868], UR6 ;  /* 0x02886806083f75b2 */ /* 0x0006240008000100 */
[----:B---3--:R-:W-:Y:S01]  /*0510*/  NOP ;  /* 0x0000000000007918 */ /* 0x008fe20000000000 */
.L_x_1660:
[----:B------:R-:W3:Y:S01]  /*0520*/  SHFL.IDX PT, R3, R2, RZ, 0x1f ;  /* 0x00001fff02037589 */ /* 0x000ee200000e0000 */
[----:B------:R-:W-:Y:S01]  /*0530*/  NOP ;  /* 0x0000000000007918 */ /* 0x000fe20000000000 */
[----:B---3--:R-:W-:-:S13]  /*0540*/  ISETP.NE.AND P0, PT, R3, RZ, PT ;  /* 0x000000ff0300720c */ /* 0x008fda0003f05270 */
        /* <DEDUP_REMOVED lines=13> */
[----:B------:R3:W0:Y:S02]  /*0620*/  SYNCS.EXCH.64 URZ, [UR6+0x28888], UR4 ;  /* 0x02888804063f75b2 */ /* 0x0006240008000100 */
[----:B---3--:R-:W-:Y:S01]  /*0630*/  NOP ;  /* 0x0000000000007918 */ /* 0x008fe20000000000 */
.L_x_1661:
        /* <DEDUP_REMOVED lines=22> */
.L_x_1662:
        /* <DEDUP_REMOVED lines=22> */
.L_x_1663:
[----:B------:R-:W-:Y:S01]  /*0900*/  PLOP3.LUT P0, PT, PT, PT, UP0, 0x80, 0x0 ;  /* 0x000000000000781c */ /* 0x000fe20003f0f008 */
[----:B------:R-:W-:Y:S01]  /*0910*/  UMOV UR36, 0x1 ;  /* 0x0000000100247882 */ /* 0x000fe20000000000 */
[----:B------:R-:W-:Y:S01]  /*0920*/  NOP ;  /* 0x0000000000007918 */ /* 0x000fe20000000000 */
[----:B------:R-:W-:Y:S01]  /*0930*/  USEL UR36, UR36, 0x2, !UP0 ;  /* 0x0000000224247887 */ /* 0x000fe2000c000000 */
[----:B------:R-:W-:Y:S01]  /*0940*/  BSSY B9, `(.L_x_1664) ;  /* 0x00025be000097945 */ /* 0x000fe20003800000 */
[----:B------:R-:W-:Y:S01]  /*0950*/  ULDC.64 UR54, c[0x0][0x208] ;  /* 0x0000820000367ab9 */ /* 0x000fe20000000a00 */
[----:B012-4-:R-:W-:Y:S07]  /*0960*/  BAR.SYNC.DEFER_BLOCKING 0x0 ;  /* 0x0000000000007b1d */ /* 0x017fee0000010000 */
[----:B------:R-:W-:Y:S05]  /*0970*/  @!P0 BRA `(.L_x_1665) ;  /* 0x000001e800248947 */ /* 0x000fea0003800000 */
.L_x_1666:
[----:B------:R-:W-:-:S08]  /*0980*/  NOP ;  /* 0x0000000000007918 */ /* 0x000fd00000000000 */
[----:B------:R-:W0:Y:S02]  /*0990*/  USETMAXREG.TRY_ALLOC.CTAPOOL UP0, 0xe8 ;  /* 0x000000e8000079c8 */ /* 0x000e240008000600 */
[----:B0-----:R-:W-:-:S13]  /*09a0*/  PLOP3.LUT P0, PT, PT, PT, UP0, 0x80, 0x0 ;  /* 0x000000000000781c */ /* 0x001fda0003f0f008 */
[----:B------:R-:W-:Y:S05]  /*09b0*/  @!P0 BRA `(.L_x_1666) ;  /* 0xfffffffc00f08947 */ /* 0x000fea000383ffff */
[----:B------:R-:W-:Y:S01]  /*09c0*/  SHF.R.U32.HI R2, RZ, 0x7, R0 ;  /* 0x00000007ff027819 */ /* 0x000fe20000011600 */
[----:B------:R-:W0:Y:S08]  /*09d0*/  S2UR UR38, SR_CgaCtaId ;  /* 0x00000000002679c3 */ /* 0x000e300000008800 */
[----:B------:R-:W-:Y:S06]  /*09e0*/  BAR.ARV 0x8, 0x180 ;  /* 0x0206000000007b1d */ /* 0x000fec0000002000 */
[----:B------:R-:W-:Y:S01]  /*09f0*/  ISETP.NE.AND P0, PT, R2, 0x1, PT ;  /* 0x000000010200780c */ /* 0x000fe20003f05270 */
[----:B------:R-:W-:-:S12]  /*0a00*/  UMOV UR4, 0x400 ;  /* 0x0000040000047882 */ /* 0x000fd80000000000 */
[----:B------:R-:W-:Y:S06]  /*0a10*/  @!P0 BAR.ARV 0x9, 0x100 ;  /* 0x0244000000008b1d */ /* 0x000fec0000002000 */
[----:B0-----:R-:W-:Y:S02]  /*0a20*/  ULEA UR4, UR38, UR4, 0x18 ;  /* 0x0000000426047291 */ /* 0x001fe4000f8ec03f */
[----:B------:R-:W-:Y:S04]  /*0a30*/  BAR.SYNC.DEFER_BLOCKING 0x5, 0x180 ;  /* 0x0146000000007b1d */ /* 0x000fe80000010000 */
[----:B------:R-:W-:-:S02]  /*0a40*/  IMAD.U32 R18, RZ, RZ, UR4 ;  /* 0x00000004ff127e24 */ /* 0x000fc4000f8e00ff */
[----:B------:R-:W-:-:S03]  /*0a50*/  ULDC UR4, c[0x0][0xc3c] ;  /* 0x00030f0000047ab9 */ /* 0x000fc60000000800 */
[----:B------:R-:W0:Y:S01]  /*0a60*/  LDS.128 R40, [R18+0x288d0] ;  /* 0x0288d00012287984 */ /* 0x000e220000000c00 */
[----:B------:R-:W-:Y:S06]  /*0a70*/  BAR.ARV 0x4, 0x180 ;  /* 0x0106000000007b1d */ /* 0x000fec0000002000 */
[----:B0-----:R-:W-:-:S13]  /*0a80*/  ISETP.GE.AND P0, PT, R43, UR4, PT ;  /* 0x000000042b007c0c */ /* 0x001fda000bf06270 */
[----:B------:R-:W-:Y:S05]  /*0a90*/  @P0 BRA `(.L_x_1667) ;  /* 0x0000025800a00947 */ /* 0x000fea0003800000 */
[----:B------:R-:W-:Y:S01]  /*0aa0*/  VIADD R226, R0, 0xffffff80 ;  /* 0xffffff8000e27836 */ /* 0x000fe20000000000 */
[----:B------:R-:W-:Y:S01]  /*0ab0*/  R2UR UR40, R18 ;  /* 0x00000000122872ca */ /* 0x000fe200000e0000 */
[----:B------:R-:W-:Y:S01]  /*0ac0*/  IMAD.MOV.U32 R19, RZ, RZ, RZ ;  /* 0x000000ffff137224 */ /* 0x000fe200078e00ff */
[----:B------:R-:W-:Y:S01]  /*0ad0*/  ULOP3.LUT UR39, UR36, 0x1, URZ, 0xfc, !UPT ;  /* 0x0000000124277892 */ /* 0x000fe2000f8efc3f */
[----:B------:R-:W-:Y:S01]  /*0ae0*/  IMAD.MOV.U32 R192, RZ, RZ, RZ ;  /* 0x000000ffffc07224 */ /* 0x000fe200078e00ff */
[----:B------:R-:W-:Y:S01]  /*0af0*/  SHF.R.S32.HI R3, RZ, 0x1f, R226 ;  /* 0x0000001fff037819 */ /* 0x000fe200000114e2 */
[----:B------:R-:W-:Y:S01]  /*0b00*/  IMAD.MOV.U32 R187, RZ, RZ, RZ ;  /* 0x000000ffffbb7224 */ /* 0x000fe200078e00ff */
[----:B------:R-:W-:Y:S01]  /*0b10*/  UMOV UR37, URZ ;  /* 0x0000003f00257c82 */ /* 0x000fe20008000000 */
[----:B------:R-:W-:Y:S01]  /*0b20*/  IMAD.MOV.U32 R184, RZ, RZ, RZ ;  /* 0x000000ffffb87224 */ /* 0x000fe200078e00ff */
[CC--:B------:R-:W-:Y:S02]  /*0b30*/  LEA.HI R5, R3.reuse, R226.reuse, RZ, 0x7 ;  /* 0x000000e203057211 */ /* 0x0c0fe400078f38ff */
[----:B------:R-:W-:-:S02]  /*0b40*/  LEA.HI R2, R3, R226, RZ, 0x5 ;  /* 0x000000e203027211 */ /* 0x000fc400078f28ff */
[----:B------:R-:W-:Y:S01]  /*0b50*/  LOP3.LUT R211, R5, 0xffffff80, RZ, 0xc0, !PT ;  /* 0xffffff8005d37812 */ /* 0x000fe200078ec0ff */
[----:B------:R-:W-:Y:S01]  /*0b60*/  UIADD3 UR40, UR40, 0x10400, URZ ;  /* 0x0001040028287890 */ /* 0x000fe2000fffe03f */
[CC--:B------:R-:W-:Y:S01]  /*0b70*/  LEA.HI R0, R3.reuse, R226.reuse, RZ, 0x4 ;  /* 0x000000e203007211 */ /* 0x0c0fe200078f20ff */
[----:B------:R-:W-:Y:S01]  /*0b80*/  IMAD.SHL.U32 R2, R2, 0x20, RZ ;  /* 0x0000002002027824 */ /* 0x000fe200078e00ff */
[----:B------:R-:W-:Y:S01]  /*0b90*/  LEA.HI R10, R3, R226, RZ, 0x2 ;  /* 0x000000e2030a7211 */ /* 0x000fe200078f10ff */
[----:B------:R-:W-:Y:S01]  /*0ba0*/  IMAD.IADD R211, R226, 0x1, -R211 ;  /* 0x00000001e2d37824 */ /* 0x000fe200078e0ad3 */
[----:B------:R-:W-:Y:S02]  /*0bb0*/  LOP3.LUT R7, R0, 0x3fffff0, RZ, 0xc0, !PT ;  /* 0x03fffff000077812 */ /* 0x000fe400078ec0ff */
[----:B------:R-:W-:Y:S02]  /*0bc0*/  LOP3.LUT R2, R2, 0xfffffc00, RZ, 0xc0, !PT ;  /* 0xfffffc0002027812 */ /* 0x000fe400078ec0ff */
[----:B------:R-:W-:Y:S01]  /*0bd0*/  SHF.R.S32.HI R4, RZ, 0x1f, R211 ;  /* 0x0000001fff047819 */ /* 0x000fe200000114d3 */
[----:B------:R-:W-:Y:S01]  /*0be0*/  IMAD.IADD R7, R226, 0x1, -R7 ;  /* 0x00000001e2077824 */ /* 0x000fe200078e0a07 */
[----:B------:R-:W-:-:S02]  /*0bf0*/  LOP3.LUT R13, R10, 0xfffffffc, RZ, 0xc0, !PT ;  /* 0xfffffffc0a0d7812 */ /* 0x000fc400078ec0ff */
[----:B------:R-:W-:Y:S02]  /*0c00*/  LEA.HI R6, R4, R211, RZ, 0x2 ;  /* 0x000000d304067211 */ /* 0x000fe400078f10ff */
[----:B------:R-:W-:Y:S01]  /*0c10*/  SHF.R.S32.HI R218, RZ, 0x7, R5 ;  /* 0x00000007ffda7819 */ /* 0x000fe20000011405 */
[----:B------:R-:W-:Y:S01]  /*0c20*/  IMAD.IADD R13, R226, 0x1, -R13 ;  /* 0x00000001e20d7824 */ /* 0x000fe200078e0a0d */
[--C-:B------:R-:W-:Y:S02]  /*0c30*/  SHF.R.S32.HI R8, RZ, 0x2, R6.reuse ;  /* 0x00000002ff087819 */ /* 0x100fe40000011406 */
[----:B------:R-:W-:Y:S02]  /*0c40*/  SHF.R.S32.HI R9, RZ, 0x1f, R6 ;  /* 0x0000001fff097819 */ /* 0x000fe40000011406 */
[----:B------:R-:W-:Y:S02]  /*0c50*/  LEA.HI R188, R3, R226, RZ, 0x3 ;  /* 0x000000e203bc7211 */ /* 0x000fe400078f18ff */
[----:B------:R-:W-:-:S02]  /*0c60*/  LEA.HI R9, R9, R8, RZ, 0x3 ;  /* 0x0000000809097211 */ /* 0x000fc400078f18ff */
[----:B------:R-:W-:Y:S02]  /*0c70*/  LEA.HI R4, R4, R211, RZ, 0x5 ;  /* 0x000000d304047211 */ /* 0x000fe400078f28ff */
[----:B------:R-:W-:Y:S01]  /*0c80*/  LOP3.LUT R11, R9, 0xfffffff8, RZ, 0xc0, !PT ;  /* 0xfffffff8090b7812 */ /* 0x000fe200078ec0ff */
[----:B------:R-:W-:Y:S01]  /*0c90*/  IMAD R9, R7, 0x40, R2 ;  /* 0x0000004007097824 */ /* 0x000fe200078e0202 */
[----:B------:R-:W-:Y:S02]  /*0ca0*/  SHF.R.S32.HI R7, RZ, 0x4, R0 ;  /* 0x00000004ff077819 */ /* 0x000fe40000011400 */
[----:B------:R-:W-:Y:S01]  /*0cb0*/  LEA.HI R5, R5, R218, RZ, 0x1 ;  /* 0x000000da05057211 */ /* 0x000fe200078f08ff */
[----:B------:R-:W-:Y:S01]  /*0cc0*/  IMAD.IADD R11, R8, 0x1, -R11 ;  /* 0x00000001080b7824 */ /* 0x000fe200078e0a0b */
[----:B------:R-:W-:Y:S02]  /*0cd0*/  LEA.HI R0, R0, R7, RZ, 0x1 ;  /* 0x0000000700007211 */ /* 0x000fe400078f08ff */
[----:B------:R-:W-:-:S02]  /*0ce0*/  LEA.HI R3, R3, R226, RZ, 0x6 ;  /* 0x000000e203037211 */ /* 0x000fc400078f30ff */
[----:B------:R-:W-:Y:S02]  /*0cf0*/  LOP3.LUT R207, R188, 0xfffffff8, RZ, 0xc0, !PT ;  /* 0xfffffff8bccf7812 */ /* 0x000fe400078ec0ff */
[----:B------:R-:W-:Y:S01]  /*0d00*/  LOP3.LUT R0, R0, 0x1ffffffe, RZ, 0xc0, !PT ;  /* 0x1ffffffe00007812 */ /* 0x000fe200078ec0ff */
[----:B------:R-:W-:Y:S01]  /*0d10*/  IMAD.SHL.U32 R3, R3, 0x8, RZ ;  /* 0x0000000803037824 */ /* 0x000fe200078e00ff */
[----:B------:R-:W-:Y:S01]  /*0d20*/  SHF.R.S32.HI R188, RZ, 0x3, R188 ;  /* 0x00000003ffbc7819 */ /* 0x000fe200000114bc */
[----:B------:R-:W-:Y:S01]  /*0d30*/  IMAD.IADD R207, R226, 0x1, -R207 ;  /* 0x00000001e2cf7824 */ /* 0x000fe200078e0acf */
[----:B------:R-:W-:Y:S01]  /*0d40*/  SHF.R.S32.HI R4, RZ, 0x5, R4 ;  /* 0x00000005ff047819 */ /* 0x000fe20000011404 */
[----:B------:R-:W-:Y:S01]  /*0d50*/  IMAD.IADD R0, R7, 0x1, -R0 ;  /* 0x0000000107007824 */ /* 0x000fe200078e0a00 */
[----:B------:R-:W-:Y:S01]  /*0d60*/  LEA.HI R2, R13, R13, RZ, 0x1 ;  /* 0x0000000d0d027211 */ /* 0x000fe200078f08ff */
[----:B------:R-:W-:Y:S01]  /*0d70*/  IMAD.SHL.U32 R222, R188, 0x40, RZ ;  /* 0x00000040bcde7824 */ /* 0x000fe200078e00ff */
[----:B------:R-:W-:Y:S01]  /*0d80*/  LOP3.LUT R5, R5, 0x3fffffe, RZ, 0xc0, !PT ;  /* 0x03fffffe05057812 */ /* 0x000fe200078ec0ff */
[----:B------:R-:W-:Y:S01]  /*0d90*/  IMAD R4, R4, 0x10, R11 ;  /* 0x0000001004047824 */ /* 0x000fe200078e020b */
[----:B------:R-:W-:Y:S01]  /*0da0*/  LOP3.LUT R2, R2, 0x1ffffffe, RZ, 0xc0, !PT ;  /* 0x1ffffffe02027812 */ /* 0x000fe200078ec0ff */
[----:B------:R-:W-:Y:S01]  /*0db0*/  VIADD R217, R188, 0x20 ;  /* 0x00000020bcd97836 */ /* 0x000fe20000000000 */
[----:B------:R-:W-:Y:S01]  /*0dc0*/  LOP3.LUT R204, R3, 0xfffffe00, RZ, 0xc0, !PT ;  /* 0xfffffe0003cc7812 */ /* 0x000fe200078ec0ff */
[----:B------:R-:W-:Y:S01]  /*0dd0*/  IMAD.IADD R5, R218, 0x1, -R5 ;  /* 0x00000001da057824 */ /* 0x000fe200078e0a05 */
[----:B------:R-:W-:Y:S01]  /*0de0*/  LOP3.LUT R3, R222, 0x1c0, RZ, 0xc0, !PT ;  /* 0x000001c0de037812 */ /* 0x000fe200078ec0ff */
[----:B------:R-:W-:Y:S01]  /*0df0*/  VIADD R216, R188, 0x40 ;  /* 0x00000040bcd87836 */ /* 0x000fe20000000000 */
[----:B------:R-:W-:Y:S01]  /*0e00*/  LOP3.LUT R6, R6, 0x7ffffffc, RZ, 0xc0, !PT ;  /* 0x7ffffffc06067812 */ /* 0x000fe200078ec0ff */
[----:B------:R-:W-:Y:S01]  /*0e10*/  VIADD R215, R188, 0x60 ;  /* 0x00000060bcd77836 */ /* 0x000fe20000000000 */
[----:B------:R-:W-:Y:S01]  /*0e20*/  SHF.R.U32.HI R203, RZ, 0x3, R3 ;  /* 0x00000003ffcb7819 */ /* 0x000fe20000011603 */
[----:B------:R-:W-:Y:S01]  /*0e30*/  IMAD R220, R0, 0x8, R9 ;  /* 0x0000000800dc7824 */ /* 0x000fe200078e0209 */
[----:B------:R-:W-:Y:S01]  /*0e40*/  SHF.R.S32.HI R221, RZ, 0x1f, R188 ;  /* 0x0000001fffdd7819 */ /* 0x000fe200000114bc */
[----:B------:R-:W-:-:S02]  /*0e50*/  IMAD.SHL.U32 R16, R207, 0x8, RZ ;  /* 0x00000008cf107824 */ /* 0x000fc400078e00ff */
[----:B------:R-:W-:Y:S01]  /*0e60*/  IMAD.IADD R0, R13, 0x1, -R2 ;  /* 0x000000010d007824 */ /* 0x000fe200078e0a02 */
[----:B------:R-:W-:Y:S01]  /*0e70*/  SHF.R.S32.HI R2, RZ, 0x1f, R217 ;  /* 0x0000001fff027819 */ /* 0x000fe200000114d9 */
[----:B------:R-:W-:Y:S01]  /*0e80*/  IMAD R219, R5, 0x40, R4 ;  /* 0x0000004005db7824 */ /* 0x000fe200078e0204 */
[----:B------:R-:W-:Y:S01]  /*0e90*/  SHF.R.S32.HI R5, RZ, 0x1f, R216 ;  /* 0x0000001fff057819 */ /* 0x000fe200000114d8 */
[----:B------:R-:W-:Y:S01]  /*0ea0*/  IMAD.SHL.U32 R199, R217, 0x40, RZ ;  /* 0x00000040d9c77824 */ /* 0x000fe200078e00ff */
[----:B------:R-:W-:Y:S01]  /*0eb0*/  SHF.R.S32.HI R4, RZ, 0x1f, R215 ;  /* 0x0000001fff047819 */ /* 0x000fe200000114d7 */
[----:B------:R-:W-:Y:S01]  /*0ec0*/  IMAD.SHL.U32 R197, R216, 0x40, RZ ;  /* 0x00000040d8c57824 */ /* 0x000fe200078e00ff */
[----:B------:R-:W-:Y:S01]  /*0ed0*/  LOP3.LUT R206, R3, 0x38, R16, 0xf8, !PT ;  /* 0x0000003803ce7812 */ /* 0x000fe200078ef810 */
[----:B------:R-:W-:Y:S01]  /*0ee0*/  IMAD.SHL.U32 R196, R215, 0x40, RZ ;  /* 0x00000040d7c47824 */ /* 0x000fe200078e00ff */
[----:B------:R-:W-:Y:S01]  /*0ef0*/  LEA.HI R3, R2, R217, RZ, 0x3 ;  /* 0x000000d902037211 */ /* 0x000fe200078f18ff */
[----:B------:R-:W-:Y:S01]  /*0f00*/  IMAD.SHL.U32 R22, R207, 0x4, RZ ;  /* 0x00000004cf167824 */ /* 0x000fe200078e00ff */
[----:B------:R-:W-:Y:S01]  /*0f10*/  LEA.HI R5, R5, R216, RZ, 0x3 ;  /* 0x000000d805057211 */ /* 0x000fe200078f18ff */
[----:B------:R-:W-:Y:S01]  /*0f20*/  VIADD R2, R16, 0x40 ;  /* 0x0000004010027836 */ /* 0x000fe20000000000 */
[----:B------:R-:W-:Y:S01]  /*0f30*/  LEA.HI R4, R4, R215, RZ, 0x3 ;  /* 0x000000d704047211 */ /* 0x000fe200078f18ff */
[----:B------:R-:W-:Y:S01]  /*0f40*/  IMAD.SHL.U32 R3, R3, 0x40, RZ ;  /* 0x0000004003037824 */ /* 0x000fe200078e00ff */
[----:B------:R-:W-:Y:S01]  /*0f50*/  LOP3.LUT R199, R199, 0x1c0, RZ, 0xc0, !PT ;  /* 0x000001c0c7c77812 */ /* 0x000fe200078ec0ff */
[----:B------:R-:W-:Y:S01]  /*0f60*/  IMAD.SHL.U32 R5, R5, 0x40, RZ ;  /* 0x0000004005057824 */ /* 0x000fe200078e00ff */
[----:B------:R-:W-:Y:S01]  /*0f70*/  LOP3.LUT R197, R197, 0x1c0, RZ, 0xc0, !PT ;  /* 0x000001c0c5c57812 */ /* 0x000fe200078ec0ff */
[----:B------:R-:W-:Y:S01]  /*0f80*/  IMAD.SHL.U32 R4, R4, 0x40, RZ ;  /* 0x0000004004047824 */ /* 0x000fe200078e00ff */
[----:B------:R-:W-:Y:S01]  /*0f90*/  LOP3.LUT R196, R196, 0x1c0, RZ, 0xc0, !PT ;  /* 0x000001c0c4c47812 */ /* 0x000fe200078ec0ff */
[----:B------:R-:W-:Y:S01]  /*0fa0*/  VIADD R186, R22, 0x20 ;  /* 0x0000002016ba7836 */ /* 0x000fe20000000000 */
[----:B------:R-:W-:Y:S01]  /*0fb0*/  SHF.R.U32.HI R225, RZ, 0x3, R199 ;  /* 0x00000003ffe17819 */ /* 0x000fe200000116c7 */
[----:B------:R-:W-:Y:S01]  /*0fc0*/  IMAD.IADD R191, R211, 0x1, -R6 ;  /* 0x00000001d3bf7824 */ /* 0x000fe200078e0a06 */
[----:B------:R-:W-:Y:S01]  /*0fd0*/  LOP3.LUT R7, R199, 0x38, R16, 0xf8, !PT ;  /* 0x00000038c7077812 */ /* 0x000fe200078ef810 */
[----:B------:R-:W-:Y:S01]  /*0fe0*/  IMAD R195, R0, 0x8, R219 ;  /* 0x0000000800c37824 */ /* 0x000fe200078e02db */
[----:B------:R-:W-:-:S02]  /*0ff0*/  SHF.R.U32.HI R224, RZ, 0x3, R197 ;  /* 0x00000003ffe07819 */ /* 0x000fc400000116c5 */
[----:B------:R-:W-:Y:S02]  /*1000*/  LOP3.LUT R8, R197, 0x38, R16, 0xf8, !PT ;  /* 0x00000038c5087812 */ /* 0x000fe400078ef810 */
[----:B------:R-:W-:Y:S02]  /*1010*/  SHF.R.U32.HI R223, RZ, 0x3, R196 ;  /* 0x00000003ffdf7819 */ /* 0x000fe400000116c4 */
[----:B------:R-:W-:Y:S02]  /*1020*/  LOP3.LUT R9, R196, 0x38, R16, 0xf8, !PT ;  /* 0x00000038c4097812 */ /* 0x000fe400078ef810 */
[----:B------:R-:W-:Y:S02]  /*1030*/  LOP3.LUT R202, R3, 0xfffffe00, RZ, 0xc0, !PT ;  /* 0xfffffe0003ca7812 */ /* 0x000fe400078ec0ff */
[----:B------:R-:W-:Y:S02]  /*1040*/  LOP3.LUT R201, R5, 0xfffffe00, RZ, 0xc0, !PT ;  /* 0xfffffe0005c97812 */ /* 0x000fe400078ec0ff */
[----:B------:R-:W-:-:S02]  /*1050*/  LOP3.LUT R200, R4, 0xfffffe00, RZ, 0xc0, !PT ;  /* 0xfffffe0004c87812 */ /* 0x000fc400078ec0ff */
[----:B------:R-:W-:Y:S02]  /*1060*/  LOP3.LUT R206, R204, R206, R203, 0xf6, !PT ;  /* 0x000000ceccce7212 */ /* 0x000fe400078ef6cb */
[----:B------:R-:W-:Y:S02]  /*1070*/  LOP3.LUT R7, R202, R7, R225, 0xf6, !PT ;  /* 0x00000007ca077212 */ /* 0x000fe400078ef6e1 */
[----:B------:R-:W-:Y:S02]  /*1080*/  LOP3.LUT R8, R201, R8, R224, 0xf6, !PT ;  /* 0x00000008c9087212 */ /* 0x000fe400078ef6e0 */
[----:B------:R-:W-:Y:S02]  /*1090*/  LOP3.LUT R9, R200, R9, R223, 0xf6, !PT ;  /* 0x00000009c8097212 */ /* 0x000fe400078ef6df */
[----:B------:R-:W-:Y:S02]  /*10a0*/  SHF.R.S32.HI R23, RZ, 0x1f, R22 ;  /* 0x0000001fff177819 */ /* 0x000fe40000011416 */
[----:B------:R-:W-:-:S02]  /*10b0*/  SHF.R.S32.HI R17, RZ, 0x1f, R16 ;  /* 0x0000001fff117819 */ /* 0x000fc40000011410 */
[----:B------:R-:W-:Y:S02]  /*10c0*/  SHF.R.S32.HI R185, RZ, 0x1f, R2 ;  /* 0x0000001fffb97819 */ /* 0x000fe40000011402 */
[----:B------:R-:W-:Y:S02]  /*10d0*/  SHF.R.S32.HI R210, RZ, 0x1f, R186 ;  /* 0x0000001fffd27819 */ /* 0x000fe400000114ba */
[----:B------:R-:W-:Y:S02]  /*10e0*/  LEA R205, R206, UR40, 0x1 ;  /* 0x00000028cecd7c11 */ /* 0x000fe4000f8e08ff */
[----:B------:R-:W-:Y:S02]  /*10f0*/  LEA R214, R7, UR40, 0x1 ;  /* 0x0000002807d67c11 */ /* 0x000fe4000f8e08ff */
[----:B------:R-:W-:Y:S02]  /*1100*/  LEA R213, R8, UR40, 0x1 ;  /* 0x0000002808d57c11 */ /* 0x000fe4000f8e08ff */
[----:B------:R-:W-:-:S07]  /*1110*/  LEA R212, R9, UR40, 0x1 ;  /* 0x0000002809d47c11 */ /* 0x000fce000f8e08ff */
.L_x_1949:
[----:B------:R-:W-:Y:S05]  /*1120*/  YIELD ;  /* 0x0000000000007946 */ /* 0x000fea0003800000 */
[----:B------:R-:W-:Y:S01]  /*1130*/  ULDC.64 UR4, c[0x0][0xa28] ;  /* 0x00028a0000047ab9 */ /* 0x000fe20000000a00 */
[----:B0---4-:R-:W0:Y:S01]  /*1140*/  LDC.64 R6, c[0x0][0xa08] ;  /* 0x00028200ff067b82 */ /* 0x011e220000000a00 */
[----:B------:R-:W-:Y:S01]  /*1150*/  ISETP.NE.U32.AND P1, PT, RZ, UR4, PT ;  /* 0x00000004ff007c0c */ /* 0x000fe2000bf25070 */
[----:B------:R-:W-:Y:S02]  /*1160*/  IMAD.MOV.U32 R3, RZ, RZ, RZ ;  /* 0x000000ffff037224 */ /* 0x000fe400078e00ff */
[----:B------:R-:W-:Y:S01]  /*1170*/  IMAD.MOV.U32 R29, RZ, RZ, RZ ;  /* 0x000000ffff1d7224 */ /* 0x000fe200078e00ff */
[----:B------:R-:W-:Y:S01]  /*1180*/  ISETP.NE.AND.EX P1, PT, RZ, UR5, PT, P1 ;  /* 0x00000005ff007c0c */ /* 0x000fe2000bf25310 */
[----:B------:R-:W-:-:S02]  /*1190*/  ULDC.64 UR4, c[0x0][0xa18] ;  /* 0x0002860000047ab9 */ /* 0x000fc40000000a00 */
[----:B------:R-:W-:-:S04]  /*11a0*/  ISETP.NE.U32.AND P2, PT, RZ, UR4, PT ;  /* 0x00000004ff007c0c */ /* 0x000fc8000bf45070 */
[----:B------:R-:W-:Y:S01]  /*11b0*/  ISETP.NE.AND.EX P2, PT, RZ, UR5, PT, P2 ;  /* 0x00000005ff007c0c */ /* 0x000fe2000bf45320 */
[----:B------:R-:W-:Y:S02]  /*11c0*/  ULDC.64 UR4, c[0x0][0xa08] ;  /* 0x0002820000047ab9 */ /* 0x000fe40000000a00 */
[----:B------:R-:W-:-:S03]  /*11d0*/  ISETP.NE.U32.AND P0, PT, RZ, UR4, PT ;  /* 0x00000004ff007c0c */ /* 0x000fc6000bf05070 */
[----:B-1----:R-:W1:Y:S01]  /*11e0*/  @P1 LDC.64 R4, c[0x0][0xa28] ;  /* 0x00028a00ff041b82 */ /* 0x002e620000000a00 */
[----:B------:R-:W-:Y:S01]  /*11f0*/  ISETP.NE.AND.EX P0, PT, RZ, UR5, PT, P0 ;  /* 0x00000005ff007c0c */ /* 0x000fe2000bf05300 */
[----:B0-----:R-:W-:-:S06]  /*1200*/  IMAD.WIDE R10, R43, 0x4, R6 ;  /* 0x000000042b0a7825 */ /* 0x001fcc00078e0206 */
[----:B------:R-:W0:Y:S01]  /*1210*/  @P2 LDC.64 R8, c[0x0][0xa18] ;  /* 0x00028600ff082b82 */ /* 0x000e220000000a00 */
[----:B------:R-:W-:Y:S02]  /*1220*/  ULDC UR4, c[0x0][0x288] ;  /* 0x0000a20000047ab9 */ /* 0x000fe40000000800 */
[----:B------:R-:W-:Y:S01]  /*1230*/  IMAD.U32 R189, RZ, RZ, UR4 ;  /* 0x00000004ffbd7e24 */ /* 0x000fe2000f8e00ff */
[----:B------:R-:W-:Y:S02]  /*1240*/  ULDC.64 UR4, c[0x0][0x418] ;  /* 0x0001060000047ab9 */ /* 0x000fe40000000a00 */
[----:B--2---:R2:W5:Y:S01]  /*1250*/  @P0 LDG.E R29, desc[UR54][R10.64] ;  /* 0x000000360a1d0981 */ /* 0x004562000c1e1900 */
[----:B-1----:R-:W-:-:S05]  /*1260*/  @P1 IMAD.WIDE R4, R43, 0x4, R4 ;  /* 0x000000042b041825 */ /* 0x002fca00078e0204 */
[----:B------:R2:W5:Y:S01]  /*1270*/  @P1 LDG.E R3, desc[UR54][R4.64] ;  /* 0x0000003604031981 */ /* 0x000562000c1e1900 */
[----:B0-----:R-:W-:-:S05]  /*1280*/  @P2 IMAD.WIDE R6, R43, 0x4, R8 ;  /* 0x000000042b062825 */ /* 0x001fca00078e0208 */
        /* <DEDUP_REMOVED lines=9> */
[----:B------:R-:W-:Y:S01]  /*1320*/  IMAD.U32 R28, RZ, RZ, UR4 ;  /* 0x00000004ff1c7e24 */ /* 0x000fe2000f8e00ff */
[----:B--2---:R-:W-:Y:S06]  /*1330*/  @P2 BRA `(.L_x_1668) ;  /* 0x0000000000242947 */ /* 0x004fec0003800000 */
        /* <DEDUP_REMOVED lines=8> */
[----:B--2---:R-:W-:-:S07]  /*13c0*/  IADD3 R189, -R189, R0, RZ ;  /* 0x00000000bdbd7210 */ /* 0x004fce0007ffe1ff */
.L_x_1668:
[----:B------:R-:W-:Y:S01]  /*13d0*/  ULDC.64 UR4, c[0x0][0xa20] ;  /* 0x0002880000047ab9 */ /* 0x000fe20000000a00 */
[----:B------:R-:W-:Y:S01]  /*13e0*/  IMAD.MOV.U32 R208, RZ, RZ, R42 ;  /* 0x000000ffffd07224 */ /* 0x000fe200078e002a */
[----:B------:R-:W-:Y:S01]  /*13f0*/  ISETP.NE.U32.AND P1, PT, RZ, UR4, PT ;  /* 0x00000004ff007c0c */ /* 0x000fe2000bf25070 */
[----:B------:R-:W-:-:S03]  /*1400*/  IMAD.MOV.U32 R209, RZ, RZ, R43 ;  /* 0x000000ffffd17224 */ /* 0x000fc600078e002b */
[----:B------:R-:W-:-:S13]  /*1410*/  ISETP.NE.AND.EX P1, PT, RZ, UR5, PT, P1 ;  /* 0x00000005ff007c0c */ /* 0x000fda000bf25310 */
[----:B------:R-:W-:Y:S05]  /*1420*/  @!P1 BRA `(.L_x_1669) ;  /* 0x0000000000109947 */ /* 0x000fea0003800000 */
[----:B------:R-:W0:Y:S02]  /*1430*/  LDC.64 R4, c[0x0][0xa20] ;  /* 0x00028800ff047b82 */ /* 0x000e240000000a00 */
[----:B0-----:R-:W-:-:S05]  /*1440*/  IMAD.WIDE R4, R43, 0x4, R4 ;  /* 0x000000042b047825 */ /* 0x001fca00078e0204 */
[----:B------:R0:W5:Y:S01]  /*1450*/  LDG.E R28, desc[UR54][R4.64] ;  /* 0x00000036041c7981 */ /* 0x000162000c1e1900 */
[----:B------:R-:W-:Y:S05]  /*1460*/  BRA `(.L_x_1670) ;  /* 0x0000000000107947 */ /* 0x000fea0003800000 */
.L_x_1669:
[----:B------:R-:W-:Y:S05]  /*1470*/  @!P0 BRA `(.L_x_1670) ;  /* 0x00000000000c8947 */ /* 0x000fea0003800000 */
[----:B------:R-:W2:Y:S04]  /*1480*/  LDG.E R5, desc[UR54][R10.64] ;  /* 0x000000360a057981 */ /* 0x000ea8000c1e1900 */
[----:B------:R-:W2:Y:S02]  /*1490*/  LDG.E R28, desc[UR54][R10.64+0x4] ;  /* 0x000004360a1c7981 */ /* 0x000ea4000c1e1900 */
[----:B--2---:R-:W-:-:S07]  /*14a0*/  IMAD.IADD R28, R28, 0x1, -R5 ;  /* 0x000000011c1c7824 */ /* 0x004fce00078e0a05 */
.L_x_1670:
[----:B------:R-:W-:Y:S01]  /*14b0*/  ULDC.64 UR4, c[0x0][0xa10] ;  /* 0x0002840000047ab9 */ /* 0x000fe20000000a00 */
[----:B------:R-:W1:Y:S01]  /*14c0*/  LDC R8, c[0x0][0x448] ;  /* 0x00011200ff087b82 */ /* 0x000e620000000800 */
[----:B------:R-:W-:-:S04]  /*14d0*/  ISETP.NE.U32.AND P0, PT, RZ, UR4, PT ;  /* 0x00000004ff007c0c */ /* 0x000fc8000bf05070 */
[----:B------:R-:W-:Y:S01]  /*14e0*/  ISETP.NE.AND.EX P0, PT, RZ, UR5, PT, P0 ;  /* 0x00000005ff007c0c */ /* 0x000fe2000bf05300 */
[----:B------:R-:W-:Y:S02]  /*14f0*/  ULDC.64 UR4, c[0x0][0xa30] ;  /* 0x00028c0000047ab9 */ /* 0x000fe40000000a00 */
[----:B------:R-:W-:Y:S01]  /*1500*/  ISETP.NE.U32.AND P1, PT, RZ, UR4, PT ;  /* 0x00000004ff007c0c */ /* 0x000fe2000bf25070 */
[----:B-----5:R-:W-:Y:S01]  /*1510*/  IMAD.MOV.U32 R24, RZ, RZ, R28 ;  /* 0x000000ffff187224 */ /* 0x020fe200078e001c */
[----:B------:R-:W2:Y:S02]  /*1520*/  LDC.64 R12, c[0x0][0x9e0] ;  /* 0x00027800ff0c7b82 */ /* 0x000ea40000000a00 */
[----:B------:R-:W-:-:S06]  /*1530*/  ISETP.NE.AND.EX P1, PT, RZ, UR5, PT, P1 ;  /* 0x00000005ff007c0c */ /* 0x000fcc000bf25310 */
[----:B0-----:R-:W0:Y:S08]  /*1540*/  @P0 LDC.64 R4, c[0x0][0xa10] ;  /* 0x00028400ff040b82 */ /* 0x001e300000000a00 */
[----:B------:R-:W3:Y:S01]  /*1550*/  @P1 LDC.64 R6, c[0x0][0xa30] ;  /* 0x00028c00ff061b82 */ /* 0x000ee20000000a00 */
[----:B0-----:R-:W-:-:S05]  /*1560*/  @P0 IMAD.WIDE R4, R43, 0x4, R4 ;  /* 0x000000042b040825 */ /* 0x001fca00078e0204 */
[----:B------:R-:W4:Y:S04]  /*1570*/  @P0 LDG.E R0, desc[UR54][R4.64] ;  /* 0x0000003604000981 */ /* 0x000f28000c1e1900 */
[----:B------:R-:W4:Y:S01]  /*1580*/  @P0 LDG.E R9, desc[UR54][R4.64+0x4] ;  /* 0x0000043604090981 */ /* 0x000f22000c1e1900 */
[----:B---3--:R-:W-:-:S05]  /*1590*/  @P1 IMAD.WIDE R6, R43, 0x4, R6 ;  /* 0x000000042b061825 */ /* 0x008fca00078e0206 */
[----:B------:R0:W5:Y:S01]  /*15a0*/  @P1 LDG.E R24, desc[UR54][R6.64] ;  /* 0x0000003606181981 */ /* 0x000162000c1e1900 */
[----:B-1----:R-:W-:Y:S01]  /*15b0*/  ISETP.NE.AND P1, PT, R8, 0x1, PT ;  /* 0x000000010800780c */ /* 0x002fe20003f25270 */
[----:B------:R-:W-:Y:S01]  /*15c0*/  IMAD.SHL.U32 R193, R41, 0x80, RZ ;  /* 0x0000008029c17824 */ /* 0x000fe200078e00ff */
[----:B--2---:R-:W-:Y:S01]  /*15d0*/  ISETP.GE.AND P2, PT, R13, 0x1, PT ;  /* 0x000000010d00780c */ /* 0x004fe20003f46270 */
[----:B------:R-:W-:-:S10]  /*15e0*/  IMAD.IADD R10, R28, 0x1, -R3 ;  /* 0x000000011c0a7824 */ /* 0x000fd400078e0a03 */
[----:B------:R-:W1:Y:S08]  /*15f0*/  @P1 LDC R11, c[0x0][0x44c] ;  /* 0x00011300ff0b1b82 */ /* 0x000e700000000800 */
[----:B------:R-:W2:Y:S01]  /*1600*/  @P1 LDC R8, c[0x0][0x450] ;  /* 0x00011400ff081b82 */ /* 0x000ea20000000800 */
[----:B----4-:R-:W-:Y:S02]  /*1610*/  @P0 IMAD.IADD R25, R9, 0x1, -R0 ;  /* 0x0000000109190824 */ /* 0x010fe400078e0a00 */
[----:B------:R-:W-:-:S02]  /*1620*/  VIADD R0, R193, 0x7f ;  /* 0x0000007fc1007836 */ /* 0x000fc40000000000 */
[----:B------:R-:W-:Y:S02]  /*1630*/  IMAD.IADD R190, R10, 0x1, R25 ;  /* 0x000000010abe7824 */ /* 0x000fe400078e0219 */
[----:B-1----:R-:W-:-:S03]  /*1640*/  @P1 IMAD.HI.U32 R3, R0, R11, RZ ;  /* 0x0000000b00031227 */ /* 0x002fc600078e00ff */
[C---:B------:R-:W-:Y:S01]  /*1650*/  IADD3 R5, R190.reuse, 0x1, -R189 ;  /* 0x00000001be057810 */ /* 0x040fe20007ffe8bd */
[----:B------:R-:W-:Y:S01]  /*1660*/  IMAD.MOV.U32 R4, RZ, RZ, R0 ;  /* 0x000000ffff047224 */ /* 0x000fe200078e0000 */
[----:B--2---:R-:W-:Y:S01]  /*1670*/  @P1 SHF.R.U32.HI R4, RZ, R8, R3 ;  /* 0x00000008ff041219 */ /* 0x004fe20000011603 */
[----:B------:R-:W-:-:S04]  /*1680*/  VIADD R0, R190, 0x7f ;  /* 0x0000007fbe007836 */ /* 0x000fc80000000000 */
[----:B0-----:R-:W-:Y:S01]  /*1690*/  IMAD.IADD R7, R5, 0x1, R4 ;  /* 0x0000000105077824 */ /* 0x001fe200078e0204 */
[----:B------:R-:W-:-:S04]  /*16a0*/  SHF.R.S32.HI R3, RZ, 0x1f, R0 ;  /* 0x0000001fff037819 */ /* 0x000fc80000011400 */
[----:B------:R-:W-:Y:S01]  /*16b0*/  LEA.HI R3, R3, R0, RZ, 0x7 ;  /* 0x0000000003037211 */ /* 0x000fe200078f38ff */
[----:B------:R-:W-:-:S03]  /*16c0*/  IMAD.IADD R0, R7, 0x1, R12 ;  /* 0x0000000107007824 */ /* 0x000fc600078e020c */
[----:B------:R-:W-:Y:S01]  /*16d0*/  SHF.R.S32.HI R96, RZ, 0x7, R3 ;  /* 0x00000007ff607819 */ /* 0x000fe20000011403 */
        /* <DEDUP_REMOVED lines=12> */
.L_x_1673:
[----:B------:R-:W-:-:S13]  /*17a0*/  ISETP.NE.AND P0, PT, R13, 0x1, PT ;  /* 0x000000010d00780c */ /* 0x000fda0003f05270 */
[----:B------:R-:W0:Y:S02]  /*17b0*/  @P0 LDC.64 R4, c[0x0][0x9e8] ;  /* 0x00027a00ff040b82 */ /* 0x000e240000000a00 */
[----:B0-----:R-:W-:-:S05]  /*17c0*/  @P0 IMAD.HI.U32 R4, R3, R4, RZ ;  /* 0x0000000403040227 */ /* 0x001fca00078e00ff */
[----:B------:R-:W-:-:S07]  /*17d0*/  @P0 SHF.R.U32.HI R3, RZ, R5, R4 ;  /* 0x00000005ff030219 */ /* 0x000fce0000011604 */
.L_x_1674:
[----:B------:R-:W-:Y:S05]  /*17e0*/  BSYNC B0 ;  /* 0x0000000000007941 */ /* 0x000fea0003800000 */
.L_x_1672:
[----:B------:R-:W-:-:S05]  /*17f0*/  IMAD R3, R3, R13, R13 ;  /* 0x0000000d03037224 */ /* 0x000fca00078e020d */
[----:B------:R-:W-:-:S07]  /*1800*/  VIMNMX R0, R0, R3, PT ;  /* 0x0000000300007248 */ /* 0x000fce0003fe0100 */
.L_x_1671:
[----:B------:R-:W0:Y:S01]  /*1810*/  @P1 LDC R4, c[0x0][0x44c] ;  /* 0x00011300ff041b82 */ /* 0x000e220000000800 */
[----:B------:R-:W-:Y:S01]  /*1820*/  IMAD.IADD R95, R190, 0x1, -R189 ;  /* 0x00000001be5f7824 */ /* 0x000fe200078e0abd */
[----:B------:R-:W-:-:S06]  /*1830*/  ULDC UR4, c[0x0][0x9dc] ;  /* 0x0002770000047ab9 */ /* 0x000fcc0000000800 */
[----:B------:R-:W1:Y:S01]  /*1840*/  @P1 LDC R6, c[0x0][0x450] ;  /* 0x00011400ff061b82 */ /* 0x000e620000000800 */
[----:B0-----:R-:W-:-:S04]  /*1850*/  @P1 IMAD.HI.U32 R3, R193, R4, RZ ;  /* 0x00000004c1031227 */ /* 0x001fc800078e00ff */
[----:B------:R-:W-:Y:S01]  /*1860*/  IMAD.MOV.U32 R4, RZ, RZ, R193 ;  /* 0x000000ffff047224 */ /* 0x000fe200078e00c1 */
[----:B-1----:R-:W-:-:S05]  /*1870*/  @P1 SHF.R.U32.HI R4, RZ, R6, R3 ;  /* 0x00000006ff041219 */ /* 0x002fca0000011603 */
[----:B------:R-:W-:-:S04]  /*1880*/  IMAD.IADD R3, R95, 0x1, R4 ;  /* 0x000000015f037824 */ /* 0x000fc800078e0204 */
[----:B------:R-:W-:Y:S01]  /*1890*/  VIADD R4, R3, -UR4 ;  /* 0x8000000403047c36 */ /* 0x000fe20008000000 */
[----:B------:R-:W-:Y:S06]  /*18a0*/  @!P2 BRA `(.L_x_1675) ;  /* 0x000000000044a947 */ /* 0x000fec0003800000 */
[----:B------:R-:W-:Y:S01]  /*18b0*/  ISETP.GT.AND P0, PT, R3, -0x1, PT ;  /* 0xffffffff0300780c */ /* 0x000fe20003f04270 */
[----:B------:R-:W-:-:S12]  /*18c0*/  BSSY B0, `(.L_x_1676) ;  /* 0x000000d000007945 */ /* 0x000fd80003800000 */
[----:B------:R-:W-:Y:S05]  /*18d0*/  @P0 BRA `(.L_x_1677) ;  /* 0x00000000001c0947 */ /* 0x000fea0003800000 */
[----:B------:R-:W-:Y:S02]  /*18e0*/  ISETP.NE.AND P0, PT, R13, 0x1, PT ;  /* 0x000000010d00780c */ /* 0x000fe40003f05270 */
[----:B------:R-:W-:-:S11]  /*18f0*/  LOP3.LUT R3, RZ, R3, RZ, 0x33, !PT ;  /* 0x00000003ff037212 */ /* 0x000fd600078e33ff */
[----:B------:R-:W0:Y:S02]  /*1900*/  @P0 LDC.64 R6, c[0x0][0x9e8] ;  /* 0x00027a00ff060b82 */ /* 0x000e240000000a00 */
[----:B0-----:R-:W-:-:S05]  /*1910*/  @P0 IMAD.HI.U32 R6, R3, R6, RZ ;  /* 0x0000000603060227 */ /* 0x001fca00078e00ff */
[----:B------:R-:W-:-:S04]  /*1920*/  @P0 SHF.R.U32.HI R3, RZ, R7, R6 ;  /* 0x00000007ff030219 */ /* 0x000fc80000011606 */
[----:B------:R-:W-:Y:S01]  /*1930*/  LOP3.LUT R3, RZ, R3, RZ, 0x33, !PT ;  /* 0x00000003ff037212 */ /* 0x000fe200078e33ff */
[----:B------:R-:W-:Y:S06]  /*1940*/  BRA `(.L_x_1678) ;  /* 0x0000000000107947 */ /* 0x000fec0003800000 */
.L_x_1677:
[----:B------:R-:W-:-:S13]  /*1950*/  ISETP.NE.AND P0, PT, R13, 0x1, PT ;  /* 0x000000010d00780c */ /* 0x000fda0003f05270 */
[----:B------:R-:W0:Y:S02]  /*1960*/  @P0 LDC.64 R6, c[0x0][0x9e8] ;  /* 0x00027a00ff060b82 */ /* 0x000e240000000a00 */
[----:B0-----:R-:W-:-:S05]  /*1970*/  @P0 IMAD.HI.U32 R6, R3, R6, RZ ;  /* 0x0000000603060227 */ /* 0x001fca00078e00ff */
[----:B------:R-:W-:-:S07]  /*1980*/  @P0 SHF.R.U32.HI R3, RZ, R7, R6 ;  /* 0x00000007ff030219 */ /* 0x000fce0000011606 */
.L_x_1678:
[----:B------:R-:W-:Y:S05]  /*1990*/  BSYNC B0 ;  /* 0x0000000000007941 */ /* 0x000fea0003800000 */
.L_x_1676:
[----:B------:R-:W-:-:S05]  /*19a0*/  IMAD R3, R3, R13, RZ ;  /* 0x0000000d03037224 */ /* 0x000fca00078e02ff */
[----:B------:R-:W-:-:S07]  /*19b0*/  VIMNMX R4, R4, R3, !PT ;  /* 0x0000000304047248 */ /* 0x000fce0007fe0100 */
.L_x_1675:
[----:B------:R-:W-:Y:S01]  /*19c0*/  VIADD R0, R0, 0x7f ;  /* 0x0000007f00007836 */ /* 0x000fe20000000000 */
[----:B------:R-:W-:-:S04]  /*19d0*/  SHF.R.S32.HI R5, RZ, 0x1f, R4 ;  /* 0x0000001fff057819 */ /* 0x000fc80000011404 */
[----:B------:R-:W-:Y:S02]  /*19e0*/  SHF.R.S32.HI R3, RZ, 0x1f, R0 ;  /* 0x0000001fff037819 */ /* 0x000fe40000011400 */
[----:B------:R-:W-:Y:S02]  /*19f0*/  LEA.HI R5, R5, R4, RZ, 0x7 ;  /* 0x0000000405057211 */ /* 0x000fe400078f38ff */
[----:B------:R-:W-:Y:S02]  /*1a00*/  LEA.HI R3, R3, R0, RZ, 0x7 ;  /* 0x0000000003037211 */ /* 0x000fe400078f38ff */
[----:B------:R-:W-:Y:S02]  /*1a10*/  SHF.R.S32.HI R5, RZ, 0x7, R5 ;  /* 0x00000007ff057819 */ /* 0x000fe40000011405 */
[----:B------:R-:W-:Y:S02]  /*1a20*/  SHF.R.S32.HI R3, RZ, 0x7, R3 ;  /* 0x00000007ff037819 */ /* 0x000fe40000011403 */
[----:B------:R-:W-:-:S02]  /*1a30*/  VIMNMX R5, RZ, R5, !PT ;  /* 0x00000005ff057248 */ /* 0x000fc40007fe0100 */
[----:B------:R-:W-:-:S03]  /*1a40*/  VIMNMX R3, R96, R3, PT ;  /* 0x0000000360037248 */ /* 0x000fc60003fe0100 */
[--C-:B------:R-:W-:Y:S02]  /*1a50*/  IMAD R5, R5, 0x80, -R10.reuse ;  /* 0x0000008005057824 */ /* 0x100fe400078e0a0a */
[----:B------:R-:W-:-:S03]  /*1a60*/  IMAD R0, R3, 0x80, -R10 ;  /* 0x0000008003007824 */ /* 0x000fc600078e0a0a */
[----:B------:R-:W-:Y:S02]  /*1a70*/  VIMNMX R5, RZ, R5, !PT ;  /* 0x00000005ff057248 */ /* 0x000fe40007fe0100 */
[----:B------:R-:W-:Y:S02]  /*1a80*/  VIMNMX R0, R0, R25, PT ;  /* 0x0000001900007248 */ /* 0x000fe40003fe0100 */
[----:B------:R-:W-:Y:S02]  /*1a90*/  SHF.R.U32.HI R26, RZ, 0x7, R5 ;  /* 0x00000007ff1a7819 */ /* 0x000fe40000011605 */
[----:B------:R-:W-:-:S03]  /*1aa0*/  ISETP.GT.AND P0, PT, R0, R5, PT ;  /* 0x000000050000720c */ /* 0x000fc60003f04270 */
[----:B------:R-:W-:-:S10]  /*1ab0*/  IMAD.MOV.U32 R27, RZ, RZ, R26 ;  /* 0x000000ffff1b7224 */ /* 0x000fd400078e001a */
[----:B------:R-:W-:-:S05]  /*1ac0*/  @P0 VIADD R0, R0, 0x7f ;  /* 0x0000007f00000836 */ /* 0x000fca0000000000 */
[----:B------:R-:W-:-:S04]  /*1ad0*/  @P0 SHF.R.S32.HI R3, RZ, 0x1f, R0 ;  /* 0x0000001fff030819 */ /* 0x000fc80000011400 */
[----:B------:R-:W-:-:S04]  /*1ae0*/  @P0 LEA.HI R3, R3, R0, RZ, 0x7 ;  /* 0x0000000003030211 */ /* 0x000fc800078f38ff */
[----:B------:R-:W-:Y:S02]  /*1af0*/  @P0 SHF.R.S32.HI R27, RZ, 0x7, R3 ;  /* 0x00000007ff1b0819 */ /* 0x000fe40000011403 */
[----:B------:R-:W-:Y:S02]  /*1b00*/  PLOP3.LUT P0, PT, PT, PT, PT, 0x80, 0x0 ;  /* 0x000000000000781c */ /* 0x000fe40003f0f070 */
[----:B------:R-:W-:-:S13]  /*1b10*/  ISETP.GT.AND P1, PT, R27, R26, PT ;  /* 0x0000001a1b00720c */ /* 0x000fda0003f24270 */
[----:B------:R-:W-:Y:S05]  /*1b20*/  @!P1 BRA `(.L_x_1679) ;  /* 0x0000006c00d09947 */ /* 0x000fea0003800000 */
        /* <DEDUP_REMOVED lines=20> */
.L_x_1681:
[----:B------:R-:W-:Y:S05]  /*1c70*/  BSYNC B6 ;  /* 0x0000000000067941 */ /* 0x000fea0003800000 */
.L_x_1680:
        /* <DEDUP_REMOVED lines=20> */
.L_x_1683:
[----:B------:R-:W-:Y:S05]  /*1dc0*/  BSYNC B6 ;  /* 0x0000000000067941 */ /* 0x000fea0003800000 */
.L_x_1682:
[----:B------:R-:W-:Y:S01]  /*1dd0*/  ULDC.64 UR4, c[0x0][0x9f8] ;  /* 0x00027e0000047ab9 */ /* 0x000fe20000000a00 */
[----:B------:R-:W-:Y:S01]  /*1de0*/  IMAD.MOV.U32 R0, RZ, RZ, R43 ;  /* 0x000000ffff007224 */ /* 0x000fe200078e002b */
[----:B------:R-:W-:Y:S01]  /*1df0*/  ISETP.NE.U32.AND P0, PT, RZ, UR4, PT ;  /* 0x00000004ff007c0c */ /* 0x000fe2000bf05070 */
[----:B------:R-:W0:Y:S03]  /*1e00*/  LDC R37, c[0x0][0x3f4] ;  /* 0x0000fd00ff257b82 */ /* 0x000e260000000800 */
[----:B------:R-:W-:-:S05]  /*1e10*/  ISETP.NE.AND.EX P0, PT, RZ, UR5, PT, P0 ;  /* 0x00000005ff007c0c */ /* 0x000fca000bf05300 */
[----:B------:R-:W1:Y:S08]  /*1e20*/  LDC.64 R14, c[0x0][0x3f8] ;  /* 0x0000fe00ff0e7b82 */ /* 0x000e700000000a00 */
[----:B------:R-:W2:Y:S08]  /*1e30*/  @P0 LDC.64 R4, c[0x0][0x9f8] ;  /* 0x00027e00ff040b82 */ /* 0x000eb00000000a00 */
[----:B------:R-:W3:Y:S01]  /*1e40*/  LDC.64 R34, c[0x0][0x408] ;  /* 0x00010200ff227b82 */ /* 0x000ee20000000a00 */
[----:B--2---:R-:W-:-:S05]  /*1e50*/  @P0 IMAD.WIDE R4, R43, 0x4, R4 ;  /* 0x000000042b040825 */ /* 0x004fca00078e0204 */
[----:B------:R2:W4:Y:S01]  /*1e60*/  @P0 LDG.E R0, desc[UR54][R4.64] ;  /* 0x0000003604000981 */ /* 0x000522000c1e1900 */
[----:B0-----:R-:W-:Y:S01]  /*1e70*/  ISETP.GE.AND P0, PT, R16, R37, PT ;  /* 0x000000251000720c */ /* 0x001fe20003f06270 */
[----:B-1----:R-:W-:Y:S01]  /*1e80*/  IMAD.WIDE.U32 R6, R188, R14, R22 ;  /* 0x0000000ebc067225 */ /* 0x002fe200078e0016 */
[C-C-:B---3--:R-:W-:Y:S01]  /*1e90*/  SHF.L.U64.HI R30, R34.reuse, 0x6, R35.reuse ;  /* 0x00000006221e7819 */ /* 0x148fe20000010223 */
[----:B------:R-:W0:Y:S01]  /*1ea0*/  S2R R38, SR_TID.X ;  /* 0x0000000000267919 */ /* 0x000e220000002100 */
[----:B------:R-:W-:Y:S01]  /*1eb0*/  SEL R13, R37, RZ, P0 ;  /* 0x000000ff250d7207 */ /* 0x000fe20000000000 */
[----:B------:R-:W-:Y:S01]  /*1ec0*/  IMAD.MOV.U32 R82, RZ, RZ, R6 ;  /* 0x000000ffff527224 */ /* 0x000fe200078e0006 */
[----:B------:R-:W-:Y:S01]  /*1ed0*/  SHF.L.U64.HI R31, R34, 0x7, R35 ;  /* 0x00000007221f7819 */ /* 0x000fe20000010223 */
[----:B------:R-:W-:Y:S02]  /*1ee0*/  IMAD R10, R221, R34, RZ ;  /* 0x00000022dd0a7224 */ /* 0x000fe400078e02ff */
[----:B------:R-:W-:-:S02]  /*1ef0*/  IMAD.IADD R13, R16, 0x1, R13 ;  /* 0x00000001100d7824 */ /* 0x000fc400078e020d */
[----:B--2---:R-:W-:-:S03]  /*1f00*/  IMAD.WIDE.U32 R4, R188, R34, R22 ;  /* 0x00000022bc047225 */ /* 0x004fc600078e0016 */
[----:B------:R-:W-:Y:S01]  /*1f10*/  SHF.R.S32.HI R6, RZ, 0x1f, R13 ;  /* 0x0000001fff067819 */ /* 0x000fe2000001140d */
[----:B------:R-:W-:Y:S02]  /*1f20*/  IMAD R8, R221, R14, RZ ;  /* 0x0000000edd087224 */ /* 0x000fe400078e02ff */
[----:B------:R-:W-:Y:S01]  /*1f30*/  IMAD.MOV.U32 R86, RZ, RZ, R4 ;  /* 0x000000ffff567224 */ /* 0x000fe200078e0004 */
[----:B------:R-:W-:Y:S01]  /*1f40*/  LEA.HI R4, R6, R13, RZ, 0x6 ;  /* 0x0000000d06047211 */ /* 0x000fe200078f30ff */
[----:B------:R-:W-:Y:S01]  /*1f50*/  IMAD R89, R188, R35, R10 ;  /* 0x00000023bc597224 */ /* 0x000fe200078e020a */
[----:B------:R-:W-:Y:S01]  /*1f60*/  LEA.HI R12, R6, R13, RZ, 0x3 ;  /* 0x0000000d060c7211 */ /* 0x000fe200078f18ff */
[----:B------:R-:W-:-:S03]  /*1f70*/  IMAD.WIDE.U32 R10, R188, R34, R16 ;  /* 0x00000022bc0a7225 */ /* 0x000fc600078e0010 */
[----:B------:R-:W-:Y:S01]  /*1f80*/  LOP3.LUT R6, R199, 0x38, R12, 0xf8, !PT ;  /* 0x00000038c7067812 */ /* 0x000fe200078ef80c */
[----:B------:R-:W-:Y:S01]  /*1f90*/  IMAD R85, R188, R15, R8 ;  /* 0x0000000fbc557224 */ /* 0x000fe200078e0208 */
[----:B------:R-:W-:Y:S01]  /*1fa0*/  LOP3.LUT R41, R12, 0xfffffff8, RZ, 0xc0, !PT ;  /* 0xfffffff80c297812 */ /* 0x000fe200078ec0ff */
[-C--:B------:R-:W-:Y:S01]  /*1fb0*/  IMAD.WIDE.U32 R8, R188, R14.reuse, R16 ;  /* 0x0000000ebc087225 */ /* 0x080fe200078e0010 */
[----:B------:R-:W-:Y:S02]  /*1fc0*/  LOP3.LUT R6, R6, R225, RZ, 0x3c, !PT ;  /* 0x000000e106067212 */ /* 0x000fe400078e3cff */
[----:B------:R-:W-:Y:S01]  /*1fd0*/  SHF.R.S32.HI R81, RZ, 0x3, R12 ;  /* 0x00000003ff517819 */ /* 0x000fe2000001140c */
[----:B------:R-:W-:Y:S01]  /*1fe0*/  IMAD.IADD R87, R5, 0x1, R89 ;  /* 0x0000000105577824 */ /* 0x000fe200078e0259 */
[----:B------:R-:W-:Y:S01]  /*1ff0*/  LOP3.LUT R5, R12, 0x38, RZ, 0xc0, !PT ;  /* 0x000000380c057812 */ /* 0x000fe200078ec0ff */
[----:B------:R-:W-:Y:S01]  /*2000*/  IMAD.IADD R89, R89, 0x1, R11 ;  /* 0x0000000159597824 */ /* 0x000fe200078e020b */
[----:B-----5:R-:W-:Y:S01]  /*2010*/  SHF.R.S32.HI R11, RZ, 0x1f, R24 ;  /* 0x0000001fff0b7819 */ /* 0x020fe20000011418 */
[----:B------:R-:W-:Y:S01]  /*2020*/  IMAD.SHL.U32 R4, R4, 0x80, RZ ;  /* 0x0000008004047824 */ /* 0x000fe200078e00ff */
[----:B0-----:R-:W-:Y:S01]  /*2030*/  SHF.R.U32.HI R38, RZ, 0x7, R38 ;  /* 0x00000007ff267819 */ /* 0x001fe20000011626 */
[----:B------:R-:W-:Y:S01]  /*2040*/  IMAD.IADD R83, R7, 0x1, R85 ;  /* 0x0000000107537824 */ /* 0x000fe200078e0255 */
[----:B------:R-:W-:Y:S01]  /*2050*/  SHF.R.S32.HI R90, RZ, 0x1f, R41 ;  /* 0x0000001fff5a7819 */ /* 0x000fe20000011429 */
[----:B------:R-:W-:Y:S01]  /*2060*/  IMAD.IADD R85, R85, 0x1, R9 ;  /* 0x0000000155557824 */ /* 0x000fe200078e0209 */
[----:B------:R-:W-:Y:S01]  /*2070*/  ISETP.NE.AND P6, PT, R38, 0x1, PT ;  /* 0x000000012600780c */ /* 0x000fe20003fc5270 */
[----:B------:R-:W-:Y:S01]  /*2080*/  IMAD.MOV.U32 R84, RZ, RZ, R8 ;  /* 0x000000ffff547224 */ /* 0x000fe200078e0008 */
[--C-:B------:R-:W-:Y:S01]  /*2090*/  LOP3.LUT R9, R197, 0x38, R12.reuse, 0xf8, !PT ;  /* 0x00000038c5097812 */ /* 0x100fe200078ef80c */
[C---:B------:R-:W-:Y:S01]  /*20a0*/  IMAD R13, R11.reuse, R14, RZ ;  /* 0x0000000e0b0d7224 */ /* 0x040fe200078e02ff */
[----:B------:R-:W-:Y:S01]  /*20b0*/  LOP3.LUT R8, R196, 0x38, R12, 0xf8, !PT ;  /* 0x00000038c4087812 */ /* 0x000fe200078ef80c */
[----:B------:R-:W-:Y:S01]  /*20c0*/  IMAD.MOV.U32 R88, RZ, RZ, R10 ;  /* 0x000000ffff587224 */ /* 0x000fe200078e000a */
[----:B------:R-:W-:Y:S01]  /*20d0*/  LOP3.LUT R7, R4, 0xffffe000, RZ, 0xc0, !PT ;  /* 0xffffe00004077812 */ /* 0x000fe200078ec0ff */
[----:B------:R-:W-:Y:S01]  /*20e0*/  IMAD R11, R11, R34, RZ ;  /* 0x000000220b0b7224 */ /* 0x000fe200078e02ff */
[----:B------:R-:W-:Y:S01]  /*20f0*/  LOP3.LUT R4, R5, 0x1c0, R222, 0xf8, !PT ;  /* 0x000001c005047812 */ /* 0x000fe200078ef8de */
[C---:B------:R-:W-:Y:S01]  /*2100*/  IMAD R13, R24.reuse, R15, R13 ;  /* 0x0000000f180d7224 */ /* 0x040fe200078e020d */
[----:B------:R-:W-:Y:S01]  /*2110*/  LOP3.LUT R10, R9, R224, RZ, 0x3c, !PT ;  /* 0x000000e0090a7212 */ /* 0x000fe200078e3cff */
[-C--:B------:R-:W-:Y:S01]  /*2120*/  IMAD.WIDE.U32 R82, R24, R14.reuse, R82 ;  /* 0x0000000e18527225 */ /* 0x080fe200078e0052 */
[----:B------:R-:W-:Y:S01]  /*2130*/  LOP3.LUT R9, R8, R223, RZ, 0x3c, !PT ;  /* 0x000000df08097212 */ /* 0x000fe200078e3cff */
[----:B------:R-:W-:Y:S05]  /*2140*/  @!P6 WARPSYNC.ALL ;  /* 0x000000000000e948 */ /* 0x000fea0003800000 */
[----:B------:R-:W-:Y:S01]  /*2150*/  LOP3.LUT R8, R4, R203, RZ, 0x3c, !PT ;  /* 0x000000cb04087212 */ /* 0x000fe200078e3cff */
[----:B------:R-:W-:Y:S01]  /*2160*/  IMAD.WIDE.U32 R84, R24, R14, R84 ;  /* 0x0000000e18547225 */ /* 0x000fe200078e0054 */
[-C--:B------:R-:W-:Y:S01]  /*2170*/  IADD3 R4, R6, R7.reuse, R202 ;  /* 0x0000000706047210 */ /* 0x080fe20007ffe0ca */
[----:B------:R-:W-:Y:S01]  /*2180*/  ULDC UR4, c[0x0][0x2f4] ;  /* 0x0000bd0000047ab9 */ /* 0x000fe20000000800 */
[----:B------:R-:W-:Y:S01]  /*2190*/  IADD3 R5, R10, R7, R201 ;  /* 0x000000070a057210 */ /* 0x000fe20007ffe0c9 */
[C---:B------:R-:W-:Y:S01]  /*21a0*/  IMAD R11, R24.reuse, R35, R11 ;  /* 0x00000023180b7224 */ /* 0x040fe200078e020b */
[-C--:B------:R-:W-:Y:S01]  /*21b0*/  IADD3 R6, R9, R7.reuse, R200 ;  /* 0x0000000709067210 */ /* 0x080fe20007ffe0c8 */
[----:B------:R-:W-:Y:S01]  /*21c0*/  IMAD.WIDE.U32 R86, R24, R34, R86 ;  /* 0x0000002218567225 */ /* 0x000fe200078e0056 */
[----:B------:R-:W-:-:S02]  /*21d0*/  IADD3 R7, R8, R7, R204 ;  /* 0x0000000708077210 */ /* 0x000fc40007ffe0cc */
[----:B------:R-:W-:Y:S01]  /*21e0*/  SHF.L.U64.HI R8, R14, 0x5, R15 ;  /* 0x000000050e087819 */ /* 0x000fe2000001020f */
[----:B------:R-:W-:Y:S01]  /*21f0*/  IMAD.WIDE.U32 R88, R24, R34, R88 ;  /* 0x0000002218587225 */ /* 0x000fe200078e0058 */
[C-C-:B------:R-:W-:Y:S02]  /*2200*/  SHF.L.U64.HI R9, R14.reuse, 0x6, R15.reuse ;  /* 0x000000060e097819 */ /* 0x140fe4000001020f */
[----:B------:R-:W-:Y:S01]  /*2210*/  SHF.L.U64.HI R10, R14, 0x7, R15 ;  /* 0x000000070e0a7819 */ /* 0x000fe2000001020f */
[----:B------:R-:W-:Y:S01]  /*2220*/  IMAD.IADD R3, R29, 0x1, R28 ;  /* 0x000000011d037824 */ /* 0x000fe200078e021c */
[C---:B------:R-:W-:Y:S01]  /*2230*/  SHF.L.U64.HI R29, R34.reuse, 0x5, R35 ;  /* 0x00000005221d7819 */ /* 0x040fe20000010223 */
[C---:B------:R-:W-:Y:S01]  /*2240*/  IMAD.SHL.U32 R32, R34.reuse, 0x20, RZ ;  /* 0x0000002022207824 */ /* 0x040fe200078e00ff */
[----:B------:R-:W-:Y:S01]  /*2250*/  SHF.R.S32.HI R35, RZ, 0x1f, R42 ;  /* 0x0000001fff237819 */ /* 0x000fe2000001142a */
[----:B------:R-:W-:Y:S01]  /*2260*/  IMAD.SHL.U32 R33, R34, 0x40, RZ ;  /* 0x0000004022217824 */ /* 0x000fe200078e00ff */
[----:B------:R-:W-:Y:S01]  /*2270*/  ISETP.GE.AND P1, PT, R16, UR4, PT ;  /* 0x0000000410007c0c */ /* 0x000fe2000bf26270 */
[----:B------:R-:W-:Y:S01]  /*2280*/  VIADD R94, R38, 0x8 ;  /* 0x00000008265e7836 */ /* 0x000fe20000000000 */
[----:B------:R-:W-:Y:S01]  /*2290*/  ISETP.GE.AND P2, PT, R2, UR4, PT ;  /* 0x0000000402007c0c */ /* 0x000fe2000bf46270 */
[----:B------:R-:W-:-:S02]  /*22a0*/  IMAD.SHL.U32 R20, R14, 0x20, RZ ;  /* 0x000000200e147824 */ /* 0x000fc400078e00ff */
[C---:B------:R-:W-:Y:S02]  /*22b0*/  IMAD.SHL.U32 R21, R14.reuse, 0x40, RZ ;  /* 0x000000400e157824 */ /* 0x040fe400078e00ff */
[----:B------:R-:W-:Y:S02]  /*22c0*/  IMAD.SHL.U32 R28, R14, 0x80, RZ ;  /* 0x000000800e1c7824 */ /* 0x000fe400078e00ff */
[----:B------:R-:W-:Y:S02]  /*22d0*/  IMAD.SHL.U32 R34, R34, 0x80, RZ ;  /* 0x0000008022227824 */ /* 0x000fe400078e00ff */
[----:B------:R-:W-:Y:S02]  /*22e0*/  IMAD R36, R207, 0x20, R188 ;  /* 0x00000020cf247824 */ /* 0x000fe400078e02bc */
[----:B------:R-:W-:Y:S02]  /*22f0*/  IMAD.SHL.U32 R37, R37, 0x2, RZ ;  /* 0x0000000225257824 */ /* 0x000fe400078e00ff */
[----:B------:R-:W-:-:S02]  /*2300*/  IMAD.IADD R39, R83, 0x1, R13 ;  /* 0x0000000153277824 */ /* 0x000fc400078e020d */
[----:B------:R-:W-:Y:S02]  /*2310*/  IMAD.IADD R40, R13, 0x1, R85 ;  /* 0x000000010d287824 */ /* 0x000fe400078e0255 */
[----:B------:R-:W-:Y:S02]  /*2320*/  IMAD.IADD R43, R87, 0x1, R11 ;  /* 0x00000001572b7824 */ /* 0x000fe400078e020b */
[----:B------:R-:W-:Y:S01]  /*2330*/  IMAD.IADD R80, R11, 0x1, R89 ;  /* 0x000000010b507824 */ /* 0x000fe200078e0259 */
[----:B----4-:R-:W-:Y:S01]  /*2340*/  SHF.R.S32.HI R38, RZ, 0x1f, R0 ;  /* 0x0000001fff267819 */ /* 0x010fe20000011400 */
[----:B------:R-:W-:Y:S06]  /*2350*/  @!P6 BAR.SYNC.DEFER_BLOCKING 0x9, 0x100 ;  /* 0x024400000000eb1d */ /* 0x000fec0000010000 */
.L_x_1781:
[----:B------:R-:W0:Y:S01]  /*2360*/  LDC R100, c[0x0][0x430] ;  /* 0x00010c00ff647b82 */ /* 0x000e220000000800 */
[----:B------:R-:W-:Y:S02]  /*2370*/  VIADD R27, R27, 0xffffffff ;  /* 0xffffffff1b1b7836 */ /* 0x000fe40000000000 */
[----:B------:R-:W-:Y:S02]  /*2380*/  IMAD.MOV.U32 R101, RZ, RZ, RZ ;  /* 0x000000ffff657224 */ /* 0x000fe400078e00ff */
[----:B---3--:R-:W-:-:S03]  /*2390*/  IMAD R44, R27, 0x80, R36 ;  /* 0x000000801b2c7824 */ /* 0x008fc600078e0224 */
        /* <DEDUP_REMOVED lines=8> */
[----:B------:R-:W3:Y:S08]  /*2420*/  @P4 LDC R12, c[0x0][0x434] ;  /* 0x00010d00ff0c4b82 */ /* 0x000ef00000000800 */
[----:B------:R-:W4:Y:S01]  /*2430*/  @P4 LDC R13, c[0x0][0x438] ;  /* 0x00010e00ff0d4b82 */ /* 0x000f220000000800 */
[----:B---3--:R-:W-:-:S05]  /*2440*/  @P4 IMAD.HI.U32 R12, R45, R12, RZ ;  /* 0x0000000c2d0c4227 */ /* 0x008fca00078e00ff */
[----:B----4-:R-:W-:Y:S01]  /*2450*/  @P4 SHF.R.U32.HI R11, RZ, R13, R12 ;  /* 0x0000000dff0b4219 */ /* 0x010fe2000001160c */
[----:B0-----:R-:W-:-:S03]  /*2460*/  @!P3 IMAD R12, R38, R14, RZ ;  /* 0x0000000e260cb224 */ /* 0x001fc600078e02ff */
[--C-:B------:R-:W-:Y:S01]  /*2470*/  @!P3 SHF.R.S32.HI R13, RZ, 0x1f, R11.reuse ;  /* 0x0000001fff0db819 */ /* 0x100fe2000001140b */
[----:B------:R-:W-:Y:S02]  /*2480*/  @!P3 IMAD R15, R0, R15, R12 ;  /* 0x0000000f000fb224 */ /* 0x000fe400078e020c */
[----:B------:R-:W-:-:S04]  /*2490*/  @!P3 IMAD.MOV.U32 R12, RZ, RZ, R11 ;  /* 0x000000ffff0cb224 */ /* 0x000fc800078e000b */
        /* <DEDUP_REMOVED lines=18> */
[C---:B------:R-:W-:Y:S01]  /*25c0*/  IMAD.WIDE.U32 R12, R100.reuse, UR4, RZ ;  /* 0x00000004640c7c25 */ /* 0x040fe2000f8e00ff */
[----:B------:R-:W-:Y:S02]  /*25d0*/  ULDC.U8 UR6, c[0x0][0x410] ;  /* 0x0001040000067ab9 */ /* 0x000fe40000000000 */
[----:B------:R-:W-:Y:S01]  /*25e0*/  ISETP.NE.AND P3, PT, RZ, UR6, PT ;  /* 0x00000006ff007c0c */ /* 0x000fe2000bf65270 */
[----:B------:R-:W-:Y:S02]  /*25f0*/  IMAD R11, R99, UR4, RZ ;  /* 0x00000004630b7c24 */ /* 0x000fe4000f8e02ff */
[----:B------:R-:W-:Y:S02]  /*2600*/  IMAD R44, R31, R27, RZ ;  /* 0x0000001b1f2c7224 */ /* 0x000fe400078e02ff */
[----:B------:R-:W-:Y:S01]  /*2610*/  IMAD R11, R100, UR5, R11 ;  /* 0x00000005640b7c24 */ /* 0x000fe2000f8e020b */
[----:B------:R-:W-:Y:S01]  /*2620*/  ULDC.64 UR4, c[0x0][0x310] ;  /* 0x0000c40000047ab9 */ /* 0x000fe20000000a00 */
[----:B------:R-:W-:-:S02]  /*2630*/  IMAD R97, R27, -0x80, R25 ;  /* 0xffffff801b617824 */ /* 0x000fc400078e0219 */
[----:B------:R-:W-:Y:S02]  /*2640*/  IMAD R14, R98, UR4, RZ ;  /* 0x00000004620e7c24 */ /* 0x000fe4000f8e02ff */
[----:B------:R-:W-:Y:S01]  /*2650*/  IMAD.IADD R13, R13, 0x1, R11 ;  /* 0x000000010d0d7824 */ /* 0x000fe200078e020b */
[----:B------:R-:W-:Y:S01]  /*2660*/  SHF.R.S32.HI R11, RZ, 0x1f, R27 ;  /* 0x0000001fff0b7819 */ /* 0x000fe2000001141b */
[----:B------:R-:W-:Y:S01]  /*2670*/  IMAD R15, R101, UR5, R14 ;  /* 0x00000005650f7c24 */ /* 0x000fe2000f8e020e */
[----:B------:R-:W-:Y:S01]  /*2680*/  VIMNMX R97, R97, 0x80, PT ;  /* 0x0000008061617848 */ /* 0x000fe20003fe0100 */
[----:B------:R-:W-:Y:S01]  /*2690*/  IMAD.WIDE.U32 R12, R101, UR4, R12 ;  /* 0x00000004650c7c25 */ /* 0x000fe2000f8e000c */
[----:B------:R-:W-:-:S03]  /*26a0*/  ULDC.64 UR4, c[0x0][0x308] ;  /* 0x0000c20000047ab9 */ /* 0x000fc60000000a00 */
[----:B------:R-:W-:Y:S02]  /*26b0*/  IMAD R14, R10, R27, RZ ;  /* 0x0000001b0a0e7224 */ /* 0x000fe400078e02ff */
[----:B------:R-:W-:Y:S02]  /*26c0*/  IMAD.IADD R13, R13, 0x1, R15 ;  /* 0x000000010d0d7824 */ /* 0x000fe400078e020f */
[----:B------:R-:W-:Y:S02]  /*26d0*/  IMAD R15, R35, UR4, RZ ;  /* 0x00000004230f7c24 */ /* 0x000fe4000f8e02ff */
[C---:B------:R-:W-:Y:S02]  /*26e0*/  IMAD R91, R11.reuse, R28, R14 ;  /* 0x0000001c0b5b7224 */ /* 0x040fe400078e020e */
[----:B------:R-:W-:Y:S02]  /*26f0*/  IMAD R11, R11, R34, R44 ;  /* 0x000000220b0b7224 */ /* 0x000fe400078e022c */
[----:B------:R-:W-:-:S02]  /*2700*/  IMAD R103, R42, UR5, R15 ;  /* 0x000000052a677c24 */ /* 0x000fc4000f8e020f */
[----:B------:R-:W-:Y:S01]  /*2710*/  IMAD.WIDE.U32 R44, R42, UR4, R12 ;  /* 0x000000042a2c7c25 */ /* 0x000fe2000f8e000c */
[----:B------:R-:W-:-:S03]  /*2720*/  ULDC.64 UR4, c[0x0][0x2e8] ;  /* 0x0000ba0000047ab9 */ /* 0x000fc60000000a00 */
[----:B------:R-:W-:Y:S01]  /*2730*/  IMAD.IADD R103, R45, 0x1, R103 ;  /* 0x000000012d677824 */ /* 0x000fe200078e0267 */
[----:B------:R-:W-:Y:S01]  /*2740*/  LEA R108, P4, R44, UR4, 0x1 ;  /* 0x000000042c6c7c11 */ /* 0x000fe2000f8808ff */
[----:B------:R-:W-:-:S03]  /*2750*/  IMAD.WIDE.U32 R12, R34, R27, RZ ;  /* 0x0000001b220c7225 */ /* 0x000fc600078e00ff */
[----:B------:R-:W-:Y:S01]  /*2760*/  LEA.HI.X R103, R44, UR5, R103, 0x1, P4 ;  /* 0x000000052c677c11 */ /* 0x000fe2000a0f0c67 */
[----:B------:R-:W-:Y:S01]  /*2770*/  IMAD.WIDE.U32 R14, R28, R27, RZ ;  /* 0x0000001b1c0e7225 */ /* 0x000fe200078e00ff */
[----:B------:R-:W-:-:S03]  /*2780*/  IADD3 R11, R13, R11, RZ ;  /* 0x0000000b0d0b7210 */ /* 0x000fc60007ffe0ff */
        /* <DEDUP_REMOVED lines=31> */
.L_x_1688:
[----:B------:R-:W-:Y:S05]  /*2980*/  BSYNC B1 ;  /* 0x0000000000017941 */ /* 0x000fea0003800000 */
.L_x_1687:
[----:B------:R-:W-:Y:S01]  /*2990*/  ISETP.GE.AND P3, PT, R217, R97, PT ;  /* 0x00000061d900720c */ /* 0x000fe20003f66270 */
[----:B0----5:R-:W-:Y:S01]  /*29a0*/  IMAD.MOV.U32 R44, RZ, RZ, R68 ;  /* 0x000000ffff2c7224 */ /* 0x021fe200078e0044 */
[----:B------:R-:W-:Y:S01]  /*29b0*/  BSSY B1, `(.L_x_1689) ;  /* 0x0000029000017945 */ /* 0x000fe20003800000 */
[----:B------:R-:W-:Y:S01]  /*29c0*/  IMAD.MOV.U32 R45, RZ, RZ, R69 ;  /* 0x000000ffff2d7224 */ /* 0x000fe200078e0045 */
[----:B------:R-:W-:Y:S01]  /*29d0*/  P2R R138, PR, RZ, 0x8 ;  /* 0x00000008ff8a7803 */ /* 0x000fe20000000000 */
        /* <DEDUP_REMOVED lines=38> */
.L_x_1690:
[----:B------:R-:W-:Y:S05]  /*2c40*/  BSYNC B1 ;  /* 0x0000000000017941 */ /* 0x000fea0003800000 */
.L_x_1689:
[----:B------:R-:W-:Y:S01]  /*2c50*/  ISETP.GE.AND P3, PT, R216, R97, PT ;  /* 0x00000061d800720c */ /* 0x000fe20003f66270 */
[----:B0----5:R-:W-:Y:S01]  /*2c60*/  IMAD.MOV.U32 R44, RZ, RZ, R60 ;  /* 0x000000ffff2c7224 */ /* 0x021fe200078e003c */
[----:B------:R-:W-:Y:S01]  /*2c70*/  BSSY B1, `(.L_x_1691) ;  /* 0x000002d000017945 */ /* 0x000fe20003800000 */
[----:B------:R-:W-:Y:S01]  /*2c80*/  IMAD.MOV.U32 R45, RZ, RZ, R61 ;  /* 0x000000ffff2d7224 */ /* 0x000fe200078e003d */
[----:B------:R-:W-:Y:S01]  /*2c90*/  CS2R R52, SRZ ;  /* 0x0000000000347805 */ /* 0x000fe2000001ff00 */
        /* <DEDUP_REMOVED lines=17> */
[----:B------:R-:W-:-:S02]  /*2db0*/  CS2R R58, SRZ ;  /* 0x00000000003a7805 */ /* 0x000fc4000001ff00 */
        /* <DEDUP_REMOVED lines=24> */
.L_x_1692:
[----:B------:R-:W-:Y:S05]  /*2f40*/  BSYNC B1 ;  /* 0x0000000000017941 */ /* 0x000fea0003800000 */
.L_x_1691:
[----:B------:R-:W-:Y:S01]  /*2f50*/  ISETP.GE.AND P4, PT, R215, R97, PT ;  /* 0x00000061d700720c */ /* 0x000fe20003f86270 */
[----:B------:R-:W-:-:S12]  /*2f60*/  BSSY B1, `(.L_x_1693) ;  /* 0x000001e000017945 */ /* 0x000fd80003800000 */
[----:B------:R-:W-:Y:S05]  /*2f70*/  @P4 BRA `(.L_x_1694) ;  /* 0x0000000000704947 */ /* 0x000fea0003800000 */
[----:B------:R-:W1:Y:S01]  /*2f80*/  LDC.64 R44, c[0x0][0x3f8] ;  /* 0x0000fe00ff2c7b82 */ /* 0x000e620000000a00 */
[----:B------:R-:W-:Y:S01]  /*2f90*/  IMAD.MOV.U32 R15, RZ, RZ, R91 ;  /* 0x000000ffff0f7224 */ /* 0x000fe200078e005b */
[----:B------:R-:W-:Y:S01]  /*2fa0*/  ULDC.64 UR4, c[0x0][0x3e8] ;  /* 0x0000fa0000047ab9 */ /* 0x000fe20000000a00 */
[----:B------:R-:W-:Y:S01]  /*2fb0*/  IMAD.MOV.U32 R13, RZ, RZ, R11 ;  /* 0x000000ffff0d7224 */ /* 0x000fe200078e000b */
[----:B------:R-:W-:Y:S02]  /*2fc0*/  CS2R R48, SRZ ;  /* 0x0000000000307805 */ /* 0x000fe4000001ff00 */
[----:B------:R-:W-:Y:S01]  /*2fd0*/  CS2R R50, SRZ ;  /* 0x0000000000327805 */ /* 0x000fe2000001ff00 */
[----:B-1----:R-:W-:-:S04]  /*2fe0*/  IMAD.WIDE.U32 R14, R44, 0x60, R14 ;  /* 0x000000602c0e7825 */ /* 0x002fc800078e000e */
[----:B------:R-:W-:Y:S01]  /*2ff0*/  IMAD R46, R45, 0x60, RZ ;  /* 0x000000602d2e7824 */ /* 0x000fe200078e02ff */
[----:B------:R-:W-:-:S04]  /*3000*/  IADD3 R45, P5, R82, R14, RZ ;  /* 0x0000000e522d7210 */ /* 0x000fc80007fbe0ff */
[----:B------:R-:W-:Y:S02]  /*3010*/  IADD3.X R46, R39, R15, R46, P5, !PT ;  /* 0x0000000f272e7210 */ /* 0x000fe40002ffe42e */
        /* <DEDUP_REMOVED lines=18> */
.L_x_1694:
[----:B------:R-:W-:Y:S05]  /*3140*/  BSYNC B1 ;  /* 0x0000000000017941 */ /* 0x000fea0003800000 */
.L_x_1693:
[----:B-----5:R-:W-:Y:S01]  /*3150*/  IMAD.MOV.U32 R11, RZ, RZ, R52 ;  /* 0x000000ffff0b7224 */ /* 0x020fe200078e0034 */
[----:B------:R-:W-:Y:S01]  /*3160*/  UISETP.NE.AND UP0, UPT, UR39, 0x3, UPT ;  /* 0x000000032700788c */ /* 0x000fe2000bf05270 */
[----:B-1----:R-:W-:Y:S02]  /*3170*/  IMAD.MOV.U32 R12, RZ, RZ, R53 ;  /* 0x000000ffff0c7224 */ /* 0x002fe400078e0035 */
        /* <DEDUP_REMOVED lines=9> */
[----:B------:R-:W-:Y:S01]  /*3210*/  PLOP3.LUT P5, PT, PT, PT, UP0, 0x80, 0x0 ;  /* 0x000000000000781c */ /* 0x000fe20003faf008 */
        /* <DEDUP_REMOVED lines=23> */
.L_x_1695:
[----:B------:R-:W-:Y:S01]  /*3390*/  IMAD R91, R19, 0x8, R18 ;  /* 0x00000008135b7824 */ /* 0x000fe200078e0212 */
[----:B------:R-:W-:Y:S01]  /*33a0*/  SHF.L.U32 R102, R192, 0x1f, RZ ;  /* 0x0000001fc0667819 */ /* 0x000fe200000006ff */
[----:B------:R-:W-:Y:S03]  /*33b0*/  BSSY B1, `(.L_x_1696) ;  /* 0x0000003000017945 */ /* 0x000fe60003800000 */
[----:B------:R-:W0:Y:S02]  /*33c0*/  SYNCS.PHASECHK.TRANS64.TRYWAIT P6, [R91+URZ+0x28890], R102 ;  /* 0x028890665b0075a7 */ /* 0x000e2400080c017f */
[----:B0-----:R-:W-:Y:S05]  /*33d0*/  @!P6 BRA `(.L_x_1697) ;  /* 0x000002300058e947 */ /* 0x001fea0003800000 */
.L_x_2086:
[----:B------:R-:W-:Y:S05]  /*33e0*/  BSYNC B1 ;  /* 0x0000000000017941 */ /* 0x000fea0003800000 */
.L_x_1696:
[----:B------:R-:W-:-:S03]  /*33f0*/  UMOV UR4, 0xffffffff ;  /* 0xffffffff00047882 */ /* 0x000fc60000000000 */
[----:B------:R-:W-:Y:S05]  /*3400*/  BRA.DIV UR4, `(.L_x_1698) ;  /* 0x0000023204607947 */ /* 0x000fea000b800000 */
[----:B------:R1:W2:Y:S04]  /*3410*/  SHFL.IDX PT, R79, R103, RZ, 0x181f ;  /* 0x00181fff674f7589 */ /* 0x0002a800000e0000 */
[----:B------:R1:W3:Y:S02]  /*3420*/  SHFL.IDX PT, R105, R108, RZ, 0x181f ;  /* 0x00181fff6c697589 */ /* 0x0002e400000e0000 */
.L_x_2090:
        /* <DEDUP_REMOVED lines=16> */
[----:B------:R-:W-:Y:S01]  /*3530*/  PRMT R134, R134, 0x5410, R11 ;  /* 0x0000541086867816 */ /* 0x000fe2000000000b */
[----:B------:R-:W-:Y:S01]  /*3540*/  IMAD.U32 R11, R12, 0x10000, RZ ;  /* 0x000100000c0b7824 */ /* 0x000fe200078e00ff */
[----:B------:R-:W-:-:S02]  /*3550*/  PRMT R139, R136, 0x5410, R139 ;  /* 0x00005410888b7816 */ /* 0x000fc4000000008b */
[----:B------:R-:W-:Y:S02]  /*3560*/  PRMT R140, R137, 0x5410, R140 ;  /* 0x00005410898c7816 */ /* 0x000fe4000000008c */
[----:B------:R-:W-:Y:S01]  /*3570*/  LOP3.LUT R73, R14, 0xffff0000, RZ, 0xc0, !PT ;  /* 0xffff00000e497812 */ /* 0x000fe200078ec0ff */
[----:B------:R-:W-:Y:S01]  /*3580*/  IMAD.U32 R14, R13, 0x10000, RZ ;  /* 0x000100000d0e7824 */ /* 0x000fe200078e00ff */
[----:B------:R-:W-:Y:S02]  /*3590*/  PRMT R135, R135, 0x5410, R142 ;  /* 0x0000541087877816 */ /* 0x000fe4000000008e */
        /* <DEDUP_REMOVED lines=11> */
[-C--:B------:R-:W-:Y:S01]  /*3650*/  FMUL.FTZ R73, R73, R136.reuse ;  /* 0x0000008849497220 */ /* 0x080fe20000410000 */
[----:B------:R-:W-:Y:S01]  /*3660*/  LOP3.LUT R140, R140, 0xffff0000, RZ, 0xc0, !PT ;  /* 0xffff00008c8c7812 */ /* 0x000fe200078ec0ff */
[----:B------:R-:W-:Y:S01]  /*3670*/  IMAD.U32 R134, R134, 0x10000, RZ ;  /* 0x0001000086867824 */ /* 0x000fe200078e00ff */
[----:B------:R-:W-:Y:S01]  /*3680*/  LOP3.LUT R135, R135, 0xffff0000, RZ, 0xc0, !PT ;  /* 0xffff000087877812 */ /* 0x000fe200078ec0ff */
[C---:B------:R-:W-:Y:S01]  /*3690*/  FFMA.FTZ R143, R14.reuse, R75, -R143 ;  /* 0x0000004b0e8f7223 */ /* 0x040fe2000001088f */
        /* <DEDUP_REMOVED lines=18> */
.L_x_1704:
[----:B------:R-:W-:Y:S05]  /*37c0*/  BSYNC B3 ;  /* 0x0000000000037941 */ /* 0x000fea0003800000 */
.L_x_1703:
[----:B0-----:R4:W-:Y:S02]  /*37d0*/  ST.E.128 desc[UR54][R76.64], R12 ;  /* 0x0000000c4c007985 */ /* 0x0019e4000c101d36 */
.L_x_1702:
[----:B------:R-:W-:Y:S05]  /*37e0*/  BSYNC B2 ;  /* 0x0000000000027941 */ /* 0x000fea0003800000 */
.L_x_1701:
        /* <DEDUP_REMOVED lines=13> */
[----:B------:R-:W-:Y:S01]  /*38c0*/  PRMT R124, R124, 0x5410, R11 ;  /* 0x000054107c7c7816 */ /* 0x000fe2000000000b */
[----:B------:R-:W-:Y:S01]  /*38d0*/  IMAD.U32 R11, R12, 0x10000, RZ ;  /* 0x000100000c0b7824 */ /* 0x000fe200078e00ff */
[----:B------:R-:W-:-:S02]  /*38e0*/  PRMT R125, R125, 0x5410, R74 ;  /* 0x000054107d7d7816 */ /* 0x000fc4000000004a */
[----:B------:R-:W-:Y:S01]  /*38f0*/  LOP3.LUT R69, R14, 0xffff0000, RZ, 0xc0, !PT ;  /* 0xffff00000e457812 */ /* 0x000fe200078ec0ff */
[----:B------:R-:W-:Y:S01]  /*3900*/  IMAD.U32 R14, R13, 0x10000, RZ ;  /* 0x000100000d0e7824 */ /* 0x000fe200078e00ff */
[----:B------:R-:W-:Y:S01]  /*3910*/  PRMT R123, R123, 0x5410, R76 ;  /* 0x000054107b7b7816 */ /* 0x000fe2000000004c */
[----:B------:R-:W-:Y:S01]  /*3920*/  IMAD.U32 R76, R125, 0x10000, RZ ;  /* 0x000100007d4c7824 */ /* 0x000fe200078e00ff */
[----:B------:R-:W-:Y:S02]  /*3930*/  LOP3.LUT R13, R13, 0xffff0000, RZ, 0xc0, !PT ;  /* 0xffff00000d0d7812 */ /* 0x000fe400078ec0ff */
[----:B------:R-:W-:Y:S01]  /*3940*/  LOP3.LUT R75, R124, 0xffff0000, RZ, 0xc0, !PT ;  /* 0xffff00007c4b7812 */ /* 0x000fe200078ec0ff */
[----:B------:R-:W-:Y:S01]  /*3950*/  IMAD.U32 R74, R123, 0x10000, RZ ;  /* 0x000100007b4a7824 */ /* 0x000fe200078e00ff */
[----:B------:R-:W-:Y:S01]  /*3960*/  LOP3.LUT R71, R122, 0xffff0000, RZ, 0xc0, !PT ;  /* 0xffff00007a477812 */ /* 0x000fe200078ec0ff */
[----:B------:R-:W-:Y:S01]  /*3970*/  IMAD.U32 R124, R124, 0x10000, RZ ;  /* 0x000100007c7c7824 */ /* 0x000fe200078e00ff */
[----:B------:R-:W-:Y:S01]  /*3980*/  LOP3.LUT R70, R15, 0xffff0000, RZ, 0xc0, !PT ;  /* 0xffff00000f467812 */ /* 0x000fe200078ec0ff */
[C---:B------:R-:W-:Y:S01]  /*3990*/  FMUL.FTZ R77, R13.reuse, R75 ;  /* 0x0000004b0d4d7220 */ /* 0x040fe20000410000 */
[----:B------:R-:W-:Y:S01]  /*39a0*/  LOP3.LUT R12, R12, 0xffff0000, RZ, 0xc0, !PT ;  /* 0xffff00000c0c7812 */ /* 0x000fe200078ec0ff */
[-C--:B------:R-:W-:Y:S01]  /*39b0*/  FMUL.FTZ R134, R13, R71.reuse ;  /* 0x000000470d867220 */ /* 0x080fe20000410000 */
[C---:B------:R-:W-:Y:S01]  /*39c0*/  FMUL.FTZ R13, R69.reuse, R76 ;  /* 0x0000004c450d7220 */ /* 0x040fe20000410000 */
[-C--:B------:R-:W-:Y:S01]  /*39d0*/  FMUL.FTZ R69, R69, R74.reuse ;  /* 0x0000004a45457220 */ /* 0x080fe20000410000 */
[----:B------:R-:W-:Y:S01]  /*39e0*/  LOP3.LUT R125, R125, 0xffff0000, RZ, 0xc0, !PT ;  /* 0xffff00007d7d7812 */ /* 0x000fe200078ec0ff */
[----:B------:R-:W-:Y:S01]  /*39f0*/  IMAD.U32 R122, R122, 0x10000, RZ ;  /* 0x000100007a7a7824 */ /* 0x000fe200078e00ff */
[----:B------:R-:W-:Y:S01]  /*3a00*/  LOP3.LUT R123, R123, 0xffff0000, RZ, 0xc0, !PT ;  /* 0xffff00007b7b7812 */ /* 0x000fe200078ec0ff */
[C---:B------:R-:W-:Y:S01]  /*3a10*/  FFMA.FTZ R77, R14.reuse, R71, -R77 ;  /* 0x000000470e4d7223 */ /* 0x040fe2000001084d */
[----:B------:R-:W-:Y:S01]  /*3a20*/  FFMA.FTZ R134, R14, R75, R134 ;  /* 0x0000004b0e867223 */ /* 0x000fe20000010086 */
[C---:B------:R-:W-:Y:S01]  /*3a30*/  FFMA.FTZ R74, R68.reuse, R74, -R13 ;  /* 0x0000004a444a7223 */ /* 0x040fe2000001080d */
[----:B------:R-:W-:Y:S01]  /*3a40*/  FFMA.FTZ R69, R68, R76, R69 ;  /* 0x0000004c44457223 */ /* 0x000fe20000010045 */
[----:B------:R-:W-:-:S02]  /*3a50*/  IMAD.U32 R15, R15, 0x10000, RZ ;  /* 0x000100000f0f7824 */ /* 0x000fc400078e00ff */
        /* <DEDUP_REMOVED lines=8> */
[----:B------:R-:W-:Y:S02]  /*3ae0*/  F2FP.BF16.F32.PACK_AB R77, R134, R77 ;  /* 0x0000004d864d723e */ /* 0x000fe400000010ff */
[----:B------:R-:W-:-:S02]  /*3af0*/  F2FP.BF16.F32.PACK_AB R74, R69, R74 ;  /* 0x0000004a454a723e */ /* 0x000fc400000010ff */
[----:B------:R-:W-:Y:S01]  /*3b00*/  F2FP.BF16.F32.PACK_AB R12, R13, R14 ;  /* 0x0000000e0d0c723e */ /* 0x000fe200000010ff */
[----:B------:R-:W-:Y:S01]  /*3b10*/  IMAD.MOV.U32 R13, RZ, RZ, R77 ;  /* 0x000000ffff0d7224 */ /* 0x000fe200078e004d */
[----:B------:R-:W-:Y:S01]  /*3b20*/  F2FP.BF16.F32.PACK_AB R15, R15, R68 ;  /* 0x000000440f0f723e */ /* 0x000fe200000010ff */
[----:B------:R-:W-:-:S07]  /*3b30*/  IMAD.MOV.U32 R14, RZ, RZ, R74 ;  /* 0x000000ffff0e7224 */ /* 0x000fce00078e004a */
.L_x_1706:
[----:B------:R-:W-:Y:S05]  /*3b40*/  BSYNC B2 ;  /* 0x0000000000027941 */ /* 0x000fea0003800000 */
.L_x_1705:
[----:B0-----:R0:W-:Y:S02]  /*3b50*/  ST.E.128 desc[UR54][R72.64], R12 ;  /* 0x0000000c48007985 */ /* 0x0011e4000c101d36 */
.L_x_1700:
[----:B------:R-:W-:Y:S05]  /*3b60*/  BSYNC B1 ;  /* 0x0000000000017941 */ /* 0x000fea0003800000 */
.L_x_1699:
[----:B------:R-:W-:-:S03]  /*3b70*/  UMOV UR4, 0xffffffff ;  /* 0xffffffff00047882 */ /* 0x000fc60000000000 */
[----:B------:R-:W-:Y:S05]  /*3b80*/  BRA.DIV UR4, `(.L_x_1707) ;  /* 0x0000022a04cc7947 */ /* 0x000fea000b800000 */
[----:B------:R1:W1:Y:S04]  /*3b90*/  SHFL.IDX PT, R71, R103, 0x1, 0x181f ;  /* 0x00381f0067477f89 */ /* 0x00026800000e0000 */
[----:B0-----:R0:W0:Y:S02]  /*3ba0*/  SHFL.IDX PT, R73, R108, 0x1, 0x181f ;  /* 0x00381f006c497f89 */ /* 0x00102400000e0000 */
.L_x_2094:
        /* <DEDUP_REMOVED lines=28> */
[----:B------:R-:W-:Y:S01]  /*3d70*/  FMUL.FTZ R77, R65, R74 ;  /* 0x0000004a414d7220 */ /* 0x000fe20000410000 */
[----:B------:R-:W-:Y:S01]  /*3d80*/  LOP3.LUT R66, R15, 0xffff0000, RZ, 0xc0, !PT ;  /* 0xffff00000f427812 */ /* 0x000fe200078ec0ff */
[C---:B------:R-:W-:Y:S01]  /*3d90*/  FMUL.FTZ R75, R13.reuse, R72 ;  /* 0x000000480d4b7220 */ /* 0x040fe20000410000 */
[----:B------:R-:W-:Y:S01]  /*3da0*/  LOP3.LUT R12, R12, 0xffff0000, RZ, 0xc0, !PT ;  /* 0xffff00000c0c7812 */ /* 0x000fe200078ec0ff */
[----:B------:R-:W-:Y:S01]  /*3db0*/  FMUL.FTZ R13, R13, R67 ;  /* 0x000000430d0d7220 */ /* 0x000fe20000410000 */
[----:B------:R-:W-:Y:S01]  /*3dc0*/  LOP3.LUT R121, R121, 0xffff0000, RZ, 0xc0, !PT ;  /* 0xffff000079797812 */ /* 0x000fe200078ec0ff */
[----:B------:R-:W-:Y:S01]  /*3dd0*/  FMUL.FTZ R65, R65, R70 ;  /* 0x0000004641417220 */ /* 0x000fe20000410000 */
[----:B------:R-:W-:Y:S01]  /*3de0*/  LOP3.LUT R119, R119, 0xffff0000, RZ, 0xc0, !PT ;  /* 0xffff000077777812 */ /* 0x000fe200078ec0ff */
[----:B------:R-:W-:-:S02]  /*3df0*/  IMAD.U32 R120, R120, 0x10000, RZ ;  /* 0x0001000078787824 */ /* 0x000fc400078e00ff */
[----:B------:R-:W-:Y:S01]  /*3e00*/  FFMA.FTZ R75, R14, R67, -R75 ;  /* 0x000000430e4b7223 */ /* 0x000fe2000001084b */
[----:B------:R-:W-:Y:S02]  /*3e10*/  IMAD.U32 R118, R118, 0x10000, RZ ;  /* 0x0001000076767824 */ /* 0x000fe400078e00ff */
[----:B------:R-:W-:Y:S01]  /*3e20*/  FFMA.FTZ R72, R14, R72, R13 ;  /* 0x000000480e487223 */ /* 0x000fe2000001000d */
[C---:B------:R-:W-:Y:S01]  /*3e30*/  FFMA.FTZ R77, R64.reuse, R70, -R77 ;  /* 0x00000046404d7223 */ /* 0x040fe2000001084d */
[----:B------:R-:W-:Y:S02]  /*3e40*/  IMAD.U32 R15, R15, 0x10000, RZ ;  /* 0x000100000f0f7824 */ /* 0x000fe400078e00ff */
[----:B------:R-:W-:Y:S01]  /*3e50*/  FFMA.FTZ R64, R64, R74, R65 ;  /* 0x0000004a40407223 */ /* 0x000fe20000010041 */
        /* <DEDUP_REMOVED lines=14> */
.L_x_1713:
[----:B------:R-:W-:Y:S05]  /*3f40*/  BSYNC B3 ;  /* 0x0000000000037941 */ /* 0x000fea0003800000 */
.L_x_1712:
[----:B--2---:R0:W-:Y:S02]  /*3f50*/  ST.E.128 desc[UR54][R68.64], R12 ;  /* 0x0000000c44007985 */ /* 0x0041e4000c101d36 */
.L_x_1711:
[----:B------:R-:W-:Y:S05]  /*3f60*/  BSYNC B2 ;  /* 0x0000000000027941 */ /* 0x000fea0003800000 */
.L_x_1710:
        /* <DEDUP_REMOVED lines=53> */
.L_x_1715:
[----:B------:R-:W-:Y:S05]  /*42c0*/  BSYNC B2 ;  /* 0x0000000000027941 */ /* 0x000fea0003800000 */
.L_x_1714:
[----:B----4-:R0:W-:Y:S02]  /*42d0*/  ST.E.128 desc[UR54][R64.64], R12 ;  /* 0x0000000c40007985 */ /* 0x0101e4000c101d36 */
.L_x_1709:
[----:B------:R-:W-:Y:S05]  /*42e0*/  BSYNC B1 ;  /* 0x0000000000017941 */ /* 0x000fea0003800000 */
.L_x_1708:
[----:B------:R-:W-:-:S03]  /*42f0*/  UMOV UR4, 0xffffffff ;  /* 0xffffffff00047882 */ /* 0x000fc60000000000 */
[----:B------:R-:W-:Y:S05]  /*4300*/  BRA.DIV UR4, `(.L_x_1716) ;  /* 0x0000022604387947 */ /* 0x000fea000b800000 */
[----:B------:R0:W0:Y:S04]  /*4310*/  SHFL.IDX PT, R61, R103, 0x2, 0x181f ;  /* 0x00581f00673d7f89 */ /* 0x00002800000e0000 */
[----:B------:R0:W0:Y:S02]  /*4320*/  SHFL.IDX PT, R63, R108, 0x2, 0x181f ;  /* 0x00581f006c3f7f89 */ /* 0x00002400000e0000 */
.L_x_2098:
[----:B------:R-:W-:Y:S04]  /*4330*/  BSSY B1, `(.L_x_1717) ;  /* 0x0000072000017945 */ /* 0x000fe80003800000 */
[----:B------:R-:W-:Y:S05]  /*4340*/  @P3 BRA `(.L_x_1718) ;  /* 0x0000000400c03947 */ /* 0x000fea0003800000 */
[----:B------:R-:W-:Y:S04]  /*4350*/  BSSY B2, `(.L_x_1719) ;  /* 0x0000038000027945 */ /* 0x000fe80003800000 */
[----:B------:R-:W-:Y:S05]  /*4360*/  @P1 BRA `(.L_x_1720) ;  /* 0x0000000000d81947 */ /* 0x000fea0003800000 */
[----:B0---4-:R0:W4:Y:S01]  /*4370*/  LDS.128 R12, [R93+0x1a400] ;  /* 0x01a400005d0c7984 */ /* 0x0111220000000c00 */
[C---:B------:R-:W-:Y:S01]  /*4380*/  LEA R64, P3, R16.reuse, R63, 0x1 ;  /* 0x0000003f10407211 */ /* 0x040fe200078608ff */
[----:B------:R-:W-:Y:S03]  /*4390*/  BSSY B3, `(.L_x_1721) ;  /* 0x0000032000037945 */ /* 0x000fe60003800000 */
[----:B------:R-:W-:Y:S02]  /*43a0*/  LEA.HI.X R65, R16, R61, R17, 0x1, P3 ;  /* 0x0000003d10417211 */ /* 0x000fe400018f0c11 */
[----:B------:R-:W-:-:S13]  /*43b0*/  ISETP.GE.AND P3, PT, R22, R107, PT ;  /* 0x0000006b1600720c */ /* 0x000fda0003f66270 */
[----:B0-----:R-:W-:Y:S05]  /*43c0*/  @P3 BRA `(.L_x_1722) ;  /* 0x0000000000b83947 */ /* 0x001fea0003800000 */
[----:B------:R-:W-:Y:S02]  /*43d0*/  SHF.R.U64 R11, R58, 0x10, R59 ;  /* 0x000000103a0b7819 */ /* 0x000fe4000000123b */
[----:B------:R-:W-:Y:S01]  /*43e0*/  SHF.R.U64 R67, R56, 0x10, R57 ;  /* 0x0000001038437819 */ /* 0x000fe20000001239 */
[----:B----4-:R-:W-:Y:S01]  /*43f0*/  IMAD.U32 R56, R14, 0x10000, RZ ;  /* 0x000100000e387824 */ /* 0x010fe200078e00ff */
        /* <DEDUP_REMOVED lines=18> */
[-C--:B------:R-:W-:Y:S01]  /*4520*/  FMUL.FTZ R13, R13, R59.reuse ;  /* 0x0000003b0d0d7220 */ /* 0x080fe20000410000 */
[----:B------:R-:W-:Y:S01]  /*4530*/  LOP3.LUT R133, R133, 0xffff0000, RZ, 0xc0, !PT ;  /* 0xffff000085857812 */ /* 0x000fe200078ec0ff */
[----:B------:R-:W-:Y:S01]  /*4540*/  FMUL.FTZ R57, R57, R60 ;  /* 0x0000003c39397220 */ /* 0x000fe20000410000 */
[----:B------:R-:W-:Y:S01]  /*4550*/  SHF.L.U32 R132, R132, 0x10, RZ ;  /* 0x0000001084847819 */ /* 0x000fe200000006ff */
[----:B------:R-:W-:Y:S01]  /*4560*/  IMAD.U32 R130, R130, 0x10000, RZ ;  /* 0x0001000082827824 */ /* 0x000fe200078e00ff */
[----:B------:R-:W-:Y:S01]  /*4570*/  LOP3.LUT R131, R131, 0xffff0000, RZ, 0xc0, !PT ;  /* 0xffff000083837812 */ /* 0x000fe200078ec0ff */
[C---:B------:R-:W-:Y:S01]  /*4580*/  FFMA.FTZ R67, R14.reuse, R59, -R67 ;  /* 0x0000003b0e437223 */ /* 0x040fe20000010843 */
[----:B------:R-:W-:Y:S01]  /*4590*/  FFMA.FTZ R62, R14, R62, R13 ;  /* 0x0000003e0e3e7223 */ /* 0x000fe2000001000d */
[----:B------:R-:W-:Y:S01]  /*45a0*/  FFMA.FTZ R69, R56, R60, -R69 ;  /* 0x0000003c38457223 */ /* 0x000fe20000010845 */
[----:B------:R-:W-:-:S02]  /*45b0*/  IMAD.U32 R15, R15, 0x10000, RZ ;  /* 0x000100000f0f7824 */ /* 0x000fc400078e00ff */
        /* <DEDUP_REMOVED lines=15> */
.L_x_1722:
[----:B------:R-:W-:Y:S05]  /*46b0*/  BSYNC B3 ;  /* 0x0000000000037941 */ /* 0x000fea0003800000 */
.L_x_1721:
[----:B----4-:R0:W-:Y:S02]  /*46c0*/  ST.E.128 desc[UR54][R64.64], R12 ;  /* 0x0000000c40007985 */ /* 0x0101e4000c101d36 */
.L_x_1720:
[----:B------:R-:W-:Y:S05]  /*46d0*/  BSYNC B2 ;  /* 0x0000000000027941 */ /* 0x000fea0003800000 */
.L_x_1719:
[----:B------:R-:W-:Y:S05]  /*46e0*/  @P2 BRA `(.L_x_1718) ;  /* 0x0000000000d82947 */ /* 0x000fea0003800000 */
[----:B0---4-:R0:W4:Y:S01]  /*46f0*/  LDS.128 R12, [R93+0x1e400] ;  /* 0x01e400005d0c7984 */ /* 0x0111220000000c00 */
[C---:B------:R-:W-:Y:S01]  /*4700*/  LEA R56, P3, R2.reuse, R63, 0x1 ;  /* 0x0000003f02387211 */ /* 0x040fe200078608ff */
[----:B------:R-:W-:Y:S03]  /*4710*/  BSSY B2, `(.L_x_1723) ;  /* 0x0000032000027945 */ /* 0x000fe60003800000 */
[----:B------:R-:W-:Y:S02]  /*4720*/  LEA.HI.X R57, R2, R61, R185, 0x1, P3 ;  /* 0x0000003d02397211 */ /* 0x000fe400018f0cb9 */
        /* <DEDUP_REMOVED lines=48> */
.L_x_1724:
[----:B------:R-:W-:Y:S05]  /*4a30*/  BSYNC B2 ;  /* 0x0000000000027941 */ /* 0x000fea0003800000 */
.L_x_1723:
[----:B----4-:R0:W-:Y:S02]  /*4a40*/  ST.E.128 desc[UR54][R56.64], R12 ;  /* 0x0000000c38007985 */ /* 0x0101e4000c101d36 */
.L_x_1718:
[----:B------:R-:W-:Y:S05]  /*4a50*/  BSYNC B1 ;  /* 0x0000000000017941 */ /* 0x000fea0003800000 */
.L_x_1717:
[----:B------:R-:W-:-:S03]  /*4a60*/  UMOV UR4, 0xffffffff ;  /* 0xffffffff00047882 */ /* 0x000fc60000000000 */
[----:B------:R-:W-:Y:S05]  /*4a70*/  BRA.DIV UR4, `(.L_x_1725) ;  /* 0x0000021e04a87947 */ /* 0x000fea000b800000 */
[----:B01----:R-:W0:Y:S04]  /*4a80*/  SHFL.IDX PT, R103, R103, 0x3, 0x181f ;  /* 0x00781f0067677f89 */ /* 0x003e2800000e0000 */
[----:B------:R1:W0:Y:S02]  /*4a90*/  SHFL.IDX PT, R53, R108, 0x3, 0x181f ;  /* 0x00781f006c357f89 */ /* 0x00022400000e0000 */
.L_x_2102:
[----:B------:R-:W-:Y:S05]  /*4aa0*/  @P4 BRA `(.L_x_1726) ;  /* 0x0000003400ec4947 */ /* 0x000fea0003800000 */
[----:B------:R-:W-:Y:S04]  /*4ab0*/  BSSY B1, `(.L_x_1727) ;  /* 0x0000038000017945 */ /* 0x000fe80003800000 */
[----:B------:R-:W-:Y:S05]  /*4ac0*/  @P1 BRA `(.L_x_1728) ;  /* 0x0000000000d81947 */ /* 0x000fea0003800000 */
[----:B----4-:R4:W1:Y:S01]  /*4ad0*/  LDS.128 R12, [R93+0x1b400] ;  /* 0x01b400005d0c7984 */ /* 0x0108620000000c00 */
[C---:B0-----:R-:W-:Y:S01]  /*4ae0*/  LEA R54, P3, R16.reuse, R53, 0x1 ;  /* 0x0000003510367211 */ /* 0x041fe200078608ff */
[----:B------:R-:W-:Y:S03]  /*4af0*/  BSSY B2, `(.L_x_1729) ;  /* 0x0000032000027945 */ /* 0x000fe60003800000 */
[----:B------:R-:W-:Y:S02]  /*4b00*/  LEA.HI.X R55, R16, R103, R17, 0x1, P3 ;  /* 0x0000006710377211 */ /* 0x000fe400018f0c11 */
[----:B------:R-:W-:-:S13]  /*4b10*/  ISETP.GE.AND P3, PT, R22, R107, PT ;  /* 0x0000006b1600720c */ /* 0x000fda0003f66270 */
[----:B----4-:R-:W-:Y:S05]  /*4b20*/  @P3 BRA `(.L_x_1730) ;  /* 0x0000000000b83947 */ /* 0x010fea0003800000 */
[----:B------:R-:W-:Y:S02]  /*4b30*/  SHF.R.U64 R11, R50, 0x10, R51 ;  /* 0x00000010320b7819 */ /* 0x000fe40000001233 */
[----:B------:R-:W-:Y:S01]  /*4b40*/  SHF.R.U64 R57, R48, 0x10, R49 ;  /* 0x0000001030397819 */ /* 0x000fe20000001231 */
[----:B-1----:R-:W-:Y:S01]  /*4b50*/  IMAD.U32 R48, R14, 0x10000, RZ ;  /* 0x000100000e307824 */ /* 0x002fe200078e00ff */
        /* <DEDUP_REMOVED lines=43> */
.L_x_1730:
[----:B------:R-:W-:Y:S05]  /*4e10*/  BSYNC B2 ;  /* 0x0000000000027941 */ /* 0x000fea0003800000 */
.L_x_1729:
[----:B-1----:R0:W-:Y:S02]  /*4e20*/  ST.E.128 desc[UR54][R54.64], R12 ;  /* 0x0000000c36007985 */ /* 0x0021e4000c101d36 */
.L_x_1728:
[----:B------:R-:W-:Y:S05]  /*4e30*/  BSYNC B1 ;  /* 0x0000000000017941 */ /* 0x000fea0003800000 */
.L_x_1727:
        /* <DEDUP_REMOVED lines=39> */
[-C--:B------:R-:W-:Y:S01]  /*50b0*/  FMUL.FTZ R44, R46, R109.reuse ;  /* 0x0000006d2e2c7220 */ /* 0x080fe20000410000 */
[C---:B------:R-:W-:Y:S01]  /*50c0*/  FMUL.FTZ R14, R12.reuse, R106 ;  /* 0x0000006a0c0e7220 */ /* 0x040fe20000410000 */
[----:B------:R-:W-:Y:S01]  /*50d0*/  FMUL.FTZ R13, R12, R78 ;  /* 0x0000004e0c0d7220 */ /* 0x000fe20000410000 */
        /* <DEDUP_REMOVED lines=11> */
.L_x_1732:
[----:B------:R-:W-:Y:S05]  /*5190*/  BSYNC B1 ;  /* 0x0000000000017941 */ /* 0x000fea0003800000 */
.L_x_1731:
[----:B----4-:R0:W-:Y:S01]  /*51a0*/  ST.E.128 desc[UR54][R48.64], R12 ;  /* 0x0000000c30007985 */ /* 0x0101e2000c101d36 */
[----:B------:R-:W-:Y:S05]  /*51b0*/  BRA `(.L_x_1726) ;  /* 0x0000003000287947 */ /* 0x000fea0003800000 */
.L_x_1686:
        /* <DEDUP_REMOVED lines=20> */
[----:B------:R-:W-:-:S05]  /*5300*/  @!P5 IADD3 R48, P6, R84, R14, RZ ;  /* 0x0000000e5430d210 */ /* 0x000fca0007fde0ff */
[----:B------:R-:W-:Y:S02]  /*5310*/  @!P5 IMAD.X R49, R91, 0x1, R40, P6 ;  /* 0x000000015b31d824 */ /* 0x000fe400030e0628 */
        /* <DEDUP_REMOVED lines=8> */
[----:B------:R-:W-:Y:S02]  /*53a0*/  @!P4 LEA R68, P6, R46, R68, 0x1 ;  /* 0x000000442e44c211 */ /* 0x000fe400078c08ff */
[----:B------:R-:W-:Y:S02]  /*53b0*/  CS2R R52, SRZ ;  /* 0x0000000000347805 */ /* 0x000fe4000001ff00 */
[----:B------:R-:W-:Y:S02]  /*53c0*/  CS2R R58, SRZ ;  /* 0x00000000003a7805 */ /* 0x000fe4000001ff00 */
[----:B------:R-:W-:-:S02]  /*53d0*/  CS2R R56, SRZ ;  /* 0x0000000000387805 */ /* 0x000fc4000001ff00 */
[----:B------:R-:W-:Y:S02]  /*53e0*/  @!P4 LEA.HI.X R69, R46, R69, R47, 0x1, P6 ;  /* 0x000000452e45c211 */ /* 0x000fe400030f0c2f */
[----:B------:R-:W-:Y:S02]  /*53f0*/  CS2R R46, SRZ ;  /* 0x00000000002e7805 */ /* 0x000fe4000001ff00 */
[C---:B-1----:R-:W-:Y:S02]  /*5400*/  @!P4 LEA R70, P6, R44.reuse, R70, 0x1 ;  /* 0x000000462c46c211 */ /* 0x042fe400078c08ff */
[----:B------:R-:W-:Y:S01]  /*5410*/  CS2R R48, SRZ ;  /* 0x0000000000307805 */ /* 0x000fe2000001ff00 */
[----:B------:R-:W5:Y:S01]  /*5420*/  @!P4 LDG.E.128 R52, desc[UR54][R68.64] ;  /* 0x000000364434c981 */ /* 0x000f62000c1e1d00 */
[----:B------:R-:W-:Y:S02]  /*5430*/  @!P4 LEA.HI.X R71, R44, R71, R45, 0x1, P6 ;  /* 0x000000472c47c211 */ /* 0x000fe400030f0c2d */
[----:B------:R-:W-:-:S02]  /*5440*/  CS2R R44, SRZ ;  /* 0x00000000002c7805 */ /* 0x000fc4000001ff00 */
[----:B------:R0:W5:Y:S04]  /*5450*/  @!P5 LDG.E.128 R48, desc[UR54][R62.64] ;  /* 0x000000363e30d981 */ /* 0x000168000c1e1d00 */
[----:B------:R-:W5:Y:S01]  /*5460*/  @!P4 LDG.E.128 R56, desc[UR54][R70.64] ;  /* 0x000000364638c981 */ /* 0x000f62000c1e1d00 */
[----:B--2---:R-:W-:-:S03]  /*5470*/  @!P3 LEA R76, P4, R66, R76, 0x1 ;  /* 0x0000004c424cb211 */ /* 0x004fc600078808ff */
[----:B------:R1:W5:Y:S01]  /*5480*/  @!P5 LDG.E.128 R44, desc[UR54][R60.64] ;  /* 0x000000363c2cd981 */ /* 0x000362000c1e1d00 */
        /* <DEDUP_REMOVED lines=12> */
[----:B------:R0:W5:Y:S01]  /*5550*/  @!P3 LDG.E.128 R60, desc[UR54][R76.64] ;  /* 0x000000364c3cb981 */ /* 0x000162000c1e1d00 */
[----:B------:R-:W-:Y:S02]  /*5560*/  CS2R R74, SRZ ;  /* 0x00000000004a7805 */ /* 0x000fe4000001ff00 */
[----:B------:R-:W-:Y:S01]  /*5570*/  CS2R R72, SRZ ;  /* 0x0000000000487805 */ /* 0x000fe2000001ff00 */
[----:B------:R0:W5:Y:S01]  /*5580*/  @!P3 LDG.E.128 R64, desc[UR54][R78.64] ;  /* 0x000000364e40b981 */ /* 0x000162000c1e1d00 */
[----:B------:R-:W-:Y:S01]  /*5590*/  ISETP.GE.AND P3, PT, R16, R107, PT ;  /* 0x0000006b1000720c */ /* 0x000fe20003f66270 */
[----:B------:R-:W-:-:S12]  /*55a0*/  @P4 BRA `(.L_x_1734) ;  /* 0x0000000000504947 */ /* 0x000fd80003800000 */
[----:B------:R-:W1:Y:S01]  /*55b0*/  LDC.64 R70, c[0x0][0x3f8] ;  /* 0x0000fe00ff467b82 */ /* 0x000e620000000a00 */
[----:B------:R-:W-:Y:S01]  /*55c0*/  IMAD.MOV.U32 R15, RZ, RZ, R91 ;  /* 0x000000ffff0f7224 */ /* 0x000fe200078e005b */
[----:B------:R-:W-:Y:S01]  /*55d0*/  ULDC.64 UR4, c[0x0][0x3e8] ;  /* 0x0000fa0000047ab9 */ /* 0x000fe20000000a00 */
[----:B------:R-:W-:Y:S01]  /*55e0*/  IMAD.MOV.U32 R13, RZ, RZ, R11 ;  /* 0x000000ffff0d7224 */ /* 0x000fe200078e000b */
[----:B------:R-:W-:-:S04]  /*55f0*/  ULDC.64 UR6, c[0x0][0x400] ;  /* 0x0001000000067ab9 */ /* 0x000fc80000000a00 */
[----:B------:R-:W2:Y:S01]  /*5600*/  LDC.64 R68, c[0x0][0x408] ;  /* 0x00010200ff447b82 */ /* 0x000ea20000000a00 */
[----:B-1----:R-:W-:-:S04]  /*5610*/  IMAD.WIDE.U32 R14, R70, 0x60, R14 ;  /* 0x00000060460e7825 */ /* 0x002fc800078e000e */
[----:B------:R-:W-:Y:S01]  /*5620*/  IMAD R71, R71, 0x60, RZ ;  /* 0x0000006047477824 */ /* 0x000fe200078e02ff */
[----:B------:R-:W-:Y:S01]  /*5630*/  IADD3 R14, P4, R84, R14, RZ ;  /* 0x0000000e540e7210 */ /* 0x000fe20007f9e0ff */
[----:B--2---:R-:W-:-:S03]  /*5640*/  IMAD.WIDE.U32 R12, R68, 0x60, R12 ;  /* 0x00000060440c7825 */ /* 0x004fc600078e000c */
        /* <DEDUP_REMOVED lines=10> */
.L_x_1734:
[----:B------:R-:W-:Y:S05]  /*56f0*/  BSYNC B1 ;  /* 0x0000000000017941 */ /* 0x000fea0003800000 */
.L_x_1733:
[----:B-----5:R-:W-:Y:S01]  /*5700*/  IMAD.MOV.U32 R12, RZ, RZ, R71 ;  /* 0x000000ffff0c7224 */ /* 0x020fe200078e0047 */
[----:B------:R-:W-:Y:S01]  /*5710*/  UISETP.NE.AND UP0, UPT, UR39, 0x3, UPT ;  /* 0x000000032700788c */ /* 0x000fe2000bf05270 */
        /* <DEDUP_REMOVED lines=43> */
[----:B------:R-:W-:-:S02]  /*59d0*/  PLOP3.LUT P5, PT, PT, PT, UP0, 0x80, 0x0 ;  /* 0x000000000000781c */ /* 0x000fc40003faf008 */
        /* <DEDUP_REMOVED lines=22> */
.L_x_1735:
[----:B------:R-:W-:Y:S01]  /*5b40*/  IMAD R91, R19, 0x8, R18 ;  /* 0x00000008135b7824 */ /* 0x000fe200078e0212 */
[----:B------:R-:W-:Y:S01]  /*5b50*/  SHF.L.U32 R102, R192, 0x1f, RZ ;  /* 0x0000001fc0667819 */ /* 0x000fe200000006ff */
[----:B------:R-:W1:Y:S01]  /*5b60*/  LDC R110, c[0x0][0x2f4] ;  /* 0x0000bd00ff6e7b82 */ /* 0x000e620000000800 */
[----:B------:R-:W-:Y:S02]  /*5b70*/  BSSY B1, `(.L_x_1736) ;  /* 0x0000003000017945 */ /* 0x000fe40003800000 */
[----:B------:R-:W2:Y:S02]  /*5b80*/  SYNCS.PHASECHK.TRANS64.TRYWAIT P4, [R91+URZ+0x28890], R102 ;  /* 0x028890665b0075a7 */ /* 0x000ea4000808017f */
[----:B--2---:R-:W-:Y:S05]  /*5b90*/  @!P4 BRA `(.L_x_1737) ;  /* 0x0000020c00acc947 */ /* 0x004fea0003800000 */
.L_x_2103:
[----:B------:R-:W-:Y:S05]  /*5ba0*/  BSYNC B1 ;  /* 0x0000000000017941 */ /* 0x000fea0003800000 */
.L_x_1736:
[----:B------:R-:W-:Y:S01]  /*5bb0*/  UMOV UR4, 0xffffffff ;  /* 0xffffffff00047882 */ /* 0x000fe20000000000 */
[----:B-1----:R-:W-:Y:S02]  /*5bc0*/  IMAD.IADD R112, R110, 0x1, -R37 ;  /* 0x000000016e707824 */ /* 0x002fe400078e0a25 */
[----:B------:R-:W-:Y:S05]  /*5bd0*/  BRA.DIV UR4, `(.L_x_1738) ;  /* 0x0000020e04b07947 */ /* 0x000fea000b800000 */
[----:B------:R1:W3:Y:S04]  /*5be0*/  SHFL.IDX PT, R107, R103, RZ, 0x181f ;  /* 0x00181fff676b7589 */ /* 0x0002e800000e0000 */
[----:B------:R1:W4:Y:S02]  /*5bf0*/  SHFL.IDX PT, R106, R108, RZ, 0x181f ;  /* 0x00181fff6c6a7589 */ /* 0x00032400000e0000 */
.L_x_2107:
[----:B------:R-:W-:Y:S01]  /*5c00*/  ISETP.GE.OR P4, PT, R188, R97, P1 ;  /* 0x00000061bc00720c */ /* 0x000fe20000f86670 */
[----:B------:R-:W-:-:S12]  /*5c10*/  BSSY B1, `(.L_x_1739) ;  /* 0x0000079000017945 */ /* 0x000fd80003800000 */
[----:B------:R-:W-:Y:S05]  /*5c20*/  @P4 BRA `(.L_x_1740) ;  /* 0x0000000400dc4947 */ /* 0x000fea0003800000 */
[----:B------:R-:W-:Y:S01]  /*5c30*/  SEL R11, R37, R112, !P0 ;  /* 0x00000070250b7207 */ /* 0x000fe20004000000 */
[----:B------:R-:W-:Y:S01]  /*5c40*/  BSSY B2, `(.L_x_1741) ;  /* 0x0000071000027945 */ /* 0x000fe20003800000 */
[C---:B----4-:R-:W-:Y:S02]  /*5c50*/  LEA R104, P4, R41.reuse, R106, 0x1 ;  /* 0x0000006a29687211 */ /* 0x050fe400078808ff */
[----:B------:R-:W-:Y:S02]  /*5c60*/  SHF.R.S32.HI R12, RZ, 0x1f, R11 ;  /* 0x0000001fff0c7819 */ /* 0x000fe4000001140b */
[----:B---3--:R-:W-:Y:S02]  /*5c70*/  LEA.HI.X R105, R41, R107, R90, 0x1, P4 ;  /* 0x0000006b29697211 */ /* 0x008fe400020f0c5a */
        /* <DEDUP_REMOVED lines=10> */
[----:B------:R-:W-:Y:S01]  /*5d20*/  IADD3 R12, R12, R13, R204 ;  /* 0x0000000d0c0c7210 */ /* 0x000fe20007ffe0cc */
[----:B------:R-:W-:-:S04]  /*5d30*/  IMAD R13, R19, 0x4000, R7 ;  /* 0x00004000130d7824 */ /* 0x000fc800078e0207 */
[----:B------:R-:W-:Y:S02]  /*5d40*/  IMAD R15, R19, 0x4000, R12 ;  /* 0x00004000130f7824 */ /* 0x000fe400078e020c */
[--C-:B------:R-:W-:Y:S02]  /*5d50*/  IMAD R13, R13, 0x2, R18.reuse ;  /* 0x000000020d0d7824 */ /* 0x100fe400078e0212 */
[----:B0-----:R-:W-:-:S04]  /*5d60*/  IMAD R76, R15, 0x2, R18 ;  /* 0x000000020f4c7824 */ /* 0x001fc800078e0212 */
[----:B------:R-:W0:Y:S04]  /*5d70*/  LDS.128 R12, [R13+0x18400] ;  /* 0x018400000d0c7984 */ /* 0x000e280000000c00 */
[----:B------:R-:W3:Y:S01]  /*5d80*/  LDS.128 R76, [R76+0x18400] ;  /* 0x018400004c4c7984 */ /* 0x000ee20000000c00 */
[----:B------:R-:W-:Y:S05]  /*5d90*/  @P3 BRA `(.L_x_1742) ;  /* 0x00000004006c3947 */ /* 0x000fea0003800000 */
[----:B------:R-:W-:Y:S02]  /*5da0*/  SHF.R.U32.HI R144, RZ, 0x10, R49 ;  /* 0x00000010ff907819 */ /* 0x000fe40000011631 */
[--C-:B------:R-:W-:Y:S01]  /*5db0*/  SHF.R.U64 R152, R44, 0x10, R45.reuse ;  /* 0x000000102c987819 */ /* 0x100fe2000000122d */
[----:B0-----:R-:W-:Y:S01]  /*5dc0*/  IMAD.U32 R44, R12, 0x10000, RZ ;  /* 0x000100000c2c7824 */ /* 0x001fe200078e00ff */
[----:B------:R-:W-:Y:S02]  /*5dd0*/  SHF.R.U32.HI R45, RZ, 0x10, R45 ;  /* 0x00000010ff2d7819 */ /* 0x000fe4000001162d */
[----:B------:R-:W-:Y:S02]  /*5de0*/  PRMT R143, R141, 0x5410, R144 ;  /* 0x000054108d8f7816 */ /* 0x000fe40000000090 */
[----:B------:R-:W-:Y:S02]  /*5df0*/  SHF.R.U32.HI R147, RZ, 0x10, R47 ;  /* 0x00000010ff937819 */ /* 0x000fe4000001162f */
[----:B------:R-:W-:Y:S01]  /*5e00*/  PRMT R140, R140, 0x5410, R45 ;  /* 0x000054108c8c7816 */ /* 0x000fe2000000002d */
[----:B------:R-:W-:Y:S01]  /*5e10*/  IMAD.U32 R144, R143, 0x10000, RZ ;  /* 0x000100008f907824 */ /* 0x000fe200078e00ff */
[----:B------:R-:W-:Y:S01]  /*5e20*/  SHF.R.U64 R145, R48, 0x10, R49 ;  /* 0x0000001030917819 */ /* 0x000fe20000001231 */
[----:B------:R-:W-:Y:S01]  /*5e30*/  IMAD.U32 R48, R13, 0x10000, RZ ;  /* 0x000100000d307824 */ /* 0x000fe200078e00ff */
[--C-:B------:R-:W-:Y:S01]  /*5e40*/  SHF.R.U64 R148, R50, 0x10, R51.reuse ;  /* 0x0000001032947819 */ /* 0x100fe20000001233 */
[----:B------:R-:W-:Y:S01]  /*5e50*/  IMAD.U32 R50, R15, 0x10000, RZ ;  /* 0x000100000f327824 */ /* 0x000fe200078e00ff */
[----:B------:R-:W-:Y:S01]  /*5e60*/  SHF.R.U32.HI R146, RZ, 0x10, R51 ;  /* 0x00000010ff927819 */ /* 0x000fe20000011633 */
[----:B---3--:R-:W-:Y:S01]  /*5e70*/  IMAD.U32 R51, R77, 0x10000, RZ ;  /* 0x000100004d337824 */ /* 0x008fe200078e00ff */
[----:B------:R-:W-:Y:S01]  /*5e80*/  PRMT R141, R136, 0x5410, R147 ;  /* 0x00005410888d7816 */ /* 0x000fe20000000093 */
[----:B------:R-:W-:Y:S01]  /*5e90*/  IMAD.U32 R136, R140, 0x10000, RZ ;  /* 0x000100008c887824 */ /* 0x000fe200078e00ff */
[----:B------:R-:W-:Y:S01]  /*5ea0*/  PRMT R138, R138, 0x5410, R145 ;  /* 0x000054108a8a7816 */ /* 0x000fe20000000091 */
[----:B------:R-:W-:Y:S01]  /*5eb0*/  FMUL.FTZ R145, R51, R144 ;  /* 0x0000009033917220 */ /* 0x000fe20000410000 */
[----:B------:R-:W-:Y:S01]  /*5ec0*/  PRMT R135, R135, 0x5410, R146 ;  /* 0x0000541087877816 */ /* 0x000fe20000000092 */
[-C--:B------:R-:W-:Y:S01]  /*5ed0*/  FMUL.FTZ R51, R51, R136.reuse ;  /* 0x0000008833337220 */ /* 0x080fe20000410000 */
[----:B------:R-:W-:Y:S01]  /*5ee0*/  LOP3.LUT R77, R77, 0xffff0000, RZ, 0xc0, !PT ;  /* 0xffff00004d4d7812 */ /* 0x000fe200078ec0ff */
[----:B------:R-:W-:Y:S01]  /*5ef0*/  FFMA.FTZ R145, R48, R136, -R145 ;  /* 0x0000008830917223 */ /* 0x000fe20000010891 */
[----:B------:R-:W-:Y:S01]  /*5f00*/  LOP3.LUT R146, R143, 0xffff0000, RZ, 0xc0, !PT ;  /* 0xffff00008f927812 */ /* 0x000fe200078ec0ff */
[----:B------:R-:W-:Y:S01]  /*5f10*/  IMAD.U32 R143, R135, 0x10000, RZ ;  /* 0x00010000878f7824 */ /* 0x000fe200078e00ff */
[----:B------:R-:W-:Y:S01]  /*5f20*/  LOP3.LUT R140, R140, 0xffff0000, RZ, 0xc0, !PT ;  /* 0xffff00008c8c7812 */ /* 0x000fe200078ec0ff */
[----:B------:R-:W-:Y:S01]  /*5f30*/  FFMA.FTZ R144, R48, R144, R51 ;  /* 0x0000009030907223 */ /* 0x000fe20000010033 */
[----:B------:R-:W-:Y:S01]  /*5f40*/  LOP3.LUT R49, R13, 0xffff0000, RZ, 0xc0, !PT ;  /* 0xffff00000d317812 */ /* 0x000fe200078ec0ff */
[----:B------:R-:W-:Y:S01]  /*5f50*/  FMUL.FTZ R136, R77, R146 ;  /* 0x000000924d887220 */ /* 0x000fe20000410000 */
[----:B------:R-:W-:Y:S01]  /*5f60*/  SHF.L.U32 R142, R79, 0x10, RZ ;  /* 0x000000104f8e7819 */ /* 0x000fe200000006ff */
[----:B------:R-:W-:Y:S01]  /*5f70*/  FMUL.FTZ R48, R77, R140 ;  /* 0x0000008c4d307220 */ /* 0x000fe20000410000 */
[----:B------:R-:W-:-:S02]  /*5f80*/  IMAD.U32 R51, R141, 0x10000, RZ ;  /* 0x000100008d337824 */ /* 0x000fc400078e00ff */
[----:B------:R-:W-:Y:S01]  /*5f90*/  FFMA.FTZ R140, R49, R140, -R136 ;  /* 0x0000008c318c7223 */ /* 0x000fe20000010888 */
[----:B------:R-:W-:Y:S01]  /*5fa0*/  PRMT R139, R139, 0x5410, R152 ;  /* 0x000054108b8b7816 */ /* 0x000fe20000000098 */
[C---:B------:R-:W-:Y:S01]  /*5fb0*/  FMUL.FTZ R77, R142.reuse, R143 ;  /* 0x0000008f8e4d7220 */ /* 0x040fe20000410000 */
[----:B------:R-:W-:Y:S01]  /*5fc0*/  LOP3.LUT R136, R135, 0xffff0000, RZ, 0xc0, !PT ;  /* 0xffff000087887812 */ /* 0x000fe200078ec0ff */
[----:B------:R-:W-:Y:S01]  /*5fd0*/  FFMA.FTZ R135, R49, R146, R48 ;  /* 0x0000009231877223 */ /* 0x000fe20000010030 */
[----:B------:R-:W-:Y:S01]  /*5fe0*/  PRMT R137, R137, 0x5410, R148 ;  /* 0x0000541089897816 */ /* 0x000fe20000000094 */
[-C--:B------:R-:W-:Y:S01]  /*5ff0*/  FMUL.FTZ R148, R142, R51.reuse ;  /* 0x000000338e947220 */ /* 0x080fe20000410000 */
[----:B------:R-:W-:Y:S01]  /*6000*/  LOP3.LUT R79, R79, 0xffff0000, RZ, 0xc0, !PT ;  /* 0xffff00004f4f7812 */ /* 0x000fe200078ec0ff */
[----:B------:R-:W-:Y:S01]  /*6010*/  FFMA.FTZ R142, R50, R51, -R77 ;  /* 0x00000033328e7223 */ /* 0x000fe2000001084d */
[----:B------:R-:W-:Y:S01]  /*6020*/  LOP3.LUT R48, R141, 0xffff0000, RZ, 0xc0, !PT ;  /* 0xffff00008d307812 */ /* 0x000fe200078ec0ff */
[----:B------:R-:W-:Y:S01]  /*6030*/  IMAD.U32 R51, R138, 0x10000, RZ ;  /* 0x000100008a337824 */ /* 0x000fe200078e00ff */
[----:B------:R-:W-:Y:S01]  /*6040*/  SHF.R.U64 R150, R46, 0x10, R47 ;  /* 0x000000102e967819 */ /* 0x000fe2000000122f */
[----:B------:R-:W-:-:S02]  /*6050*/  IMAD.U32 R46, R76, 0x10000, RZ ;  /* 0x000100004c2e7824 */ /* 0x000fc400078e00ff */
[----:B------:R-:W-:Y:S01]  /*6060*/  FFMA.FTZ R148, R50, R143, R148 ;  /* 0x0000008f32947223 */ /* 0x000fe20000010094 */
[----:B------:R-:W-:Y:S02]  /*6070*/  IMAD.U32 R49, R139, 0x10000, RZ ;  /* 0x000100008b317824 */ /* 0x000fe400078e00ff */
[C---:B------:R-:W-:Y:S01]  /*6080*/  FMUL.FTZ R50, R79.reuse, R136 ;  /* 0x000000884f327220 */ /* 0x040fe20000410000 */
[-C--:B------:R-:W-:Y:S01]  /*6090*/  FMUL.FTZ R146, R79, R48.reuse ;  /* 0x000000304f927220 */ /* 0x080fe20000410000 */
[C---:B------:R-:W-:Y:S01]  /*60a0*/  FMUL.FTZ R79, R46.reuse, R51 ;  /* 0x000000332e4f7220 */ /* 0x040fe20000410000 */
[----:B------:R-:W-:Y:S01]  /*60b0*/  LOP3.LUT R47, R15, 0xffff0000, RZ, 0xc0, !PT ;  /* 0xffff00000f2f7812 */ /* 0x000fe200078ec0ff */
[----:B------:R-:W-:Y:S01]  /*60c0*/  FMUL.FTZ R46, R46, R49 ;  /* 0x000000312e2e7220 */ /* 0x000fe20000410000 */
[----:B------:R-:W-:Y:S01]  /*60d0*/  LOP3.LUT R76, R76, 0xffff0000, RZ, 0xc0, !PT ;  /* 0xffff00004c4c7812 */ /* 0x000fe200078ec0ff */
[----:B------:R-:W-:Y:S01]  /*60e0*/  IMAD.U32 R15, R78, 0x10000, RZ ;  /* 0x000100004e0f7824 */ /* 0x000fe200078e00ff */
[----:B------:R-:W-:Y:S01]  /*60f0*/  PRMT R45, R109, 0x5432, R150 ;  /* 0x000054326d2d7816 */ /* 0x000fe20000000096 */
[----:B------:R-:W-:Y:S01]  /*6100*/  FFMA.FTZ R51, R44, R51, R46 ;  /* 0x000000332c337223 */ /* 0x000fe2000001002e */
[----:B------:R-:W-:Y:S01]  /*6110*/  LOP3.LUT R77, R138, 0xffff0000, RZ, 0xc0, !PT ;  /* 0xffff00008a4d7812 */ /* 0x000fe200078ec0ff */
[C---:B------:R-:W-:Y:S01]  /*6120*/  FFMA.FTZ R141, R47.reuse, R48, -R50 ;  /* 0x000000302f8d7223 */ /* 0x040fe20000010832 */
[----:B------:R-:W-:Y:S01]  /*6130*/  LOP3.LUT R12, R12, 0xffff0000, RZ, 0xc0, !PT ;  /* 0xffff00000c0c7812 */ /* 0x000fe200078ec0ff */
[----:B------:R-:W-:Y:S01]  /*6140*/  FFMA.FTZ R143, R47, R136, R146 ;  /* 0x000000882f8f7223 */ /* 0x000fe20000010092 */
[----:B------:R-:W-:Y:S01]  /*6150*/  LOP3.LUT R139, R139, 0xffff0000, RZ, 0xc0, !PT ;  /* 0xffff00008b8b7812 */ /* 0x000fe200078ec0ff */
[----:B------:R-:W-:Y:S01]  /*6160*/  FFMA.FTZ R79, R44, R49, -R79 ;  /* 0x000000312c4f7223 */ /* 0x000fe2000001084f */
[----:B------:R-:W-:Y:S01]  /*6170*/  IMAD.U32 R46, R137, 0x10000, RZ ;  /* 0x00010000892e7824 */ /* 0x000fe200078e00ff */
[----:B------:R-:W-:Y:S01]  /*6180*/  LOP3.LUT R78, R78, 0xffff0000, RZ, 0xc0, !PT ;  /* 0xffff00004e4e7812 */ /* 0x000fe200078ec0ff */
[----:B------:R-:W-:Y:S01]  /*6190*/  FMUL.FTZ R47, R76, R77 ;  /* 0x0000004d4c2f7220 */ /* 0x000fe20000410000 */
[----:B------:R-:W-:Y:S01]  /*61a0*/  IMAD.U32 R44, R45, 0x10000, RZ ;  /* 0x000100002d2c7824 */ /* 0x000fe200078e00ff */
[----:B------:R-:W-:Y:S01]  /*61b0*/  LOP3.LUT R137, R137, 0xffff0000, RZ, 0xc0, !PT ;  /* 0xffff000089897812 */ /* 0x000fe200078ec0ff */
[----:B------:R-:W-:Y:S01]  /*61c0*/  IMAD.U32 R13, R14, 0x10000, RZ ;  /* 0x000100000e0d7824 */ /* 0x000fe200078e00ff */
[----:B------:R-:W-:Y:S01]  /*61d0*/  LOP3.LUT R45, R45, 0xffff0000, RZ, 0xc0, !PT ;  /* 0xffff00002d2d7812 */ /* 0x000fe200078ec0ff */
[----:B------:R-:W-:Y:S01]  /*61e0*/  FFMA.FTZ R48, R12, R139, -R47 ;  /* 0x0000008b0c307223 */ /* 0x000fe2000001082f */
[----:B------:R-:W-:Y:S01]  /*61f0*/  LOP3.LUT R14, R14, 0xffff0000, RZ, 0xc0, !PT ;  /* 0xffff00000e0e7812 */ /* 0x000fe200078ec0ff */
[C---:B------:R-:W-:Y:S01]  /*6200*/  FMUL.FTZ R50, R15.reuse, R46 ;  /* 0x0000002e0f327220 */ /* 0x040fe20000410000 */
[----:B------:R-:W-:Y:S01]  /*6210*/  FMUL.FTZ R47, R78, R137 ;  /* 0x000000894e2f7220 */ /* 0x000fe20000410000 */
[----:B------:R-:W-:Y:S01]  /*6220*/  FMUL.FTZ R49, R76, R139 ;  /* 0x0000008b4c317220 */ /* 0x000fe20000410000 */
[-C--:B------:R-:W-:Y:S01]  /*6230*/  FMUL.FTZ R15, R15, R44.reuse ;  /* 0x0000002c0f0f7220 */ /* 0x080fe20000410000 */
[----:B------:R-:W-:Y:S01]  /*6240*/  FMUL.FTZ R78, R78, R45 ;  /* 0x0000002d4e4e7220 */ /* 0x000fe20000410000 */
[C---:B------:R-:W-:Y:S01]  /*6250*/  FFMA.FTZ R50, R13.reuse, R44, -R50 ;  /* 0x0000002c0d327223 */ /* 0x040fe20000010832 */
[----:B------:R-:W-:Y:S01]  /*6260*/  FFMA.FTZ R12, R12, R77, R49 ;  /* 0x0000004d0c0c7223 */ /* 0x000fe20000010031 */
[----:B------:R-:W-:Y:S01]  /*6270*/  FFMA.FTZ R15, R13, R46, R15 ;  /* 0x0000002e0d0f7223 */ /* 0x000fe2000001000f */
[C---:B------:R-:W-:Y:S01]  /*6280*/  FFMA.FTZ R78, R14.reuse, R137, R78 ;  /* 0x000000890e4e7223 */ /* 0x040fe2000001004e */
[----:B------:R-:W-:Y:S01]  /*6290*/  FFMA.FTZ R47, R14, R45, -R47 ;  /* 0x0000002d0e2f7223 */ /* 0x000fe2000001082f */
[----:B------:R-:W-:-:S02]  /*62a0*/  F2FP.BF16.F32.PACK_AB R141, R141, R142 ;  /* 0x0000008e8d8d723e */ /* 0x000fc400000010ff */
[----:B------:R-:W-:Y:S02]  /*62b0*/  F2FP.BF16.F32.PACK_AB R143, R143, R148 ;  /* 0x000000948f8f723e */ /* 0x000fe400000010ff */
[----:B------:R-:W-:Y:S02]  /*62c0*/  F2FP.BF16.F32.PACK_AB R48, R48, R79 ;  /* 0x0000004f3030723e */ /* 0x000fe400000010ff */
[----:B------:R-:W-:Y:S01]  /*62d0*/  F2FP.BF16.F32.PACK_AB R76, R12, R51 ;  /* 0x000000330c4c723e */ /* 0x000fe200000010ff */
[----:B------:R-:W-:Y:S01]  /*62e0*/  IMAD.MOV.U32 R79, RZ, RZ, R143 ;  /* 0x000000ffff4f7224 */ /* 0x000fe200078e008f */
[----:B------:R-:W-:Y:S01]  /*62f0*/  F2FP.BF16.F32.PACK_AB R78, R78, R15 ;  /* 0x0000000f4e4e723e */ /* 0x000fe200000010ff */
[----:B------:R-:W-:Y:S01]  /*6300*/  IMAD.MOV.U32 R12, RZ, RZ, R48 ;  /* 0x000000ffff0c7224 */ /* 0x000fe200078e0030 */
[----:B------:R-:W-:Y:S01]  /*6310*/  F2FP.BF16.F32.PACK_AB R13, R140, R145 ;  /* 0x000000918c0d723e */ /* 0x000fe200000010ff */
[----:B------:R-:W-:Y:S01]  /*6320*/  IMAD.MOV.U32 R15, RZ, RZ, R141 ;  /* 0x000000ffff0f7224 */ /* 0x000fe200078e008d */
[----:B------:R-:W-:-:S02]  /*6330*/  F2FP.BF16.F32.PACK_AB R77, R135, R144 ;  /* 0x00000090874d723e */ /* 0x000fc400000010ff */
[----:B------:R-:W-:-:S07]  /*6340*/  F2FP.BF16.F32.PACK_AB R14, R47, R50 ;  /* 0x000000322f0e723e */ /* 0x000fce00000010ff */
.L_x_1742:
[----:B------:R-:W-:Y:S05]  /*6350*/  BSYNC B2 ;  /* 0x0000000000027941 */ /* 0x000fea0003800000 */
.L_x_1741:
[----:B------:R-:W-:Y:S01]  /*6360*/  ISETP.GE.AND P4, PT, R11, R110, PT ;  /* 0x0000006e0b00720c */ /* 0x000fe20003f86270 */
[----:B0-----:R0:W-:-:S12]  /*6370*/  ST.E.128 desc[UR54][R104.64], R12 ;  /* 0x0000000c68007985 */ /* 0x0011d8000c101d36 */
[----:B------:R-:W-:-:S05]  /*6380*/  @!P4 IMAD.WIDE R106, R11, 0x2, R106 ;  /* 0x000000020b6ac825 */ /* 0x000fca00078e026a */
[----:B---3--:R0:W-:Y:S02]  /*6390*/  @!P4 ST.E.128 desc[UR54][R106.64], R76 ;  /* 0x0000004c6a00c985 */ /* 0x0081e4000c101d36 */
.L_x_1740:
[----:B------:R-:W-:Y:S05]  /*63a0*/  BSYNC B1 ;  /* 0x0000000000017941 */ /* 0x000fea0003800000 */
.L_x_1739:
[----:B------:R-:W-:-:S03]  /*63b0*/  UMOV UR4, 0xffffffff ;  /* 0xffffffff00047882 */ /* 0x000fc60000000000 */
[----:B------:R-:W-:Y:S05]  /*63c0*/  BRA.DIV UR4, `(.L_x_1743) ;  /* 0x0000020a04007947 */ /* 0x000fea000b800000 */
[----:B------:R0:W0:Y:S04]  /*63d0*/  SHFL.IDX PT, R51, R103, 0x1, 0x181f ;  /* 0x00381f0067337f89 */ /* 0x00002800000e0000 */
[----:B------:R0:W0:Y:S02]  /*63e0*/  SHFL.IDX PT, R50, R108, 0x1, 0x181f ;  /* 0x00381f006c327f89 */ /* 0x00002400000e0000 */
.L_x_2111:
[----:B------:R-:W-:Y:S01]  /*63f0*/  ISETP.GE.OR P4, PT, R217, R97, P1 ;  /* 0x00000061d900720c */ /* 0x000fe20000f86670 */
[----:B------:R-:W-:-:S12]  /*6400*/  BSSY B1, `(.L_x_1744) ;  /* 0x0000079000017945 */ /* 0x000fd80003800000 */
        /* <DEDUP_REMOVED lines=8> */
[----:B------:R-:W-:Y:S01]  /*6490*/  SHF.R.S32.HI R13, RZ, 0x1f, R12 ;  /* 0x0000001fff0d7819 */ /* 0x000fe2000001140c */
[----:B------:R-:W-:-:S03]  /*64a0*/  IMAD.SHL.U32 R11, R12, 0x8, RZ ;  /* 0x000000080c0b7824 */ /* 0x000fc600078e00ff */
        /* <DEDUP_REMOVED lines=11> */
[----:B------:R-:W0:Y:S01]  /*6560*/  LDS.128 R44, [R44+0x18400] ;  /* 0x018400002c2c7984 */ /* 0x000e220000000c00 */
[----:B------:R-:W-:Y:S05]  /*6570*/  @P3 BRA `(.L_x_1747) ;  /* 0x0000000400703947 */ /* 0x000fea0003800000 */
[----:B------:R-:W-:Y:S02]  /*6580*/  SHF.R.U32.HI R77, RZ, 0x10, R57 ;  /* 0x00000010ff4d7819 */ /* 0x000fe40000011639 */
[----:B---3--:R-:W-:Y:S02]  /*6590*/  SHF.R.U32.HI R107, RZ, 0x10, R53 ;  /* 0x00000010ff6b7819 */ /* 0x008fe40000011635 */
[----:B------:R-:W-:Y:S02]  /*65a0*/  PRMT R134, R134, 0x5410, R77 ;  /* 0x0000541086867816 */ /* 0x000fe4000000004d */
[----:B------:R-:W-:Y:S01]  /*65b0*/  SHF.R.U64 R76, R56, 0x10, R57 ;  /* 0x00000010384c7819 */ /* 0x000fe20000001239 */
[----:B0-----:R-:W-:Y:S01]  /*65c0*/  IMAD.U32 R56, R45, 0x10000, RZ ;  /* 0x000100002d387824 */ /* 0x001fe200078e00ff */
[----:B------:R-:W-:Y:S01]  /*65d0*/  PRMT R130, R130, 0x5410, R107 ;  /* 0x0000541082827816 */ /* 0x000fe2000000006b */
[----:B------:R-:W-:Y:S01]  /*65e0*/  IMAD.U32 R77, R134, 0x10000, RZ ;  /* 0x00010000864d7824 */ /* 0x000fe200078e00ff */
[----:B------:R-:W-:-:S02]  /*65f0*/  SHF.R.U32.HI R79, RZ, 0x10, R59 ;  /* 0x00000010ff4f7819 */ /* 0x000fc4000001163b */
[----:B------:R-:W-:Y:S01]  /*6600*/  SHF.R.U64 R78, R58, 0x10, R59 ;  /* 0x000000103a4e7819 */ /* 0x000fe2000000123b */
[----:B------:R-:W-:Y:S01]  /*6610*/  IMAD.U32 R58, R47, 0x10000, RZ ;  /* 0x000100002f3a7824 */ /* 0x000fe200078e00ff */
[----:B------:R-:W-:Y:S01]  /*6620*/  PRMT R133, R133, 0x5410, R76 ;  /* 0x0000541085857816 */ /* 0x000fe2000000004c */
[----:B------:R-:W-:Y:S01]  /*6630*/  IMAD.U32 R76, R130, 0x10000, RZ ;  /* 0x00010000824c7824 */ /* 0x000fe200078e00ff */
[----:B------:R-:W-:Y:S02]  /*6640*/  SHF.R.U32.HI R105, RZ, 0x10, R55 ;  /* 0x00000010ff697819 */ /* 0x000fe40000011637 */
[----:B------:R-:W-:Y:S02]  /*6650*/  PRMT R132, R132, 0x5410, R79 ;  /* 0x0000541084847816 */ /* 0x000fe4000000004f */
[----:B------:R-:W-:Y:S01]  /*6660*/  PRMT R131, R131, 0x5410, R78 ;  /* 0x0000541083837816 */ /* 0x000fe2000000004e */
[-C--:B------:R-:W-:Y:S01]  /*6670*/  FMUL.FTZ R78, R56, R77.reuse ;  /* 0x0000004d384e7220 */ /* 0x080fe20000410000 */
[----:B----4-:R-:W-:Y:S01]  /*6680*/  SHF.R.U64 R106, R52, 0x10, R53 ;  /* 0x00000010346a7819 */ /* 0x010fe20000001235 */
[----:B------:R-:W-:Y:S01]  /*6690*/  IMAD.U32 R53, R13, 0x10000, RZ ;  /* 0x000100000d357824 */ /* 0x000fe200078e00ff */
[----:B------:R-:W-:Y:S01]  /*66a0*/  PRMT R128, R128, 0x5410, R105 ;  /* 0x0000541080807816 */ /* 0x000fe20000000069 */
[-C--:B------:R-:W-:Y:S01]  /*66b0*/  FMUL.FTZ R56, R56, R76.reuse ;  /* 0x0000004c38387220 */ /* 0x080fe20000410000 */
[----:B------:R-:W-:Y:S01]  /*66c0*/  IMAD.U32 R79, R132, 0x10000, RZ ;  /* 0x00010000844f7824 */ /* 0x000fe200078e00ff */
        /* <DEDUP_REMOVED lines=8> */
[----:B------:R-:W-:Y:S01]  /*6750*/  LOP3.LUT R130, R130, 0xffff0000, RZ, 0xc0, !PT ;  /* 0xffff000082827812 */ /* 0x000fe200078ec0ff */
[----:B------:R-:W-:-:S02]  /*6760*/  IMAD.U32 R53, R128, 0x10000, RZ ;  /* 0x0001000080357824 */ /* 0x000fc400078e00ff */
[C---:B------:R-:W-:Y:S01]  /*6770*/  FMUL.FTZ R107, R58.reuse, R79 ;  /* 0x0000004f3a6b7220 */ /* 0x040fe20000410000 */
[----:B------:R-:W-:Y:S01]  /*6780*/  LOP3.LUT R54, R13, 0xffff0000, RZ, 0xc0, !PT ;  /* 0xffff00000d367812 */ /* 0x000fe200078ec0ff */
[----:B------:R-:W-:Y:S01]  /*6790*/  FMUL.FTZ R105, R57, R134 ;  /* 0x0000008639697220 */ /* 0x000fe20000410000 */
[----:B------:R-:W-:Y:S01]  /*67a0*/  PRMT R129, R129, 0x5410, R106 ;  /* 0x0000541081817816 */ /* 0x000fe2000000006a */
[----:B------:R-:W-:Y:S01]  /*67b0*/  FMUL.FTZ R57, R57, R130 ;  /* 0x0000008239397220 */ /* 0x000fe20000410000 */
[-C--:B------:R-:W-:Y:S01]  /*67c0*/  FMUL.FTZ R58, R58, R53.reuse ;  /* 0x000000353a3a7220 */ /* 0x080fe20000410000 */
[----:B------:R-:W-:Y:S01]  /*67d0*/  FFMA.FTZ R107, R44, R53, -R107 ;  /* 0x000000352c6b7223 */ /* 0x000fe2000001086b */
[----:B------:R-:W-:Y:S01]  /*67e0*/  LOP3.LUT R59, R47, 0xffff0000, RZ, 0xc0, !PT ;  /* 0xffff00002f3b7812 */ /* 0x000fe200078ec0ff */
[----:B------:R-:W-:Y:S01]  /*67f0*/  IMAD.U32 R53, R133, 0x10000, RZ ;  /* 0x0001000085357824 */ /* 0x000fe200078e00ff */
[----:B------:R-:W-:Y:S01]  /*6800*/  LOP3.LUT R132, R132, 0xffff0000, RZ, 0xc0, !PT ;  /* 0xffff000084847812 */ /* 0x000fe200078ec0ff */
[----:B------:R-:W-:Y:S01]  /*6810*/  FFMA.FTZ R134, R54, R134, R57 ;  /* 0x0000008636867223 */ /* 0x000fe20000010039 */
[----:B------:R-:W-:Y:S01]  /*6820*/  LOP3.LUT R128, R128, 0xffff0000, RZ, 0xc0, !PT ;  /* 0xffff000080807812 */ /* 0x000fe200078ec0ff */
[----:B------:R-:W-:Y:S01]  /*6830*/  FFMA.FTZ R79, R44, R79, R58 ;  /* 0x0000004f2c4f7223 */ /* 0x000fe2000001003a */
[----:B------:R-:W-:Y:S01]  /*6840*/  IMAD.U32 R52, R12, 0x10000, RZ ;  /* 0x000100000c347824 */ /* 0x000fe200078e00ff */
[----:B------:R-:W-:Y:S01]  /*6850*/  LOP3.LUT R15, R15, 0xffff0000, RZ, 0xc0, !PT ;  /* 0xffff00000f0f7812 */ /* 0x000fe200078ec0ff */
[----:B------:R-:W-:Y:S01]  /*6860*/  FFMA.FTZ R105, R54, R130, -R105 ;  /* 0x0000008236697223 */ /* 0x000fe20000010869 */
[----:B------:R-:W-:-:S02]  /*6870*/  IMAD.U32 R44, R129, 0x10000, RZ ;  /* 0x00010000812c7824 */ /* 0x000fc400078e00ff */
[-C--:B------:R-:W-:Y:S01]  /*6880*/  FMUL.FTZ R57, R45, R53.reuse ;  /* 0x000000352d397220 */ /* 0x080fe20000410000 */
[----:B------:R-:W-:Y:S01]  /*6890*/  PRMT R127, R127, 0x5410, R104 ;  /* 0x000054107f7f7816 */ /* 0x000fe20000000068 */
[C---:B------:R-:W-:Y:S01]  /*68a0*/  FMUL.FTZ R54, R59.reuse, R132 ;  /* 0x000000843b367220 */ /* 0x040fe20000410000 */
[----:B------:R-:W-:Y:S01]  /*68b0*/  FMUL.FTZ R76, R59, R128 ;  /* 0x000000803b4c7220 */ /* 0x000fe20000410000 */
[----:B------:R-:W-:Y:S01]  /*68c0*/  LOP3.LUT R56, R133, 0xffff0000, RZ, 0xc0, !PT ;  /* 0xffff000085387812 */ /* 0x000fe200078ec0ff */
[-C--:B------:R-:W-:Y:S01]  /*68d0*/  FMUL.FTZ R58, R45, R44.reuse ;  /* 0x0000002c2d3a7220 */ /* 0x080fe20000410000 */
[----:B------:R-:W-:Y:S01]  /*68e0*/  FFMA.FTZ R57, R52, R44, -R57 ;  /* 0x0000002c34397223 */ /* 0x000fe20000010839 */
[C---:B------:R-:W-:Y:S02]  /*68f0*/  IMAD.U32 R47, R46.reuse, 0x10000, RZ ;  /* 0x000100002e2f7824 */ /* 0x040fe400078e00ff */
[C---:B------:R-:W-:Y:S01]  /*6900*/  FFMA.FTZ R128, R15.reuse, R128, -R54 ;  /* 0x000000800f807223 */ /* 0x040fe20000010836 */
[----:B------:R-:W-:Y:S01]  /*6910*/  FFMA.FTZ R132, R15, R132, R76 ;  /* 0x000000840f847223 */ /* 0x000fe2000001004c */
[----:B------:R-:W-:Y:S01]  /*6920*/  IMAD.U32 R44, R131, 0x10000, RZ ;  /* 0x00010000832c7824 */ /* 0x000fe200078e00ff */
[----:B------:R-:W-:Y:S01]  /*6930*/  LOP3.LUT R46, R46, 0xffff0000, RZ, 0xc0, !PT ;  /* 0xffff00002e2e7812 */ /* 0x000fe200078ec0ff */
[----:B------:R-:W-:Y:S01]  /*6940*/  IMAD.U32 R15, R127, 0x10000, RZ ;  /* 0x000100007f0f7824 */ /* 0x000fe200078e00ff */
[----:B------:R-:W-:Y:S01]  /*6950*/  LOP3.LUT R131, R131, 0xffff0000, RZ, 0xc0, !PT ;  /* 0xffff000083837812 */ /* 0x000fe200078ec0ff */
[----:B------:R-:W-:Y:S01]  /*6960*/  FMUL.FTZ R76, R55, R56 ;  /* 0x00000038374c7220 */ /* 0x000fe20000410000 */
[----:B------:R-:W-:Y:S01]  /*6970*/  LOP3.LUT R13, R12, 0xffff0000, RZ, 0xc0, !PT ;  /* 0xffff00000c0d7812 */ /* 0x000fe200078ec0ff */
[----:B------:R-:W-:Y:S01]  /*6980*/  IMAD.U32 R12, R14, 0x10000, RZ ;  /* 0x000100000e0c7824 */ /* 0x000fe200078e00ff */
[----:B------:R-:W-:Y:S01]  /*6990*/  LOP3.LUT R54, R129, 0xffff0000, RZ, 0xc0, !PT ;  /* 0xffff000081367812 */ /* 0x000fe200078ec0ff */
[----:B------:R-:W-:Y:S01]  /*69a0*/  FFMA.FTZ R58, R52, R53, R58 ;  /* 0x00000035343a7223 */ /* 0x000fe2000001003a */
[----:B------:R-:W-:Y:S01]  /*69b0*/  LOP3.LUT R127, R127, 0xffff0000, RZ, 0xc0, !PT ;  /* 0xffff00007f7f7812 */ /* 0x000fe200078ec0ff */
[C---:B------:R-:W-:Y:S01]  /*69c0*/  FMUL.FTZ R45, R47.reuse, R44 ;  /* 0x0000002c2f2d7220 */ /* 0x040fe20000410000 */
[----:B------:R-:W-:Y:S01]  /*69d0*/  LOP3.LUT R14, R14, 0xffff0000, RZ, 0xc0, !PT ;  /* 0xffff00000e0e7812 */ /* 0x000fe200078ec0ff */
[----:B------:R-:W-:Y:S01]  /*69e0*/  FMUL.FTZ R47, R47, R15 ;  /* 0x0000000f2f2f7220 */ /* 0x000fe20000410000 */
[C---:B------:R-:W-:Y:S01]  /*69f0*/  FMUL.FTZ R53, R46.reuse, R131 ;  /* 0x000000832e357220 */ /* 0x040fe20000410000 */
[-C--:B------:R-:W-:Y:S01]  /*6a00*/  FMUL.FTZ R52, R55, R54.reuse ;  /* 0x0000003637347220 */ /* 0x080fe20000410000 */
[C---:B------:R-:W-:Y:S01]  /*6a10*/  FFMA.FTZ R76, R13.reuse, R54, -R76 ;  /* 0x000000360d4c7223 */ /* 0x040fe2000001084c */
[----:B------:R-:W-:Y:S01]  /*6a20*/  FMUL.FTZ R46, R46, R127 ;  /* 0x0000007f2e2e7220 */ /* 0x000fe20000410000 */
[C---:B------:R-:W-:Y:S01]  /*6a30*/  FFMA.FTZ R45, R12.reuse, R15, -R45 ;  /* 0x0000000f0c2d7223 */ /* 0x040fe2000001082d */
[----:B------:R-:W-:Y:S01]  /*6a40*/  FFMA.FTZ R47, R12, R44, R47 ;  /* 0x0000002c0c2f7223 */ /* 0x000fe2000001002f */
[----:B------:R-:W-:Y:S01]  /*6a50*/  FFMA.FTZ R13, R13, R56, R52 ;  /* 0x000000380d0d7223 */ /* 0x000fe20000010034 */
[C---:B------:R-:W-:Y:S01]  /*6a60*/  FFMA.FTZ R12, R14.reuse, R127, -R53 ;  /* 0x0000007f0e0c7223 */ /* 0x040fe20000010835 */
[----:B------:R-:W-:Y:S01]  /*6a70*/  FFMA.FTZ R46, R14, R131, R46 ;  /* 0x000000830e2e7223 */ /* 0x000fe2000001002e */
[----:B------:R-:W-:-:S02]  /*6a80*/  F2FP.BF16.F32.PACK_AB R78, R105, R78 ;  /* 0x0000004e694e723e */ /* 0x000fc400000010ff */
[----:B------:R-:W-:Y:S02]  /*6a90*/  F2FP.BF16.F32.PACK_AB R77, R134, R77 ;  /* 0x0000004d864d723e */ /* 0x000fe400000010ff */
        /* <DEDUP_REMOVED lines=9> */
[----:B------:R-:W-:-:S07]  /*6b30*/  IMAD.MOV.U32 R47, RZ, RZ, R79 ;  /* 0x000000ffff2f7224 */ /* 0x000fce00078e004f */
.L_x_1747:
[----:B------:R-:W-:Y:S05]  /*6b40*/  BSYNC B2 ;  /* 0x0000000000027941 */ /* 0x000fea0003800000 */
.L_x_1746:
[----:B------:R-:W-:Y:S01]  /*6b50*/  ISETP.GE.AND P4, PT, R11, R110, PT ;  /* 0x0000006e0b00720c */ /* 0x000fe20003f86270 */
[----:B0-----:R0:W-:-:S12]  /*6b60*/  ST.E.128 desc[UR54][R48.64], R12 ;  /* 0x0000000c30007985 */ /* 0x0011d8000c101d36 */
[----:B------:R-:W-:-:S05]  /*6b70*/  @!P4 IMAD.WIDE R50, R11, 0x2, R50 ;  /* 0x000000020b32c825 */ /* 0x000fca00078e0232 */
[----:B------:R0:W-:Y:S02]  /*6b80*/  @!P4 ST.E.128 desc[UR54][R50.64], R44 ;  /* 0x0000002c3200c985 */ /* 0x0001e4000c101d36 */
.L_x_1745:
[----:B------:R-:W-:Y:S05]  /*6b90*/  BSYNC B1 ;  /* 0x0000000000017941 */ /* 0x000fea0003800000 */
.L_x_1744:
[----:B------:R-:W-:-:S03]  /*6ba0*/  UMOV UR4, 0xffffffff ;  /* 0xffffffff00047882 */ /* 0x000fc60000000000 */
[----:B------:R-:W-:Y:S05]  /*6bb0*/  BRA.DIV UR4, `(.L_x_1748) ;  /* 0x0000020204507947 */ /* 0x000fea000b800000 */
[----:B0-----:R0:W0:Y:S04]  /*6bc0*/  SHFL.IDX PT, R45, R103, 0x2, 0x181f ;  /* 0x00581f00672d7f89 */ /* 0x00102800000e0000 */
[----:B------:R0:W0:Y:S02]  /*6bd0*/  SHFL.IDX PT, R14, R108, 0x2, 0x181f ;  /* 0x00581f006c0e7f89 */ /* 0x00002400000e0000 */
.L_x_2115:
[----:B------:R-:W-:Y:S01]  /*6be0*/  ISETP.GE.OR P4, PT, R216, R97, P1 ;  /* 0x00000061d800720c */ /* 0x000fe20000f86670 */
[----:B------:R-:W-:-:S12]  /*6bf0*/  BSSY B1, `(.L_x_1749) ;  /* 0x000007b000017945 */ /* 0x000fd80003800000 */
[----:B------:R-:W-:Y:S05]  /*6c00*/  @P4 BRA `(.L_x_1750) ;  /* 0x0000000400e44947 */ /* 0x000fea0003800000 */
[----:B------:R-:W-:Y:S01]  /*6c10*/  SEL R11, R37, R112, !P0 ;  /* 0x00000070250b7207 */ /* 0x000fe20004000000 */
[----:B0-----:R-:W-:Y:S01]  /*6c20*/  IMAD.MOV.U32 R50, RZ, RZ, R14 ;  /* 0x000000ffff327224 */ /* 0x001fe200078e000e */
[C---:B------:R-:W-:Y:S01]  /*6c30*/  LEA R48, P4, R41.reuse, R14, 0x1 ;  /* 0x0000000e29307211 */ /* 0x040fe200078808ff */
[----:B------:R-:W-:Y:S01]  /*6c40*/  IMAD.MOV.U32 R51, RZ, RZ, R45 ;  /* 0x000000ffff337224 */ /* 0x000fe200078e002d */
[----:B------:R-:W-:Y:S01]  /*6c50*/  SHF.R.S32.HI R12, RZ, 0x1f, R11 ;  /* 0x0000001fff0c7819 */ /* 0x000fe2000001140b */
[----:B------:R-:W-:Y:S01]  /*6c60*/  BSSY B2, `(.L_x_1751) ;  /* 0x000006f000027945 */ /* 0x000fe20003800000 */
        /* <DEDUP_REMOVED lines=8> */
[----:B------:R-:W-:Y:S01]  /*6cf0*/  LOP3.LUT R12, R13, R224, RZ, 0x3c, !PT ;  /* 0x000000e00d0c7212 */ /* 0x000fe200078e3cff */
[----:B------:R-:W-:-:S03]  /*6d00*/  IMAD R13, R19, 0x4000, R5 ;  /* 0x00004000130d7824 */ /* 0x000fc600078e0205 */
[----:B------:R-:W-:Y:S01]  /*6d10*/  LOP3.LUT R15, R15, 0x7fffe000, RZ, 0xc0, !PT ;  /* 0x7fffe0000f0f7812 */ /* 0x000fe200078ec0ff */
[----:B------:R-:W-:-:S03]  /*6d20*/  IMAD R13, R13, 0x2, R18 ;  /* 0x000000020d0d7824 */ /* 0x000fc600078e0212 */
[----:B------:R-:W-:-:S04]  /*6d30*/  IADD3 R12, R12, R15, R201 ;  /* 0x0000000f0c0c7210 */ /* 0x000fc80007ffe0c9 */
[----:B------:R-:W-:-:S05]  /*6d40*/  LEA R15, R19, R12, 0xe ;  /* 0x0000000c130f7211 */ /* 0x000fca00078e70ff */
[----:B------:R-:W-:Y:S02]  /*6d50*/  IMAD R44, R15, 0x2, R18 ;  /* 0x000000020f2c7824 */ /* 0x000fe400078e0212 */
[----:B------:R-:W0:Y:S04]  /*6d60*/  LDS.128 R12, [R13+0x18400] ;  /* 0x018400000d0c7984 */ /* 0x000e280000000c00 */
[----:B------:R-:W0:Y:S01]  /*6d70*/  LDS.128 R44, [R44+0x18400] ;  /* 0x018400002c2c7984 */ /* 0x000e220000000c00 */
[----:B------:R-:W-:Y:S05]  /*6d80*/  @P3 BRA `(.L_x_1752) ;  /* 0x0000000400703947 */ /* 0x000fea0003800000 */
[----:B------:R-:W-:Y:S01]  /*6d90*/  SHF.R.U64 R76, R62, 0x10, R63 ;  /* 0x000000103e4c7819 */ /* 0x000fe2000000123f */
[----:B0-----:R-:W-:Y:S01]  /*6da0*/  IMAD.U32 R56, R45, 0x10000, RZ ;  /* 0x000100002d387824 */ /* 0x001fe200078e00ff */
[--C-:B------:R-:W-:Y:S01]  /*6db0*/  SHF.R.U64 R62, R64, 0x10, R65.reuse ;  /* 0x00000010403e7819 */ /* 0x100fe20000001241 */
[----:B------:R-:W-:Y:S01]  /*6dc0*/  IMAD.U32 R52, R13, 0x10000, RZ ;  /* 0x000100000d347824 */ /* 0x000fe200078e00ff */
[----:B------:R-:W-:Y:S01]  /*6dd0*/  SHF.R.U32.HI R65, RZ, 0x10, R65 ;  /* 0x00000010ff417819 */ /* 0x000fe20000011641 */
[----:B------:R-:W-:Y:S01]  /*6de0*/  IMAD.U32 R58, R47, 0x10000, RZ ;  /* 0x000100002f3a7824 */ /* 0x000fe200078e00ff */
[----:B------:R-:W-:Y:S01]  /*6df0*/  SHF.R.U32.HI R77, RZ, 0x10, R61 ;  /* 0x00000010ff4d7819 */ /* 0x000fe2000001163d */
[----:B------:R-:W-:Y:S01]  /*6e00*/  IMAD.U32 R54, R44, 0x10000, RZ ;  /* 0x000100002c367824 */ /* 0x000fe200078e00ff */
[----:B------:R-:W-:Y:S02]  /*6e10*/  PRMT R126, R126, 0x5410, R65 ;  /* 0x000054107e7e7816 */ /* 0x000fe40000000041 */
[----:B------:R-:W-:-:S02]  /*6e20*/  SHF.R.U64 R78, R60, 0x10, R61 ;  /* 0x000000103c4e7819 */ /* 0x000fc4000000123d */
[----:B------:R-:W-:Y:S01]  /*6e30*/  SHF.R.U32.HI R61, RZ, 0x10, R63 ;  /* 0x00000010ff3d7819 */ /* 0x000fe2000001163f */
[----:B------:R-:W-:Y:S01]  /*6e40*/  IMAD.U32 R63, R126, 0x10000, RZ ;  /* 0x000100007e3f7824 */ /* 0x000fe200078e00ff */
[----:B------:R-:W-:Y:S02]  /*6e50*/  SHF.R.U64 R60, R66, 0x10, R67 ;  /* 0x00000010423c7819 */ /* 0x000fe40000001243 */
[----:B------:R-:W-:Y:S01]  /*6e60*/  PRMT R122, R122, 0x5410, R77 ;  /* 0x000054107a7a7816 */ /* 0x000fe2000000004d */
[----:B------:R-:W-:Y:S01]  /*6e70*/  FMUL.FTZ R65, R56, R63 ;  /* 0x0000003f38417220 */ /* 0x000fe20000410000 */
[----:B------:R-:W-:Y:S02]  /*6e80*/  SHF.R.U32.HI R67, RZ, 0x10, R67 ;  /* 0x00000010ff437819 */ /* 0x000fe40000011643 */
[----:B------:R-:W-:Y:S01]  /*6e90*/  PRMT R120, R120, 0x5410, R61 ;  /* 0x0000541078787816 */ /* 0x000fe2000000003d */
[----:B------:R-:W-:Y:S01]  /*6ea0*/  IMAD.U32 R61, R122, 0x10000, RZ ;  /* 0x000100007a3d7824 */ /* 0x000fe200078e00ff */
[----:B------:R-:W-:-:S02]  /*6eb0*/  PRMT R124, R124, 0x5410, R67 ;  /* 0x000054107c7c7816 */ /* 0x000fc40000000043 */
[----:B------:R-:W-:Y:S01]  /*6ec0*/  PRMT R123, R123, 0x5410, R60 ;  /* 0x000054107b7b7816 */ /* 0x000fe2000000003c */
[-C--:B------:R-:W-:Y:S01]  /*6ed0*/  FMUL.FTZ R67, R56, R61.reuse ;  /* 0x0000003d38437220 */ /* 0x080fe20000410000 */
[----:B------:R-:W-:Y:S01]  /*6ee0*/  FFMA.FTZ R60, R52, R61, -R65 ;  /* 0x0000003d343c7223 */ /* 0x000fe20000010841 */
[----:B------:R-:W-:Y:S01]  /*6ef0*/  LOP3.LUT R57, R45, 0xffff0000, RZ, 0xc0, !PT ;  /* 0xffff00002d397812 */ /* 0x000fe200078ec0ff */
[----:B------:R-:W-:Y:S01]  /*6f00*/  IMAD.U32 R65, R124, 0x10000, RZ ;  /* 0x000100007c417824 */ /* 0x000fe200078e00ff */
[----:B------:R-:W-:Y:S01]  /*6f10*/  LOP3.LUT R126, R126, 0xffff0000, RZ, 0xc0, !PT ;  /* 0xffff00007e7e7812 */ /* 0x000fe200078ec0ff */
[----:B------:R-:W-:Y:S01]  /*6f20*/  IMAD.U32 R61, R120, 0x10000, RZ ;  /* 0x00010000783d7824 */ /* 0x000fe200078e00ff */
[----:B------:R-:W-:Y:S01]  /*6f30*/  LOP3.LUT R122, R122, 0xffff0000, RZ, 0xc0, !PT ;  /* 0xffff00007a7a7812 */ /* 0x000fe200078ec0ff */
[----:B------:R-:W-:Y:S01]  /*6f40*/  FFMA.FTZ R67, R52, R63, R67 ;  /* 0x0000003f34437223 */ /* 0x000fe20000010043 */
[----:B------:R-:W-:Y:S01]  /*6f50*/  LOP3.LUT R53, R13, 0xffff0000, RZ, 0xc0, !PT ;  /* 0xffff00000d357812 */ /* 0x000fe200078ec0ff */
[----:B------:R-:W-:Y:S01]  /*6f60*/  FMUL.FTZ R63, R58, R65 ;  /* 0x000000413a3f7220 */ /* 0x000fe20000410000 */
[----:B------:R-:W-:Y:S01]  /*6f70*/  LOP3.LUT R55, R44, 0xffff0000, RZ, 0xc0, !PT ;  /* 0xffff00002c377812 */ /* 0x000fe200078ec0ff */
[----:B------:R-:W-:Y:S01]  /*6f80*/  IMAD.U32 R44, R15, 0x10000, RZ ;  /* 0x000100000f2c7824 */ /* 0x000fe200078e00ff */
[----:B------:R-:W-:Y:S01]  /*6f90*/  LOP3.LUT R59, R47, 0xffff0000, RZ, 0xc0, !PT ;  /* 0xffff00002f3b7812 */ /* 0x000fe200078ec0ff */
[----:B------:R-:W-:Y:S01]  /*6fa0*/  FMUL.FTZ R56, R57, R126 ;  /* 0x0000007e39387220 */ /* 0x000fe20000410000 */
[----:B------:R-:W-:Y:S01]  /*6fb0*/  PRMT R121, R121, 0x5410, R78 ;  /* 0x0000541079797816 */ /* 0x000fe2000000004e */
[-C--:B------:R-:W-:Y:S01]  /*6fc0*/  FMUL.FTZ R58, R58, R61.reuse ;  /* 0x0000003d3a3a7220 */ /* 0x080fe20000410000 */
[----:B------:R-:W-:Y:S01]  /*6fd0*/  LOP3.LUT R124, R124, 0xffff0000, RZ, 0xc0, !PT ;  /* 0xffff00007c7c7812 */ /* 0x000fe200078ec0ff */
[-C--:B------:R-:W-:Y:S01]  /*6fe0*/  FMUL.FTZ R52, R57, R122.reuse ;  /* 0x0000007a39347220 */ /* 0x080fe20000410000 */
[----:B------:R-:W-:Y:S01]  /*6ff0*/  PRMT R125, R125, 0x5410, R62 ;  /* 0x000054107d7d7816 */ /* 0x000fe2000000003e */
[----:B------:R-:W-:Y:S01]  /*7000*/  FFMA.FTZ R57, R53, R122, -R56 ;  /* 0x0000007a35397223 */ /* 0x000fe20000010838 */
[----:B------:R-:W-:Y:S01]  /*7010*/  LOP3.LUT R120, R120, 0xffff0000, RZ, 0xc0, !PT ;  /* 0xffff000078787812 */ /* 0x000fe200078ec0ff */
[C---:B------:R-:W-:Y:S01]  /*7020*/  FFMA.FTZ R63, R44.reuse, R61, -R63 ;  /* 0x0000003d2c3f7223 */ /* 0x040fe2000001083f */
[----:B------:R-:W-:Y:S01]  /*7030*/  LOP3.LUT R45, R15, 0xffff0000, RZ, 0xc0, !PT ;  /* 0xffff00000f2d7812 */ /* 0x000fe200078ec0ff */
[----:B------:R-:W-:Y:S01]  /*7040*/  FFMA.FTZ R58, R44, R65, R58 ;  /* 0x000000412c3a7223 */ /* 0x000fe2000001003a */
[----:B------:R-:W-:Y:S01]  /*7050*/  FFMA.FTZ R126, R53, R126, R52 ;  /* 0x0000007e357e7223 */ /* 0x000fe20000010034 */
[----:B------:R-:W-:Y:S01]  /*7060*/  FMUL.FTZ R56, R59, R124 ;  /* 0x0000007c3b387220 */ /* 0x000fe20000410000 */
[----:B------:R-:W-:-:S02]  /*7070*/  IMAD.U32 R44, R121, 0x10000, RZ ;  /* 0x00010000792c7824 */ /* 0x000fc400078e00ff */
[-C--:B------:R-:W-:Y:S01]  /*7080*/  FMUL.FTZ R62, R59, R120.reuse ;  /* 0x000000783b3e7220 */ /* 0x080fe20000410000 */
[----:B------:R-:W-:Y:S02]  /*7090*/  IMAD.U32 R52, R125, 0x10000, RZ ;  /* 0x000100007d347824 */ /* 0x000fe400078e00ff */
[----:B------:R-:W-:Y:S01]  /*70a0*/  FFMA.FTZ R120, R45, R120, -R56 ;  /* 0x000000782d787223 */ /* 0x000fe20000010838 */
[----:B------:R-:W-:Y:S02]  /*70b0*/  IMAD.U32 R13, R12, 0x10000, RZ ;  /* 0x000100000c0d7824 */ /* 0x000fe400078e00ff */
[C---:B------:R-:W-:Y:S01]  /*70c0*/  FMUL.FTZ R53, R54.reuse, R44 ;  /* 0x0000002c36357220 */ /* 0x040fe20000410000 */
[----:B------:R-:W-:Y:S01]  /*70d0*/  PRMT R119, R119, 0x5410, R76 ;  /* 0x0000541077777816 */ /* 0x000fe2000000004c */
[-C--:B------:R-:W-:Y:S01]  /*70e0*/  FMUL.FTZ R56, R54, R52.reuse ;  /* 0x0000003436387220 */ /* 0x080fe20000410000 */
[----:B------:R-:W-:Y:S01]  /*70f0*/  LOP3.LUT R125, R125, 0xffff0000, RZ, 0xc0, !PT ;  /* 0xffff00007d7d7812 */ /* 0x000fe200078ec0ff */
[----:B------:R-:W-:Y:S01]  /*7100*/  FFMA.FTZ R53, R13, R52, R53 ;  /* 0x000000340d357223 */ /* 0x000fe20000010035 */
[----:B------:R-:W-:-:S02]  /*7110*/  IMAD.U32 R47, R46, 0x10000, RZ ;  /* 0x000100002e2f7824 */ /* 0x000fc400078e00ff */
[----:B------:R-:W-:Y:S01]  /*7120*/  FFMA.FTZ R56, R13, R44, -R56 ;  /* 0x0000002c0d387223 */ /* 0x000fe20000010838 */
        /* <DEDUP_REMOVED lines=8> */
[C---:B------:R-:W-:Y:S01]  /*71b0*/  IMAD.U32 R15, R14.reuse, 0x10000, RZ ;  /* 0x000100000e0f7824 */ /* 0x040fe200078e00ff */
[----:B------:R-:W-:Y:S01]  /*71c0*/  LOP3.LUT R119, R119, 0xffff0000, RZ, 0xc0, !PT ;  /* 0xffff000077777812 */ /* 0x000fe200078ec0ff */
[----:B------:R-:W-:Y:S01]  /*71d0*/  FMUL.FTZ R54, R47, R52 ;  /* 0x000000342f367220 */ /* 0x000fe20000410000 */
[----:B------:R-:W-:Y:S01]  /*71e0*/  LOP3.LUT R14, R14, 0xffff0000, RZ, 0xc0, !PT ;  /* 0xffff00000e0e7812 */ /* 0x000fe200078ec0ff */
[----:B------:R-:W-:Y:S01]  /*71f0*/  FMUL.FTZ R13, R46, R123 ;  /* 0x0000007b2e0d7220 */ /* 0x000fe20000410000 */
[-C--:B------:R-:W-:Y:S01]  /*7200*/  FMUL.FTZ R55, R55, R121.reuse ;  /* 0x0000007937377220 */ /* 0x080fe20000410000 */
[----:B------:R-:W-:Y:S01]  /*7210*/  FFMA.FTZ R45, R12, R121, -R45 ;  /* 0x000000790c2d7223 */ /* 0x000fe2000001082d */
        /* <DEDUP_REMOVED lines=10> */
[----:B------:R-:W-:Y:S01]  /*72c0*/  F2FP.BF16.F32.PACK_AB R56, R45, R56 ;  /* 0x000000382d38723e */ /* 0x000fe200000010ff */
[----:B------:R-:W-:Y:S01]  /*72d0*/  IMAD.MOV.U32 R45, RZ, RZ, R67 ;  /* 0x000000ffff2d7224 */ /* 0x000fe200078e0043 */
[----:B------:R-:W-:Y:S02]  /*72e0*/  F2FP.BF16.F32.PACK_AB R44, R12, R53 ;  /* 0x000000350c2c723e */ /* 0x000fe400000010ff */
[----:B------:R-:W-:Y:S01]  /*72f0*/  F2FP.BF16.F32.PACK_AB R14, R13, R54 ;  /* 0x000000360d0e723e */ /* 0x000fe200000010ff */
[----:B------:R-:W-:Y:S01]  /*7300*/  IMAD.MOV.U32 R12, RZ, RZ, R56 ;  /* 0x000000ffff0c7224 */ /* 0x000fe200078e0038 */
[----:B------:R-:W-:Y:S01]  /*7310*/  F2FP.BF16.F32.PACK_AB R46, R46, R47 ;  /* 0x0000002f2e2e723e */ /* 0x000fe200000010ff */
[----:B------:R-:W-:Y:S01]  /*7320*/  IMAD.MOV.U32 R13, RZ, RZ, R57 ;  /* 0x000000ffff0d7224 */ /* 0x000fe200078e0039 */
[----:B------:R-:W-:Y:S01]  /*7330*/  F2FP.BF16.F32.PACK_AB R15, R120, R63 ;  /* 0x0000003f780f723e */ /* 0x000fe200000010ff */
[----:B------:R-:W-:-:S07]  /*7340*/  IMAD.MOV.U32 R47, RZ, RZ, R58 ;  /* 0x000000ffff2f7224 */ /* 0x000fce00078e003a */
.L_x_1752:
[----:B------:R-:W-:Y:S05]  /*7350*/  BSYNC B2 ;  /* 0x0000000000027941 */ /* 0x000fea0003800000 */
.L_x_1751:
[----:B------:R-:W-:Y:S01]  /*7360*/  ISETP.GE.AND P4, PT, R11, R110, PT ;  /* 0x0000006e0b00720c */ /* 0x000fe20003f86270 */
[----:B0-----:R0:W-:-:S12]  /*7370*/  ST.E.128 desc[UR54][R48.64], R12 ;  /* 0x0000000c30007985 */ /* 0x0011d8000c101d36 */
[----:B------:R-:W-:-:S05]  /*7380*/  @!P4 IMAD.WIDE R50, R11, 0x2, R50 ;  /* 0x000000020b32c825 */ /* 0x000fca00078e0232 */
[----:B------:R0:W-:Y:S02]  /*7390*/  @!P4 ST.E.128 desc[UR54][R50.64], R44 ;  /* 0x0000002c3200c985 */ /* 0x0001e4000c101d36 */
.L_x_1750:
[----:B------:R-:W-:Y:S05]  /*73a0*/  BSYNC B1 ;  /* 0x0000000000017941 */ /* 0x000fea0003800000 */
.L_x_1749:
[----:B------:R-:W-:-:S03]  /*73b0*/  UMOV UR4, 0xffffffff ;  /* 0xffffffff00047882 */ /* 0x000fc60000000000 */
[----:B------:R-:W-:Y:S05]  /*73c0*/  BRA.DIV UR4, `(.L_x_1753) ;  /* 0x000001fa04947947 */ /* 0x000fea000b800000 */
[----:B01----:R-:W0:Y:S04]  /*73d0*/  SHFL.IDX PT, R103, R103, 0x3, 0x181f ;  /* 0x00781f0067677f89 */ /* 0x003e2800000e0000 */
[----:B------:R-:W1:Y:S02]  /*73e0*/  SHFL.IDX PT, R108, R108, 0x3, 0x181f ;  /* 0x00781f006c6c7f89 */ /* 0x000e6400000e0000 */
.L_x_2119:
[----:B------:R-:W-:-:S13]  /*73f0*/  ISETP.GE.OR P4, PT, R215, R97, P1 ;  /* 0x00000061d700720c */ /* 0x000fda0000f86670 */
[----:B------:R-:W-:Y:S05]  /*7400*/  @P4 BRA `(.L_x_1726) ;  /* 0x0000000c00944947 */ /* 0x000fea0003800000 */
[----:B------:R-:W-:Y:S01]  /*7410*/  SEL R112, R37, R112, !P0 ;  /* 0x0000007025707207 */ /* 0x000fe20004000000 */
[----:B------:R-:W-:Y:S01]  /*7420*/  BSSY B1, `(.L_x_1754) ;  /* 0x0000071000017945 */ /* 0x000fe20003800000 */
[C---:B-1----:R-:W-:Y:S02]  /*7430*/  LEA R48, P4, R41.reuse, R108, 0x1 ;  /* 0x0000006c29307211 */ /* 0x042fe400078808ff */
[----:B------:R-:W-:Y:S02]  /*7440*/  SHF.R.S32.HI R11, RZ, 0x1f, R112 ;  /* 0x0000001fff0b7819 */ /* 0x000fe40000011470 */
[----:B0-----:R-:W-:Y:S02]  /*7450*/  LEA.HI.X R49, R41, R103, R90, 0x1, P4 ;  /* 0x0000006729317211 */ /* 0x001fe400020f0c5a */
        /* <DEDUP_REMOVED lines=15> */
[----:B------:R-:W1:Y:S01]  /*7550*/  LDS.128 R44, [R44+0x18400] ;  /* 0x018400002c2c7984 */ /* 0x000e620000000c00 */
[----:B------:R-:W-:Y:S05]  /*7560*/  @P3 BRA `(.L_x_1755) ;  /* 0x0000000400703947 */ /* 0x000fea0003800000 */
[----:B------:R-:W-:Y:S01]  /*7570*/  SHF.R.U64 R64, R68, 0x10, R69 ;  /* 0x0000001044407819 */ /* 0x000fe20000001245 */
[----:B-1----:R-:W-:Y:S01]  /*7580*/  IMAD.U32 R54, R45, 0x10000, RZ ;  /* 0x000100002d367824 */ /* 0x002fe200078e00ff */
[----:B------:R-:W-:Y:S01]  /*7590*/  SHF.R.U64 R60, R72, 0x10, R73 ;  /* 0x00000010483c7819 */ /* 0x000fe20000001249 */
[----:B0-----:R-:W-:Y:S01]  /*75a0*/  IMAD.U32 R50, R13, 0x10000, RZ ;  /* 0x000100000d327824 */ /* 0x001fe200078e00ff */
[----:B------:R-:W-:Y:S01]  /*75b0*/  SHF.R.U32.HI R69, RZ, 0x10, R69 ;  /* 0x00000010ff457819 */ /* 0x000fe20000011645 */
[----:B------:R-:W-:Y:S01]  /*75c0*/  IMAD.U32 R56, R47, 0x10000, RZ ;  /* 0x000100002f387824 */ /* 0x000fe200078e00ff */
[----:B------:R-:W-:Y:S01]  /*75d0*/  SHF.R.U32.HI R73, RZ, 0x10, R73 ;  /* 0x00000010ff497819 */ /* 0x000fe20000011649 */
[----:B------:R-:W-:Y:S01]  /*75e0*/  IMAD.U32 R52, R44, 0x10000, RZ ;  /* 0x000100002c347824 */ /* 0x000fe200078e00ff */
[----:B------:R-:W-:Y:S02]  /*75f0*/  PRMT R114, R114, 0x5410, R69 ;  /* 0x0000541072727816 */ /* 0x000fe40000000045 */
[----:B------:R-:W-:-:S02]  /*7600*/  PRMT R118, R118, 0x5410, R73 ;  /* 0x0000541076767816 */ /* 0x000fc40000000049 */
[--C-:B------:R-:W-:Y:S01]  /*7610*/  SHF.R.U64 R58, R74, 0x10, R75.reuse ;  /* 0x000000104a3a7819 */ /* 0x100fe2000000124b */
[----:B------:R-:W-:Y:S01]  /*7620*/  IMAD.U32 R59, R114, 0x10000, RZ ;  /* 0x00010000723b7824 */ /* 0x000fe200078e00ff */
[----:B------:R-:W-:Y:S01]  /*7630*/  SHF.R.U32.HI R75, RZ, 0x10, R75 ;  /* 0x00000010ff4b7819 */ /* 0x000fe2000001164b */
[----:B------:R-:W-:Y:S01]  /*7640*/  IMAD.U32 R61, R118, 0x10000, RZ ;  /* 0x00010000763d7824 */ /* 0x000fe200078e00ff */
[--C-:B------:R-:W-:Y:S01]  /*7650*/  SHF.R.U64 R62, R70, 0x10, R71.reuse ;  /* 0x00000010463e7819 */ /* 0x100fe20000001247 */
[C---:B------:R-:W-:Y:S01]  /*7660*/  FMUL.FTZ R65, R54.reuse, R59 ;  /* 0x0000003b36417220 */ /* 0x040fe20000410000 */
[----:B------:R-:W-:Y:S01]  /*7670*/  SHF.R.U32.HI R70, RZ, 0x10, R71 ;  /* 0x00000010ff467819 */ /* 0x000fe20000011647 */
[-C--:B------:R-:W-:Y:S01]  /*7680*/  FMUL.FTZ R63, R54, R61.reuse ;  /* 0x0000003d363f7220 */ /* 0x080fe20000410000 */
[----:B------:R-:W-:Y:S01]  /*7690*/  LOP3.LUT R55, R45, 0xffff0000, RZ, 0xc0, !PT ;  /* 0xffff00002d377812 */ /* 0x000fe200078ec0ff */
[----:B------:R-:W-:Y:S01]  /*76a0*/  FFMA.FTZ R65, R50, R61, R65 ;  /* 0x0000003d32417223 */ /* 0x000fe20000010041 */
[----:B------:R-:W-:-:S02]  /*76b0*/  PRMT R116, R116, 0x5410, R75 ;  /* 0x0000541074747816 */ /* 0x000fc4000000004b */
[----:B------:R-:W-:Y:S02]  /*76c0*/  LOP3.LUT R114, R114, 0xffff0000, RZ, 0xc0, !PT ;  /* 0xffff000072727812 */ /* 0x000fe400078ec0ff */
[----:B------:R-:W-:Y:S02]  /*76d0*/  LOP3.LUT R118, R118, 0xffff0000, RZ, 0xc0, !PT ;  /* 0xffff000076767812 */ /* 0x000fe400078ec0ff */
[----:B------:R-:W-:Y:S02]  /*76e0*/  PRMT R111, R111, 0x5410, R70 ;  /* 0x000054106f6f7816 */ /* 0x000fe40000000046 */
[----:B------:R-:W-:Y:S01]  /*76f0*/  PRMT R115, R115, 0x5410, R58 ;  /* 0x0000541073737816 */ /* 0x000fe2000000003a */
[----:B------:R-:W-:Y:S01]  /*7700*/  FFMA.FTZ R58, R50, R59, -R63 ;  /* 0x0000003b323a7223 */ /* 0x000fe2000001083f */
[----:B------:R-:W-:Y:S01]  /*7710*/  LOP3.LUT R51, R13, 0xffff0000, RZ, 0xc0, !PT ;  /* 0xffff00000d337812 */ /* 0x000fe200078ec0ff */
[C---:B------:R-:W-:Y:S02]  /*7720*/  IMAD.U32 R63, R116.reuse, 0x10000, RZ ;  /* 0x00010000743f7824 */ /* 0x040fe400078e00ff */
[----:B------:R-:W-:Y:S01]  /*7730*/  FMUL.FTZ R50, R55, R114 ;  /* 0x0000007237327220 */ /* 0x000fe20000410000 */
[----:B------:R-:W-:Y:S01]  /*7740*/  LOP3.LUT R57, R47, 0xffff0000, RZ, 0xc0, !PT ;  /* 0xffff00002f397812 */ /* 0x000fe200078ec0ff */
[-C--:B------:R-:W-:Y:S01]  /*7750*/  FMUL.FTZ R54, R55, R118.reuse ;  /* 0x0000007637367220 */ /* 0x080fe20000410000 */
[----:B------:R-:W-:Y:S01]  /*7760*/  SHF.L.U32 R59, R111, 0x10, RZ ;  /* 0x000000106f3b7819 */ /* 0x000fe200000006ff */
[C---:B------:R-:W-:Y:S01]  /*7770*/  FFMA.FTZ R118, R51.reuse, R118, R50 ;  /* 0x0000007633767223 */ /* 0x040fe20000010032 */
[----:B------:R-:W-:Y:S01]  /*7780*/  LOP3.LUT R116, R116, 0xffff0000, RZ, 0xc0, !PT ;  /* 0xffff000074747812 */ /* 0x000fe200078ec0ff */
[----:B------:R-:W-:Y:S01]  /*7790*/  FFMA.FTZ R61, R51, R114, -R54 ;  /* 0x00000072333d7223 */ /* 0x000fe20000010836 */
[----:B------:R-:W-:Y:S01]  /*77a0*/  PRMT R117, R117, 0x5410, R60 ;  /* 0x0000541075757816 */ /* 0x000fe2000000003c */
[----:B------:R-:W-:Y:S01]  /*77b0*/  FMUL.FTZ R55, R56, R63 ;  /* 0x0000003f38377220 */ /* 0x000fe20000410000 */
[----:B------:R-:W-:Y:S01]  /*77c0*/  LOP3.LUT R53, R44, 0xffff0000, RZ, 0xc0, !PT ;  /* 0xffff00002c357812 */ /* 0x000fe200078ec0ff */
[C---:B------:R-:W-:Y:S01]  /*77d0*/  IMAD.U32 R44, R15.reuse, 0x10000, RZ ;  /* 0x000100000f2c7824 */ /* 0x040fe200078e00ff */
[----:B------:R-:W-:Y:S01]  /*77e0*/  LOP3.LUT R45, R15, 0xffff0000, RZ, 0xc0, !PT ;  /* 0xffff00000f2d7812 */ /* 0x000fe200078ec0ff */
[-C--:B------:R-:W-:Y:S01]  /*77f0*/  FMUL.FTZ R56, R56, R59.reuse ;  /* 0x0000003b38387220 */ /* 0x080fe20000410000 */
[----:B------:R-:W-:Y:S01]  /*7800*/  LOP3.LUT R50, R111, 0xffff0000, RZ, 0xc0, !PT ;  /* 0xffff00006f327812 */ /* 0x000fe200078ec0ff */
[----:B------:R-:W-:Y:S01]  /*7810*/  FMUL.FTZ R54, R57, R116 ;  /* 0x0000007439367220 */ /* 0x000fe20000410000 */
[----:B------:R-:W-:Y:S01]  /*7820*/  PRMT R113, R113, 0x5410, R64 ;  /* 0x0000541071717816 */ /* 0x000fe20000000040 */
[----:B------:R-:W-:Y:S01]  /*7830*/  IMAD.U32 R51, R117, 0x10000, RZ ;  /* 0x0001000075337824 */ /* 0x000fe200078e00ff */
[----:B------:R-:W-:Y:S01]  /*7840*/  PRMT R109, R109, 0x5410, R62 ;  /* 0x000054106d6d7816 */ /* 0x000fe2000000003e */
[C---:B------:R-:W-:Y:S01]  /*7850*/  FFMA.FTZ R59, R44.reuse, R59, -R55 ;  /* 0x0000003b2c3b7223 */ /* 0x040fe20000010837 */
[----:B------:R-:W-:Y:S01]  /*7860*/  FFMA.FTZ R56, R44, R63, R56 ;  /* 0x0000003f2c387223 */ /* 0x000fe20000010038 */
[-C--:B------:R-:W-:Y:S01]  /*7870*/  FMUL.FTZ R62, R57, R50.reuse ;  /* 0x00000032393e7220 */ /* 0x080fe20000410000 */
[----:B------:R-:W-:Y:S01]  /*7880*/  FFMA.FTZ R60, R45, R50, -R54 ;  /* 0x000000322d3c7223 */ /* 0x000fe20000010836 */
[----:B------:R-:W-:Y:S01]  /*7890*/  IMAD.U32 R13, R12, 0x10000, RZ ;  /* 0x000100000c0d7824 */ /* 0x000fe200078e00ff */
[----:B------:R-:W-:Y:S01]  /*78a0*/  LOP3.LUT R117, R117, 0xffff0000, RZ, 0xc0, !PT ;  /* 0xffff000075757812 */ /* 0x000fe200078ec0ff */
[----:B------:R-:W-:-:S02]  /*78b0*/  IMAD.U32 R44, R113, 0x10000, RZ ;  /* 0x00010000712c7824 */ /* 0x000fc400078e00ff */
[----:B------:R-:W-:Y:S01]  /*78c0*/  FMUL.FTZ R50, R52, R51 ;  /* 0x0000003334327220 */ /* 0x000fe20000410000 */
[----:B------:R-:W-:Y:S01]  /*78d0*/  LOP3.LUT R113, R113, 0xffff0000, RZ, 0xc0, !PT ;  /* 0xffff000071717812 */ /* 0x000fe200078ec0ff */
[----:B------:R-:W-:Y:S01]  /*78e0*/  FFMA.FTZ R57, R45, R116, R62 ;  /* 0x000000742d397223 */ /* 0x000fe2000001003e */
[----:B------:R-:W-:Y:S01]  /*78f0*/  LOP3.LUT R12, R12, 0xffff0000, RZ, 0xc0, !PT ;  /* 0xffff00000c0c7812 */ /* 0x000fe200078ec0ff */
[-C--:B------:R-:W-:Y:S01]  /*7900*/  FFMA.FTZ R45, R13, R44.reuse, -R50 ;  /* 0x0000002c0d2d7223 */ /* 0x080fe20000010832 */
[----:B------:R-:W-:Y:S02]  /*7910*/  IMAD.U32 R47, R46, 0x10000, RZ ;  /* 0x000100002e2f7824 */ /* 0x000fe400078e00ff */
[----:B------:R-:W-:Y:S01]  /*7920*/  FMUL.FTZ R52, R52, R44 ;  /* 0x0000002c34347220 */ /* 0x000fe20000410000 */
[----:B------:R-:W-:Y:S01]  /*7930*/  FMUL.FTZ R55, R53, R117 ;  /* 0x0000007535377220 */ /* 0x000fe20000410000 */
[----:B------:R-:W-:Y:S01]  /*7940*/  IMAD.U32 R50, R115, 0x10000, RZ ;  /* 0x0001000073327824 */ /* 0x000fe200078e00ff */
[----:B------:R-:W-:Y:S01]  /*7950*/  LOP3.LUT R46, R46, 0xffff0000, RZ, 0xc0, !PT ;  /* 0xffff00002e2e7812 */ /* 0x000fe200078ec0ff */
[----:B------:R-:W-:Y:S01]  /*7960*/  FMUL.FTZ R53, R53, R113 ;  /* 0x0000007135357220 */ /* 0x000fe20000410000 */
[----:B------:R-:W-:Y:S01]  /*7970*/  IMAD.U32 R44, R109, 0x10000, RZ ;  /* 0x000100006d2c7824 */ /* 0x000fe200078e00ff */
[----:B------:R-:W-:Y:S01]  /*7980*/  LOP3.LUT R115, R115, 0xffff0000, RZ, 0xc0, !PT ;  /* 0xffff000073737812 */ /* 0x000fe200078ec0ff */
[C---:B------:R-:W-:Y:S01]  /*7990*/  IMAD.U32 R15, R14.reuse, 0x10000, RZ ;  /* 0x000100000e0f7824 */ /* 0x040fe200078e00ff */
[----:B------:R-:W-:Y:S01]  /*79a0*/  LOP3.LUT R109, R109, 0xffff0000, RZ, 0xc0, !PT ;  /* 0xffff00006d6d7812 */ /* 0x000fe200078ec0ff */
[----:B------:R-:W-:Y:S01]  /*79b0*/  FFMA.FTZ R52, R13, R51, R52 ;  /* 0x000000330d347223 */ /* 0x000fe20000010034 */
[----:B------:R-:W-:Y:S01]  /*79c0*/  LOP3.LUT R14, R14, 0xffff0000, RZ, 0xc0, !PT ;  /* 0xffff00000e0e7812 */ /* 0x000fe200078ec0ff */
[C---:B------:R-:W-:Y:S01]  /*79d0*/  FFMA.FTZ R54, R12.reuse, R113, -R55 ;  /* 0x000000710c367223 */ /* 0x040fe20000010837 */
[----:B------:R-:W-:Y:S01]  /*79e0*/  FFMA.FTZ R53, R12, R117, R53 ;  /* 0x000000750c357223 */ /* 0x000fe20000010035 */
        /* <DEDUP_REMOVED lines=20> */
.L_x_1755:
[----:B------:R-:W-:Y:S05]  /*7b30*/  BSYNC B1 ;  /* 0x0000000000017941 */ /* 0x000fea0003800000 */
.L_x_1754:
[----:B0-----:R0:W-:Y:S01]  /*7b40*/  ST.E.128 desc[UR54][R48.64], R12 ;  /* 0x0000000c30007985 */ /* 0x0011e2000c101d36 */
[----:B------:R-:W-:Y:S01]  /*7b50*/  ISETP.GE.AND P3, PT, R11, R110, PT ;  /* 0x0000006e0b00720c */ /* 0x000fe20003f66270 */
[----:B------:R-:W-:-:S12]  /*7b60*/  IMAD.MOV.U32 R109, RZ, RZ, R103 ;  /* 0x000000ffff6d7224 */ /* 0x000fd800078e0067 */
[----:B------:R-:W-:Y:S05]  /*7b70*/  @P3 BRA `(.L_x_1726) ;  /* 0x0000000400b83947 */ /* 0x000fea0003800000 */
[----:B0-----:R-:W-:-:S05]  /*7b80*/  IMAD.WIDE R12, R11, 0x2, R108 ;  /* 0x000000020b0c7825 */ /* 0x001fca00078e026c */
[----:B-1----:R0:W-:Y:S01]  /*7b90*/  ST.E.128 desc[UR54][R12.64], R44 ;  /* 0x0000002c0c007985 */ /* 0x0021e2000c101d36 */
[----:B------:R-:W-:Y:S05]  /*7ba0*/  BRA `(.L_x_1726) ;  /* 0x0000000400ac7947 */ /* 0x000fea0003800000 */
.L_x_1685:
[----:B------:R-:W-:-:S06]  /*7bb0*/  UISETP.NE.AND UP0, UPT, UR39, 0x3, UPT ;  /* 0x000000032700788c */ /* 0x000fcc000bf05270 */
[----:B------:R-:W-:-:S13]  /*7bc0*/  PLOP3.LUT P5, PT, PT, PT, UP0, 0x80, 0x0 ;  /* 0x000000000000781c */ /* 0x000fda0003faf008 */
[----:B------:R-:W-:Y:S05]  /*7bd0*/  @!P5 BRA `(.L_x_1756) ;  /* 0x000000000004d947 */ /* 0x000fea0003800000 */
[----:B------:R-:W-:Y:S01]  /*7be0*/  BPT.TRAP 0x1 ;  /* 0x000000040000795c */ /* 0x000fe20000300000 */
.L_x_1756:
[----:B------:R-:W-:Y:S01]  /*7bf0*/  IMAD R91, R19, 0x8, R18 ;  /* 0x00000008135b7824 */ /* 0x000fe200078e0212 */
[----:B------:R-:W-:Y:S01]  /*7c00*/  SHF.L.U32 R102, R192, 0x1f, RZ ;  /* 0x0000001fc0667819 */ /* 0x000fe200000006ff */
[----:B------:R-:W-:Y:S01]  /*7c10*/  BSSY B1, `(.L_x_1757) ;  /* 0x0000004000017945 */ /* 0x000fe20003800000 */
[----:B------:R-:W-:Y:S02]  /*7c20*/  SHF.R.S32.HI R99, RZ, 0x1f, R100 ;  /* 0x0000001fff637819 */ /* 0x000fe40000011464 */
[----:B------:R-:W0:Y:S02]  /*7c30*/  SYNCS.PHASECHK.TRANS64.TRYWAIT P3, [R91+URZ+0x28890], R102 ;  /* 0x028890665b0075a7 */ /* 0x000e24000806017f */
[----:B0-----:R-:W-:Y:S05]  /*7c40*/  @!P3 BRA `(.L_x_1758) ;  /* 0x000001f000c0b947 */ /* 0x001fea0003800000 */
.L_x_2120:
[----:B------:R-:W-:Y:S05]  /*7c50*/  BSYNC B1 ;  /* 0x0000000000017941 */ /* 0x000fea0003800000 */
.L_x_1757:
        /* <DEDUP_REMOVED lines=19> */
[C---:B------:R-:W-:Y:S01]  /*7d90*/  LEA R44, P3, R12.reuse, UR4, 0x1 ;  /* 0x000000040c2c7c11 */ /* 0x040fe2000f8608ff */
[----:B------:R-:W-:Y:S01]  /*7da0*/  IMAD.IADD R47, R97, 0x1, -R188 ;  /* 0x00000001612f7824 */ /* 0x000fe200078e0abc */
[----:B------:R-:W-:Y:S02]  /*7db0*/  UMOV UR4, 0xffffffff ;  /* 0xffffffff00047882 */ /* 0x000fe40000000000 */
[----:B------:R-:W-:Y:S02]  /*7dc0*/  LEA.HI.X R46, R12, UR5, R15, 0x1, P3 ;  /* 0x000000050c2e7c11 */ /* 0x000fe400098f0c0f */
[----:B------:R-:W-:Y:S01]  /*7dd0*/  ISETP.GE.AND P3, PT, R47, 0x1, PT ;  /* 0x000000012f00780c */ /* 0x000fe20003f66270 */
[----:B------:R-:W-:-:S12]  /*7de0*/  BRA.DIV UR4, `(.L_x_1759) ;  /* 0x000001f2046c7947 */ /* 0x000fd8000b800000 */
[----:B------:R1:W2:Y:S04]  /*7df0*/  SHFL.IDX PT, R45, R46, RZ, 0x181f ;  /* 0x00181fff2e2d7589 */ /* 0x0002a800000e0000 */
[----:B------:R1:W3:Y:S02]  /*7e00*/  SHFL.IDX PT, R14, R44, RZ, 0x181f ;  /* 0x00181fff2c0e7589 */ /* 0x0002e400000e0000 */
.L_x_2124:
        /* <DEDUP_REMOVED lines=13> */
.L_x_1761:
[----:B------:R-:W-:Y:S05]  /*7ee0*/  BSYNC B1 ;  /* 0x0000000000017941 */ /* 0x000fea0003800000 */
.L_x_1760:
[----:B------:R-:W-:-:S03]  /*7ef0*/  UMOV UR4, 0xffffffff ;  /* 0xffffffff00047882 */ /* 0x000fc60000000000 */
[----:B------:R-:W-:Y:S05]  /*7f00*/  BRA.DIV UR4, `(.L_x_1762) ;  /* 0x000001f2046c7947 */ /* 0x000fea000b800000 */
[----:B--2---:R2:W0:Y:S04]  /*7f10*/  SHFL.IDX PT, R45, R46, 0x1, 0x181f ;  /* 0x00381f002e2d7f89 */ /* 0x00442800000e0000 */
[----:B---34-:R2:W3:Y:S02]  /*7f20*/  SHFL.IDX PT, R14, R44, 0x1, 0x181f ;  /* 0x00381f002c0e7f89 */ /* 0x0184e400000e0000 */
.L_x_2128:
        /* <DEDUP_REMOVED lines=14> */
.L_x_1764:
[----:B------:R-:W-:Y:S05]  /*8010*/  BSYNC B1 ;  /* 0x0000000000017941 */ /* 0x000fea0003800000 */
.L_x_1763:
[----:B------:R-:W-:-:S03]  /*8020*/  UMOV UR4, 0xffffffff ;  /* 0xffffffff00047882 */ /* 0x000fc60000000000 */
[----:B------:R-:W-:Y:S05]  /*8030*/  BRA.DIV UR4, `(.L_x_1765) ;  /* 0x000001f204687947 */ /* 0x000fea000b800000 */
[----:B0-----:R0:W0:Y:S04]  /*8040*/  SHFL.IDX PT, R45, R46, 0x2, 0x181f ;  /* 0x00581f002e2d7f89 */ /* 0x00102800000e0000 */
[----:B---34-:R3:W4:Y:S02]  /*8050*/  SHFL.IDX PT, R14, R44, 0x2, 0x181f ;  /* 0x00581f002c0e7f89 */ /* 0x01872400000e0000 */
.L_x_2132:
        /* <DEDUP_REMOVED lines=14> */
.L_x_1767:
[----:B------:R-:W-:Y:S05]  /*8140*/  BSYNC B1 ;  /* 0x0000000000017941 */ /* 0x000fea0003800000 */
.L_x_1766:
[----:B------:R-:W-:-:S03]  /*8150*/  UMOV UR4, 0xffffffff ;  /* 0xffffffff00047882 */ /* 0x000fc60000000000 */
[----:B------:R-:W-:Y:S05]  /*8160*/  BRA.DIV UR4, `(.L_x_1768) ;  /* 0x000001f204647947 */ /* 0x000fea000b800000 */
[----:B0-----:R0:W0:Y:S04]  /*8170*/  SHFL.IDX PT, R45, R46, 0x3, 0x181f ;  /* 0x00781f002e2d7f89 */ /* 0x00102800000e0000 */
[----:B----4-:R4:W0:Y:S02]  /*8180*/  SHFL.IDX PT, R14, R44, 0x3, 0x181f ;  /* 0x00781f002c0e7f89 */ /* 0x01082400000e0000 */
.L_x_2136:
        /* <DEDUP_REMOVED lines=13> */
.L_x_1726:
[----:B------:R-:W-:Y:S05]  /*8260*/  BSYNC B0 ;  /* 0x0000000000007941 */ /* 0x000fea0003800000 */
.L_x_1684:
[----:B------:R-:W5:Y:S01]  /*8270*/  S2R R11, SR_TID.X ;  /* 0x00000000000b7919 */ /* 0x000f620000002100 */
[----:B------:R-:W-:Y:S01]  /*8280*/  @!PT LDS RZ, [RZ] ;  /* 0x00000000fffff984 */ /* 0x000fe20000000800 */
[----:B------:R-:W-:Y:S01]  /*8290*/  @!PT LDS RZ, [RZ] ;  /* 0x00000000fffff984 */ /* 0x000fe20000000800 */
[----:B------:R-:W-:Y:S01]  /*82a0*/  @!PT LDS RZ, [RZ] ;  /* 0x00000000fffff984 */ /* 0x000fe20000000800 */
[----:B------:R-:W-:Y:S01]  /*82b0*/  @!PT LDS RZ, [RZ] ;  /* 0x00000000fffff984 */ /* 0x000fe20000000800 */
[----:B------:R2:W-:Y:S06]  /*82c0*/  MEMBAR.ALL.CTA ;  /* 0x0000000000007992 */ /* 0x0005ec0000008000 */
[----:B--2---:R-:W2:Y:S01]  /*82d0*/  FENCE.VIEW.ASYNC.S ;  /* 0x00000000000073c6 */ /* 0x004ea20000000000 */
[----:B------:R-:W-:Y:S05]  /*82e0*/  WARPSYNC.ALL ;  /* 0x0000000000007948 */ /* 0x000fea0003800000 */
[----:B------:R-:W-:Y:S01]  /*82f0*/  BSSY B0, `(.L_x_1769) ;  /* 0x0000009000007945 */ /* 0x000fe20003800000 */
[----:B-----5:R-:W-:Y:S01]  /*8300*/  LOP3.LUT R11, R11, 0x7f, RZ, 0xc0, !PT ;  /* 0x0000007f0b0b7812 */ /* 0x020fe200078ec0ff */
[----:B--2---:R2:W-:Y:S03]  /*8310*/  BAR.SYNC.DEFER_BLOCKING R94, 0x80 ;  /* 0x0002005e0000751d */ /* 0x0045e60000010000 */
[----:B------:R-:W-:-:S13]  /*8320*/  ISETP.NE.AND P3, PT, R11, RZ, PT ;  /* 0x000000ff0b00720c */ /* 0x000fda0003f65270 */
[----:B------:R-:W-:-:S05]  /*8330*/  @!P3 VIADD R11, R91, 0x288a0 ;  /* 0x000288a05b0bb836 */ /* 0x000fca0000000000 */
[----:B------:R-:W-:-:S04]  /*8340*/  @!P3 PRMT R11, RZ, 0x654, R11 ;  /* 0x00000654ff0bb816 */ /* 0x000fc8000000000b */
[----:B------:R2:W-:Y:S01]  /*8350*/  @!P3 SYNCS.ARRIVE.TRANS64.RED.A1T0 RZ, [R11+URZ], RZ ;  /* 0x000000ff0bffb9a7 */ /* 0x0005e2000810043f */
[----:B------:R-:W-:Y:S05]  /*8360*/  @!P5 BRA `(.L_x_1770) ;  /* 0x000000000004d947 */ /* 0x000fea0003800000 */
[----:B------:R-:W-:Y:S01]  /*8370*/  BPT.TRAP 0x1 ;  /* 0x000000040000795c */ /* 0x000fe20000300000 */
.L_x_1770:
[----:B------:R-:W-:Y:S05]  /*8380*/  BSYNC B0 ;  /* 0x0000000000007941 */ /* 0x000fea0003800000 */
.L_x_1769:
[----:B------:R-:W5:Y:S01]  /*8390*/  SYNCS.PHASECHK.TRANS64.TRYWAIT P4, [R91+URZ+0x288b0], R102 ;  /* 0x0288b0665b0075a7 */ /* 0x000f62000808017f */
[----:B------:R-:W-:Y:S01]  /*83a0*/  ULDC UR41, c[0x0][0x2f4] ;  /* 0x0000bd0000297ab9 */ /* 0x000fe20000000800 */
[----:B------:R-:W-:Y:S04]  /*83b0*/  BSSY B0, `(.L_x_1771) ;  /* 0x0000002000007945 */ /* 0x000fe80003800000 */
[----:B-----5:R-:W-:Y:S05]  /*83c0*/  @!P4 BRA `(.L_x_1772) ;  /* 0x000001f00014c947 */ /* 0x020fea0003800000 */
.L_x_2137:
[----:B------:R-:W-:Y:S05]  /*83d0*/  BSYNC B0 ;  /* 0x0000000000007941 */ /* 0x000fea0003800000 */
.L_x_1771:
[----:B------:R-:W-:Y:S01]  /*83e0*/  ULDC.64 UR4, c[0x0][0x328] ;  /* 0x0000ca0000047ab9 */ /* 0x000fe20000000a00 */
[----:B------:R-:W-:Y:S01]  /*83f0*/  IMAD.IADD R97, R97, 0x1, -R188 ;  /* 0x0000000161617824 */ /* 0x000fe200078e0abc */
[----:B------:R-:W-:Y:S01]  /*8400*/  BSSY B0, `(.L_x_1773) ;  /* 0x0000020000007945 */ /* 0x000fe20003800000 */
[----:B------:R-:W-:Y:S02]  /*8410*/  IMAD R99, R99, UR4, RZ ;  /* 0x0000000463637c24 */ /* 0x000fe4000f8e02ff */
[----:B0---4-:R-:W-:-:S04]  /*8420*/  IMAD.WIDE.U32 R12, R100, UR4, RZ ;  /* 0x00000004640c7c25 */ /* 0x011fc8000f8e00ff */
[----:B------:R-:W-:Y:S01]  /*8430*/  IMAD R99, R100, UR5, R99 ;  /* 0x0000000564637c24 */ /* 0x000fe2000f8e0263 */
[----:B------:R-:W-:Y:S02]  /*8440*/  ULDC.64 UR4, c[0x0][0x338] ;  /* 0x0000ce0000047ab9 */ /* 0x000fe40000000a00 */
[----:B------:R-:W-:Y:S02]  /*8450*/  IMAD R98, R98, UR4, RZ ;  /* 0x0000000462627c24 */ /* 0x000fe4000f8e02ff */
[----:B------:R-:W-:Y:S02]  /*8460*/  IMAD.IADD R13, R13, 0x1, R99 ;  /* 0x000000010d0d7824 */ /* 0x000fe400078e0263 */
[C---:B--2---:R-:W-:Y:S02]  /*8470*/  IMAD R11, R101.reuse, UR5, R98 ;  /* 0x00000005650b7c24 */ /* 0x044fe4000f8e0262 */
        /* <DEDUP_REMOVED lines=8> */
[----:B------:R-:W-:-:S04]  /*8500*/  LEA R48, P4, R12, UR4, 0x1 ;  /* 0x000000040c307c11 */ /* 0x000fc8000f8808ff */
[----:B------:R-:W-:Y:S01]  /*8510*/  LEA.HI.X R11, R12, UR5, R11, 0x1, P4 ;  /* 0x000000050c0b7c11 */ /* 0x000fe2000a0f0c0b */
[----:B-1----:R0:W1:Y:S01]  /*8520*/  SHFL.IDX PT, R47, R48, RZ, 0x181f ;  /* 0x00181fff302f7589 */ /* 0x00206200000e0000 */
[----:B------:R-:W-:-:S03]  /*8530*/  ISETP.GE.AND P4, PT, R97, 0x1, PT ;  /* 0x000000016100780c */ /* 0x000fc60003f86270 */
[----:B------:R0:W2:Y:S10]  /*8540*/  SHFL.IDX PT, R13, R11, RZ, 0x181f ;  /* 0x00181fff0b0d7589 */ /* 0x0000b400000e0000 */
[----:B0-----:R-:W-:Y:S05]  /*8550*/  @!P4 BRA `(.L_x_1774) ;  /* 0x000000000028c947 */ /* 0x001fea0003800000 */
[----:B------:R-:W-:-:S13]  /*8560*/  ISETP.GE.AND P4, PT, R16, UR41, PT ;  /* 0x0000002910007c0c */ /* 0x000fda000bf86270 */
[----:B-1-3--:R-:W-:-:S04]  /*8570*/  @!P4 LEA R44, P5, R16, R47, 0x1 ;  /* 0x0000002f102cc211 */ /* 0x00afc800078a08ff */
[----:B--2---:R-:W-:Y:S02]  /*8580*/  @!P4 LEA.HI.X R45, R16, R13, R17, 0x1, P5 ;  /* 0x0000000d102dc211 */ /* 0x004fe400028f0c11 */
[----:B------:R-:W-:-:S13]  /*8590*/  ISETP.GE.AND P5, PT, R2, UR41, PT ;  /* 0x0000002902007c0c */ /* 0x000fda000bfa6270 */
[----:B------:R-:W-:-:S04]  /*85a0*/  @!P5 LEA R46, P6, R2, R47, 0x1 ;  /* 0x0000002f022ed211 */ /* 0x000fc800078c08ff */
[----:B------:R-:W-:Y:S02]  /*85b0*/  @!P5 LEA.HI.X R47, R2, R13, R185, 0x1, P6 ;  /* 0x0000000d022fd211 */ /* 0x000fe400030f0cb9 */
[----:B------:R-:W0:Y:S04]  /*85c0*/  @!P4 LDS.128 R12, [R93+0x400] ;  /* 0x000400005d0cc984 */ /* 0x000e280000000c00 */
[----:B0-----:R-:W-:Y:S04]  /*85d0*/  @!P4 ST.E.128 desc[UR54][R44.64], R12 ;  /* 0x0000000c2c00c985 */ /* 0x001fe8000c101d36 */
[----:B------:R-:W0:Y:S04]  /*85e0*/  @!P5 LDS.128 R12, [R93+0x4400] ;  /* 0x004400005d0cd984 */ /* 0x000e280000000c00 */
[----:B0-----:R0:W-:Y:S02]  /*85f0*/  @!P5 ST.E.128 desc[UR54][R46.64], R12 ;  /* 0x0000000c2e00d985 */ /* 0x0011e4000c101d36 */
.L_x_1774:
[----:B------:R-:W-:Y:S05]  /*8600*/  BSYNC B0 ;  /* 0x0000000000007941 */ /* 0x000fea0003800000 */
.L_x_1773:
[----:B------:R-:W-:Y:S01]  /*8610*/  ISETP.GE.AND P4, PT, R97, 0x21, PT ;  /* 0x000000216100780c */ /* 0x000fe20003f86270 */
[----:B0-2---:R0:W2:Y:S01]  /*8620*/  SHFL.IDX PT, R13, R11, 0x1, 0x181f ;  /* 0x00381f000b0d7f89 */ /* 0x0050a200000e0000 */
[----:B------:R-:W-:Y:S03]  /*8630*/  BSSY B0, `(.L_x_1775) ;  /* 0x000000d000007945 */ /* 0x000fe60003800000 */
[----:B-1----:R0:W1:Y:S08]  /*8640*/  SHFL.IDX PT, R47, R48, 0x1, 0x181f ;  /* 0x00381f00302f7f89 */ /* 0x00207000000e0000 */
        /* <DEDUP_REMOVED lines=11> */
.L_x_1776:
[----:B------:R-:W-:Y:S05]  /*8700*/  BSYNC B0 ;  /* 0x0000000000007941 */ /* 0x000fea0003800000 */
.L_x_1775:
        /* <DEDUP_REMOVED lines=15> */
.L_x_1778:
[----:B------:R-:W-:Y:S05]  /*8800*/  BSYNC B0 ;  /* 0x0000000000007941 */ /* 0x000fea0003800000 */
.L_x_1777:
[----:B------:R-:W-:Y:S01]  /*8810*/  ISETP.GE.AND P4, PT, R97, 0x61, PT ;  /* 0x000000616100780c */ /* 0x000fe20003f86270 */
[----:B------:R-:W4:Y:S01]  /*8820*/  SHFL.IDX PT, R11, R11, 0x3, 0x181f ;  /* 0x00781f000b0b7f89 */ /* 0x000f2200000e0000 */
[----:B------:R-:W-:Y:S03]  /*8830*/  BSSY B0, `(.L_x_1779) ;  /* 0x000000d000007945 */ /* 0x000fe60003800000 */
[----:B01----:R0:W1:Y:S08]  /*8840*/  SHFL.IDX PT, R47, R48, 0x3, 0x181f ;  /* 0x00781f00302f7f89 */ /* 0x00307000000e0000 */
[----:B0-----:R-:W-:Y:S05]  /*8850*/  @!P4 BRA `(.L_x_1780) ;  /* 0x000000000028c947 */ /* 0x001fea0003800000 */
[----:B------:R-:W-:-:S13]  /*8860*/  ISETP.GE.AND P4, PT, R16, UR41, PT ;  /* 0x0000002910007c0c */ /* 0x000fda000bf86270 */
[----:B--2---:R-:W0:Y:S01]  /*8870*/  @!P4 LDS.128 R12, [R93+0x3400] ;  /* 0x003400005d0cc984 */ /* 0x004e220000000c00 */
[----:B-1-3--:R-:W-:-:S04]  /*8880*/  @!P4 LEA R44, P5, R16, R47, 0x1 ;  /* 0x0000002f102cc211 */ /* 0x00afc800078a08ff */
[----:B----4-:R-:W-:Y:S02]  /*8890*/  @!P4 LEA.HI.X R45, R16, R11, R17, 0x1, P5 ;  /* 0x0000000b102dc211 */ /* 0x010fe400028f0c11 */
[----:B------:R-:W-:-:S13]  /*88a0*/  ISETP.GE.AND P5, PT, R2, UR41, PT ;  /* 0x0000002902007c0c */ /* 0x000fda000bfa6270 */
[----:B------:R-:W-:-:S04]  /*88b0*/  @!P5 LEA R46, P6, R2, R47, 0x1 ;  /* 0x0000002f022ed211 */ /* 0x000fc800078c08ff */
[----:B------:R-:W-:Y:S01]  /*88c0*/  @!P5 LEA.HI.X R47, R2, R11, R185, 0x1, P6 ;  /* 0x0000000b022fd211 */ /* 0x000fe200030f0cb9 */
[----:B0-----:R-:W-:Y:S04]  /*88d0*/  @!P4 ST.E.128 desc[UR54][R44.64], R12 ;  /* 0x0000000c2c00c985 */ /* 0x001fe8000c101d36 */
[----:B------:R-:W0:Y:S04]  /*88e0*/  @!P5 LDS.128 R12, [R93+0x7400] ;  /* 0x007400005d0cd984 */ /* 0x000e280000000c00 */
[----:B0-----:R0:W-:Y:S02]  /*88f0*/  @!P5 ST.E.128 desc[UR54][R46.64], R12 ;  /* 0x0000000c2e00d985 */ /* 0x0011e4000c101d36 */
.L_x_1780:
[----:B------:R-:W-:Y:S05]  /*8900*/  BSYNC B0 ;  /* 0x0000000000007941 */ /* 0x000fea0003800000 */
.L_x_1779:
        /* <DEDUP_REMOVED lines=22> */
.L_x_1679:
[----:B------:R-:W0:Y:S01]  /*8a70*/  LDC R0, c[0x0][0x448] ;  /* 0x00011200ff007b82 */ /* 0x000e220000000800 */
[----:B------:R-:W-:-:S07]  /*8a80*/  IADD3 R5, R190, 0x1, -R189 ;  /* 0x00000001be057810 */ /* 0x000fce0007ffe8bd */
[----:B------:R-:W4:Y:S01]  /*8a90*/  LDC.64 R6, c[0x0][0x9e0] ;  /* 0x00027800ff067b82 */ /* 0x000f220000000a00 */
[----:B0-----:R-:W-:Y:S01]  /*8aa0*/  ISETP.NE.AND P1, PT, R0, 0x1, PT ;  /* 0x000000010000780c */ /* 0x001fe20003f25270 */
[----:B------:R-:W-:Y:S01]  /*8ab0*/  VIADD R0, R193, 0x7f ;  /* 0x0000007fc1007836 */ /* 0x000fe20000000000 */
[----:B----4-:R-:W-:-:S11]  /*8ac0*/  ISETP.GE.AND P2, PT, R7, 0x1, PT ;  /* 0x000000010700780c */ /* 0x010fd60003f46270 */
[----:B------:R-:W0:Y:S08]  /*8ad0*/  @P1 LDC R3, c[0x0][0x44c] ;  /* 0x00011300ff031b82 */ /* 0x000e300000000800 */
[----:B------:R-:W4:Y:S01]  /*8ae0*/  @P1 LDC R4, c[0x0][0x450] ;  /* 0x00011400ff041b82 */ /* 0x000f220000000800 */
[----:B0-----:R-:W-:-:S05]  /*8af0*/  @P1 IMAD.HI.U32 R3, R0, R3, RZ ;  /* 0x0000000300031227 */ /* 0x001fca00078e00ff */
[----:B----4-:R-:W-:-:S05]  /*8b00*/  @P1 SHF.R.U32.HI R0, RZ, R4, R3 ;  /* 0x00000004ff001219 */ /* 0x010fca0000011603 */
[----:B------:R-:W-:Y:S01]  /*8b10*/  IMAD.IADD R5, R5, 0x1, R0 ;  /* 0x0000000105057824 */ /* 0x000fe200078e0200 */
[----:B------:R-:W-:Y:S06]  /*8b20*/  @P0 BRA `(.L_x_1782) ;  /* 0x00000000000c0947 */ /* 0x000fec0003800000 */
[----:B------:R-:W0:Y:S01]  /*8b30*/  FENCE.VIEW.ASYNC.G ;  /* 0x00000000000073c6 */ /* 0x000e220000000100 */
[----:B------:R-:W-:Y:S05]  /*8b40*/  WARPSYNC.ALL ;  /* 0x0000000000007948 */ /* 0x000fea0003800000 */
[----:B0-----:R-:W-:Y:S06]  /*8b50*/  BAR.ARV 0xc, 0x180 ;  /* 0x0306000000007b1d */ /* 0x001fec0000002000 */
.L_x_1782:
        /* <DEDUP_REMOVED lines=13> */
.L_x_1785:
[----:B------:R-:W-:-:S13]  /*8c30*/  ISETP.NE.AND P0, PT, R7, 0x1, PT ;  /* 0x000000010700780c */ /* 0x000fda0003f05270 */
[----:B------:R-:W0:Y:S02]  /*8c40*/  @P0 LDC.64 R4, c[0x0][0x9e8] ;  /* 0x00027a00ff040b82 */ /* 0x000e240000000a00 */
[----:B0-----:R-:W-:-:S05]  /*8c50*/  @P0 IMAD.HI.U32 R4, R3, R4, RZ ;  /* 0x0000000403040227 */ /* 0x001fca00078e00ff */
[----:B------:R-:W-:-:S07]  /*8c60*/  @P0 SHF.R.U32.HI R3, RZ, R5, R4 ;  /* 0x00000005ff030219 */ /* 0x000fce0000011604 */
.L_x_1786:
[----:B------:R-:W-:Y:S05]  /*8c70*/  BSYNC B0 ;  /* 0x0000000000007941 */ /* 0x000fea0003800000 */
.L_x_1784:
[----:B------:R-:W-:-:S05]  /*8c80*/  IMAD R3, R3, R7, R7 ;  /* 0x0000000703037224 */ /* 0x000fca00078e0207 */
[----:B------:R-:W-:-:S07]  /*8c90*/  VIMNMX R0, R0, R3, PT ;  /* 0x0000000300007248 */ /* 0x000fce0003fe0100 */
.L_x_1783:
[----:B------:R-:W0:Y:S01]  /*8ca0*/  @P1 LDC R4, c[0x0][0x44c] ;  /* 0x00011300ff041b82 */ /* 0x000e220000000800 */
[----:B------:R-:W-:Y:S01]  /*8cb0*/  VIADD R0, R0, 0x7f ;  /* 0x0000007f00007836 */ /* 0x000fe20000000000 */
[----:B------:R-:W-:-:S04]  /*8cc0*/  ULDC UR4, c[0x0][0x9dc] ;  /* 0x0002770000047ab9 */ /* 0x000fc80000000800 */
[----:B------:R-:W-:Y:S02]  /*8cd0*/  SHF.R.S32.HI R3, RZ, 0x1f, R0 ;  /* 0x0000001fff037819 */ /* 0x000fe40000011400 */
[----:B------:R-:W4:Y:S02]  /*8ce0*/  @P1 LDC R6, c[0x0][0x450] ;  /* 0x00011400ff061b82 */ /* 0x000f240000000800 */
[----:B------:R-:W-:-:S04]  /*8cf0*/  LEA.HI R3, R3, R0, RZ, 0x7 ;  /* 0x0000000003037211 */ /* 0x000fc800078f38ff */
[----:B------:R-:W-:-:S04]  /*8d00*/  SHF.R.S32.HI R3, RZ, 0x7, R3 ;  /* 0x00000007ff037819 */ /* 0x000fc80000011403 */
[----:B------:R-:W-:Y:S01]  /*8d10*/  VIMNMX R89, R96, R3, PT ;  /* 0x0000000360597248 */ /* 0x000fe20003fe0100 */
[----:B0-----:R-:W-:-:S04]  /*8d20*/  @P1 IMAD.HI.U32 R5, R193, R4, RZ ;  /* 0x00000004c1051227 */ /* 0x001fc800078e00ff */
[----:B------:R-:W-:Y:S01]  /*8d30*/  IMAD.MOV.U32 R4, RZ, RZ, R193 ;  /* 0x000000ffff047224 */ /* 0x000fe200078e00c1 */
[----:B----4-:R-:W-:-:S05]  /*8d40*/  @P1 SHF.R.U32.HI R4, RZ, R6, R5 ;  /* 0x00000006ff041219 */ /* 0x010fca0000011605 */
        /* <DEDUP_REMOVED lines=13> */
.L_x_1789:
[----:B------:R-:W-:-:S13]  /*8e20*/  ISETP.NE.AND P0, PT, R7, 0x1, PT ;  /* 0x000000010700780c */ /* 0x000fda0003f05270 */
[----:B------:R-:W0:Y:S02]  /*8e30*/  @P0 LDC.64 R8, c[0x0][0x9e8] ;  /* 0x00027a00ff080b82 */ /* 0x000e240000000a00 */
[----:B0-----:R-:W-:-:S05]  /*8e40*/  @P0 IMAD.HI.U32 R6, R0, R8, RZ ;  /* 0x0000000800060227 */ /* 0x001fca00078e00ff */
[----:B------:R-:W-:-:S07]  /*8e50*/  @P0 SHF.R.U32.HI R0, RZ, R9, R6 ;  /* 0x00000009ff000219 */ /* 0x000fce0000011606 */
.L_x_1790:
[----:B------:R-:W-:Y:S05]  /*8e60*/  BSYNC B0 ;  /* 0x0000000000007941 */ /* 0x000fea0003800000 */
.L_x_1788:
[----:B------:R-:W-:-:S05]  /*8e70*/  IMAD R3, R0, R7, RZ ;  /* 0x0000000700037224 */ /* 0x000fca00078e02ff */
[----:B------:R-:W-:-:S07]  /*8e80*/  VIMNMX R4, R4, R3, !PT ;  /* 0x0000000304047248 */ /* 0x000fce0007fe0100 */
.L_x_1787:
[----:B------:R-:W-:Y:S01]  /*8e90*/  SHF.R.S32.HI R5, RZ, 0x1f, R4 ;  /* 0x0000001fff057819 */ /* 0x000fe20000011404 */
[----:B------:R-:W-:Y:S01]  /*8ea0*/  IMAD.MOV.U32 R3, RZ, RZ, RZ ;  /* 0x000000ffff037224 */ /* 0x000fe200078e00ff */
[----:B------:R-:W-:Y:S01]  /*8eb0*/  PLOP3.LUT P0, PT, PT, PT, PT, 0x80, 0x0 ;  /* 0x000000000000781c */ /* 0x000fe20003f0f070 */
[----:B------:R-:W-:Y:S01]  /*8ec0*/  IMAD.MOV.U32 R0, RZ, RZ, RZ ;  /* 0x000000ffff007224 */ /* 0x000fe200078e00ff */
[----:B------:R-:W-:Y:S02]  /*8ed0*/  LEA.HI R5, R5, R4, RZ, 0x7 ;  /* 0x0000000405057211 */ /* 0x000fe400078f38ff */
[----:B------:R-:W-:Y:S02]  /*8ee0*/  CS2R R150, SRZ ;  /* 0x0000000000967805 */ /* 0x000fe4000001ff00 */
[----:B------:R-:W-:Y:S02]  /*8ef0*/  CS2R R148, SRZ ;  /* 0x0000000000947805 */ /* 0x000fe4000001ff00 */
[----:B------:R-:W-:-:S02]  /*8f00*/  CS2R R146, SRZ ;  /* 0x0000000000927805 */ /* 0x000fc4000001ff00 */
[----:B------:R-:W-:Y:S02]  /*8f10*/  SHF.R.S32.HI R5, RZ, 0x7, R5 ;  /* 0x00000007ff057819 */ /* 0x000fe40000011405 */
[----:B------:R-:W-:Y:S02]  /*8f20*/  CS2R R144, SRZ ;  /* 0x0000000000907805 */ /* 0x000fe4000001ff00 */
[----:B------:R-:W-:Y:S01]  /*8f30*/  CS2R R34, SRZ ;  /* 0x0000000000227805 */ /* 0x000fe2000001ff00 */
[----:B------:R-:W-:Y:S01]  /*8f40*/  IMAD.MOV.U32 R142, RZ, RZ, RZ ;  /* 0x000000ffff8e7224 */ /* 0x000fe200078e00ff */
[----:B------:R-:W-:Y:S01]  /*8f50*/  VIMNMX R198, RZ, R5, !PT ;  /* 0x00000005ffc67248 */ /* 0x000fe20007fe0100 */
[----:B------:R-:W-:Y:S01]  /*8f60*/  IMAD.MOV.U32 R141, RZ, RZ, RZ ;  /* 0x000000ffff8d7224 */ /* 0x000fe200078e00ff */
[----:B------:R-:W-:Y:S01]  /*8f70*/  CS2R R32, SRZ ;  /* 0x0000000000207805 */ /* 0x000fe2000001ff00 */
[----:B------:R-:W-:Y:S01]  /*8f80*/  IMAD.MOV.U32 R138, RZ, RZ, RZ ;  /* 0x000000ffff8a7224 */ /* 0x000fe200078e00ff */
[----:B------:R-:W-:Y:S01]  /*8f90*/  ISETP.GT.AND P1, PT, R89, R198, PT ;  /* 0x000000c65900720c */ /* 0x000fe20003f24270 */
[----:B------:R-:W-:Y:S01]  /*8fa0*/  IMAD.MOV.U32 R137, RZ, RZ, RZ ;  /* 0x000000ffff897224 */ /* 0x000fe200078e00ff */
[----:B------:R-:W-:Y:S01]  /*8fb0*/  CS2R R30, SRZ ;  /* 0x00000000001e7805 */ /* 0x000fe2000001ff00 */
[----:B------:R-:W-:Y:S01]  /*8fc0*/  IMAD.MOV.U32 R134, RZ, RZ, RZ ;  /* 0x000000ffff867224 */ /* 0x000fe200078e00ff */
[----:B------:R-:W-:Y:S01]  /*8fd0*/  CS2R R130, SRZ ;  /* 0x0000000000827805 */ /* 0x000fe2000001ff00 */
[----:B------:R-:W-:Y:S01]  /*8fe0*/  IMAD.MOV.U32 R133, RZ, RZ, RZ ;  /* 0x000000ffff857224 */ /* 0x000fe200078e00ff */
        /* <DEDUP_REMOVED lines=11> */
[----:B---3--:R-:W-:Y:S02]  /*90a0*/  CS2R R106, SRZ ;  /* 0x00000000006a7805 */ /* 0x008fe4000001ff00 */
[----:B------:R-:W-:-:S02]  /*90b0*/  CS2R R104, SRZ ;  /* 0x0000000000687805 */ /* 0x000fc4000001ff00 */
[----:B------:R-:W-:Y:S02]  /*90c0*/  CS2R R102, SRZ ;  /* 0x0000000000667805 */ /* 0x000fe4000001ff00 */
[----:B------:R-:W-:Y:S02]  /*90d0*/  CS2R R100, SRZ ;  /* 0x0000000000647805 */ /* 0x000fe4000001ff00 */
[----:B------:R-:W-:Y:S02]  /*90e0*/  CS2R R98, SRZ ;  /* 0x0000000000627805 */ /* 0x000fe4000001ff00 */
[----:B------:R-:W-:Y:S02]  /*90f0*/  CS2R R96, SRZ ;  /* 0x0000000000607805 */ /* 0x000fe4000001ff00 */
[----:B------:R-:W-:Y:S01]  /*9100*/  CS2R R36, SRZ ;  /* 0x0000000000247805 */ /* 0x000fe2000001ff00 */
[----:B------:R-:W-:Y:S01]  /*9110*/  IMAD.MOV.U32 R93, RZ, RZ, RZ ;  /* 0x000000ffff5d7224 */ /* 0x000fe200078e00ff */
[----:B------:R-:W-:-:S02]  /*9120*/  CS2R R6, SRZ ;  /* 0x0000000000067805 */ /* 0x000fc4000001ff00 */
[----:B------:R-:W-:Y:S01]  /*9130*/  CS2R R90, SRZ ;  /* 0x00000000005a7805 */ /* 0x000fe2000001ff00 */
[----:B------:R-:W-:Y:S01]  /*9140*/  IMAD.MOV.U32 R88, RZ, RZ, RZ ;  /* 0x000000ffff587224 */ /* 0x000fe200078e00ff */
[----:B------:R-:W-:Y:S06]  /*9150*/  @!P1 BRA `(.L_x_1791) ;  /* 0x00000140001c9947 */ /* 0x000fec0003800000 */
[----:B------:R-:W-:-:S03]  /*9160*/  UMOV UR4, 0xffffffff ;  /* 0xffffffff00047882 */ /* 0x000fc60000000000 */
[----:B------:R-:W-:Y:S05]  /*9170*/  BRA.DIV UR4, `(.L_x_1792) ;  /* 0x000001e204bc7947 */ /* 0x000fea000b800000 */
[----:B------:R0:W3:Y:S02]  /*9180*/  SHFL.IDX PT, R194, R218, RZ, 0x1f ;  /* 0x00001fffdac27589 */ /* 0x0000e400000e0000 */
.L_x_2140:
[----:B---3--:R-:W-:-:S04]  /*9190*/  LEA.HI R0, R194, R194, RZ, 0x1 ;  /* 0x000000c2c2007211 */ /* 0x008fc800078f08ff */
[----:B------:R-:W-:Y:S02]  /*91a0*/  LOP3.LUT R3, R0, 0x1e, RZ, 0xc0, !PT ;  /* 0x0000001e00037812 */ /* 0x000fe400078ec0ff */
[----:B------:R-:W-:-:S03]  /*91b0*/  MOV R0, UR40 ;  /* 0x0000002800007c02 */ /* 0x000fc60008000f00 */
[----:B------:R-:W-:Y:S01]  /*91c0*/  IMAD.IADD R3, R194, 0x1, -R3 ;  /* 0x00000001c2037824 */ /* 0x000fe200078e0a03 */
[----:B------:R-:W-:-:S04]  /*91d0*/  LOP3.LUT P0, RZ, R0, 0x3ff, RZ, 0xc0, !PT ;  /* 0x000003ff00ff7812 */ /* 0x000fc8000780c0ff */
[----:B------:R-:W-:Y:S02]  /*91e0*/  LEA R3, R3, UR40, 0xd ;  /* 0x0000002803037c11 */ /* 0x000fe4000f8e68ff */
[----:B------:R-:W-:Y:S02]  /*91f0*/  P2R R25, PR, RZ, 0x1 ;  /* 0x00000001ff197803 */ /* 0x000fe40000000000 */
[----:B------:R-:W-:-:S04]  /*9200*/  SHF.R.U32.HI R3, RZ, 0x4, R3 ;  /* 0x00000004ff037819 */ /* 0x000fc80000011603 */
[----:B------:R-:W-:Y:S01]  /*9210*/  LOP3.LUT R42, R3, 0x3fff, RZ, 0xc0, !PT ;  /* 0x00003fff032a7812 */ /* 0x000fe200078ec0ff */
[----:B------:R-:W-:Y:S06]  /*9220*/  @!P0 BRA `(.L_x_1793) ;  /* 0x0000000000408947 */ /* 0x000fec0003800000 */
[----:B------:R-:W-:Y:S01]  /*9230*/  MOV R0, 0x0 ;  /* 0x0000000000007802 */ /* 0x000fe20000000f00 */
[----:B------:R-:W-:Y:S01]  /*9240*/  ULDC.64 UR4, c[0x4][0x80] ;  /* 0x0100200000047ab9 */ /* 0x000fe20000000a00 */
[----:B------:R-:W-:Y:S01]  /*9250*/  ULDC.64 UR6, c[0x4][0x88] ;  /* 0x0100220000067ab9 */ /* 0x000fe20000000a00 */
[----:B------:R-:W-:Y:S01]  /*9260*/  IMAD.U32 R4, RZ, RZ, UR4 ;  /* 0x00000004ff047e24 */ /* 0x000fe2000f8e00ff */
[----:B------:R3:W4:Y:S01]  /*9270*/  LDC.64 R14, c[0x4][R0] ;  /* 0x01000000000e7b82 */ /* 0x0007220000000a00 */
        /* <DEDUP_REMOVED lines=8> */
[----:B--23--:R-:W-:-:S07]  /*9300*/  IMAD.MOV.U32 R13, RZ, RZ, RZ ;  /* 0x000000ffff0d7224 */ /* 0x00cfce00078e00ff */
[----:B------:R-:W-:-:S07]  /*9310*/  LEPC R20, `(.L_x_1793) ;  /* 0x000000001014794e */ /* 0x000fce0000000000 */
[----:B01--45:R-:W-:Y:S05]  /*9320*/  CALL.ABS.NOINC R14 ;  /* 0x000000000e007343 */ /* 0x033fea0003c00000 */
.L_x_1793:
[----:B------:R-:W-:Y:S02]  /*9330*/  ULDC UR4, c[0x0][0x3f4] ;  /* 0x0000fd0000047ab9 */ /* 0x000fe40000000800 */
[----:B------:R-:W-:-:S13]  /*9340*/  ISETP.LT.AND P0, PT, RZ, UR4, PT ;  /* 0x00000004ff007c0c */ /* 0x000fda000bf01270 */
[----:B------:R-:W-:Y:S05]  /*9350*/  @P0 BRA `(.L_x_1794) ;  /* 0x0000000000400947 */ /* 0x000fea0003800000 */
[----:B------:R-:W-:-:S04]  /*9360*/  ULEA.HI UR4, UR37, UR37, URZ, 0x1 ;  /* 0x0000002525047291 */ /* 0x000fc8000f8f083f */
[----:B------:R-:W-:-:S04]  /*9370*/  ULOP3.LUT UR4, UR4, 0xfffffffe, URZ, 0xc0, !UPT ;  /* 0xfffffffe04047892 */ /* 0x000fc8000f8ec03f */
[----:B------:R-:W-:-:S06]  /*9380*/  UIADD3 UR4, UR37, -UR4, URZ ;  /* 0x8000000425047290 */ /* 0x000fcc000fffe03f */
[----:B------:R-:W-:-:S05]  /*9390*/  IMAD.U32 R3, RZ, RZ, UR4 ;  /* 0x00000004ff037e24 */ /* 0x000fca000f8e00ff */
[----:B------:R-:W-:-:S04]  /*93a0*/  SHF.L.U32 R3, R3, 0x1f, RZ ;  /* 0x0000001f03037819 */ /* 0x000fc800000006ff */
[----:B------:R3:W4:Y:S03]  /*93b0*/  SYNCS.PHASECHK.TRANS64.TRYWAIT P0, [R18+URZ+0x28800], R3 ;  /* 0x02880003120075a7 */ /* 0x000726000800017f */
[----:B----4-:R-:W-:Y:S05]  /*93c0*/  @!P0 NANOSLEEP.SYNCS 0x989680 ;  /* 0x009896800000895d */ /* 0x010fea0003900000 */
[----:B------:R-:W4:Y:S01]  /*93d0*/  @!P0 SYNCS.PHASECHK.TRANS64 P0, [R18+URZ+0x28800], R3 ;  /* 0x02880003120085a7 */ /* 0x000f22000800007f */
[----:B------:R-:W-:Y:S04]  /*93e0*/  BSSY B0, `(.L_x_1795) ;  /* 0x0000006000007945 */ /* 0x000fe80003800000 */
[----:B----4-:R-:W-:Y:S05]  /*93f0*/  @P0 BRA `(.L_x_1796) ;  /* 0x0000000000100947 */ /* 0x010fea0003800000 */
.L_x_1797:
[----:B----4-:R4:W0:Y:S02]  /*9400*/  SYNCS.PHASECHK.TRANS64.TRYWAIT P0, [R18+URZ+0x28800], R3 ;  /* 0x02880003120075a7 */ /* 0x010824000800017f */
[----:B0-----:R-:W-:Y:S05]  /*9410*/  @!P0 NANOSLEEP.SYNCS 0x989680 ;  /* 0x009896800000895d */ /* 0x001fea0003900000 */
[----:B------:R-:W0:Y:S02]  /*9420*/  @!P0 SYNCS.PHASECHK.TRANS64 P0, [R18+URZ+0x28800], R3 ;  /* 0x02880003120085a7 */ /* 0x000e24000800007f */
[----:B0-----:R-:W-:Y:S05]  /*9430*/  @!P0 BRA `(.L_x_1797) ;  /* 0xfffffffc00f08947 */ /* 0x001fea000383ffff */
.L_x_1796:
[----:B------:R-:W-:Y:S05]  /*9440*/  BSYNC B0 ;  /* 0x0000000000007941 */ /* 0x000fea0003800000 */
.L_x_1795:
[----:B------:R-:W-:Y:S05]  /*9450*/  BRA `(.L_x_1798) ;  /* 0x0000005000f87947 */ /* 0x000fea0003800000 */
.L_x_1794:
[----:B------:R-:W-:Y:S01]  /*9460*/  ISETP.NE.AND P0, PT, R25, RZ, PT ;  /* 0x000000ff1900720c */ /* 0x000fe20003f05270 */
[----:B------:R-:W-:Y:S01]  /*9470*/  ULDC.64 UR4, c[0x0][0x3f8] ;  /* 0x0000fe0000047ab9 */ /* 0x000fe20000000a00 */
[----:B-----5:R-:W-:Y:S01]  /*9480*/  SHF.R.S32.HI R0, RZ, 0x1f, R24 ;  /* 0x0000001fff007819 */ /* 0x020fe20000011418 */
[----:B------:R-:W-:Y:S01]  /*9490*/  ULDC.64 UR6, c[0x0][0x408] ;  /* 0x0001020000067ab9 */ /* 0x000fe20000000a00 */
[----:B------:R-:W-:-:S04]  /*94a0*/  IMAD.WIDE.U32 R26, R24, UR4, RZ ;  /* 0x00000004181a7c25 */ /* 0x000fc8000f8e00ff */
[C---:B------:R-:W-:Y:S02]  /*94b0*/  IMAD R3, R0.reuse, UR4, RZ ;  /* 0x0000000400037c24 */ /* 0x040fe4000f8e02ff */
[----:B------:R-:W-:Y:S02]  /*94c0*/  IMAD R5, R0, UR6, RZ ;  /* 0x0000000600057c24 */ /* 0x000fe4000f8e02ff */
[C---:B------:R-:W-:Y:S02]  /*94d0*/  IMAD R3, R24.reuse, UR5, R3 ;  /* 0x0000000518037c24 */ /* 0x040fe4000f8e0203 */
[C---:B------:R-:W-:Y:S02]  /*94e0*/  IMAD R5, R24.reuse, UR7, R5 ;  /* 0x0000000718057c24 */ /* 0x040fe4000f8e0205 */
[----:B------:R-:W-:-:S04]  /*94f0*/  IMAD.WIDE.U32 R24, R24, UR6, RZ ;  /* 0x0000000618187c25 */ /* 0x000fc8000f8e00ff */
[----:B------:R-:W-:Y:S02]  /*9500*/  IMAD.IADD R29, R3, 0x1, R27 ;  /* 0x00000001031d7824 */ /* 0x000fe400078e021b */
[----:B------:R-:W-:Y:S01]  /*9510*/  IMAD.IADD R31, R5, 0x1, R25 ;  /* 0x00000001051f7824 */ /* 0x000fe200078e0219 */
        /* <DEDUP_REMOVED lines=16> */
[----:B01--4-:R-:W-:Y:S05]  /*9620*/  CALL.ABS.NOINC R14 ;  /* 0x000000000e007343 */ /* 0x013fea0003c00000 */
.L_x_1799:
[----:B------:R-:W-:Y:S01]  /*9630*/  ULDC.U8 UR4, c[0x0][0x410] ;  /* 0x0001040000047ab9 */ /* 0x000fe20000000000 */
[----:B------:R-:W-:Y:S01]  /*9640*/  IMAD.IADD R59, R188, 0x1, R193 ;  /* 0x00000001bc3b7824 */ /* 0x000fe200078e02c1 */
[----:B------:R-:W-:Y:S01]  /*9650*/  ISETP.NE.AND P0, PT, RZ, UR4, PT ;  /* 0x00000004ff007c0c */ /* 0x000fe2000bf05270 */
[----:B------:R-:W-:Y:S02]  /*9660*/  BSSY B0, `(.L_x_1800) ;  /* 0x0000515000007945 */ /* 0x000fe40003800000 */
[----:B------:R-:W-:-:S10]  /*9670*/  IMAD R3, R207, 0x20, R59 ;  /* 0x00000020cf037824 */ /* 0x000fd400078e023b */
[----:B------:R-:W-:Y:S05]  /*9680*/  @!P0 BRA `(.L_x_1801) ;  /* 0x00000028005c8947 */ /* 0x000fea0003800000 */
[----:B------:R-:W3:Y:S01]  /*9690*/  LDC R76, c[0x0][0x448] ;  /* 0x00011200ff4c7b82 */ /* 0x000ee20000000800 */
[----:B------:R-:W-:Y:S01]  /*96a0*/  ULDC.64 UR4, c[0x0][0x3f8] ;  /* 0x0000fe0000047ab9 */ /* 0x000fe20000000a00 */
[----:B------:R-:W-:Y:S01]  /*96b0*/  ULDC.64 UR6, c[0x0][0x408] ;  /* 0x0001020000067ab9 */ /* 0x000fe20000000a00 */
[----:B------:R-:W-:Y:S02]  /*96c0*/  IMAD.MOV.U32 R8, RZ, RZ, R26 ;  /* 0x000000ffff087224 */ /* 0x000fe400078e001a */
[----:B------:R-:W-:Y:S02]  /*96d0*/  IMAD.MOV.U32 R9, RZ, RZ, R29 ;  /* 0x000000ffff097224 */ /* 0x000fe400078e001d */
[----:B------:R-:W-:Y:S02]  /*96e0*/  IMAD.MOV.U32 R10, RZ, RZ, R24 ;  /* 0x000000ffff0a7224 */ /* 0x000fe400078e0018 */
[----:B------:R-:W-:Y:S01]  /*96f0*/  IMAD.MOV.U32 R11, RZ, RZ, R31 ;  /* 0x000000ffff0b7224 */ /* 0x000fe200078e001f */
[----:B---3--:R-:W-:-:S13]  /*9700*/  ISETP.NE.AND P0, PT, R76, 0x1, PT ;  /* 0x000000014c00780c */ /* 0x008fda0003f05270 */
[----:B------:R-:W3:Y:S08]  /*9710*/  @P0 LDC R0, c[0x0][0x44c] ;  /* 0x00011300ff000b82 */ /* 0x000ef00000000800 */
[----:B------:R-:W4:Y:S01]  /*9720*/  @P0 LDC R5, c[0x0][0x450] ;  /* 0x00011400ff050b82 */ /* 0x000f220000000800 */
[----:B---3--:R-:W-:-:S05]  /*9730*/  @P0 IMAD.HI.U32 R0, R3, R0, RZ ;  /* 0x0000000003000227 */ /* 0x008fca00078e00ff */
[----:B----4-:R-:W-:-:S04]  /*9740*/  @P0 SHF.R.U32.HI R3, RZ, R5, R0 ;  /* 0x00000005ff030219 */ /* 0x010fc80000011600 */
[----:B------:R-:W-:Y:S01]  /*9750*/  SHF.R.S32.HI R0, RZ, 0x1f, R3 ;  /* 0x0000001fff007819 */ /* 0x000fe20000011403 */
[----:B------:R-:W-:-:S04]  /*9760*/  IMAD.WIDE.U32 R8, R3, UR4, R8 ;  /* 0x0000000403087c25 */ /* 0x000fc8000f8e0008 */
[C---:B------:R-:W-:Y:S02]  /*9770*/  IMAD R4, R0.reuse, UR4, RZ ;  /* 0x0000000400047c24 */ /* 0x040fe4000f8e02ff */
[----:B------:R-:W-:Y:S02]  /*9780*/  IMAD R0, R0, UR6, RZ ;  /* 0x0000000600007c24 */ /* 0x000fe4000f8e02ff */
[C---:B--2---:R-:W-:Y:S01]  /*9790*/  IMAD R13, R3.reuse, UR5, R4 ;  /* 0x00000005030d7c24 */ /* 0x044fe2000f8e0204 */
[----:B------:R-:W-:Y:S01]  /*97a0*/  ULDC.64 UR4, c[0x0][0x3e8] ;  /* 0x0000fa0000047ab9 */ /* 0x000fe20000000a00 */
[C---:B------:R-:W-:Y:S01]  /*97b0*/  IMAD.WIDE.U32 R10, R3.reuse, UR6, R10 ;  /* 0x00000006030a7c25 */ /* 0x040fe2000f8e000a */
[----:B------:R-:W-:Y:S01]  /*97c0*/  LEA R5, P0, R8, UR4, 0x1 ;  /* 0x0000000408057c11 */ /* 0x000fe2000f8008ff */
[----:B------:R-:W-:Y:S02]  /*97d0*/  UMOV UR4, 0xffffffff ;  /* 0xffffffff00047882 */ /* 0x000fe40000000000 */
[----:B------:R-:W-:Y:S01]  /*97e0*/  IMAD R3, R3, UR7, R0 ;  /* 0x0000000703037c24 */ /* 0x000fe2000f8e0200 */
[----:B------:R-:W-:Y:S01]  /*97f0*/  ULDC.64 UR6, c[0x0][0x400] ;  /* 0x0001000000067ab9 */ /* 0x000fe20000000a00 */
[----:B------:R-:W-:Y:S01]  /*9800*/  IMAD.IADD R9, R9, 0x1, R13 ;  /* 0x0000000109097824 */ /* 0x000fe200078e020d */
[----:B------:R-:W-:Y:S01]  /*9810*/  LEA R7, P1, R10, UR6, 0x1 ;  /* 0x000000060a077c11 */ /* 0x000fe2000f8208ff */
[----:B------:R-:W-:-:S03]  /*9820*/  IMAD.IADD R3, R11, 0x1, R3 ;  /* 0x000000010b037824 */ /* 0x000fc600078e0203 */
[----:B------:R-:W-:Y:S02]  /*9830*/  LEA.HI.X R6, R8, UR5, R9, 0x1, P0 ;  /* 0x0000000508067c11 */ /* 0x000fe400080f0c09 */
[----:B------:R-:W-:Y:S01]  /*9840*/  LEA.HI.X R8, R10, UR7, R3, 0x1, P1 ;  /* 0x000000070a087c11 */ /* 0x000fe200088f0c03 */
[----:B------:R-:W-:Y:S06]  /*9850*/  BRA.DIV UR4, `(.L_x_1802) ;  /* 0x000001de04307947 */ /* 0x000fec000b800000 */
[----:B------:R2:W3:Y:S04]  /*9860*/  SHFL.IDX PT, R0, R6, RZ, 0x181f ;  /* 0x00181fff06007589 */ /* 0x0004e800000e0000 */
[----:B------:R2:W4:Y:S04]  /*9870*/  SHFL.IDX PT, R3, R5, RZ, 0x181f ;  /* 0x00181fff05037589 */ /* 0x00052800000e0000 */
[----:B------:R2:W0:Y:S04]  /*9880*/  SHFL.IDX PT, R4, R8, RZ, 0x181f ;  /* 0x00181fff08047589 */ /* 0x00042800000e0000 */
[----:B------:R2:W0:Y:S02]  /*9890*/  SHFL.IDX PT, R14, R7, RZ, 0x181f ;  /* 0x00181fff070e7589 */ /* 0x00042400000e0000 */
.L_x_2146:
[----:B------:R-:W-:Y:S01]  /*98a0*/  IMAD R76, R189, R76, RZ ;  /* 0x0000004cbd4c7224 */ /* 0x000fe200078e02ff */
[----:B------:R-:W-:Y:S01]  /*98b0*/  BSSY B1, `(.L_x_1803) ;  /* 0x000001e000017945 */ /* 0x000fe20003800000 */
[----:B------:R-:W-:Y:S02]  /*98c0*/  CS2R R48, SRZ ;  /* 0x0000000000307805 */ /* 0x000fe4000001ff00 */
[----:B------:R-:W-:Y:S02]  /*98d0*/  CS2R R44, SRZ ;  /* 0x00000000002c7805 */ /* 0x000fe4000001ff00 */
[----:B-1----:R-:W-:Y:S02]  /*98e0*/  CS2R R46, SRZ ;  /* 0x00000000002e7805 */ /* 0x002fe4000001ff00 */
[----:B------:R-:W-:Y:S02]  /*98f0*/  ISETP.GE.AND P0, PT, R59, R76, PT ;  /* 0x0000004c3b00720c */ /* 0x000fe40003f06270 */
[----:B------:R-:W-:-:S11]  /*9900*/  CS2R R40, SRZ ;  /* 0x0000000000287805 */ /* 0x000fd6000001ff00 */
[----:B------:R-:W-:Y:S05]  /*9910*/  @P0 BRA `(.L_x_1804) ;  /* 0x00000000005c0947 */ /* 0x000fea0003800000 */
[----:B------:R-:W-:Y:S01]  /*9920*/  ULDC UR4, c[0x0][0x3f4] ;  /* 0x0000fd0000047ab9 */ /* 0x000fe20000000800 */
[----:B------:R-:W-:Y:S02]  /*9930*/  CS2R R40, SRZ ;  /* 0x0000000000287805 */ /* 0x000fe4000001ff00 */
[----:B------:R-:W-:Y:S02]  /*9940*/  ISETP.GE.AND P4, PT, R22, UR4, PT ;  /* 0x0000000416007c0c */ /* 0x000fe4000bf86270 */
[----:B------:R-:W-:Y:S02]  /*9950*/  CS2R R44, SRZ ;  /* 0x00000000002c7805 */ /* 0x000fe4000001ff00 */
[----:B------:R-:W-:-:S09]  /*9960*/  ISETP.GE.AND P5, PT, R186, UR4, PT ;  /* 0x00000004ba007c0c */ /* 0x000fd2000bfa6270 */
[C---:B------:R-:W-:Y:S01]  /*9970*/  @!P4 IMAD.SHL.U32 R12, R22.reuse, 0x2, RZ ;  /* 0x00000002160cc824 */ /* 0x040fe200078e00ff */
[----:B------:R-:W-:-:S03]  /*9980*/  @!P4 SHF.L.U64.HI R13, R22, 0x1, R23 ;  /* 0x00000001160dc819 */ /* 0x000fc60000010217 */
[C---:B------:R-:W-:Y:S01]  /*9990*/  @!P5 IMAD.SHL.U32 R15, R186.reuse, 0x2, RZ ;  /* 0x00000002ba0fd824 */ /* 0x040fe200078e00ff */
[----:B------:R-:W-:Y:S02]  /*99a0*/  @!P5 SHF.L.U64.HI R9, R186, 0x1, R210 ;  /* 0x00000001ba09d819 */ /* 0x000fe400000102d2 */
[CC--:B----4-:R-:W-:Y:S02]  /*99b0*/  @!P4 IADD3 R10, P0, R3.reuse, R12.reuse, RZ ;  /* 0x0000000c030ac210 */ /* 0x0d0fe40007f1e0ff */
[----:B0-----:R-:W-:Y:S02]  /*99c0*/  @!P4 IADD3 R12, P1, R14, R12, RZ ;  /* 0x0000000c0e0cc210 */ /* 0x001fe40007f3e0ff */
[-C--:B------:R-:W-:Y:S01]  /*99d0*/  @!P5 IADD3 R20, P2, R3, R15.reuse, RZ ;  /* 0x0000000f0314d210 */ /* 0x080fe20007f5e0ff */
[----:B---3--:R-:W-:Y:S01]  /*99e0*/  @!P4 IMAD.X R11, R0, 0x1, R13, P0 ;  /* 0x00000001000bc824 */ /* 0x008fe200000e060d */
[----:B------:R-:W-:Y:S02]  /*99f0*/  @!P5 IADD3 R14, P3, R14, R15, RZ ;  /* 0x0000000f0e0ed210 */ /* 0x000fe40007f7e0ff */
[----:B------:R-:W-:-:S02]  /*9a00*/  CS2R R46, SRZ ;  /* 0x00000000002e7805 */ /* 0x000fc4000001ff00 */
[----:B------:R-:W-:Y:S01]  /*9a10*/  CS2R R48, SRZ ;  /* 0x0000000000307805 */ /* 0x000fe2000001ff00 */
[----:B------:R-:W-:Y:S02]  /*9a20*/  @!P5 IMAD.X R21, R0, 0x1, R9, P2 ;  /* 0x000000010015d824 */ /* 0x000fe400010e0609 */
[C---:B------:R-:W-:Y:S02]  /*9a30*/  @!P4 IMAD.X R13, R4.reuse, 0x1, R13, P1 ;  /* 0x00000001040dc824 */ /* 0x040fe400008e060d */
[----:B------:R-:W-:Y:S01]  /*9a40*/  @!P5 IMAD.X R15, R4, 0x1, R9, P3 ;  /* 0x00000001040fd824 */ /* 0x000fe200018e0609 */
[----:B------:R1:W5:Y:S04]  /*9a50*/  @!P5 LD.E.64 R40, desc[UR54][R20.64] ;  /* 0x000000361428d980 */ /* 0x000368000c101b00 */
[----:B------:R1:W5:Y:S04]  /*9a60*/  @!P5 LD.E.64 R44, desc[UR54][R14.64] ;  /* 0x000000360e2cd980 */ /* 0x000368000c101b00 */
[----:B------:R1:W5:Y:S04]  /*9a70*/  @!P4 LD.E.64 R46, desc[UR54][R10.64] ;  /* 0x000000360a2ec980 */ /* 0x000368000c101b00 */
[----:B------:R1:W5:Y:S02]  /*9a80*/  @!P4 LD.E.64 R48, desc[UR54][R12.64] ;  /* 0x000000360c30c980 */ /* 0x000364000c101b00 */
.L_x_1804:
[----:B------:R-:W-:Y:S05]  /*9a90*/  BSYNC B1 ;  /* 0x0000000000017941 */ /* 0x000fea0003800000 */
.L_x_1803:
[----:B---3-5:R-:W-:Y:S01]  /*9aa0*/  IMAD.MOV.U32 R0, RZ, RZ, R48 ;  /* 0x000000ffff007224 */ /* 0x028fe200078e0030 */
[----:B------:R-:W-:Y:S01]  /*9ab0*/  UMOV UR4, 0xffffffff ;  /* 0xffffffff00047882 */ /* 0x000fe20000000000 */
[----:B----4-:R-:W-:Y:S01]  /*9ac0*/  IMAD.MOV.U32 R3, RZ, RZ, R49 ;  /* 0x000000ffff037224 */ /* 0x010fe200078e0031 */
[----:B------:R-:W-:Y:S01]  /*9ad0*/  CS2R R38, SRZ ;  /* 0x0000000000267805 */ /* 0x000fe2000001ff00 */
[----:B------:R-:W-:Y:S01]  /*9ae0*/  IMAD.MOV.U32 R9, RZ, RZ, R45 ;  /* 0x000000ffff097224 */ /* 0x000fe200078e002d */
[----:B------:R-:W-:Y:S01]  /*9af0*/  PRMT R79, R0, 0x7610, R79 ;  /* 0x00007610004f7816 */ /* 0x000fe2000000004f */
[----:B0-----:R-:W-:Y:S01]  /*9b00*/  IMAD.MOV.U32 R4, RZ, RZ, R44 ;  /* 0x000000ffff047224 */ /* 0x001fe200078e002c */
[----:B------:R-:W-:Y:S01]  /*9b10*/  PRMT R43, R43, 0x5410, R3 ;  /* 0x000054102b2b7816 */ /* 0x000fe20000000003 */
[----:B------:R-:W-:Y:S01]  /*9b20*/  IMAD.MOV.U32 R0, RZ, RZ, R46 ;  /* 0x000000ffff007224 */ /* 0x000fe200078e002e */
[----:B------:R-:W-:Y:S01]  /*9b30*/  PRMT R71, R9, 0x7610, R71 ;  /* 0x0000761009477816 */ /* 0x000fe20000000047 */
[----:B------:R-:W-:Y:S01]  /*9b40*/  IMAD.MOV.U32 R3, RZ, RZ, R47 ;  /* 0x000000ffff037224 */ /* 0x000fe200078e002f */
[----:B------:R-:W-:Y:S01]  /*9b50*/  PRMT R70, R4, 0x7610, R70 ;  /* 0x0000761004467816 */ /* 0x000fe20000000046 */
[----:B------:R-:W-:Y:S01]  /*9b60*/  IMAD.MOV.U32 R9, RZ, RZ, R41 ;  /* 0x000000ffff097224 */ /* 0x000fe200078e0029 */
[----:B------:R-:W-:-:S02]  /*9b70*/  MOV R4, R40 ;  /* 0x0000002800047202 */ /* 0x000fc40000000f00 */
[----:B------:R-:W-:Y:S02]  /*9b80*/  PRMT R50, R50, 0x5410, R0 ;  /* 0x0000541032327816 */ /* 0x000fe40000000000 */
[----:B------:R-:W-:Y:S02]  /*9b90*/  PRMT R80, R3, 0x7610, R80 ;  /* 0x0000761003507816 */ /* 0x000fe40000000050 */
[----:B------:R-:W-:Y:S02]  /*9ba0*/  PRMT R72, R4, 0x7610, R72 ;  /* 0x0000761004487816 */ /* 0x000fe40000000048 */
[----:B------:R-:W-:Y:S01]  /*9bb0*/  PRMT R73, R9, 0x7610, R73 ;  /* 0x0000761009497816 */ /* 0x000fe20000000049 */
[----:B------:R-:W-:Y:S06]  /*9bc0*/  BRA.DIV UR4, `(.L_x_1805) ;  /* 0x000001da04c47947 */ /* 0x000fec000b800000 */
[----:B------:R0:W3:Y:S04]  /*9bd0*/  SHFL.IDX PT, R0, R6, 0x1, 0x181f ;  /* 0x00381f0006007f89 */ /* 0x0000e800000e0000 */
[----:B------:R0:W4:Y:S04]  /*9be0*/  SHFL.IDX PT, R3, R5, 0x1, 0x181f ;  /* 0x00381f0005037f89 */ /* 0x00012800000e0000 */
[----:B------:R0:W0:Y:S04]  /*9bf0*/  SHFL.IDX PT, R4, R8, 0x1, 0x181f ;  /* 0x00381f0008047f89 */ /* 0x00002800000e0000 */
[----:B-1----:R1:W0:Y:S02]  /*9c00*/  SHFL.IDX PT, R14, R7, 0x1, 0x181f ;  /* 0x00381f00070e7f89 */ /* 0x00222400000e0000 */
.L_x_2152:
[----:B------:R-:W-:Y:S01]  /*9c10*/  VIADD R9, R59, 0x20 ;  /* 0x000000203b097836 */ /* 0x000fe20000000000 */
[----:B------:R-:W-:Y:S01]  /*9c20*/  BSSY B1, `(.L_x_1806) ;  /* 0x000001d000017945 */ /* 0x000fe20003800000 */
[----:B------:R-:W-:Y:S02]  /*9c30*/  CS2R R34, SRZ ;  /* 0x0000000000227805 */ /* 0x000fe4000001ff00 */
[----:B------:R-:W-:Y:S02]  /*9c40*/  CS2R R36, SRZ ;  /* 0x0000000000247805 */ /* 0x000fe4000001ff00 */
[----:B------:R-:W-:Y:S02]  /*9c50*/  CS2R R32, SRZ ;  /* 0x0000000000207805 */ /* 0x000fe4000001ff00 */
[----:B------:R-:W-:-:S13]  /*9c60*/  ISETP.GE.AND P0, PT, R9, R76, PT ;  /* 0x0000004c0900720c */ /* 0x000fda0003f06270 */
        /* <DEDUP_REMOVED lines=11> */
[-C--:B------:R-:W-:Y:S02]  /*9d20*/  @!P5 IADD3 R20, P2, R3, R11.reuse, RZ ;  /* 0x0000000b0314d210 */ /* 0x080fe40007f5e0ff */
[C---:B0-----:R-:W-:Y:S02]  /*9d30*/  @!P4 IADD3 R12, P1, R14.reuse, R12, RZ ;  /* 0x0000000c0e0cc210 */ /* 0x041fe40007f3e0ff */
[----:B------:R-:W-:Y:S01]  /*9d40*/  @!P5 IADD3 R14, P3, R14, R11, RZ ;  /* 0x0000000b0e0ed210 */ /* 0x000fe20007f7e0ff */
[----:B---3--:R-:W-:Y:S01]  /*9d50*/  @!P5 IMAD.X R21, R0, 0x1, R15, P2 ;  /* 0x000000010015d824 */ /* 0x008fe200010e060f */
[----:B------:R-:W-:-:S02]  /*9d60*/  CS2R R36, SRZ ;  /* 0x0000000000247805 */ /* 0x000fc4000001ff00 */
[----:B------:R-:W-:Y:S01]  /*9d70*/  CS2R R38, SRZ ;  /* 0x0000000000267805 */ /* 0x000fe2000001ff00 */
[--C-:B------:R-:W-:Y:S02]  /*9d80*/  @!P4 IMAD.X R11, R0, 0x1, R9.reuse, P0 ;  /* 0x00000001000bc824 */ /* 0x100fe400000e0609 */
[C---:B------:R-:W-:Y:S01]  /*9d90*/  @!P4 IMAD.X R13, R4.reuse, 0x1, R9, P1 ;  /* 0x00000001040dc824 */ /* 0x040fe200008e0609 */
[----:B------:R0:W5:Y:S01]  /*9da0*/  @!P5 LD.E.64 R32, desc[UR54][R20.64] ;  /* 0x000000361420d980 */ /* 0x000162000c101b00 */
[----:B------:R-:W-:-:S03]  /*9db0*/  @!P5 IMAD.X R15, R4, 0x1, R15, P3 ;  /* 0x00000001040fd824 */ /* 0x000fc600018e060f */
[----:B------:R0:W5:Y:S04]  /*9dc0*/  @!P4 LD.E.64 R36, desc[UR54][R10.64] ;  /* 0x000000360a24c980 */ /* 0x000168000c101b00 */
[----:B------:R0:W5:Y:S04]  /*9dd0*/  @!P5 LD.E.64 R34, desc[UR54][R14.64] ;  /* 0x000000360e22d980 */ /* 0x000168000c101b00 */
[----:B------:R0:W5:Y:S02]  /*9de0*/  @!P4 LD.E.64 R38, desc[UR54][R12.64] ;  /* 0x000000360c26c980 */ /* 0x000164000c101b00 */
.L_x_1807:
[----:B------:R-:W-:Y:S05]  /*9df0*/  BSYNC B1 ;  /* 0x0000000000017941 */ /* 0x000fea0003800000 */
.L_x_1806:
[----:B---3-5:R-:W-:Y:S01]  /*9e00*/  IMAD.MOV.U32 R0, RZ, RZ, R38 ;  /* 0x000000ffff007224 */ /* 0x028fe200078e0026 */
[----:B------:R-:W-:Y:S01]  /*9e10*/  UMOV UR4, 0xffffffff ;  /* 0xffffffff00047882 */ /* 0x000fe20000000000 */
[----:B----4-:R-:W-:Y:S02]  /*9e20*/  IMAD.MOV.U32 R3, RZ, RZ, R39 ;  /* 0x000000ffff037224 */ /* 0x010fe400078e0027 */
[----:B0-----:R-:W-:Y:S01]  /*9e30*/  IMAD.MOV.U32 R4, RZ, RZ, R34 ;  /* 0x000000ffff047224 */ /* 0x001fe200078e0022 */
        /* <DEDUP_REMOVED lines=12> */
[----:B------:R-:W-:Y:S01]  /*9f00*/  PRMT R56, R9, 0x7610, R56 ;  /* 0x0000761009387816 */ /* 0x000fe20000000038 */
[----:B------:R-:W-:Y:S06]  /*9f10*/  BRA.DIV UR4, `(.L_x_1808) ;  /* 0x000001da04607947 */ /* 0x000fec000b800000 */
[----:B------:R0:W3:Y:S04]  /*9f20*/  SHFL.IDX PT, R0, R6, 0x2, 0x181f ;  /* 0x00581f0006007f89 */ /* 0x0000e800000e0000 */
[----:B------:R0:W4:Y:S04]  /*9f30*/  SHFL.IDX PT, R3, R5, 0x2, 0x181f ;  /* 0x00581f0005037f89 */ /* 0x00012800000e0000 */
[----:B------:R0:W0:Y:S04]  /*9f40*/  SHFL.IDX PT, R4, R8, 0x2, 0x181f ;  /* 0x00581f0008047f89 */ /* 0x00002800000e0000 */
[----:B------:R0:W0:Y:S02]  /*9f50*/  SHFL.IDX PT, R14, R7, 0x2, 0x181f ;  /* 0x00581f00070e7f89 */ /* 0x00002400000e0000 */
.L_x_2158:
[----:B------:R-:W-:Y:S01]  /*9f60*/  VIADD R9, R59, 0x40 ;  /* 0x000000403b097836 */ /* 0x000fe20000000000 */
[----:B------:R-:W-:Y:S01]  /*9f70*/  BSSY B1, `(.L_x_1809) ;  /* 0x000001e000017945 */ /* 0x000fe20003800000 */
[----:B------:R-:W-:Y:S02]  /*9f80*/  CS2R R30, SRZ ;  /* 0x00000000001e7805 */ /* 0x000fe4000001ff00 */
[----:B------:R-:W-:Y:S02]  /*9f90*/  CS2R R20, SRZ ;  /* 0x0000000000147805 */ /* 0x000fe4000001ff00 */
[----:B------:R-:W-:Y:S02]  /*9fa0*/  CS2R R28, SRZ ;  /* 0x00000000001c7805 */ /* 0x000fe4000001ff00 */
        /* <DEDUP_REMOVED lines=26> */
.L_x_1810:
[----:B------:R-:W-:Y:S05]  /*a150*/  BSYNC B1 ;  /* 0x0000000000017941 */ /* 0x000fea0003800000 */
.L_x_1809:
[----:B---3-5:R-:W-:Y:S01]  /*a160*/  IMAD.MOV.U32 R0, RZ, RZ, R30 ;  /* 0x000000ffff007224 */ /* 0x028fe200078e001e */
[----:B------:R-:W-:Y:S01]  /*a170*/  UMOV UR4, 0xffffffff ;  /* 0xffffffff00047882 */ /* 0x000fe20000000000 */
[----:B----4-:R-:W-:Y:S01]  /*a180*/  IMAD.MOV.U32 R3, RZ, RZ, R31 ;  /* 0x000000ffff037224 */ /* 0x010fe200078e001f */
[----:B0-----:R-:W-:Y:S01]  /*a190*/  CS2R R26, SRZ ;  /* 0x00000000001a7805 */ /* 0x001fe2000001ff00 */
        /* <DEDUP_REMOVED lines=19> */
.L_x_2164:
[----:B------:R-:W-:Y:S01]  /*a2d0*/  VIADD R59, R59, 0x60 ;  /* 0x000000603b3b7836 */ /* 0x000fe20000000000 */
[----:B------:R-:W-:Y:S01]  /*a2e0*/  BSSY B1, `(.L_x_1812) ;  /* 0x000001d000017945 */ /* 0x000fe20003800000 */
[----:B------:R-:W-:Y:S02]  /*a2f0*/  CS2R R10, SRZ ;  /* 0x00000000000a7805 */ /* 0x000fe4000001ff00 */
[----:B------:R-:W-:Y:S02]  /*a300*/  CS2R R12, SRZ ;  /* 0x00000000000c7805 */ /* 0x000fe4000001ff00 */
[----:B0-2---:R-:W-:Y:S02]  /*a310*/  CS2R R8, SRZ ;  /* 0x0000000000087805 */ /* 0x005fe4000001ff00 */
[----:B------:R-:W-:-:S13]  /*a320*/  ISETP.GE.AND P0, PT, R59, R76, PT ;  /* 0x0000004c3b00720c */ /* 0x000fda0003f06270 */
[----:B------:R-:W-:Y:S05]  /*a330*/  @P0 BRA `(.L_x_1813) ;  /* 0x00000000005c0947 */ /* 0x000fea0003800000 */
[----:B------:R-:W-:Y:S01]  /*a340*/  ULDC UR4, c[0x0][0x3f4] ;  /* 0x0000fd0000047ab9 */ /* 0x000fe20000000800 */
[----:B------:R-:W-:Y:S02]  /*a350*/  CS2R R8, SRZ ;  /* 0x0000000000087805 */ /* 0x000fe4000001ff00 */
[----:B------:R-:W-:Y:S02]  /*a360*/  ISETP.GE.AND P4, PT, R22, UR4, PT ;  /* 0x0000000416007c0c */ /* 0x000fe4000bf86270 */
[----:B------:R-:W-:-:S11]  /*a370*/  ISETP.GE.AND P5, PT, R186, UR4, PT ;  /* 0x00000004ba007c0c */ /* 0x000fd6000bfa6270 */
[C---:B------:R-:W-:Y:S01]  /*a380*/  @!P4 IMAD.SHL.U32 R64, R22.reuse, 0x2, RZ ;  /* 0x000000021640c824 */ /* 0x040fe200078e00ff */
[----:B------:R-:W-:Y:S01]  /*a390*/  @!P4 SHF.L.U64.HI R5, R22, 0x1, R23 ;  /* 0x000000011605c819 */ /* 0x000fe20000010217 */
[C---:B------:R-:W-:Y:S01]  /*a3a0*/  @!P5 IMAD.SHL.U32 R15, R186.reuse, 0x2, RZ ;  /* 0x00000002ba0fd824 */ /* 0x040fe200078e00ff */
[----:B------:R-:W-:Y:S02]  /*a3b0*/  @!P5 SHF.L.U64.HI R11, R186, 0x1, R210 ;  /* 0x00000001ba0bd819 */ /* 0x000fe400000102d2 */
[CC--:B----4-:R-:W-:Y:S02]  /*a3c0*/  @!P4 IADD3 R6, P0, R3.reuse, R64.reuse, RZ ;  /* 0x000000400306c210 */ /* 0x0d0fe40007f1e0ff */
[----:B------:R-:W-:Y:S02]  /*a3d0*/  @!P4 IADD3 R64, P1, R14, R64, RZ ;  /* 0x000000400e40c210 */ /* 0x000fe40007f3e0ff */
[----:B------:R-:W-:Y:S02]  /*a3e0*/  @!P5 IADD3 R74, P2, R3, R15, RZ ;  /* 0x0000000f034ad210 */ /* 0x000fe40007f5e0ff */
[----:B------:R-:W-:-:S02]  /*a3f0*/  CS2R R12, SRZ ;  /* 0x00000000000c7805 */ /* 0x000fc4000001ff00 */
[----:B------:R-:W-:Y:S02]  /*a400*/  @!P5 IADD3 R14, P3, R14, R15, RZ ;  /* 0x0000000f0e0ed210 */ /* 0x000fe40007f7e0ff */
[----:B------:R-:W-:Y:S01]  /*a410*/  CS2R R26, SRZ ;  /* 0x00000000001a7805 */ /* 0x000fe2000001ff00 */
[C---:B-1-3--:R-:W-:Y:S02]  /*a420*/  @!P4 IMAD.X R7, R0.reuse, 0x1, R5, P0 ;  /* 0x000000010007c824 */ /* 0x04afe400000e0605 */
[--C-:B------:R-:W-:Y:S02]  /*a430*/  @!P5 IMAD.X R75, R0, 0x1, R11.reuse, P2 ;  /* 0x00000001004bd824 */ /* 0x100fe400010e060b */
[C---:B------:R-:W-:Y:S01]  /*a440*/  @!P5 IMAD.X R15, R4.reuse, 0x1, R11, P3 ;  /* 0x00000001040fd824 */ /* 0x040fe200018e060b */
[----:B------:R-:W-:Y:S01]  /*a450*/  CS2R R10, SRZ ;  /* 0x00000000000a7805 */ /* 0x000fe2000001ff00 */
[----:B------:R-:W-:Y:S01]  /*a460*/  @!P4 IMAD.X R65, R4, 0x1, R5, P1 ;  /* 0x000000010441c824 */ /* 0x000fe200008e0605 */
[----:B------:R0:W5:Y:S04]  /*a470*/  @!P5 LD.E.64 R8, desc[UR54][R74.64] ;  /* 0x000000364a08d980 */ /* 0x000168000c101b00 */
[----:B------:R0:W5:Y:S04]  /*a480*/  @!P5 LD.E.64 R10, desc[UR54][R14.64] ;  /* 0x000000360e0ad980 */ /* 0x000168000c101b00 */
[----:B------:R0:W5:Y:S04]  /*a490*/  @!P4 LD.E.64 R12, desc[UR54][R6.64] ;  /* 0x00000036060cc980 */ /* 0x000168000c101b00 */
[----:B------:R0:W5:Y:S02]  /*a4a0*/  @!P4 LD.E.64 R26, desc[UR54][R64.64] ;  /* 0x00000036401ac980 */ /* 0x000164000c101b00 */
.L_x_1813:
[----:B------:R-:W-:Y:S05]  /*a4b0*/  BSYNC B1 ;  /* 0x0000000000017941 */ /* 0x000fea0003800000 */
.L_x_1812:
[----:B------:R-:W-:Y:S01]  /*a4c0*/  ULEA.HI UR4, UR37, UR37, URZ, 0x1 ;  /* 0x0000002525047291 */ /* 0x000fe2000f8f083f */
[----:B-----5:R-:W-:Y:S01]  /*a4d0*/  IMAD.MOV.U32 R4, RZ, RZ, R27 ;  /* 0x000000ffff047224 */ /* 0x020fe200078e001b */
[----:B---3--:R-:W-:Y:S01]  /*a4e0*/  VIADDMNMX R0, R76, -R193, 0x80, PT ;  /* 0x000000804c007446 */ /* 0x008fe200038009c1 */
[----:B----4-:R-:W-:Y:S01]  /*a4f0*/  IMAD.MOV.U32 R3, RZ, RZ, R26 ;  /* 0x000000ffff037224 */ /* 0x010fe200078e001a */
[----:B------:R-:W-:Y:S01]  /*a500*/  ULOP3.LUT UR4, UR4, 0xfffffffe, URZ, 0xc0, !UPT ;  /* 0xfffffffe04047892 */ /* 0x000fe2000f8ec03f */
[----:B0-----:R-:W-:Y:S01]  /*a510*/  IMAD.MOV.U32 R6, RZ, RZ, R12 ;  /* 0x000000ffff067224 */ /* 0x001fe200078e000c */
[----:B------:R-:W-:Y:S01]  /*a520*/  PRMT R63, R4, 0x7610, R63 ;  /* 0x00007610043f7816 */ /* 0x000fe2000000003f */
[----:B------:R-:W-:Y:S01]  /*a530*/  IMAD.MOV.U32 R4, RZ, RZ, R11 ;  /* 0x000000ffff047224 */ /* 0x000fe200078e000b */
[----:B------:R-:W-:Y:S01]  /*a540*/  UIADD3 UR4, UR37, -UR4, URZ ;  /* 0x8000000425047290 */ /* 0x000fe2000fffe03f */
[----:B-1----:R-:W-:Y:S01]  /*a550*/  IMAD.MOV.U32 R7, RZ, RZ, R13 ;  /* 0x000000ffff077224 */ /* 0x002fe200078e000d */
[----:B------:R-:W-:Y:S01]  /*a560*/  BSSY B1, `(.L_x_1814) ;  /* 0x000000d000017945 */ /* 0x000fe20003800000 */
[----:B------:R-:W-:-:S02]  /*a570*/  PRMT R59, R3, 0x7610, R59 ;  /* 0x00007610033b7816 */ /* 0x000fc4000000003b */
[----:B------:R-:W-:Y:S01]  /*a580*/  PRMT R14, R4, 0x7610, R14 ;  /* 0x00007610040e7816 */ /* 0x000fe2000000000e */
[----:B------:R-:W-:Y:S01]  /*a590*/  IMAD.U32 R5, RZ, RZ, UR4 ;  /* 0x00000004ff057e24 */ /* 0x000fe2000f8e00ff */
[----:B------:R-:W-:Y:S01]  /*a5a0*/  PRMT R64, R6, 0x7610, R64 ;  /* 0x0000761006407816 */ /* 0x000fe20000000040 */
[----:B------:R-:W-:Y:S01]  /*a5b0*/  IMAD.MOV.U32 R4, RZ, RZ, R8 ;  /* 0x000000ffff047224 */ /* 0x000fe200078e0008 */
[----:B------:R-:W-:Y:S01]  /*a5c0*/  ISETP.GE.AND P1, PT, R188, R0, PT ;  /* 0x00000000bc00720c */ /* 0x000fe20003f26270 */
[----:B------:R-:W-:Y:S01]  /*a5d0*/  IMAD.MOV.U32 R6, RZ, RZ, R9 ;  /* 0x000000ffff067224 */ /* 0x000fe200078e0009 */
[----:B------:R-:W-:Y:S02]  /*a5e0*/  SHF.L.U32 R5, R5, 0x1f, RZ ;  /* 0x0000001f05057819 */ /* 0x000fe400000006ff */
[----:B------:R-:W-:Y:S02]  /*a5f0*/  MOV R3, R10 ;  /* 0x0000000a00037202 */ /* 0x000fe40000000f00 */
[----:B------:R-:W0:Y:S01]  /*a600*/  SYNCS.PHASECHK.TRANS64.TRYWAIT P0, [R18+URZ+0x28800], R5 ;  /* 0x02880005120075a7 */ /* 0x000e22000800017f */
[----:B------:R-:W-:Y:S01]  /*a610*/  PRMT R65, R7, 0x7610, R65 ;  /* 0x0000761007417816 */ /* 0x000fe20000000041 */
[----:B0-----:R-:W-:Y:S06]  /*a620*/  @!P0 BRA `(.L_x_1815) ;  /* 0x000001d4007c8947 */ /* 0x001fec0003800000 */
.L_x_2165:
[----:B------:R-:W-:Y:S05]  /*a630*/  BSYNC B1 ;  /* 0x0000000000017941 */ /* 0x000fea0003800000 */
.L_x_1814:
[----:B------:R-:W-:Y:S01]  /*a640*/  BSSY B1, `(.L_x_1816) ;  /* 0x0000067000017945 */ /* 0x000fe20003800000 */
[----:B------:R-:W-:Y:S02]  /*a650*/  PRMT R15, R4, 0x7610, R15 ;  /* 0x00007610040f7816 */ /* 0x000fe4000000000f */
[----:B------:R-:W-:Y:S01]  /*a660*/  PRMT R57, R6, 0x7610, R57 ;  /* 0x0000761006397816 */ /* 0x000fe20000000039 */
[----:B------:R-:W-:Y:S06]  /*a670*/  @P1 BRA `(.L_x_1817) ;  /* 0x00000004008c1947 */ /* 0x000fec0003800000 */
[----:B0-----:R-:W0:Y:S01]  /*a680*/  LDC R5, c[0x0][0x3f4] ;  /* 0x0000fd00ff057b82 */ /* 0x001e220000000800 */
[----:B------:R-:W-:Y:S01]  /*a690*/  BSSY B2, `(.L_x_1818) ;  /* 0x0000032000027945 */ /* 0x000fe20003800000 */
[-C--:B0-----:R-:W-:Y:S02]  /*a6a0*/  ISETP.GE.AND P0, PT, R22, R5.reuse, PT ;  /* 0x000000051600720c */ /* 0x081fe40003f06270 */
[----:B------:R-:W-:-:S11]  /*a6b0*/  ISETP.GE.AND P1, PT, R186, R5, PT ;  /* 0x00000005ba00720c */ /* 0x000fd60003f26270 */
[----:B------:R-:W-:Y:S05]  /*a6c0*/  @P0 BRA `(.L_x_1819) ;  /* 0x0000000000b80947 */ /* 0x000fea0003800000 */
[----:B------:R-:W0:Y:S01]  /*a6d0*/  LDS.128 R4, [R205] ;  /* 0x00000000cd047984 */ /* 0x000e220000000c00 */
[----:B------:R-:W-:Y:S02]  /*a6e0*/  SHF.R.U32.HI R78, RZ, 0x10, R49 ;  /* 0x00000010ff4e7819 */ /* 0x000fe40000011631 */
[----:B------:R-:W-:Y:S02]  /*a6f0*/  SHF.R.U32.HI R75, RZ, 0x10, R47 ;  /* 0x00000010ff4b7819 */ /* 0x000fe4000001162f */
[----:B------:R-:W-:Y:S02]  /*a700*/  SHF.R.U64 R77, R48, 0x10, R49 ;  /* 0x00000010304d7819 */ /* 0x000fe40000001231 */
[----:B------:R-:W-:Y:S02]  /*a710*/  PRMT R78, R43, 0x5432, R78 ;  /* 0x000054322b4e7816 */ /* 0x000fe4000000004e */
[----:B------:R-:W-:Y:S02]  /*a720*/  PRMT R75, R80, 0x5410, R75 ;  /* 0x00005410504b7816 */ /* 0x000fe4000000004b */
[----:B------:R-:W-:-:S02]  /*a730*/  SHF.R.U64 R74, R46, 0x10, R47 ;  /* 0x000000102e4a7819 */ /* 0x000fc4000000122f */
[----:B------:R-:W-:Y:S01]  /*a740*/  PRMT R77, R79, 0x5410, R77 ;  /* 0x000054104f4d7816 */ /* 0x000fe2000000004d */
[C---:B------:R-:W-:Y:S01]  /*a750*/  IMAD.U32 R79, R78.reuse, 0x10000, RZ ;  /* 0x000100004e4f7824 */ /* 0x040fe200078e00ff */
[----:B------:R-:W-:Y:S01]  /*a760*/  LOP3.LUT R78, R78, 0xffff0000, RZ, 0xc0, !PT ;  /* 0xffff00004e4e7812 */ /* 0x000fe200078ec0ff */
[C---:B------:R-:W-:Y:S01]  /*a770*/  IMAD.U32 R76, R75.reuse, 0x10000, RZ ;  /* 0x000100004b4c7824 */ /* 0x040fe200078e00ff */
[----:B------:R-:W-:Y:S02]  /*a780*/  LOP3.LUT R75, R75, 0xffff0000, RZ, 0xc0, !PT ;  /* 0xffff00004b4b7812 */ /* 0x000fe400078ec0ff */
[----:B------:R-:W-:Y:S02]  /*a790*/  PRMT R74, R50, 0x5432, R74 ;  /* 0x00005432324a7816 */ /* 0x000fe4000000004a */
[C---:B0-----:R-:W-:Y:S01]  /*a7a0*/  LOP3.LUT R47, R6.reuse, 0xffff0000, RZ, 0xc0, !PT ;  /* 0xffff0000062f7812 */ /* 0x041fe200078ec0ff */
[----:B------:R-:W-:Y:S01]  /*a7b0*/  IMAD.U32 R46, R6, 0x10000, RZ ;  /* 0x00010000062e7824 */ /* 0x000fe200078e00ff */
[C---:B------:R-:W-:Y:S01]  /*a7c0*/  LOP3.LUT R49, R7.reuse, 0xffff0000, RZ, 0xc0, !PT ;  /* 0xffff000007317812 */ /* 0x040fe200078ec0ff */
[----:B------:R-:W-:-:S02]  /*a7d0*/  IMAD.U32 R48, R7, 0x10000, RZ ;  /* 0x0001000007307824 */ /* 0x000fc400078e00ff */
[CC--:B------:R-:W-:Y:S01]  /*a7e0*/  FMUL.FTZ R81, R47.reuse, R79.reuse ;  /* 0x0000004f2f517220 */ /* 0x0c0fe20000410000 */
[----:B------:R-:W-:Y:S01]  /*a7f0*/  FMUL.FTZ R80, R47, R76 ;  /* 0x0000004c2f507220 */ /* 0x000fe20000410000 */
[----:B------:R-:W-:Y:S01]  /*a800*/  FMUL.FTZ R47, R49, R78 ;  /* 0x0000004e312f7220 */ /* 0x000fe20000410000 */
[----:B------:R-:W-:Y:S02]  /*a810*/  IMAD.U32 R6, R4, 0x10000, RZ ;  /* 0x0001000004067824 */ /* 0x000fe400078e00ff */
[C---:B------:R-:W-:Y:S01]  /*a820*/  FFMA.FTZ R81, R46.reuse, R76, -R81 ;  /* 0x0000004c2e517223 */ /* 0x040fe20000010851 */
[----:B------:R-:W-:Y:S01]  /*a830*/  FFMA.FTZ R80, R46, R79, R80 ;  /* 0x0000004f2e507223 */ /* 0x000fe20000010050 */
[-C--:B------:R-:W-:Y:S01]  /*a840*/  FFMA.FTZ R79, R48, R75.reuse, -R47 ;  /* 0x0000004b304f7223 */ /* 0x080fe2000001082f */
[C---:B------:R-:W-:Y:S01]  /*a850*/  IMAD.U32 R7, R5.reuse, 0x10000, RZ ;  /* 0x0001000005077824 */ /* 0x040fe200078e00ff */
[----:B------:R-:W-:Y:S01]  /*a860*/  LOP3.LUT R4, R4, 0xffff0000, RZ, 0xc0, !PT ;  /* 0xffff000004047812 */ /* 0x000fe200078ec0ff */
[C---:B------:R-:W-:Y:S01]  /*a870*/  IMAD.U32 R47, R74.reuse, 0x10000, RZ ;  /* 0x000100004a2f7824 */ /* 0x040fe200078e00ff */
[----:B------:R-:W-:Y:S01]  /*a880*/  LOP3.LUT R5, R5, 0xffff0000, RZ, 0xc0, !PT ;  /* 0xffff000005057812 */ /* 0x000fe200078ec0ff */
[----:B------:R-:W-:Y:S01]  /*a890*/  FMUL.FTZ R83, R49, R75 ;  /* 0x0000004b31537220 */ /* 0x000fe20000410000 */
[C---:B------:R-:W-:Y:S01]  /*a8a0*/  LOP3.LUT R46, R77.reuse, 0xffff0000, RZ, 0xc0, !PT ;  /* 0xffff00004d2e7812 */ /* 0x040fe200078ec0ff */
[----:B------:R-:W-:Y:S01]  /*a8b0*/  IMAD.U32 R49, R77, 0x10000, RZ ;  /* 0x000100004d317824 */ /* 0x000fe200078e00ff */
[----:B------:R-:W-:Y:S01]  /*a8c0*/  LOP3.LUT R74, R74, 0xffff0000, RZ, 0xc0, !PT ;  /* 0xffff00004a4a7812 */ /* 0x000fe200078ec0ff */
[----:B------:R-:W-:Y:S01]  /*a8d0*/  FFMA.FTZ R78, R48, R78, R83 ;  /* 0x0000004e304e7223 */ /* 0x000fe20000010053 */
[C---:B------:R-:W-:Y:S01]  /*a8e0*/  FMUL.FTZ R48, R4.reuse, R47 ;  /* 0x0000002f04307220 */ /* 0x040fe20000410000 */
[-C--:B------:R-:W-:Y:S01]  /*a8f0*/  FMUL.FTZ R75, R4, R49.reuse ;  /* 0x00000031044b7220 */ /* 0x080fe20000410000 */
[C---:B------:R-:W-:Y:S01]  /*a900*/  FMUL.FTZ R76, R5.reuse, R46 ;  /* 0x0000002e054c7220 */ /* 0x040fe20000410000 */
[-C--:B------:R-:W-:Y:S01]  /*a910*/  FMUL.FTZ R77, R5, R74.reuse ;  /* 0x0000004a054d7220 */ /* 0x080fe20000410000 */
[C---:B------:R-:W-:Y:S01]  /*a920*/  FFMA.FTZ R49, R6.reuse, R49, R48 ;  /* 0x0000003106317223 */ /* 0x040fe20000010030 */
[----:B------:R-:W-:Y:S01]  /*a930*/  FFMA.FTZ R4, R6, R47, -R75 ;  /* 0x0000002f06047223 */ /* 0x000fe2000001084b */
[C---:B------:R-:W-:Y:S01]  /*a940*/  FFMA.FTZ R5, R7.reuse, R74, -R76 ;  /* 0x0000004a07057223 */ /* 0x040fe2000001084c */
[----:B------:R-:W-:Y:S01]  /*a950*/  FFMA.FTZ R46, R7, R46, R77 ;  /* 0x0000002e072e7223 */ /* 0x000fe2000001004d */
[----:B------:R-:W-:-:S02]  /*a960*/  F2FP.BF16.F32.PACK_AB R6, R80, R81 ;  /* 0x000000515006723e */ /* 0x000fc400000010ff */
[----:B------:R-:W-:Y:S02]  /*a970*/  F2FP.BF16.F32.PACK_AB R7, R78, R79 ;  /* 0x0000004f4e07723e */ /* 0x000fe400000010ff */
[----:B------:R-:W-:Y:S02]  /*a980*/  F2FP.BF16.F32.PACK_AB R4, R49, R4 ;  /* 0x000000043104723e */ /* 0x000fe400000010ff */
[----:B------:R-:W-:-:S05]  /*a990*/  F2FP.BF16.F32.PACK_AB R5, R46, R5 ;  /* 0x000000052e05723e */ /* 0x000fca00000010ff */
[----:B------:R0:W-:Y:S02]  /*a9a0*/  STS.128 [R205], R4 ;  /* 0x00000004cd007388 */ /* 0x0001e40000000c00 */
.L_x_1819:
[----:B------:R-:W-:Y:S05]  /*a9b0*/  BSYNC B2 ;  /* 0x0000000000027941 */ /* 0x000fea0003800000 */
.L_x_1818:
[----:B------:R-:W-:Y:S05]  /*a9c0*/  @P1 BRA `(.L_x_1817) ;  /* 0x0000000000b81947 */ /* 0x000fea0003800000 */
[----:B0-----:R-:W0:Y:S01]  /*a9d0*/  LDS.128 R4, [R205+0x4000] ;  /* 0x00400000cd047984 */ /* 0x001e220000000c00 */
[--C-:B------:R-:W-:Y:S02]  /*a9e0*/  SHF.R.U64 R47, R40, 0x10, R41.reuse ;  /* 0x00000010282f7819 */ /* 0x100fe40000001229 */
[----:B------:R-:W-:Y:S02]  /*a9f0*/  SHF.R.U32.HI R40, RZ, 0x10, R41 ;  /* 0x00000010ff287819 */ /* 0x000fe40000011629 */
[--C-:B------:R-:W-:Y:S02]  /*aa00*/  SHF.R.U64 R41, R44, 0x10, R45.reuse ;  /* 0x000000102c297819 */ /* 0x100fe4000000122d */
[----:B------:R-:W-:Y:S02]  /*aa10*/  SHF.R.U32.HI R44, RZ, 0x10, R45 ;  /* 0x00000010ff2c7819 */ /* 0x000fe4000001162d */
[----:B------:R-:W-:Y:S02]  /*aa20*/  PRMT R73, R73, 0x5410, R40 ;  /* 0x0000541049497816 */ /* 0x000fe40000000028 */
[----:B------:R-:W-:-:S02]  /*aa30*/  PRMT R71, R71, 0x5410, R44 ;  /* 0x0000541047477816 */ /* 0x000fc4000000002c */
[----:B------:R-:W-:Y:S01]  /*aa40*/  PRMT R70, R70, 0x5410, R41 ;  /* 0x0000541046467816 */ /* 0x000fe20000000029 */
[----:B------:R-:W-:Y:S01]  /*aa50*/  IMAD.U32 R46, R73, 0x10000, RZ ;  /* 0x00010000492e7824 */ /* 0x000fe200078e00ff */
[----:B------:R-:W-:Y:S01]  /*aa60*/  PRMT R72, R72, 0x5410, R47 ;  /* 0x0000541048487816 */ /* 0x000fe2000000002f */
[C---:B------:R-:W-:Y:S01]  /*aa70*/  IMAD.U32 R47, R71.reuse, 0x10000, RZ ;  /* 0x00010000472f7824 */ /* 0x040fe200078e00ff */
[----:B------:R-:W-:Y:S02]  /*aa80*/  LOP3.LUT R71, R71, 0xffff0000, RZ, 0xc0, !PT ;  /* 0xffff000047477812 */ /* 0x000fe400078ec0ff */
[----:B------:R-:W-:Y:S02]  /*aa90*/  LOP3.LUT R73, R73, 0xffff0000, RZ, 0xc0, !PT ;  /* 0xffff000049497812 */ /* 0x000fe400078ec0ff */
[C---:B0-----:R-:W-:Y:S01]  /*aaa0*/  LOP3.LUT R41, R6.reuse, 0xffff0000, RZ, 0xc0, !PT ;  /* 0xffff000006297812 */ /* 0x041fe200078ec0ff */
[----:B------:R-:W-:Y:S01]  /*aab0*/  IMAD.U32 R40, R6, 0x10000, RZ ;  /* 0x0001000006287824 */ /* 0x000fe200078e00ff */
[C---:B------:R-:W-:Y:S01]  /*aac0*/  LOP3.LUT R45, R7.reuse, 0xffff0000, RZ, 0xc0, !PT ;  /* 0xffff0000072d7812 */ /* 0x040fe200078ec0ff */
[----:B------:R-:W-:-:S02]  /*aad0*/  IMAD.U32 R44, R7, 0x10000, RZ ;  /* 0x00010000072c7824 */ /* 0x000fc400078e00ff */
[CC--:B------:R-:W-:Y:S01]  /*aae0*/  FMUL.FTZ R48, R41.reuse, R46.reuse ;  /* 0x0000002e29307220 */ /* 0x0c0fe20000410000 */
[----:B------:R-:W-:Y:S01]  /*aaf0*/  FMUL.FTZ R49, R41, R47 ;  /* 0x0000002f29317220 */ /* 0x000fe20000410000 */
[C---:B------:R-:W-:Y:S01]  /*ab00*/  FMUL.FTZ R41, R45.reuse, R71 ;  /* 0x000000472d297220 */ /* 0x040fe20000410000 */
[----:B------:R-:W-:Y:S02]  /*ab10*/  IMAD.U32 R6, R4, 0x10000, RZ ;  /* 0x0001000004067824 */ /* 0x000fe400078e00ff */
[----:B------:R-:W-:Y:S01]  /*ab20*/  FFMA.FTZ R75, R40, R47, R48 ;  /* 0x0000002f284b7223 */ /* 0x000fe20000010030 */
[-C--:B------:R-:W-:Y:S01]  /*ab30*/  FMUL.FTZ R47, R45, R73.reuse ;  /* 0x000000492d2f7220 */ /* 0x080fe20000410000 */
[----:B------:R-:W-:Y:S01]  /*ab40*/  FFMA.FTZ R73, R44, R73, -R41 ;  /* 0x000000492c497223 */ /* 0x000fe20000010829 */
[C---:B------:R-:W-:Y:S01]  /*ab50*/  IMAD.U32 R7, R5.reuse, 0x10000, RZ ;  /* 0x0001000005077824 */ /* 0x040fe200078e00ff */
[----:B------:R-:W-:Y:S01]  /*ab60*/  LOP3.LUT R4, R4, 0xffff0000, RZ, 0xc0, !PT ;  /* 0xffff000004047812 */ /* 0x000fe200078ec0ff */
[----:B------:R-:W-:Y:S01]  /*ab70*/  IMAD.U32 R45, R70, 0x10000, RZ ;  /* 0x00010000462d7824 */ /* 0x000fe200078e00ff */
[----:B------:R-:W-:Y:S01]  /*ab80*/  LOP3.LUT R5, R5, 0xffff0000, RZ, 0xc0, !PT ;  /* 0xffff000005057812 */ /* 0x000fe200078ec0ff */
[----:B------:R-:W-:Y:S01]  /*ab90*/  IMAD.U32 R41, R72, 0x10000, RZ ;  /* 0x0001000048297824 */ /* 0x000fe200078e00ff */
[----:B------:R-:W-:Y:S01]  /*aba0*/  LOP3.LUT R70, R70, 0xffff0000, RZ, 0xc0, !PT ;  /* 0xffff000046467812 */ /* 0x000fe200078ec0ff */
[----:B------:R-:W-:Y:S01]  /*abb0*/  FFMA.FTZ R46, R40, R46, -R49 ;  /* 0x0000002e282e7223 */ /* 0x000fe20000010831 */
[----:B------:R-:W-:Y:S01]  /*abc0*/  LOP3.LUT R72, R72, 0xffff0000, RZ, 0xc0, !PT ;  /* 0xffff000048487812 */ /* 0x000fe200078ec0ff */
[----:B------:R-:W-:Y:S01]  /*abd0*/  FFMA.FTZ R48, R44, R71, R47 ;  /* 0x000000472c307223 */ /* 0x000fe2000001002f */
[C---:B------:R-:W-:Y:S01]  /*abe0*/  FMUL.FTZ R47, R4.reuse, R45 ;  /* 0x0000002d042f7220 */ /* 0x040fe20000410000 */
[-C--:B------:R-:W-:Y:S01]  /*abf0*/  FMUL.FTZ R40, R4, R41.reuse ;  /* 0x0000002904287220 */ /* 0x080fe20000410000 */
[C---:B------:R-:W-:Y:S01]  /*ac00*/  FMUL.FTZ R44, R5.reuse, R70 ;  /* 0x00000046052c7220 */ /* 0x040fe20000410000 */
[-C--:B------:R-:W-:Y:S01]  /*ac10*/  FMUL.FTZ R49, R5, R72.reuse ;  /* 0x0000004805317220 */ /* 0x080fe20000410000 */
        /* <DEDUP_REMOVED lines=9> */
.L_x_1817:
[----:B------:R-:W-:Y:S05]  /*acb0*/  BSYNC B1 ;  /* 0x0000000000017941 */ /* 0x000fea0003800000 */
.L_x_1816:
[----:B------:R-:W-:Y:S01]  /*acc0*/  ISETP.GE.AND P0, PT, R217, R0, PT ;  /* 0x00000000d900720c */ /* 0x000fe20003f06270 */
[----:B------:R-:W-:-:S12]  /*acd0*/  BSSY B1, `(.L_x_1820) ;  /* 0x0000065000017945 */ /* 0x000fd80003800000 */
[----:B------:R-:W-:Y:S05]  /*ace0*/  @P0 BRA `(.L_x_1821) ;  /* 0x00000004008c0947 */ /* 0x000fea0003800000 */
[----:B01----:R-:W0:Y:S01]  /*acf0*/  LDC R5, c[0x0][0x3f4] ;  /* 0x0000fd00ff057b82 */ /* 0x003e220000000800 */
[----:B------:R-:W-:Y:S01]  /*ad00*/  BSSY B2, `(.L_x_1822) ;  /* 0x0000032000027945 */ /* 0x000fe20003800000 */
[-C--:B0-----:R-:W-:Y:S02]  /*ad10*/  ISETP.GE.AND P0, PT, R22, R5.reuse, PT ;  /* 0x000000051600720c */ /* 0x081fe40003f06270 */
[----:B------:R-:W-:-:S11]  /*ad20*/  ISETP.GE.AND P1, PT, R186, R5, PT ;  /* 0x00000005ba00720c */ /* 0x000fd60003f26270 */
[----:B------:R-:W-:Y:S05]  /*ad30*/  @P0 BRA `(.L_x_1823) ;  /* 0x0000000000b80947 */ /* 0x000fea0003800000 */
[----:B------:R-:W0:Y:S01]  /*ad40*/  LDS.128 R4, [R205+0x1000] ;  /* 0x00100000cd047984 */ /* 0x000e220000000c00 */
[----:B------:R-:W-:Y:S02]  /*ad50*/  SHF.R.U64 R40, R36, 0x10, R37 ;  /* 0x0000001024287819 */ /* 0x000fe40000001225 */
[----:B------:R-:W-:Y:S02]  /*ad60*/  SHF.R.U64 R36, R38, 0x10, R39 ;  /* 0x0000001026247819 */ /* 0x000fe40000001227 */
[----:B------:R-:W-:Y:S02]  /*ad70*/  SHF.R.U32.HI R37, RZ, 0x10, R37 ;  /* 0x00000010ff257819 */ /* 0x000fe40000011625 */
        /* <DEDUP_REMOVED lines=13> */
[C---:B------:R-:W-:Y:S01]  /*ae50*/  FMUL.FTZ R44, R37.reuse, R40 ;  /* 0x00000028252c7220 */ /* 0x040fe20000410000 */
[-C--:B------:R-:W-:Y:S01]  /*ae60*/  FMUL.FTZ R45, R37, R41.reuse ;  /* 0x00000029252d7220 */ /* 0x080fe20000410000 */
[----:B------:R-:W-:Y:S01]  /*ae70*/  FMUL.FTZ R37, R39, R66 ;  /* 0x0000004227257220 */ /* 0x000fe20000410000 */
[----:B------:R-:W-:Y:S02]  /*ae80*/  IMAD.U32 R6, R4, 0x10000, RZ ;  /* 0x0001000004067824 */ /* 0x000fe400078e00ff */
[C---:B------:R-:W-:Y:S01]  /*ae90*/  FFMA.FTZ R47, R36.reuse, R41, R44 ;  /* 0x00000029242f7223 */ /* 0x040fe2000001002c */
[----:B------:R-:W-:Y:S02]  /*aea0*/  IMAD.U32 R7, R5, 0x10000, RZ ;  /* 0x0001000005077824 */ /* 0x000fe400078e00ff */
[----:B------:R-:W-:Y:S01]  /*aeb0*/  FFMA.FTZ R46, R36, R40, -R45 ;  /* 0x00000028242e7223 */ /* 0x000fe2000001082d */
[-C--:B------:R-:W-:Y:S01]  /*aec0*/  FMUL.FTZ R41, R39, R68.reuse ;  /* 0x0000004427297220 */ /* 0x080fe20000410000 */
[----:B------:R-:W-:Y:S01]  /*aed0*/  LOP3.LUT R4, R4, 0xffff0000, RZ, 0xc0, !PT ;  /* 0xffff000004047812 */ /* 0x000fe200078ec0ff */
[C---:B------:R-:W-:Y:S01]  /*aee0*/  FFMA.FTZ R68, R38.reuse, R68, -R37 ;  /* 0x0000004426447223 */ /* 0x040fe20000010825 */
[----:B------:R-:W-:Y:S01]  /*aef0*/  LOP3.LUT R5, R5, 0xffff0000, RZ, 0xc0, !PT ;  /* 0xffff000005057812 */ /* 0x000fe200078ec0ff */
[C---:B------:R-:W-:Y:S01]  /*af00*/  IMAD.U32 R39, R67.reuse, 0x10000, RZ ;  /* 0x0001000043277824 */ /* 0x040fe200078e00ff */
[----:B------:R-:W-:Y:S01]  /*af10*/  LOP3.LUT R40, R67, 0xffff0000, RZ, 0xc0, !PT ;  /* 0xffff000043287812 */ /* 0x000fe200078ec0ff */
[C---:B------:R-:W-:Y:S01]  /*af20*/  IMAD.U32 R37, R69.reuse, 0x10000, RZ ;  /* 0x0001000045257824 */ /* 0x040fe200078e00ff */
        /* <DEDUP_REMOVED lines=15> */
.L_x_1823:
[----:B------:R-:W-:Y:S05]  /*b020*/  BSYNC B2 ;  /* 0x0000000000027941 */ /* 0x000fea0003800000 */
.L_x_1822:
[----:B------:R-:W-:Y:S05]  /*b030*/  @P1 BRA `(.L_x_1821) ;  /* 0x0000000000b81947 */ /* 0x000fea0003800000 */
[----:B0-----:R-:W0:Y:S01]  /*b040*/  LDS.128 R4, [R205+0x5000] ;  /* 0x00500000cd047984 */ /* 0x001e220000000c00 */
        /* <DEDUP_REMOVED lines=45> */
.L_x_1821:
[----:B------:R-:W-:Y:S05]  /*b320*/  BSYNC B1 ;  /* 0x0000000000017941 */ /* 0x000fea0003800000 */
.L_x_1820:
[----:B------:R-:W-:Y:S01]  /*b330*/  ISETP.GE.AND P0, PT, R216, R0, PT ;  /* 0x00000000d800720c */ /* 0x000fe20003f06270 */
[----:B------:R-:W-:-:S12]  /*b340*/  BSSY B1, `(.L_x_1824) ;  /* 0x0000065000017945 */ /* 0x000fd80003800000 */
[----:B------:R-:W-:Y:S05]  /*b350*/  @P0 BRA `(.L_x_1825) ;  /* 0x00000004008c0947 */ /* 0x000fea0003800000 */
[----:B012---:R-:W0:Y:S01]  /*b360*/  LDC R5, c[0x0][0x3f4] ;  /* 0x0000fd00ff057b82 */ /* 0x007e220000000800 */
[----:B------:R-:W-:Y:S01]  /*b370*/  BSSY B2, `(.L_x_1826) ;  /* 0x0000032000027945 */ /* 0x000fe20003800000 */
[-C--:B0-----:R-:W-:Y:S02]  /*b380*/  ISETP.GE.AND P0, PT, R22, R5.reuse, PT ;  /* 0x000000051600720c */ /* 0x081fe40003f06270 */
[----:B------:R-:W-:-:S11]  /*b390*/  ISETP.GE.AND P1, PT, R186, R5, PT ;  /* 0x00000005ba00720c */ /* 0x000fd60003f26270 */
[----:B------:R-:W-:Y:S05]  /*b3a0*/  @P0 BRA `(.L_x_1827) ;  /* 0x0000000000b80947 */ /* 0x000fea0003800000 */
[----:B------:R-:W0:Y:S01]  /*b3b0*/  LDS.128 R4, [R205+0x2000] ;  /* 0x00200000cd047984 */ /* 0x000e220000000c00 */
[--C-:B------:R-:W-:Y:S02]  /*b3c0*/  SHF.R.U64 R28, R28, 0x10, R29.reuse ;  /* 0x000000101c1c7819 */ /* 0x100fe4000000121d */
[----:B------:R-:W-:Y:S02]  /*b3d0*/  SHF.R.U32.HI R33, RZ, 0x10, R29 ;  /* 0x00000010ff217819 */ /* 0x000fe4000001161d */
[--C-:B------:R-:W-:Y:S02]  /*b3e0*/  SHF.R.U64 R29, R30, 0x10, R31.reuse ;  /* 0x000000101e1d7819 */ /* 0x100fe4000000121f */
[----:B------:R-:W-:Y:S02]  /*b3f0*/  SHF.R.U32.HI R31, RZ, 0x10, R31 ;  /* 0x00000010ff1f7819 */ /* 0x000fe4000001161f */
[----:B------:R-:W-:Y:S02]  /*b400*/  PRMT R62, R62, 0x5410, R33 ;  /* 0x000054103e3e7816 */ /* 0x000fe40000000021 */
[----:B------:R-:W-:-:S02]  /*b410*/  PRMT R60, R60, 0x5410, R31 ;  /* 0x000054103c3c7816 */ /* 0x000fc4000000001f */
[----:B------:R-:W-:Y:S02]  /*b420*/  PRMT R58, R58, 0x5410, R29 ;  /* 0x000054103a3a7816 */ /* 0x000fe4000000001d */
[----:B------:R-:W-:Y:S01]  /*b430*/  SHF.L.U32 R32, R62, 0x10, RZ ;  /* 0x000000103e207819 */ /* 0x000fe200000006ff */
[C---:B------:R-:W-:Y:S01]  /*b440*/  IMAD.U32 R33, R60.reuse, 0x10000, RZ ;  /* 0x000100003c217824 */ /* 0x040fe200078e00ff */
[----:B------:R-:W-:Y:S02]  /*b450*/  LOP3.LUT R60, R60, 0xffff0000, RZ, 0xc0, !PT ;  /* 0xffff00003c3c7812 */ /* 0x000fe400078ec0ff */
[----:B------:R-:W-:Y:S02]  /*b460*/  PRMT R61, R61, 0x5410, R28 ;  /* 0x000054103d3d7816 */ /* 0x000fe4000000001c */
[----:B------:R-:W-:Y:S02]  /*b470*/  LOP3.LUT R62, R62, 0xffff0000, RZ, 0xc0, !PT ;  /* 0xffff00003e3e7812 */ /* 0x000fe400078ec0ff */
[C---:B0-----:R-:W-:Y:S01]  /*b480*/  LOP3.LUT R29, R6.reuse, 0xffff0000, RZ, 0xc0, !PT ;  /* 0xffff0000061d7812 */ /* 0x041fe200078ec0ff */
[----:B------:R-:W-:Y:S01]  /*b490*/  IMAD.U32 R28, R6, 0x10000, RZ ;  /* 0x00010000061c7824 */ /* 0x000fe200078e00ff */
[C---:B------:R-:W-:Y:S01]  /*b4a0*/  LOP3.LUT R31, R7.reuse, 0xffff0000, RZ, 0xc0, !PT ;  /* 0xffff0000071f7812 */ /* 0x040fe200078ec0ff */
[----:B------:R-:W-:-:S02]  /*b4b0*/  IMAD.U32 R30, R7, 0x10000, RZ ;  /* 0x00010000071e7824 */ /* 0x000fc400078e00ff */
[C---:B------:R-:W-:Y:S01]  /*b4c0*/  FMUL.FTZ R36, R29.reuse, R32 ;  /* 0x000000201d247220 */ /* 0x040fe20000410000 */
[-C--:B------:R-:W-:Y:S01]  /*b4d0*/  FMUL.FTZ R35, R29, R33.reuse ;  /* 0x000000211d237220 */ /* 0x080fe20000410000 */
[C---:B------:R-:W-:Y:S01]  /*b4e0*/  FMUL.FTZ R29, R31.reuse, R60 ;  /* 0x0000003c1f1d7220 */ /* 0x040fe20000410000 */
[----:B------:R-:W-:Y:S02]  /*b4f0*/  IMAD.U32 R6, R4, 0x10000, RZ ;  /* 0x0001000004067824 */ /* 0x000fe400078e00ff */
[C---:B------:R-:W-:Y:S01]  /*b500*/  FFMA.FTZ R37, R28.reuse, R33, R36 ;  /* 0x000000211c257223 */ /* 0x040fe20000010024 */
[----:B------:R-:W-:Y:S01]  /*b510*/  FMUL.FTZ R33, R31, R62 ;  /* 0x0000003e1f217220 */ /* 0x000fe20000410000 */
[C---:B------:R-:W-:Y:S02]  /*b520*/  IMAD.U32 R7, R5.reuse, 0x10000, RZ ;  /* 0x0001000005077824 */ /* 0x040fe400078e00ff */
[----:B------:R-:W-:Y:S01]  /*b530*/  FFMA.FTZ R34, R28, R32, -R35 ;  /* 0x000000201c227223 */ /* 0x000fe20000010823 */
[----:B------:R-:W-:Y:S01]  /*b540*/  IMAD.U32 R31, R58, 0x10000, RZ ;  /* 0x000100003a1f7824 */ /* 0x000fe200078e00ff */
[----:B------:R-:W-:Y:S01]  /*b550*/  LOP3.LUT R4, R4, 0xffff0000, RZ, 0xc0, !PT ;  /* 0xffff000004047812 */ /* 0x000fe200078ec0ff */
[----:B------:R-:W-:Y:S01]  /*b560*/  FFMA.FTZ R62, R30, R62, -R29 ;  /* 0x0000003e1e3e7223 */ /* 0x000fe2000001081d */
[----:B------:R-:W-:Y:S01]  /*b570*/  LOP3.LUT R5, R5, 0xffff0000, RZ, 0xc0, !PT ;  /* 0xffff000005057812 */ /* 0x000fe200078ec0ff */
[C---:B------:R-:W-:Y:S01]  /*b580*/  IMAD.U32 R29, R61.reuse, 0x10000, RZ ;  /* 0x000100003d1d7824 */ /* 0x040fe200078e00ff */
[----:B------:R-:W-:Y:S01]  /*b590*/  LOP3.LUT R58, R58, 0xffff0000, RZ, 0xc0, !PT ;  /* 0xffff00003a3a7812 */ /* 0x000fe200078ec0ff */
[----:B------:R-:W-:Y:S01]  /*b5a0*/  FFMA.FTZ R39, R30, R60, R33 ;  /* 0x0000003c1e277223 */ /* 0x000fe20000010021 */
[----:B------:R-:W-:Y:S01]  /*b5b0*/  LOP3.LUT R28, R61, 0xffff0000, RZ, 0xc0, !PT ;  /* 0xffff00003d1c7812 */ /* 0x000fe200078ec0ff */
[C---:B------:R-:W-:Y:S01]  /*b5c0*/  FMUL.FTZ R33, R4.reuse, R31 ;  /* 0x0000001f04217220 */ /* 0x040fe20000410000 */
[----:B------:R-:W-:Y:S01]  /*b5d0*/  FMUL.FTZ R30, R4, R29 ;  /* 0x0000001d041e7220 */ /* 0x000fe20000410000 */
[----:B------:R-:W-:-:S02]  /*b5e0*/  FMUL.FTZ R32, R5, R58 ;  /* 0x0000003a05207220 */ /* 0x000fc40000410000 */
[-C--:B------:R-:W-:Y:S01]  /*b5f0*/  FMUL.FTZ R35, R5, R28.reuse ;  /* 0x0000001c05237220 */ /* 0x080fe20000410000 */
[C---:B------:R-:W-:Y:S01]  /*b600*/  FFMA.FTZ R4, R6.reuse, R29, -R33 ;  /* 0x0000001d06047223 */ /* 0x040fe20000010821 */
[----:B------:R-:W-:Y:S01]  /*b610*/  FFMA.FTZ R31, R6, R31, R30 ;  /* 0x0000001f061f7223 */ /* 0x000fe2000001001e */
[C---:B------:R-:W-:Y:S01]  /*b620*/  FFMA.FTZ R5, R7.reuse, R28, -R32 ;  /* 0x0000001c07057223 */ /* 0x040fe20000010820 */
[----:B------:R-:W-:Y:S01]  /*b630*/  FFMA.FTZ R58, R7, R58, R35 ;  /* 0x0000003a073a7223 */ /* 0x000fe20000010023 */
[----:B------:R-:W-:Y:S02]  /*b640*/  F2FP.BF16.F32.PACK_AB R6, R37, R34 ;  /* 0x000000222506723e */ /* 0x000fe400000010ff */
[----:B------:R-:W-:Y:S02]  /*b650*/  F2FP.BF16.F32.PACK_AB R7, R39, R62 ;  /* 0x0000003e2707723e */ /* 0x000fe400000010ff */
[----:B------:R-:W-:Y:S02]  /*b660*/  F2FP.BF16.F32.PACK_AB R4, R31, R4 ;  /* 0x000000041f04723e */ /* 0x000fe400000010ff */
[----:B------:R-:W-:-:S05]  /*b670*/  F2FP.BF16.F32.PACK_AB R5, R58, R5 ;  /* 0x000000053a05723e */ /* 0x000fca00000010ff */
[----:B------:R0:W-:Y:S02]  /*b680*/  STS.128 [R205+0x2000], R4 ;  /* 0x00200004cd007388 */ /* 0x0001e40000000c00 */
.L_x_1827:
[----:B------:R-:W-:Y:S05]  /*b690*/  BSYNC B2 ;  /* 0x0000000000027941 */ /* 0x000fea0003800000 */
.L_x_1826:
        /* <DEDUP_REMOVED lines=47> */
.L_x_1825:
[----:B------:R-:W-:Y:S05]  /*b990*/  BSYNC B1 ;  /* 0x0000000000017941 */ /* 0x000fea0003800000 */
.L_x_1824:
[----:B------:R-:W-:-:S13]  /*b9a0*/  ISETP.GE.AND P0, PT, R215, R0, PT ;  /* 0x00000000d700720c */ /* 0x000fda0003f06270 */
[----:B------:R-:W-:Y:S05]  /*b9b0*/  @P0 BRA `(.L_x_1828) ;  /* 0x0000002c007c0947 */ /* 0x000fea0003800000 */
[----:B0123--:R-:W0:Y:S01]  /*b9c0*/  LDC R5, c[0x0][0x3f4] ;  /* 0x0000fd00ff057b82 */ /* 0x00fe220000000800 */
        /* <DEDUP_REMOVED lines=18> */
[C---:B------:R-:W-:Y:S01]  /*baf0*/  IMAD.U32 R20, R7.reuse, 0x10000, RZ ;  /* 0x0001000007147824 */ /* 0x040fe200078e00ff */
[----:B------:R-:W-:Y:S01]  /*bb00*/  LOP3.LUT R7, R7, 0xffff0000, RZ, 0xc0, !PT ;  /* 0xffff000007077812 */ /* 0x000fe200078ec0ff */
[----:B------:R-:W-:-:S02]  /*bb10*/  IMAD.U32 R12, R6, 0x10000, RZ ;  /* 0x00010000060c7824 */ /* 0x000fc400078e00ff */
[CC--:B------:R-:W-:Y:S01]  /*bb20*/  FMUL.FTZ R25, R13.reuse, R24.reuse ;  /* 0x000000180d197220 */ /* 0x0c0fe20000410000 */
[----:B------:R-:W-:Y:S01]  /*bb30*/  FMUL.FTZ R13, R13, R21 ;  /* 0x000000150d0d7220 */ /* 0x000fe20000410000 */
[C---:B------:R-:W-:Y:S01]  /*bb40*/  FMUL.FTZ R29, R7.reuse, R63 ;  /* 0x0000003f071d7220 */ /* 0x040fe20000410000 */
[----:B------:R-:W-:Y:S02]  /*bb50*/  IMAD.U32 R0, R4, 0x10000, RZ ;  /* 0x0001000004007824 */ /* 0x000fe400078e00ff */
[C---:B------:R-:W-:Y:S01]  /*bb60*/  FFMA.FTZ R26, R12.reuse, R21, -R25 ;  /* 0x000000150c1a7223 */ /* 0x040fe20000010819 */
[----:B------:R-:W-:Y:S01]  /*bb70*/  FFMA.FTZ R27, R12, R24, R13 ;  /* 0x000000180c1b7223 */ /* 0x000fe2000001000d */
[-C--:B------:R-:W-:Y:S01]  /*bb80*/  FMUL.FTZ R21, R7, R65.reuse ;  /* 0x0000004107157220 */ /* 0x080fe20000410000 */
[----:B------:R-:W-:Y:S01]  /*bb90*/  IMAD.U32 R6, R5, 0x10000, RZ ;  /* 0x0001000005067824 */ /* 0x000fe200078e00ff */
        /* <DEDUP_REMOVED lines=9> */
[----:B------:R-:W-:Y:S01]  /*bc30*/  FMUL.FTZ R12, R4, R7 ;  /* 0x00000007040c7220 */ /* 0x000fe20000410000 */
        /* <DEDUP_REMOVED lines=11> */
.L_x_1830:
[----:B------:R-:W-:Y:S05]  /*bcf0*/  BSYNC B1 ;  /* 0x0000000000017941 */ /* 0x000fea0003800000 */
.L_x_1829:
        /* <DEDUP_REMOVED lines=13> */
[----:B------:R-:W-:Y:S01]  /*bdd0*/  PRMT R15, R15, 0x5410, R0 ;  /* 0x000054100f0f7816 */ /* 0x000fe20000000000 */
[C---:B0-----:R-:W-:Y:S01]  /*bde0*/  IMAD.U32 R8, R6.reuse, 0x10000, RZ ;  /* 0x0001000006087824 */ /* 0x041fe200078e00ff */
[----:B------:R-:W-:Y:S01]  /*bdf0*/  LOP3.LUT R6, R6, 0xffff0000, RZ, 0xc0, !PT ;  /* 0xffff000006067812 */ /* 0x000fe200078ec0ff */
[C---:B------:R-:W-:Y:S01]  /*be00*/  IMAD.U32 R9, R7.reuse, 0x10000, RZ ;  /* 0x0001000007097824 */ /* 0x040fe200078e00ff */
[----:B------:R-:W-:Y:S01]  /*be10*/  LOP3.LUT R7, R7, 0xffff0000, RZ, 0xc0, !PT ;  /* 0xffff000007077812 */ /* 0x000fe200078ec0ff */
[C---:B------:R-:W-:Y:S01]  /*be20*/  IMAD.U32 R0, R4.reuse, 0x10000, RZ ;  /* 0x0001000004007824 */ /* 0x040fe200078e00ff */
[----:B------:R-:W-:Y:S01]  /*be30*/  LOP3.LUT R3, R4, 0xffff0000, RZ, 0xc0, !PT ;  /* 0xffff000004037812 */ /* 0x000fe200078ec0ff */
[C---:B------:R-:W-:Y:S01]  /*be40*/  FMUL.FTZ R21, R6.reuse, R13 ;  /* 0x0000000d06157220 */ /* 0x040fe20000410000 */
[----:B------:R-:W-:Y:S01]  /*be50*/  FMUL.FTZ R6, R6, R11 ;  /* 0x0000000b06067220 */ /* 0x000fe20000410000 */
[----:B------:R-:W-:Y:S01]  /*be60*/  FMUL.FTZ R24, R7, R14 ;  /* 0x0000000e07187220 */ /* 0x000fe20000410000 */
[----:B------:R-:W-:-:S02]  /*be70*/  IMAD.U32 R4, R5, 0x10000, RZ ;  /* 0x0001000005047824 */ /* 0x000fc400078e00ff */
[C---:B------:R-:W-:Y:S01]  /*be80*/  FFMA.FTZ R21, R8.reuse, R11, -R21 ;  /* 0x0000000b08157223 */ /* 0x040fe20000010815 */
[----:B------:R-:W-:Y:S01]  /*be90*/  FFMA.FTZ R20, R8, R13, R6 ;  /* 0x0000000d08147223 */ /* 0x000fe20000010006 */
[-C--:B------:R-:W-:Y:S01]  /*bea0*/  FMUL.FTZ R8, R7, R10.reuse ;  /* 0x0000000a07087220 */ /* 0x080fe20000410000 */
[C---:B------:R-:W-:Y:S01]  /*beb0*/  IMAD.U32 R7, R12.reuse, 0x10000, RZ ;  /* 0x000100000c077824 */ /* 0x040fe200078e00ff */
        /* <DEDUP_REMOVED lines=18> */
[----:B------:R0:W-:Y:S01]  /*bfe0*/  STS.128 [R205+0x7000], R4 ;  /* 0x00700004cd007388 */ /* 0x0001e20000000c00 */
[----:B------:R-:W-:Y:S05]  /*bff0*/  BRA `(.L_x_1828) ;  /* 0x0000002400ec7947 */ /* 0x000fea0003800000 */
.L_x_1801:
[----:B------:R-:W3:Y:S01]  /*c000*/  LDC R0, c[0x0][0x448] ;  /* 0x00011200ff007b82 */ /* 0x000ee20000000800 */
[----:B------:R-:W-:Y:S01]  /*c010*/  ULDC.64 UR4, c[0x0][0x3f8] ;  /* 0x0000fe0000047ab9 */ /* 0x000fe20000000a00 */
[----:B------:R-:W-:Y:S01]  /*c020*/  ULDC.64 UR6, c[0x0][0x408] ;  /* 0x0001020000067ab9 */ /* 0x000fe20000000a00 */
        /* <DEDUP_REMOVED lines=11> */
[C---:B------:R-:W-:Y:S01]  /*c0e0*/  IMAD R5, R3.reuse, UR5, R6 ;  /* 0x0000000503057c24 */ /* 0x040fe2000f8e0206 */
        /* <DEDUP_REMOVED lines=12> */
[----:B------:R-:W3:Y:S01]  /*c1b0*/  LDC R58, c[0x0][0x3f4] ;  /* 0x0000fd00ff3a7b82 */ /* 0x000ee20000000800 */
[----:B------:R-:W4:Y:S01]  /*c1c0*/  SHFL.IDX PT, R4, R10, RZ, 0x181f ;  /* 0x00181fff0a047589 */ /* 0x000f2200000e0000 */
[----:B------:R-:W-:-:S03]  /*c1d0*/  IMAD R0, R189, R0, RZ ;  /* 0x00000000bd007224 */ /* 0x000fc600078e02ff */
[----:B------:R-:W5:Y:S04]  /*c1e0*/  SHFL.IDX PT, R3, R43, RZ, 0x181f ;  /* 0x00181fff2b037589 */ /* 0x000f6800000e0000 */
[----:B------:R-:W0:Y:S04]  /*c1f0*/  SHFL.IDX PT, R14, R44, RZ, 0x181f ;  /* 0x00181fff2c0e7589 */ /* 0x000e2800000e0000 */
[----:B------:R-:W1:Y:S01]  /*c200*/  SHFL.IDX PT, R5, R45, RZ, 0x181f ;  /* 0x00181fff2d057589 */ /* 0x000e6200000e0000 */
[----:B---3--:R-:W-:-:S04]  /*c210*/  ISETP.GE.AND P0, PT, R16, R58, PT ;  /* 0x0000003a1000720c */ /* 0x008fc80003f06270 */
[----:B------:R-:W-:-:S13]  /*c220*/  ISETP.GE.OR P1, PT, R59, R0, P0 ;  /* 0x000000003b00720c */ /* 0x000fda0000726670 */
[C---:B------:R-:W-:Y:S01]  /*c230*/  @!P1 IMAD.SHL.U32 R7, R16.reuse, 0x2, RZ ;  /* 0x0000000210079824 */ /* 0x040fe200078e00ff */
[----:B------:R-:W-:-:S04]  /*c240*/  @!P1 SHF.L.U64.HI R6, R16, 0x1, R17 ;  /* 0x0000000110069819 */ /* 0x000fc80000010211 */
[----:B----4-:R-:W-:-:S05]  /*c250*/  @!P1 IADD3 R4, P2, R4, R7, RZ ;  /* 0x0000000704049210 */ /* 0x010fca0007f5e0ff */
[----:B-----5:R-:W-:Y:S02]  /*c260*/  @!P1 IMAD.X R3, R3, 0x1, R6, P2 ;  /* 0x0000000103039824 */ /* 0x020fe400010e0606 */
[----:B------:R-:W-:Y:S02]  /*c270*/  @!P1 IMAD.MOV.U32 R24, RZ, RZ, R4 ;  /* 0x000000ffff189224 */ /* 0x000fe400078e0004 */
[----:B------:R-:W-:-:S06]  /*c280*/  @!P1 IMAD.MOV.U32 R25, RZ, RZ, R3 ;  /* 0x000000ffff199224 */ /* 0x000fcc00078e0003 */
[----:B------:R-:W3:Y:S01]  /*c290*/  @!P1 LD.E.128 R24, desc[UR54][R24.64] ;  /* 0x0000003618189980 */ /* 0x000ee2000c101d00 */
[----:B0-----:R-:W-:-:S05]  /*c2a0*/  @!P1 IADD3 R14, P2, R14, R7, RZ ;  /* 0x000000070e0e9210 */ /* 0x001fca0007f5e0ff */
[----:B-1----:R-:W-:Y:S02]  /*c2b0*/  @!P1 IMAD.X R5, R5, 0x1, R6, P2 ;  /* 0x0000000105059824 */ /* 0x002fe400010e0606 */
[----:B------:R-:W-:-:S06]  /*c2c0*/  @!P1 IMAD.MOV.U32 R4, RZ, RZ, R14 ;  /* 0x000000ffff049224 */ /* 0x000fcc00078e000e */
[----:B------:R-:W4:Y:S01]  /*c2d0*/  @!P1 LD.E.128 R4, desc[UR54][R4.64] ;  /* 0x0000003604049980 */ /* 0x000f22000c101d00 */
[----:B------:R-:W-:Y:S02]  /*c2e0*/  CS2R R50, SRZ ;  /* 0x0000000000327805 */ /* 0x000fe4000001ff00 */
[----:B------:R-:W-:Y:S02]  /*c2f0*/  CS2R R52, SRZ ;  /* 0x0000000000347805 */ /* 0x000fe4000001ff00 */
[----:B------:R-:W-:Y:S01]  /*c300*/  CS2R R20, SRZ ;  /* 0x0000000000147805 */ /* 0x000fe2000001ff00 */
[----:B------:R0:W1:Y:S01]  /*c310*/  SHFL.IDX PT, R9, R45, 0x1, 0x181f ;  /* 0x00381f002d097f89 */ /* 0x00006200000e0000 */
[----:B------:R-:W-:-:S03]  /*c320*/  CS2R R36, SRZ ;  /* 0x0000000000247805 */ /* 0x000fc6000001ff00 */
[----:B------:R0:W0:Y:S01]  /*c330*/  SHFL.IDX PT, R14, R44, 0x1, 0x181f ;  /* 0x00381f002c0e7f89 */ /* 0x00002200000e0000 */
[----:B---3--:R-:W-:Y:S01]  /*c340*/  @!P1 IMAD.MOV.U32 R50, RZ, RZ, R24 ;  /* 0x000000ffff329224 */ /* 0x008fe200078e0018 */
[----:B------:R-:W-:Y:S01]  /*c350*/  @!P1 MOV R52, R26 ;  /* 0x0000001a00349202 */ /* 0x000fe20000000f00 */
[----:B------:R-:W-:Y:S01]  /*c360*/  @!P1 IMAD.MOV.U32 R51, RZ, RZ, R25 ;  /* 0x000000ffff339224 */ /* 0x000fe200078e0019 */
[----:B------:R-:W-:Y:S01]  /*c370*/  CS2R R24, SRZ ;  /* 0x0000000000187805 */ /* 0x000fe2000001ff00 */
[----:B------:R-:W-:Y:S02]  /*c380*/  IMAD.MOV.U32 R3, RZ, RZ, R50 ;  /* 0x000000ffff037224 */ /* 0x000fe400078e0032 */
[----:B------:R-:W-:Y:S02]  /*c390*/  IMAD.MOV.U32 R8, RZ, RZ, R51 ;  /* 0x000000ffff087224 */ /* 0x000fe400078e0033 */
[----:B------:R-:W-:Y:S01]  /*c3a0*/  @!P1 IMAD.MOV.U32 R53, RZ, RZ, R27 ;  /* 0x000000ffff359224 */ /* 0x000fe200078e001b */
[----:B------:R-:W-:Y:S01]  /*c3b0*/  PRMT R76, R3, 0x7610, R76 ;  /* 0x00007610034c7816 */ /* 0x000fe2000000004c */
[----:B------:R-:W-:Y:S01]  /*c3c0*/  IMAD.MOV.U32 R11, RZ, RZ, R52 ;  /* 0x000000ffff0b7224 */ /* 0x000fe200078e0034 */
[----:B------:R-:W-:Y:S01]  /*c3d0*/  PRMT R77, R8, 0x7610, R77 ;  /* 0x00007610084d7816 */ /* 0x000fe2000000004d */
[----:B------:R3:W0:Y:S01]  /*c3e0*/  SHFL.IDX PT, R3, R43, 0x1, 0x181f ;  /* 0x00381f002b037f89 */ /* 0x00062200000e0000 */
[----:B------:R-:W-:-:S02]  /*c3f0*/  IMAD.MOV.U32 R12, RZ, RZ, R53 ;  /* 0x000000ffff0c7224 */ /* 0x000fc400078e0035 */
[----:B----4-:R-:W-:Y:S01]  /*c400*/  @!P1 IMAD.MOV.U32 R20, RZ, RZ, R4 ;  /* 0x000000ffff149224 */ /* 0x010fe200078e0004 */
[----:B------:R3:W4:Y:S01]  /*c410*/  SHFL.IDX PT, R8, R10, 0x1, 0x181f ;  /* 0x00381f000a087f89 */ /* 0x00072200000e0000 */
[----:B------:R-:W-:Y:S01]  /*c420*/  @!P1 IMAD.MOV.U32 R21, RZ, RZ, R5 ;  /* 0x000000ffff159224 */ /* 0x000fe200078e0005 */
[----:B------:R-:W-:Y:S01]  /*c430*/  PRMT R46, R11, 0x7610, R46 ;  /* 0x000076100b2e7816 */ /* 0x000fe2000000002e */
[----:B------:R-:W-:Y:S01]  /*c440*/  @!P1 IMAD.MOV.U32 R36, RZ, RZ, R6 ;  /* 0x000000ffff249224 */ /* 0x000fe200078e0006 */
[----:B------:R-:W-:Y:S01]  /*c450*/  PRMT R47, R12, 0x7610, R47 ;  /* 0x000076100c2f7816 */ /* 0x000fe2000000002f */
[----:B------:R-:W-:Y:S02]  /*c460*/  @!P1 IMAD.MOV.U32 R37, RZ, RZ, R7 ;  /* 0x000000ffff259224 */ /* 0x000fe400078e0007 */
[----:B------:R-:W-:Y:S02]  /*c470*/  IMAD.MOV.U32 R4, RZ, RZ, R20 ;  /* 0x000000ffff047224 */ /* 0x000fe400078e0014 */
[----:B------:R-:W-:-:S02]  /*c480*/  IMAD.MOV.U32 R5, RZ, RZ, R21 ;  /* 0x000000ffff057224 */ /* 0x000fc400078e0015 */
[----:B------:R-:W-:Y:S01]  /*c490*/  IMAD.MOV.U32 R6, RZ, RZ, R36 ;  /* 0x000000ffff067224 */ /* 0x000fe200078e0024 */
[----:B------:R-:W-:Y:S01]  /*c4a0*/  PRMT R78, R4, 0x7610, R78 ;  /* 0x00007610044e7816 */ /* 0x000fe2000000004e */
[----:B------:R-:W-:Y:S01]  /*c4b0*/  IMAD.MOV.U32 R7, RZ, RZ, R37 ;  /* 0x000000ffff077224 */ /* 0x000fe200078e0025 */
[----:B------:R-:W-:Y:S02]  /*c4c0*/  PRMT R79, R5, 0x7610, R79 ;  /* 0x00007610054f7816 */ /* 0x000fe4000000004f */
[----:B------:R-:W-:Y:S02]  /*c4d0*/  PRMT R80, R6, 0x7610, R80 ;  /* 0x0000761006507816 */ /* 0x000fe40000000050 */
[----:B-1-3--:R-:W-:-:S07]  /*c4e0*/  PRMT R86, R7, 0x7610, R86 ;  /* 0x0000761007567816 */ /* 0x00afce0000000056 */
.L_x_2175:
[----:B------:R-:W-:Y:S01]  /*c4f0*/  VIADD R5, R59, 0x20 ;  /* 0x000000203b057836 */ /* 0x000fe20000000000 */
[----:B------:R-:W-:Y:S01]  /*c500*/  BSSY B1, `(.L_x_1832) ;  /* 0x0000012000017945 */ /* 0x000fe20003800000 */
[----:B------:R-:W-:Y:S02]  /*c510*/  CS2R R26, SRZ ;  /* 0x00000000001a7805 */ /* 0x000fe4000001ff00 */
[----:B------:R-:W-:Y:S02]  /*c520*/  CS2R R6, SRZ ;  /* 0x0000000000067805 */ /* 0x000fe4000001ff00 */
[----:B------:R-:W-:Y:S02]  /*c530*/  ISETP.GE.AND P1, PT, R5, R0, PT ;  /* 0x000000000500720c */ /* 0x000fe40003f26270 */
[----:B------:R-:W-:-:S11]  /*c540*/  CS2R R4, SRZ ;  /* 0x0000000000047805 */ /* 0x000fd6000001ff00 */
[----:B------:R-:W-:Y:S05]  /*c550*/  @P1 BRA `(.L_x_1833) ;  /* 0x0000000000301947 */ /* 0x000fea0003800000 */
[----:B------:R-:W-:Y:S02]  /*c560*/  CS2R R26, SRZ ;  /* 0x00000000001a7805 */ /* 0x000fe4000001ff00 */
[----:B------:R-:W-:Y:S02]  /*c570*/  CS2R R4, SRZ ;  /* 0x0000000000047805 */ /* 0x000fe4000001ff00 */
[----:B------:R-:W-:Y:S01]  /*c580*/  CS2R R6, SRZ ;  /* 0x0000000000067805 */ /* 0x000fe2000001ff00 */
[----:B------:R-:W-:Y:S06]  /*c590*/  @P0 BRA `(.L_x_1833) ;  /* 0x0000000000200947 */ /* 0x000fec0003800000 */
[C---:B------:R-:W-:Y:S01]  /*c5a0*/  IMAD.SHL.U32 R15, R16.reuse, 0x2, RZ ;  /* 0x00000002100f7824 */ /* 0x040fe200078e00ff */
[----:B------:R-:W-:-:S04]  /*c5b0*/  SHF.L.U64.HI R6, R16, 0x1, R17 ;  /* 0x0000000110067819 */ /* 0x000fc80000010211 */
[-C--:B----4-:R-:W-:Y:S02]  /*c5c0*/  IADD3 R4, P1, R8, R15.reuse, RZ ;  /* 0x0000000f08047210 */ /* 0x090fe40007f3e0ff */
[----:B0-----:R-:W-:-:S03]  /*c5d0*/  IADD3 R14, P2, R14, R15, RZ ;  /* 0x0000000f0e0e7210 */ /* 0x001fc60007f5e0ff */
[--C-:B------:R-:W-:Y:S02]  /*c5e0*/  IMAD.X R5, R3, 0x1, R6.reuse, P1 ;  /* 0x0000000103057824 */ /* 0x100fe400008e0606 */
[----:B------:R-:W-:-:S04]  /*c5f0*/  IMAD.X R15, R9, 0x1, R6, P2 ;  /* 0x00000001090f7824 */ /* 0x000fc800010e0606 */
[----:B------:R-:W5:Y:S04]  /*c600*/  LD.E.128 R4, desc[UR54][R4.64] ;  /* 0x0000003604047980 */ /* 0x000f68000c101d00 */
[----:B------:R1:W5:Y:S02]  /*c610*/  LD.E.128 R24, desc[UR54][R14.64] ;  /* 0x000000360e187980 */ /* 0x000364000c101d00 */
.L_x_1833:
[----:B------:R-:W-:Y:S05]  /*c620*/  BSYNC B1 ;  /* 0x0000000000017941 */ /* 0x000fea0003800000 */
.L_x_1832:
[----:B0----5:R-:W-:Y:S01]  /*c630*/  IMAD.MOV.U32 R3, RZ, RZ, R24 ;  /* 0x000000ffff037224 */ /* 0x021fe200078e0018 */
[----:B------:R-:W-:Y:S01]  /*c640*/  UMOV UR4, 0xffffffff ;  /* 0xffffffff00047882 */ /* 0x000fe20000000000 */
[----:B----4-:R-:W-:Y:S02]  /*c650*/  IMAD.MOV.U32 R8, RZ, RZ, R25 ;  /* 0x000000ffff087224 */ /* 0x010fe400078e0019 */
        /* <DEDUP_REMOVED lines=15> */
[----:B------:R-:W0:Y:S01]  /*c750*/  SHFL.IDX PT, R8, R10, 0x2, 0x181f ;  /* 0x00581f000a087f89 */ /* 0x000e2200000e0000 */
[----:B------:R-:W-:-:S03]  /*c760*/  VIADD R9, R59, 0x40 ;  /* 0x000000403b097836 */ /* 0x000fc60000000000 */
[----:B------:R-:W3:Y:S02]  /*c770*/  SHFL.IDX PT, R3, R43, 0x2, 0x181f ;  /* 0x00581f002b037f89 */ /* 0x000ee400000e0000 */
[----:B------:R-:W-:Y:S02]  /*c780*/  ISETP.GE.OR P1, PT, R9, R0, P0 ;  /* 0x000000000900720c */ /* 0x000fe40000726670 */
[----:B-1----:R-:W1:Y:S04]  /*c790*/  SHFL.IDX PT, R14, R44, 0x2, 0x181f ;  /* 0x00581f002c0e7f89 */ /* 0x002e6800000e0000 */
[----:B------:R-:W4:Y:S07]  /*c7a0*/  SHFL.IDX PT, R9, R45, 0x2, 0x181f ;  /* 0x00581f002d097f89 */ /* 0x000f2e00000e0000 */
[C---:B------:R-:W-:Y:S01]  /*c7b0*/  @!P1 IMAD.SHL.U32 R29, R16.reuse, 0x2, RZ ;  /* 0x00000002101d9824 */ /* 0x040fe200078e00ff */
[----:B------:R-:W-:-:S04]  /*c7c0*/  @!P1 SHF.L.U64.HI R28, R16, 0x1, R17 ;  /* 0x00000001101c9819 */ /* 0x000fc80000010211 */
[----:B0-----:R-:W-:-:S05]  /*c7d0*/  @!P1 IADD3 R8, P2, R8, R29, RZ ;  /* 0x0000001d08089210 */ /* 0x001fca0007f5e0ff */
[----:B---3--:R-:W-:Y:S02]  /*c7e0*/  @!P1 IMAD.X R3, R3, 0x1, R28, P2 ;  /* 0x0000000103039824 */ /* 0x008fe400010e061c */
[----:B------:R-:W-:Y:S02]  /*c7f0*/  @!P1 IMAD.MOV.U32 R32, RZ, RZ, R8 ;  /* 0x000000ffff209224 */ /* 0x000fe400078e0008 */
[----:B------:R-:W-:-:S06]  /*c800*/  @!P1 IMAD.MOV.U32 R33, RZ, RZ, R3 ;  /* 0x000000ffff219224 */ /* 0x000fcc00078e0003 */
[----:B------:R-:W3:Y:S01]  /*c810*/  @!P1 LD.E.128 R32, desc[UR54][R32.64] ;  /* 0x0000003620209980 */ /* 0x000ee2000c101d00 */
[----:B-1----:R-:W-:-:S05]  /*c820*/  @!P1 IADD3 R14, P2, R14, R29, RZ ;  /* 0x0000001d0e0e9210 */ /* 0x002fca0007f5e0ff */
[----:B----4-:R-:W-:-:S04]  /*c830*/  @!P1 IMAD.X R9, R9, 0x1, R28, P2 ;  /* 0x0000000109099824 */ /* 0x010fc800010e061c */
[----:B------:R-:W-:-:S05]  /*c840*/  @!P1 IMAD.MOV.U32 R15, RZ, RZ, R9 ;  /* 0x000000ffff0f9224 */ /* 0x000fca00078e0009 */
[----:B------:R-:W4:Y:S01]  /*c850*/  @!P1 LD.E.128 R28, desc[UR54][R14.64] ;  /* 0x000000360e1c9980 */ /* 0x000f22000c101d00 */
[----:B------:R-:W-:Y:S02]  /*c860*/  CS2R R54, SRZ ;  /* 0x0000000000367805 */ /* 0x000fe4000001ff00 */
[----:B------:R-:W-:Y:S02]  /*c870*/  CS2R R56, SRZ ;  /* 0x0000000000387805 */ /* 0x000fe4000001ff00 */
[----:B------:R-:W-:Y:S02]  /*c880*/  CS2R R38, SRZ ;  /* 0x0000000000267805 */ /* 0x000fe4000001ff00 */
[----:B------:R-:W-:Y:S01]  /*c890*/  CS2R R40, SRZ ;  /* 0x0000000000287805 */ /* 0x000fe2000001ff00 */
[----:B---3--:R-:W-:Y:S02]  /*c8a0*/  @!P1 IMAD.MOV.U32 R54, RZ, RZ, R32 ;  /* 0x000000ffff369224 */ /* 0x008fe400078e0020 */
[----:B------:R-:W-:Y:S01]  /*c8b0*/  @!P1 IMAD.MOV.U32 R55, RZ, RZ, R33 ;  /* 0x000000ffff379224 */ /* 0x000fe200078e0021 */
[----:B------:R0:W1:Y:S01]  /*c8c0*/  SHFL.IDX PT, R32, R10, 0x3, 0x181f ;  /* 0x00781f000a207f89 */ /* 0x00006200000e0000 */
[----:B------:R-:W-:-:S02]  /*c8d0*/  IMAD.MOV.U32 R3, RZ, RZ, R54 ;  /* 0x000000ffff037224 */ /* 0x000fc400078e0036 */
[----:B------:R-:W-:Y:S01]  /*c8e0*/  @!P1 IMAD.MOV.U32 R56, RZ, RZ, R34 ;  /* 0x000000ffff389224 */ /* 0x000fe200078e0022 */
[----:B------:R3:W1:Y:S01]  /*c8f0*/  SHFL.IDX PT, R33, R45, 0x3, 0x181f ;  /* 0x00781f002d217f89 */ /* 0x00066200000e0000 */
[----:B------:R-:W-:Y:S01]  /*c900*/  IMAD.MOV.U32 R8, RZ, RZ, R55 ;  /* 0x000000ffff087224 */ /* 0x000fe200078e0037 */
[----:B------:R-:W-:Y:S01]  /*c910*/  PRMT R68, R3, 0x7610, R68 ;  /* 0x0000761003447816 */ /* 0x000fe20000000044 */
[----:B------:R-:W-:Y:S01]  /*c920*/  @!P1 IMAD.MOV.U32 R57, RZ, RZ, R35 ;  /* 0x000000ffff399224 */ /* 0x000fe200078e0023 */
[----:B------:R3:W1:Y:S02]  /*c930*/  SHFL.IDX PT, R3, R43, 0x3, 0x181f ;  /* 0x00781f002b037f89 */ /* 0x00066400000e0000 */
[----:B------:R-:W-:Y:S01]  /*c940*/  PRMT R69, R8, 0x7610, R69 ;  /* 0x0000761008457816 */ /* 0x000fe20000000045 */
[----:B------:R-:W-:Y:S01]  /*c950*/  IMAD.MOV.U32 R8, RZ, RZ, R56 ;  /* 0x000000ffff087224 */ /* 0x000fe200078e0038 */
[----:B------:R3:W1:Y:S01]  /*c960*/  SHFL.IDX PT, R34, R44, 0x3, 0x181f ;  /* 0x00781f002c227f89 */ /* 0x00066200000e0000 */
[----:B------:R-:W-:Y:S01]  /*c970*/  IMAD.MOV.U32 R9, RZ, RZ, R57 ;  /* 0x000000ffff097224 */ /* 0x000fe200078e0039 */
[----:B----4-:R-:W-:Y:S01]  /*c980*/  @!P1 MOV R41, R31 ;  /* 0x0000001f00299202 */ /* 0x010fe20000000f00 */
[----:B------:R-:W-:Y:S01]  /*c990*/  @!P1 IMAD.MOV.U32 R38, RZ, RZ, R28 ;  /* 0x000000ffff269224 */ /* 0x000fe200078e001c */
[----:B------:R-:W-:Y:S01]  /*c9a0*/  PRMT R48, R8, 0x7610, R48 ;  /* 0x0000761008307816 */ /* 0x000fe20000000030 */
[----:B------:R-:W-:Y:S01]  /*c9b0*/  @!P1 IMAD.MOV.U32 R39, RZ, RZ, R29 ;  /* 0x000000ffff279224 */ /* 0x000fe200078e001d */
[----:B------:R-:W-:Y:S01]  /*c9c0*/  PRMT R49, R9, 0x7610, R49 ;  /* 0x0000761009317816 */ /* 0x000fe20000000031 */
[----:B------:R-:W-:-:S02]  /*c9d0*/  @!P1 IMAD.MOV.U32 R40, RZ, RZ, R30 ;  /* 0x000000ffff289224 */ /* 0x000fc400078e001e */
[----:B------:R-:W-:Y:S02]  /*c9e0*/  IMAD.MOV.U32 R8, RZ, RZ, R38 ;  /* 0x000000ffff087224 */ /* 0x000fe400078e0026 */
[----:B------:R-:W-:Y:S02]  /*c9f0*/  IMAD.MOV.U32 R9, RZ, RZ, R39 ;  /* 0x000000ffff097224 */ /* 0x000fe400078e0027 */
[----:B0-----:R-:W-:Y:S01]  /*ca00*/  IMAD.MOV.U32 R10, RZ, RZ, R40 ;  /* 0x000000ffff0a7224 */ /* 0x001fe200078e0028 */
[----:B------:R-:W-:Y:S01]  /*ca10*/  PRMT R72, R8, 0x7610, R72 ;  /* 0x0000761008487816 */ /* 0x000fe20000000048 */
[----:B------:R-:W-:Y:S01]  /*ca20*/  IMAD.MOV.U32 R11, RZ, RZ, R41 ;  /* 0x000000ffff0b7224 */ /* 0x000fe200078e0029 */
[----:B------:R-:W-:Y:S02]  /*ca30*/  PRMT R73, R9, 0x7610, R73 ;  /* 0x0000761009497816 */ /* 0x000fe40000000049 */
[----:B------:R-:W-:Y:S02]  /*ca40*/  CS2R R8, SRZ ;  /* 0x0000000000087805 */ /* 0x000fe4000001ff00 */
[----:B------:R-:W-:-:S02]  /*ca50*/  PRMT R74, R10, 0x7610, R74 ;  /* 0x000076100a4a7816 */ /* 0x000fc4000000004a */
[----:B---3--:R-:W-:-:S07]  /*ca60*/  PRMT R75, R11, 0x7610, R75 ;  /* 0x000076100b4b7816 */ /* 0x008fce000000004b */
.L_x_2185:
[----:B------:R-:W-:Y:S01]  /*ca70*/  VIADD R59, R59, 0x60 ;  /* 0x000000603b3b7836 */ /* 0x000fe20000000000 */
[----:B------:R-:W-:Y:S01]  /*ca80*/  BSSY B1, `(.L_x_1835) ;  /* 0x0000012000017945 */ /* 0x000fe20003800000 */
[----:B------:R-:W-:Y:S02]  /*ca90*/  CS2R R10, SRZ ;  /* 0x00000000000a7805 */ /* 0x000fe4000001ff00 */
[----:B--2---:R-:W-:Y:S02]  /*caa0*/  CS2R R12, SRZ ;  /* 0x00000000000c7805 */ /* 0x004fe4000001ff00 */
[----:B------:R-:W-:Y:S02]  /*cab0*/  CS2R R14, SRZ ;  /* 0x00000000000e7805 */ /* 0x000fe4000001ff00 */
[----:B------:R-:W-:-:S13]  /*cac0*/  ISETP.GE.AND P1, PT, R59, R0, PT ;  /* 0x000000003b00720c */ /* 0x000fda0003f26270 */
[----:B------:R-:W-:Y:S05]  /*cad0*/  @P1 BRA `(.L_x_1836) ;  /* 0x0000000000301947 */ /* 0x000fea0003800000 */
[----:B------:R-:W-:Y:S02]  /*cae0*/  CS2R R10, SRZ ;  /* 0x00000000000a7805 */ /* 0x000fe4000001ff00 */
[----:B------:R-:W-:Y:S02]  /*caf0*/  CS2R R12, SRZ ;  /* 0x00000000000c7805 */ /* 0x000fe4000001ff00 */
[----:B------:R-:W-:Y:S01]  /*cb00*/  CS2R R14, SRZ ;  /* 0x00000000000e7805 */ /* 0x000fe2000001ff00 */
[----:B------:R-:W-:Y:S06]  /*cb10*/  @P0 BRA `(.L_x_1836) ;  /* 0x0000000000200947 */ /* 0x000fec0003800000 */
[C---:B------:R-:W-:Y:S01]  /*cb20*/  IMAD.SHL.U32 R9, R16.reuse, 0x2, RZ ;  /* 0x0000000210097824 */ /* 0x040fe200078e00ff */
[----:B------:R-:W-:-:S04]  /*cb30*/  SHF.L.U64.HI R10, R16, 0x1, R17 ;  /* 0x00000001100a7819 */ /* 0x000fc80000010211 */
[-C--:B-1----:R-:W-:Y:S02]  /*cb40*/  IADD3 R12, P1, R32, R9.reuse, RZ ;  /* 0x00000009200c7210 */ /* 0x082fe40007f3e0ff */
[----:B------:R-:W-:-:S03]  /*cb50*/  IADD3 R8, P2, R34, R9, RZ ;  /* 0x0000000922087210 */ /* 0x000fc60007f5e0ff */
[--C-:B------:R-:W-:Y:S02]  /*cb60*/  IMAD.X R13, R3, 0x1, R10.reuse, P1 ;  /* 0x00000001030d7824 */ /* 0x100fe400008e060a */
[----:B------:R-:W-:-:S04]  /*cb70*/  IMAD.X R9, R33, 0x1, R10, P2 ;  /* 0x0000000121097824 */ /* 0x000fc800010e060a */
[----:B------:R-:W5:Y:S04]  /*cb80*/  LD.E.128 R12, desc[UR54][R12.64] ;  /* 0x000000360c0c7980 */ /* 0x000f68000c101d00 */
[----:B------:R-:W5:Y:S02]  /*cb90*/  LD.E.128 R8, desc[UR54][R8.64] ;  /* 0x0000003608087980 */ /* 0x000f64000c101d00 */
.L_x_1836:
[----:B------:R-:W-:Y:S05]  /*cba0*/  BSYNC B1 ;  /* 0x0000000000017941 */ /* 0x000fea0003800000 */
.L_x_1835:
[----:B------:R-:W-:Y:S01]  /*cbb0*/  ULEA.HI UR4, UR37, UR37, URZ, 0x1 ;  /* 0x0000002525047291 */ /* 0x000fe2000f8f083f */
[----:B------:R-:W-:Y:S01]  /*cbc0*/  VIADDMNMX R0, R0, -R193, 0x80, PT ;  /* 0x0000008000007446 */ /* 0x000fe200038009c1 */
[----:B-1---5:R-:W-:Y:S01]  /*cbd0*/  IMAD.MOV.U32 R3, RZ, RZ, R8 ;  /* 0x000000ffff037224 */ /* 0x022fe200078e0008 */
[----:B------:R-:W-:Y:S01]  /*cbe0*/  BSSY B1, `(.L_x_1837) ;  /* 0x0000018000017945 */ /* 0x000fe20003800000 */
[----:B------:R-:W-:Y:S01]  /*cbf0*/  ULOP3.LUT UR4, UR4, 0xfffffffe, URZ, 0xc0, !UPT ;  /* 0xfffffffe04047892 */ /* 0x000fe2000f8ec03f */
[----:B------:R-:W-:Y:S01]  /*cc00*/  IMAD.MOV.U32 R28, RZ, RZ, R9 ;  /* 0x000000ffff1c7224 */ /* 0x000fe200078e0009 */
[-C--:B------:R-:W-:Y:S01]  /*cc10*/  ISETP.GE.OR P3, PT, R188, R0.reuse, P0 ;  /* 0x00000000bc00720c */ /* 0x080fe20000766670 */
[----:B------:R-:W-:Y:S01]  /*cc20*/  IMAD.MOV.U32 R30, RZ, RZ, R13 ;  /* 0x000000ffff1e7224 */ /* 0x000fe200078e000d */
[----:B------:R-:W-:Y:S01]  /*cc30*/  UIADD3 UR4, UR37, -UR4, URZ ;  /* 0x8000000425047290 */ /* 0x000fe2000fffe03f */
[-C--:B------:R-:W-:Y:S02]  /*cc40*/  ISETP.GE.OR P2, PT, R217, R0.reuse, P0 ;  /* 0x00000000d900720c */ /* 0x080fe40000746670 */
[----:B------:R-:W-:-:S02]  /*cc50*/  ISETP.GE.OR P1, PT, R216, R0, P0 ;  /* 0x00000000d800720c */ /* 0x000fc40000726670 */
[----:B------:R-:W-:Y:S01]  /*cc60*/  ISETP.GE.OR P0, PT, R215, R0, P0 ;  /* 0x00000000d700720c */ /* 0x000fe20000706670 */
[----:B------:R-:W-:Y:S01]  /*cc70*/  IMAD.U32 R29, RZ, RZ, UR4 ;  /* 0x00000004ff1d7e24 */ /* 0x000fe2000f8e00ff */
[----:B------:R-:W-:Y:S01]  /*cc80*/  PRMT R43, R3, 0x7610, R43 ;  /* 0x00007610032b7816 */ /* 0x000fe2000000002b */
[----:B------:R-:W-:Y:S01]  /*cc90*/  IMAD.MOV.U32 R0, RZ, RZ, R10 ;  /* 0x000000ffff007224 */ /* 0x000fe200078e000a */
[----:B------:R-:W-:Y:S01]  /*cca0*/  PRMT R44, R28, 0x7610, R44 ;  /* 0x000076101c2c7816 */ /* 0x000fe2000000002c */
[----:B------:R-:W-:Y:S01]  /*ccb0*/  IMAD.MOV.U32 R3, RZ, RZ, R11 ;  /* 0x000000ffff037224 */ /* 0x000fe200078e000b */
[----:B------:R-:W-:Y:S01]  /*ccc0*/  SHF.L.U32 R29, R29, 0x1f, RZ ;  /* 0x0000001f1d1d7819 */ /* 0x000fe200000006ff */
[----:B------:R-:W-:Y:S01]  /*ccd0*/  IMAD.MOV.U32 R28, RZ, RZ, R12 ;  /* 0x000000ffff1c7224 */ /* 0x000fe200078e000c */
[----:B------:R-:W-:Y:S01]  /*cce0*/  PRMT R45, R0, 0x7610, R45 ;  /* 0x00007610002d7816 */ /* 0x000fe2000000002d */
[----:B------:R-:W-:Y:S01]  /*ccf0*/  IMAD.MOV.U32 R0, RZ, RZ, R14 ;  /* 0x000000ffff007224 */ /* 0x000fe200078e000e */
[----:B------:R-:W0:Y:S01]  /*cd00*/  SYNCS.PHASECHK.TRANS64.TRYWAIT P4, [R18+URZ+0x28800], R29 ;  /* 0x0288001d120075a7 */ /* 0x000e22000808017f */
[----:B------:R-:W-:Y:S01]  /*cd10*/  PRMT R59, R3, 0x7610, R59 ;  /* 0x00007610033b7816 */ /* 0x000fe2000000003b */
[----:B------:R-:W-:Y:S01]  /*cd20*/  IMAD.MOV.U32 R3, RZ, RZ, R15 ;  /* 0x000000ffff037224 */ /* 0x000fe200078e000f */
[----:B------:R-:W-:-:S02]  /*cd30*/  PRMT R70, R28, 0x7610, R70 ;  /* 0x000076101c467816 */ /* 0x000fc40000000046 */
[----:B------:R-:W-:Y:S01]  /*cd40*/  PRMT R71, R30, 0x7610, R71 ;  /* 0x000076101e477816 */ /* 0x000fe20000000047 */
[----:B0-----:R-:W-:Y:S06]  /*cd50*/  @!P4 BRA `(.L_x_1838) ;  /* 0x000001b800a4c947 */ /* 0x001fec0003800000 */
.L_x_2186:
[----:B------:R-:W-:Y:S05]  /*cd60*/  BSYNC B1 ;  /* 0x0000000000017941 */ /* 0x000fea0003800000 */
.L_x_1837:
[----:B------:R-:W-:Y:S04]  /*cd70*/  BSSY B1, `(.L_x_1839) ;  /* 0x0000069000017945 */ /* 0x000fe80003800000 */
[----:B------:R-:W-:Y:S05]  /*cd80*/  @P3 BRA `(.L_x_1840) ;  /* 0x00000004009c3947 */ /* 0x000fea0003800000 */
[----:B------:R-:W-:Y:S02]  /*cd90*/  LEA.HI R28, R58, R207, RZ, 0x1d ;  /* 0x000000cf3a1c7211 */ /* 0x000fe400078fe8ff */
[--C-:B------:R-:W-:Y:S02]  /*cda0*/  SHF.R.U64 R87, R50, 0x10, R51.reuse ;  /* 0x0000001032577819 */ /* 0x100fe40000001233 */
[----:B------:R-:W-:Y:S01]  /*cdb0*/  SHF.R.S32.HI R31, RZ, 0x1f, R28 ;  /* 0x0000001fff1f7819 */ /* 0x000fe2000001141c */
[----:B0-----:R-:W-:Y:S01]  /*cdc0*/  IMAD.SHL.U32 R29, R28, 0x8, RZ ;  /* 0x000000081c1d7824 */ /* 0x001fe200078e00ff */
[----:B------:R-:W-:Y:S02]  /*cdd0*/  SHF.R.U32.HI R50, RZ, 0x10, R51 ;  /* 0x00000010ff327819 */ /* 0x000fe40000011633 */
[----:B------:R-:W-:Y:S02]  /*cde0*/  LEA.HI R31, R31, R28, RZ, 0x3 ;  /* 0x0000001c1f1f7211 */ /* 0x000fe400078f18ff */
[----:B------:R-:W-:-:S02]  /*cdf0*/  LOP3.LUT R29, R29, 0x38, RZ, 0xc0, !PT ;  /* 0x000000381d1d7812 */ /* 0x000fc400078ec0ff */
[----:B------:R-:W-:Y:S01]  /*ce00*/  SHF.R.U64 R51, R20, 0x10, R21 ;  /* 0x0000001014337819 */ /* 0x000fe20000001215 */
[----:B------:R-:W-:Y:S01]  /*ce10*/  IMAD.SHL.U32 R31, R31, 0x400, RZ ;  /* 0x000004001f1f7824 */ /* 0x000fe200078e00ff */
[----:B------:R-:W-:Y:S02]  /*ce20*/  LOP3.LUT R28, R29, 0x1c0, R222, 0xf8, !PT ;  /* 0x000001c01d1c7812 */ /* 0x000fe400078ef8de */
[----:B------:R-:W-:Y:S02]  /*ce30*/  SHF.R.U64 R83, R52, 0x10, R53 ;  /* 0x0000001034537819 */ /* 0x000fe40000001235 */
[----:B------:R-:W-:Y:S02]  /*ce40*/  LOP3.LUT R28, R28, R203, RZ, 0x3c, !PT ;  /* 0x000000cb1c1c7212 */ /* 0x000fe400078e3cff */
[----:B------:R-:W-:Y:S02]  /*ce50*/  LOP3.LUT R31, R31, 0x7fffe000, RZ, 0xc0, !PT ;  /* 0x7fffe0001f1f7812 */ /* 0x000fe400078ec0ff */
[----:B------:R-:W-:-:S02]  /*ce60*/  SHF.R.U32.HI R20, RZ, 0x10, R21 ;  /* 0x00000010ff147819 */ /* 0x000fc40000011615 */
[----:B------:R-:W-:Y:S02]  /*ce70*/  IADD3 R33, R28, R31, R204 ;  /* 0x0000001f1c217210 */ /* 0x000fe40007ffe0cc */
[----:B------:R-:W0:Y:S01]  /*ce80*/  LDS.128 R28, [R205] ;  /* 0x00000000cd1c7984 */ /* 0x000e220000000c00 */
[----:B------:R-:W-:Y:S02]  /*ce90*/  PRMT R78, R78, 0x5410, R51 ;  /* 0x000054104e4e7816 */ /* 0x000fe40000000033 */
[----:B------:R-:W-:Y:S01]  /*cea0*/  IMAD R81, R33, 0x2, R18 ;  /* 0x0000000221517824 */ /* 0x000fe200078e0212 */
[----:B------:R-:W-:Y:S02]  /*ceb0*/  PRMT R52, R46, 0x5410, R83 ;  /* 0x000054102e347816 */ /* 0x000fe40000000053 */
[----:B------:R-:W-:Y:S02]  /*cec0*/  PRMT R76, R76, 0x5410, R87 ;  /* 0x000054104c4c7816 */ /* 0x000fe40000000057 */
[----:B------:R-:W1:Y:S01]  /*ced0*/  LDS.128 R32, [R81+0x10400] ;  /* 0x0104000051207984 */ /* 0x000e620000000c00 */
[----:B------:R-:W-:Y:S01]  /*cee0*/  PRMT R83, R79, 0x5410, R20 ;  /* 0x000054104f537816 */ /* 0x000fe20000000014 */
[----:B------:R-:W-:Y:S01]  /*cef0*/  IMAD.U32 R79, R78, 0x10000, RZ ;  /* 0x000100004e4f7824 */ /* 0x000fe200078e00ff */
[----:B------:R-:W-:Y:S01]  /*cf00*/  SHF.R.U32.HI R82, RZ, 0x10, R53 ;  /* 0x00000010ff527819 */ /* 0x000fe20000011635 */
[----:B------:R-:W-:Y:S01]  /*cf10*/  IMAD.U32 R53, R76, 0x10000, RZ ;  /* 0x000100004c357824 */ /* 0x000fe200078e00ff */
[----:B------:R-:W-:-:S02]  /*cf20*/  SHF.R.U64 R21, R36, 0x10, R37 ;  /* 0x0000001024157819 */ /* 0x000fc40000001225 */
[----:B------:R-:W-:Y:S02]  /*cf30*/  SHF.R.U32.HI R85, RZ, 0x10, R37 ;  /* 0x00000010ff557819 */ /* 0x000fe40000011625 */
[----:B------:R-:W-:Y:S02]  /*cf40*/  PRMT R77, R77, 0x5410, R50 ;  /* 0x000054104d4d7816 */ /* 0x000fe40000000032 */
[----:B------:R-:W-:Y:S02]  /*cf50*/  PRMT R82, R47, 0x5410, R82 ;  /* 0x000054102f527816 */ /* 0x000fe40000000052 */
[----:B------:R-:W-:Y:S01]  /*cf60*/  PRMT R84, R80, 0x5410, R21 ;  /* 0x0000541050547816 */ /* 0x000fe20000000015 */
[----:B------:R-:W-:Y:S01]  /*cf70*/  IMAD.U32 R80, R83, 0x10000, RZ ;  /* 0x0001000053507824 */ /* 0x000fe200078e00ff */
[----:B------:R-:W-:Y:S02]  /*cf80*/  PRMT R85, R86, 0x5410, R85 ;  /* 0x0000541056557816 */ /* 0x000fe40000000055 */
[----:B------:R-:W-:-:S02]  /*cf90*/  LOP3.LUT R78, R78, 0xffff0000, RZ, 0xc0, !PT ;  /* 0xffff00004e4e7812 */ /* 0x000fc400078ec0ff */
[----:B------:R-:W-:Y:S01]  /*cfa0*/  LOP3.LUT R76, R76, 0xffff0000, RZ, 0xc0, !PT ;  /* 0xffff00004c4c7812 */ /* 0x000fe200078ec0ff */
[----:B------:R-:W-:Y:S01]  /*cfb0*/  IMAD.U32 R86, R85, 0x10000, RZ ;  /* 0x0001000055567824 */ /* 0x000fe200078e00ff */
        /* <DEDUP_REMOVED lines=13> */
[C---:B------:R-:W-:Y:S01]  /*d090*/  FMUL.FTZ R87, R46.reuse, R79 ;  /* 0x0000004f2e577220 */ /* 0x040fe20000410000 */
[-C--:B------:R-:W-:Y:S01]  /*d0a0*/  FMUL.FTZ R91, R46, R53.reuse ;  /* 0x000000352e5b7220 */ /* 0x080fe20000410000 */
[C---:B------:R-:W-:Y:S01]  /*d0b0*/  IMAD.U32 R46, R77.reuse, 0x10000, RZ ;  /* 0x000100004d2e7824 */ /* 0x040fe200078e00ff */
[----:B------:R-:W-:Y:S01]  /*d0c0*/  LOP3.LUT R77, R77, 0xffff0000, RZ, 0xc0, !PT ;  /* 0xffff00004d4d7812 */ /* 0x000fe200078ec0ff */
[----:B------:R-:W-:Y:S01]  /*d0d0*/  FFMA.FTZ R87, R20, R53, -R87 ;  /* 0x0000003514577223 */ /* 0x000fe20000010857 */
[----:B------:R-:W-:Y:S01]  /*d0e0*/  FMUL.FTZ R53, R47, R80 ;  /* 0x000000502f357220 */ /* 0x000fe20000410000 */
[----:B------:R-:W-:-:S02]  /*d0f0*/  IMAD.U32 R51, R35, 0x10000, RZ ;  /* 0x0001000023337824 */ /* 0x000fc400078e00ff */
[----:B------:R-:W-:Y:S01]  /*d100*/  FFMA.FTZ R91, R20, R79, R91 ;  /* 0x0000004f145b7223 */ /* 0x000fe2000001005b */
[----:B------:R-:W-:Y:S02]  /*d110*/  IMAD.U32 R20, R82, 0x10000, RZ ;  /* 0x0001000052147824 */ /* 0x000fe400078e00ff */
[-C--:B------:R-:W-:Y:S01]  /*d120*/  FMUL.FTZ R47, R47, R46.reuse ;  /* 0x0000002e2f2f7220 */ /* 0x080fe20000410000 */
[C---:B------:R-:W-:Y:S01]  /*d130*/  FFMA.FTZ R53, R36.reuse, R46, -R53 ;  /* 0x0000002e24357223 */ /* 0x040fe20000010835 */
[C---:B------:R-:W-:Y:S01]  /*d140*/  FMUL.FTZ R46, R51.reuse, R86 ;  /* 0x00000056332e7220 */ /* 0x040fe20000410000 */
[----:B------:R-:W-:Y:S01]  /*d150*/  FMUL.FTZ R79, R51, R20 ;  /* 0x00000014334f7220 */ /* 0x000fe20000410000 */
[----:B------:R-:W-:Y:S01]  /*d160*/  FFMA.FTZ R47, R36, R80, R47 ;  /* 0x00000050242f7223 */ /* 0x000fe2000001002f */
[C---:B------:R-:W-:Y:S01]  /*d170*/  FMUL.FTZ R36, R32.reuse, R76 ;  /* 0x0000004c20247220 */ /* 0x040fe20000410000 */
[----:B------:R-:W-:Y:S01]  /*d180*/  FFMA.FTZ R51, R37, R20, -R46 ;  /* 0x0000001425337223 */ /* 0x000fe2000001082e */
[----:B------:R-:W-:Y:S01]  /*d190*/  FMUL.FTZ R20, R32, R78 ;  /* 0x0000004e20147220 */ /* 0x000fe20000410000 */
[----:B------:R-:W-:-:S02]  /*d1a0*/  IMAD.U32 R50, R34, 0x10000, RZ ;  /* 0x0001000022327824 */ /* 0x000fc400078e00ff */
[C---:B------:R-:W-:Y:S01]  /*d1b0*/  FFMA.FTZ R36, R21.reuse, R78, R36 ;  /* 0x0000004e15247223 */ /* 0x040fe20000010024 */
[----:B------:R-:W-:Y:S02]  /*d1c0*/  IMAD.U32 R32, R84, 0x10000, RZ ;  /* 0x0001000054207824 */ /* 0x000fe400078e00ff */
[----:B------:R-:W-:Y:S01]  /*d1d0*/  FFMA.FTZ R76, R21, R76, -R20 ;  /* 0x0000004c154c7223 */ /* 0x000fe20000010814 */
[----:B------:R-:W-:Y:S02]  /*d1e0*/  IMAD.U32 R20, R52, 0x10000, RZ ;  /* 0x0001000034147824 */ /* 0x000fe400078e00ff */
[----:B------:R-:W-:Y:S01]  /*d1f0*/  FFMA.FTZ R79, R37, R86, R79 ;  /* 0x00000056254f7223 */ /* 0x000fe2000001004f */
[----:B------:R-:W-:Y:S01]  /*d200*/  FMUL.FTZ R78, R50, R32 ;  /* 0x00000020324e7220 */ /* 0x000fe20000410000 */
[C---:B------:R-:W-:Y:S01]  /*d210*/  FMUL.FTZ R37, R33.reuse, R83 ;  /* 0x0000005321257220 */ /* 0x040fe20000410000 */
[-C--:B------:R-:W-:Y:S01]  /*d220*/  FMUL.FTZ R80, R33, R77.reuse ;  /* 0x0000004d21507220 */ /* 0x080fe20000410000 */
[----:B------:R-:W-:Y:S01]  /*d230*/  LOP3.LUT R34, R34, 0xffff0000, RZ, 0xc0, !PT ;  /* 0xffff000022227812 */ /* 0x000fe200078ec0ff */
[-C--:B------:R-:W-:Y:S01]  /*d240*/  FMUL.FTZ R50, R50, R20.reuse ;  /* 0x0000001432327220 */ /* 0x080fe20000410000 */
[----:B------:R-:W-:Y:S01]  /*d250*/  FFMA.FTZ R78, R29, R20, -R78 ;  /* 0x000000141d4e7223 */ /* 0x000fe2000001084e */
[----:B------:R-:W-:Y:S01]  /*d260*/  LOP3.LUT R33, R84, 0xffff0000, RZ, 0xc0, !PT ;  /* 0xffff000054217812 */ /* 0x000fe200078ec0ff */
[----:B------:R-:W-:Y:S01]  /*d270*/  FFMA.FTZ R46, R28, R77, -R37 ;  /* 0x0000004d1c2e7223 */ /* 0x000fe20000010825 */
[----:B------:R-:W-:Y:S01]  /*d280*/  LOP3.LUT R35, R35, 0xffff0000, RZ, 0xc0, !PT ;  /* 0xffff000023237812 */ /* 0x000fe200078ec0ff */
[----:B------:R-:W-:Y:S01]  /*d290*/  FFMA.FTZ R50, R29, R32, R50 ;  /* 0x000000201d327223 */ /* 0x000fe20000010032 */
[----:B------:R-:W-:Y:S01]  /*d2a0*/  LOP3.LUT R21, R52, 0xffff0000, RZ, 0xc0, !PT ;  /* 0xffff000034157812 */ /* 0x000fe200078ec0ff */
[----:B------:R-:W-:Y:S01]  /*d2b0*/  FFMA.FTZ R80, R28, R83, R80 ;  /* 0x000000531c507223 */ /* 0x000fe20000010050 */
[----:B------:R-:W-:Y:S01]  /*d2c0*/  LOP3.LUT R20, R85, 0xffff0000, RZ, 0xc0, !PT ;  /* 0xffff000055147812 */ /* 0x000fe200078ec0ff */
[----:B------:R-:W-:Y:S01]  /*d2d0*/  FMUL.FTZ R29, R34, R33 ;  /* 0x00000021221d7220 */ /* 0x000fe20000410000 */
[----:B------:R-:W-:Y:S01]  /*d2e0*/  LOP3.LUT R82, R82, 0xffff0000, RZ, 0xc0, !PT ;  /* 0xffff000052527812 */ /* 0x000fe200078ec0ff */
[----:B------:R-:W-:Y:S01]  /*d2f0*/  FMUL.FTZ R34, R34, R21 ;  /* 0x0000001522227220 */ /* 0x000fe20000410000 */
[----:B------:R-:W-:Y:S01]  /*d300*/  F2FP.BF16.F32.PACK_AB R32, R36, R91 ;  /* 0x0000005b2420723e */ /* 0x000fe200000010ff */
[C---:B------:R-:W-:Y:S01]  /*d310*/  FMUL.FTZ R28, R35.reuse, R20 ;  /* 0x00000014231c7220 */ /* 0x040fe20000410000 */
[C---:B------:R-:W-:Y:S01]  /*d320*/  FFMA.FTZ R21, R30.reuse, R21, -R29 ;  /* 0x000000151e157223 */ /* 0x040fe2000001081d */
[-C--:B------:R-:W-:Y:S01]  /*d330*/  FMUL.FTZ R37, R35, R82.reuse ;  /* 0x0000005223257220 */ /* 0x080fe20000410000 */
[----:B------:R-:W-:Y:S01]  /*d340*/  FFMA.FTZ R35, R30, R33, R34 ;  /* 0x000000211e237223 */ /* 0x000fe20000010022 */
[C---:B------:R-:W-:Y:S01]  /*d350*/  FFMA.FTZ R82, R31.reuse, R82, -R28 ;  /* 0x000000521f527223 */ /* 0x040fe2000001081c */
[----:B------:R-:W-:Y:S01]  /*d360*/  F2FP.BF16.F32.PACK_AB R28, R76, R87 ;  /* 0x000000574c1c723e */ /* 0x000fe200000010ff */
[----:B------:R-:W-:Y:S01]  /*d370*/  FFMA.FTZ R20, R31, R20, R37 ;  /* 0x000000141f147223 */ /* 0x000fe20000010025 */
[----:B------:R-:W-:-:S02]  /*d380*/  F2FP.BF16.F32.PACK_AB R29, R46, R53 ;  /* 0x000000352e1d723e */ /* 0x000fc400000010ff */
[----:B------:R-:W-:Y:S02]  /*d390*/  F2FP.BF16.F32.PACK_AB R30, R21, R78 ;  /* 0x0000004e151e723e */ /* 0x000fe400000010ff */
[----:B------:R-:W-:Y:S02]  /*d3a0*/  F2FP.BF16.F32.PACK_AB R34, R35, R50 ;  /* 0x000000322322723e */ /* 0x000fe400000010ff */
[----:B------:R-:W-:Y:S02]  /*d3b0*/  F2FP.BF16.F32.PACK_AB R31, R82, R51 ;  /* 0x00000033521f723e */ /* 0x000fe400000010ff */
[----:B------:R-:W-:Y:S02]  /*d3c0*/  F2FP.BF16.F32.PACK_AB R33, R80, R47 ;  /* 0x0000002f5021723e */ /* 0x000fe400000010ff */
[----:B------:R-:W-:Y:S01]  /*d3d0*/  F2FP.BF16.F32.PACK_AB R35, R20, R79 ;  /* 0x0000004f1423723e */ /* 0x000fe200000010ff */
[----:B------:R1:W-:Y:S04]  /*d3e0*/  STS.128 [R205], R28 ;  /* 0x0000001ccd007388 */ /* 0x0003e80000000c00 */
[----:B------:R1:W-:Y:S02]  /*d3f0*/  STS.128 [R81+0x10400], R32 ;  /* 0x0104002051007388 */ /* 0x0003e40000000c00 */
.L_x_1840:
[----:B------:R-:W-:Y:S05]  /*d400*/  BSYNC B1 ;  /* 0x0000000000017941 */ /* 0x000fea0003800000 */
.L_x_1839:
[----:B------:R-:W-:Y:S04]  /*d410*/  BSSY B1, `(.L_x_1841) ;  /* 0x0000068000017945 */ /* 0x000fe80003800000 */
[----:B------:R-:W-:Y:S05]  /*d420*/  @P2 BRA `(.L_x_1842) ;  /* 0x0000000400982947 */ /* 0x000fea0003800000 */
[----:B------:R-:W-:Y:S02]  /*d430*/  LEA.HI R20, R58, R207, RZ, 0x1d ;  /* 0x000000cf3a147211 */ /* 0x000fe400078fe8ff */
[--C-:B------:R-:W-:Y:S02]  /*d440*/  SHF.R.U64 R37, R6, 0x10, R7.reuse ;  /* 0x0000001006257819 */ /* 0x100fe40000001207 */
[----:B------:R-:W-:Y:S01]  /*d450*/  SHF.R.S32.HI R21, RZ, 0x1f, R20 ;  /* 0x0000001fff157819 */ /* 0x000fe20000011414 */
[----:B-1----:R-:W-:Y:S01]  /*d460*/  IMAD.SHL.U32 R28, R20, 0x8, RZ ;  /* 0x00000008141c7824 */ /* 0x002fe200078e00ff */
[----:B------:R-:W-:Y:S02]  /*d470*/  SHF.R.U32.HI R6, RZ, 0x10, R7 ;  /* 0x00000010ff067819 */ /* 0x000fe40000011607 */
[----:B------:R-:W-:Y:S02]  /*d480*/  LEA.HI R21, R21, R20, RZ, 0x3 ;  /* 0x0000001415157211 */ /* 0x000fe400078f18ff */
[----:B------:R-:W-:-:S02]  /*d490*/  LOP3.LUT R20, R199, 0x38, R28, 0xf8, !PT ;  /* 0x00000038c7147812 */ /* 0x000fc400078ef81c */
[----:B------:R-:W-:Y:S01]  /*d4a0*/  SHF.R.U64 R7, R24, 0x10, R25 ;  /* 0x0000001018077819 */ /* 0x000fe20000001219 */
[----:B------:R-:W-:Y:S01]  /*d4b0*/  IMAD.SHL.U32 R28, R21, 0x400, RZ ;  /* 0x00000400151c7824 */ /* 0x000fe200078e00ff */
[----:B------:R-:W-:Y:S02]  /*d4c0*/  LOP3.LUT R21, R20, R225, RZ, 0x3c, !PT ;  /* 0x000000e114157212 */ /* 0x000fe400078e3cff */
[----:B------:R-:W-:Y:S02]  /*d4d0*/  SHF.R.U64 R47, R4, 0x10, R5 ;  /* 0x00000010042f7819 */ /* 0x000fe40000001205 */
[----:B------:R-:W-:Y:S02]  /*d4e0*/  LOP3.LUT R28, R28, 0x7fffe000, RZ, 0xc0, !PT ;  /* 0x7fffe0001c1c7812 */ /* 0x000fe400078ec0ff */
[----:B------:R-:W-:Y:S02]  /*d4f0*/  PRMT R60, R60, 0x5410, R7 ;  /* 0x000054103c3c7816 */ /* 0x000fe40000000007 */
[----:B------:R-:W-:-:S02]  /*d500*/  IADD3 R21, R21, R28, R202 ;  /* 0x0000001c15157210 */ /* 0x000fc40007ffe0ca */
[----:B0-----:R-:W0:Y:S01]  /*d510*/  LDS.128 R28, [R214] ;  /* 0x00000000d61c7984 */ /* 0x001e220000000c00 */
[----:B------:R-:W-:Y:S02]  /*d520*/  SHF.R.U32.HI R4, RZ, 0x10, R5 ;  /* 0x00000010ff047819 */ /* 0x000fe40000011605 */
[----:B------:R-:W-:Y:S01]  /*d530*/  IMAD R21, R21, 0x2, R18 ;  /* 0x0000000215157824 */ /* 0x000fe200078e0212 */
[----:B------:R-:W-:Y:S02]  /*d540*/  SHF.R.U32.HI R24, RZ, 0x10, R25 ;  /* 0x00000010ff187819 */ /* 0x000fe40000011619 */
[----:B------:R-:W-:Y:S02]  /*d550*/  SHF.R.U64 R5, R26, 0x10, R27 ;  /* 0x000000101a057819 */ /* 0x000fe4000000121b */
[----:B------:R-:W1:Y:S01]  /*d560*/  LDS.128 R32, [R21+0x10400] ;  /* 0x0104000015207984 */ /* 0x000e620000000c00 */
[----:B------:R-:W-:Y:S02]  /*d570*/  PRMT R64, R64, 0x5410, R47 ;  /* 0x0000541040407816 */ /* 0x000fe4000000002f */
[----:B------:R-:W-:Y:S01]  /*d580*/  PRMT R66, R66, 0x5410, R37 ;  /* 0x0000541042427816 */ /* 0x000fe20000000025 */
[----:B------:R-:W-:Y:S01]  /*d590*/  IMAD.U32 R37, R60, 0x10000, RZ ;  /* 0x000100003c257824 */ /* 0x000fe200078e00ff */
[----:B------:R-:W-:Y:S01]  /*d5a0*/  SHF.R.U32.HI R26, RZ, 0x10, R27 ;  /* 0x00000010ff1a7819 */ /* 0x000fe2000001161b */
[----:B------:R-:W-:Y:S01]  /*d5b0*/  IMAD.U32 R36, R64, 0x10000, RZ ;  /* 0x0001000040247824 */ /* 0x000fe200078e00ff */
[----:B------:R-:W-:-:S02]  /*d5c0*/  PRMT R65, R65, 0x5410, R4 ;  /* 0x0000541041417816 */ /* 0x000fc40000000004 */
[----:B------:R-:W-:Y:S02]  /*d5d0*/  PRMT R63, R63, 0x5410, R26 ;  /* 0x000054103f3f7816 */ /* 0x000fe4000000001a */
[----:B------:R-:W-:Y:S02]  /*d5e0*/  PRMT R61, R61, 0x5410, R24 ;  /* 0x000054103d3d7816 */ /* 0x000fe40000000018 */
[----:B------:R-:W-:Y:S02]  /*d5f0*/  PRMT R62, R62, 0x5410, R5 ;  /* 0x000054103e3e7816 */ /* 0x000fe40000000005 */
[----:B------:R-:W-:Y:S02]  /*d600*/  PRMT R67, R67, 0x5410, R6 ;  /* 0x0000541043437816 */ /* 0x000fe40000000006 */
[----:B------:R-:W-:Y:S02]  /*d610*/  LOP3.LUT R60, R60, 0xffff0000, RZ, 0xc0, !PT ;  /* 0xffff00003c3c7812 */ /* 0x000fe400078ec0ff */
[----:B------:R-:W-:Y:S01]  /*d620*/  LOP3.LUT R64, R64, 0xffff0000, RZ, 0xc0, !PT ;  /* 0xffff000040407812 */ /* 0x000fe200078ec0ff */
[C---:B0-----:R-:W-:Y:S01]  /*d630*/  IMAD.U32 R4, R28.reuse, 0x10000, RZ ;  /* 0x000100001c047824 */ /* 0x041fe200078e00ff */
[----:B------:R-:W-:Y:S01]  /*d640*/  LOP3.LUT R5, R28, 0xffff0000, RZ, 0xc0, !PT ;  /* 0xffff00001c057812 */ /* 0x000fe200078ec0ff */
[C---:B------:R-:W-:Y:S01]  /*d650*/  IMAD.U32 R7, R30.reuse, 0x10000, RZ ;  /* 0x000100001e077824 */ /* 0x040fe200078e00ff */
[----:B------:R-:W-:Y:S01]  /*d660*/  LOP3.LUT R20, R30, 0xffff0000, RZ, 0xc0, !PT ;  /* 0xffff00001e147812 */ /* 0x000fe200078ec0ff */
[C---:B------:R-:W-:Y:S01]  /*d670*/  IMAD.U32 R6, R29.reuse, 0x10000, RZ ;  /* 0x000100001d067824 */ /* 0x040fe200078e00ff */
[----:B------:R-:W-:-:S02]  /*d680*/  LOP3.LUT R28, R29, 0xffff0000, RZ, 0xc0, !PT ;  /* 0xffff00001d1c7812 */ /* 0x000fc400078ec0ff */
[----:B------:R-:W-:Y:S01]  /*d690*/  SHF.L.U32 R24, R31, 0x10, RZ ;  /* 0x000000101f187819 */ /* 0x000fe200000006ff */
[C---:B-1----:R-:W-:Y:S01]  /*d6a0*/  IMAD.U32 R25, R32.reuse, 0x10000, RZ ;  /* 0x0001000020197824 */ /* 0x042fe200078e00ff */
[----:B------:R-:W-:Y:S01]  /*d6b0*/  LOP3.LUT R26, R32, 0xffff0000, RZ, 0xc0, !PT ;  /* 0xffff0000201a7812 */ /* 0x000fe200078ec0ff */
[C---:B------:R-:W-:Y:S01]  /*d6c0*/  IMAD.U32 R27, R33.reuse, 0x10000, RZ ;  /* 0x00010000211b7824 */ /* 0x040fe200078e00ff */
[----:B------:R-:W-:Y:S01]  /*d6d0*/  LOP3.LUT R32, R33, 0xffff0000, RZ, 0xc0, !PT ;  /* 0xffff000021207812 */ /* 0x000fe200078ec0ff */
[C---:B------:R-:W-:Y:S01]  /*d6e0*/  FMUL.FTZ R47, R25.reuse, R37 ;  /* 0x00000025192f7220 */ /* 0x040fe20000410000 */
[-C--:B------:R-:W-:Y:S01]  /*d6f0*/  FMUL.FTZ R51, R25, R36.reuse ;  /* 0x0000002419337220 */ /* 0x080fe20000410000 */
[----:B------:R-:W-:Y:S01]  /*d700*/  LOP3.LUT R30, R31, 0xffff0000, RZ, 0xc0, !PT ;  /* 0xffff00001f1e7812 */ /* 0x000fe200078ec0ff */
[----:B------:R-:W-:Y:S02]  /*d710*/  IMAD.U32 R33, R35, 0x10000, RZ ;  /* 0x0001000023217824 */ /* 0x000fe400078e00ff */
[----:B------:R-:W-:Y:S01]  /*d720*/  FFMA.FTZ R47, R4, R36, -R47 ;  /* 0x00000024042f7223 */ /* 0x000fe2000001082f */
[----:B------:R-:W-:Y:S01]  /*d730*/  IMAD.U32 R36, R63, 0x10000, RZ ;  /* 0x000100003f247824 */ /* 0x000fe200078e00ff */
[C---:B------:R-:W-:Y:S01]  /*d740*/  LOP3.LUT R31, R34.reuse, 0xffff0000, RZ, 0xc0, !PT ;  /* 0xffff0000221f7812 */ /* 0x040fe200078ec0ff */
[----:B------:R-:W-:Y:S01]  /*d750*/  IMAD.U32 R29, R34, 0x10000, RZ ;  /* 0x00010000221d7824 */ /* 0x000fe200078e00ff */
[----:B------:R-:W-:Y:S01]  /*d760*/  LOP3.LUT R34, R35, 0xffff0000, RZ, 0xc0, !PT ;  /* 0xffff000023227812 */ /* 0x000fe200078ec0ff */
[----:B------:R-:W-:-:S02]  /*d770*/  IMAD.U32 R35, R61, 0x10000, RZ ;  /* 0x000100003d237824 */ /* 0x000fc400078e00ff */
[----:B------:R-:W-:Y:S01]  /*d780*/  FFMA.FTZ R51, R4, R37, R51 ;  /* 0x0000002504337223 */ /* 0x000fe20000010033 */
[----:B------:R-:W-:Y:S02]  /*d790*/  IMAD.U32 R25, R65, 0x10000, RZ ;  /* 0x0001000041197824 */ /* 0x000fe400078e00ff */
[----:B------:R-:W-:Y:S01]  /*d7a0*/  FMUL.FTZ R37, R33, R36 ;  /* 0x0000002421257220 */ /* 0x000fe20000410000 */
[----:B------:R-:W-:Y:S02]  /*d7b0*/  IMAD.U32 R4, R67, 0x10000, RZ ;  /* 0x0001000043047824 */ /* 0x000fe400078e00ff */
[C---:B------:R-:W-:Y:S01]  /*d7c0*/  FMUL.FTZ R53, R27.reuse, R35 ;  /* 0x000000231b357220 */ /* 0x040fe20000410000 */
[-C--:B------:R-:W-:Y:S01]  /*d7d0*/  FMUL.FTZ R27, R27, R25.reuse ;  /* 0x000000191b1b7220 */ /* 0x080fe20000410000 */
[----:B------:R-:W-:Y:S01]  /*d7e0*/  LOP3.LUT R61, R61, 0xffff0000, RZ, 0xc0, !PT ;  /* 0xffff00003d3d7812 */ /* 0x000fe200078ec0ff */
[-C--:B------:R-:W-:Y:S01]  /*d7f0*/  FMUL.FTZ R33, R33, R4.reuse ;  /* 0x0000000421217220 */ /* 0x080fe20000410000 */
[----:B------:R-:W-:Y:S01]  /*d800*/  FFMA.FTZ R37, R24, R4, -R37 ;  /* 0x0000000418257223 */ /* 0x000fe20000010825 */
[----:B------:R-:W-:Y:S01]  /*d810*/  FMUL.FTZ R4, R26, R60 ;  /* 0x0000003c1a047220 */ /* 0x000fe20000410000 */
[----:B------:R-:W-:Y:S01]  /*d820*/  LOP3.LUT R65, R65, 0xffff0000, RZ, 0xc0, !PT ;  /* 0xffff000041417812 */ /* 0x000fe200078ec0ff */
[C---:B------:R-:W-:Y:S01]  /*d830*/  FFMA.FTZ R53, R6.reuse, R25, -R53 ;  /* 0x0000001906357223 */ /* 0x040fe20000010835 */
[----:B------:R-:W-:Y:S01]  /*d840*/  FFMA.FTZ R25, R6, R35, R27 ;  /* 0x0000002306197223 */ /* 0x000fe2000001001b */
[-C--:B------:R-:W-:Y:S01]  /*d850*/  FMUL.FTZ R26, R26, R64.reuse ;  /* 0x000000401a1a7220 */ /* 0x080fe20000410000 */
[----:B------:R-:W-:Y:S01]  /*d860*/  FFMA.FTZ R64, R5, R64, -R4 ;  /* 0x0000004005407223 */ /* 0x000fe20000010804 */
[----:B------:R-:W-:-:S02]  /*d870*/  IMAD.U32 R6, R62, 0x10000, RZ ;  /* 0x000100003e067824 */ /* 0x000fc400078e00ff */
[----:B------:R-:W-:Y:S01]  /*d880*/  FMUL.FTZ R27, R32, R61 ;  /* 0x0000003d201b7220 */ /* 0x000fe20000410000 */
[----:B------:R-:W-:Y:S02]  /*d890*/  IMAD.U32 R4, R66, 0x10000, RZ ;  /* 0x0001000042047824 */ /* 0x000fe400078e00ff */
[-C--:B------:R-:W-:Y:S01]  /*d8a0*/  FMUL.FTZ R32, R32, R65.reuse ;  /* 0x0000004120207220 */ /* 0x080fe20000410000 */
[----:B------:R-:W-:Y:S01]  /*d8b0*/  LOP3.LUT R62, R62, 0xffff0000, RZ, 0xc0, !PT ;  /* 0xffff00003e3e7812 */ /* 0x000fe200078ec0ff */
[----:B------:R-:W-:Y:S01]  /*d8c0*/  FFMA.FTZ R33, R24, R36, R33 ;  /* 0x0000002418217223 */ /* 0x000fe20000010021 */
[----:B------:R-:W-:Y:S01]  /*d8d0*/  LOP3.LUT R66, R66, 0xffff0000, RZ, 0xc0, !PT ;  /* 0xffff000042427812 */ /* 0x000fe200078ec0ff */
[----:B------:R-:W-:Y:S01]  /*d8e0*/  FFMA.FTZ R24, R5, R60, R26 ;  /* 0x0000003c05187223 */ /* 0x000fe2000001001a */
[----:B------:R-:W-:Y:S01]  /*d8f0*/  LOP3.LUT R63, R63, 0xffff0000, RZ, 0xc0, !PT ;  /* 0xffff00003f3f7812 */ /* 0x000fe200078ec0ff */
[C---:B------:R-:W-:Y:S01]  /*d900*/  FFMA.FTZ R26, R28.reuse, R65, -R27 ;  /* 0x000000411c1a7223 */ /* 0x040fe2000001081b */
[----:B------:R-:W-:Y:S01]  /*d910*/  LOP3.LUT R67, R67, 0xffff0000, RZ, 0xc0, !PT ;  /* 0xffff000043437812 */ /* 0x000fe200078ec0ff */
[----:B------:R-:W-:Y:S01]  /*d920*/  FFMA.FTZ R32, R28, R61, R32 ;  /* 0x0000003d1c207223 */ /* 0x000fe20000010020 */
[C---:B------:R-:W-:Y:S01]  /*d930*/  FMUL.FTZ R36, R29.reuse, R6 ;  /* 0x000000061d247220 */ /* 0x040fe20000410000 */
[----:B------:R-:W-:Y:S01]  /*d940*/  FMUL.FTZ R28, R29, R4 ;  /* 0x000000041d1c7220 */ /* 0x000fe20000410000 */
        /* <DEDUP_REMOVED lines=20> */
.L_x_1842:
[----:B------:R-:W-:Y:S05]  /*da90*/  BSYNC B1 ;  /* 0x0000000000017941 */ /* 0x000fea0003800000 */
.L_x_1841:
[----:B------:R-:W-:Y:S04]  /*daa0*/  BSSY B1, `(.L_x_1843) ;  /* 0x0000068000017945 */ /* 0x000fe80003800000 */
[----:B------:R-:W-:Y:S05]  /*dab0*/  @P1 BRA `(.L_x_1844) ;  /* 0x0000000400981947 */ /* 0x000fea0003800000 */
[----:B--2---:R-:W-:Y:S02]  /*dac0*/  LEA.HI R4, R58, R207, RZ, 0x1d ;  /* 0x000000cf3a047211 */ /* 0x004fe400078fe8ff */
[----:B-1----:R-:W-:Y:S02]  /*dad0*/  SHF.R.U64 R31, R38, 0x10, R39 ;  /* 0x00000010261f7819 */ /* 0x002fe40000001227 */
[----:B------:R-:W-:Y:S01]  /*dae0*/  SHF.R.S32.HI R5, RZ, 0x1f, R4 ;  /* 0x0000001fff057819 */ /* 0x000fe20000011404 */
[----:B------:R-:W-:Y:S01]  /*daf0*/  IMAD.SHL.U32 R6, R4, 0x8, RZ ;  /* 0x0000000804067824 */ /* 0x000fe200078e00ff */
[----:B------:R-:W-:Y:S02]  /*db00*/  SHF.R.U64 R35, R54, 0x10, R55 ;  /* 0x0000001036237819 */ /* 0x000fe40000001237 */
[----:B------:R-:W-:Y:S02]  /*db10*/  LEA.HI R4, R5, R4, RZ, 0x3 ;  /* 0x0000000405047211 */ /* 0x000fe400078f18ff */
[----:B------:R-:W-:-:S02]  /*db20*/  LOP3.LUT R5, R197, 0x38, R6, 0xf8, !PT ;  /* 0x00000038c5057812 */ /* 0x000fc400078ef806 */
[----:B------:R-:W-:Y:S01]  /*db30*/  PRMT R72, R72, 0x5410, R31 ;  /* 0x0000541048487816 */ /* 0x000fe2000000001f */
[----:B------:R-:W-:Y:S01]  /*db40*/  IMAD.SHL.U32 R6, R4, 0x400, RZ ;  /* 0x0000040004067824 */ /* 0x000fe200078e00ff */
[----:B------:R-:W-:Y:S02]  /*db50*/  LOP3.LUT R4, R5, R224, RZ, 0x3c, !PT ;  /* 0x000000e005047212 */ /* 0x000fe400078e3cff */
[----:B------:R-:W-:Y:S01]  /*db60*/  SHF.R.U32.HI R38, RZ, 0x10, R39 ;  /* 0x00000010ff267819 */ /* 0x000fe20000011627 */
[----:B------:R-:W-:Y:S01]  /*db70*/  IMAD.U32 R36, R72, 0x10000, RZ ;  /* 0x0001000048247824 */ /* 0x000fe200078e00ff */
[----:B------:R-:W-:Y:S02]  /*db80*/  LOP3.LUT R6, R6, 0x7fffe000, RZ, 0xc0, !PT ;  /* 0x7fffe00006067812 */ /* 0x000fe400078ec0ff */
[----:B------:R-:W-:Y:S02]  /*db90*/  PRMT R68, R68, 0x5410, R35 ;  /* 0x0000541044447816 */ /* 0x000fe40000000023 */
[----:B------:R-:W-:-:S02]  /*dba0*/  IADD3 R21, R4, R6, R201 ;  /* 0x0000000604157210 */ /* 0x000fc40007ffe0c9 */
[----:B------:R-:W1:Y:S01]  /*dbb0*/  LDS.128 R4, [R213] ;  /* 0x00000000d5047984 */ /* 0x000e620000000c00 */
[----:B------:R-:W-:Y:S01]  /*dbc0*/  SHF.R.U32.HI R54, RZ, 0x10, R55 ;  /* 0x00000010ff367819 */ /* 0x000fe20000011637 */
[----:B------:R-:W-:Y:S01]  /*dbd0*/  IMAD.U32 R35, R68, 0x10000, RZ ;  /* 0x0001000044237824 */ /* 0x000fe200078e00ff */
[--C-:B0-----:R-:W-:Y:S01]  /*dbe0*/  SHF.R.U64 R29, R40, 0x10, R41.reuse ;  /* 0x00000010281d7819 */ /* 0x101fe20000001229 */
[----:B------:R-:W-:Y:S01]  /*dbf0*/  IMAD R21, R21, 0x2, R18 ;  /* 0x0000000215157824 */ /* 0x000fe200078e0212 */
[----:B------:R-:W-:Y:S02]  /*dc00*/  PRMT R73, R73, 0x5410, R38 ;  /* 0x0000541049497816 */ /* 0x000fe40000000026 */
[----:B------:R-:W-:Y:S02]  /*dc10*/  SHF.R.U32.HI R40, RZ, 0x10, R41 ;  /* 0x00000010ff287819 */ /* 0x000fe40000011629 */
[----:B------:R-:W0:Y:S01]  /*dc20*/  LDS.128 R24, [R21+0x10400] ;  /* 0x0104000015187984 */ /* 0x000e220000000c00 */
[----:B------:R-:W-:Y:S01]  /*dc30*/  SHF.R.U64 R33, R56, 0x10, R57 ;  /* 0x0000001038217819 */ /* 0x000fe20000001239 */
[----:B------:R-:W-:Y:S01]  /*dc40*/  IMAD.U32 R39, R73, 0x10000, RZ ;  /* 0x0001000049277824 */ /* 0x000fe200078e00ff */
[----:B------:R-:W-:-:S02]  /*dc50*/  PRMT R69, R69, 0x5410, R54 ;  /* 0x0000541045457816 */ /* 0x000fc40000000036 */
[----:B------:R-:W-:Y:S02]  /*dc60*/  SHF.R.U32.HI R56, RZ, 0x10, R57 ;  /* 0x00000010ff387819 */ /* 0x000fe40000011639 */
[----:B------:R-:W-:Y:S02]  /*dc70*/  PRMT R75, R75, 0x5410, R40 ;  /* 0x000054104b4b7816 */ /* 0x000fe40000000028 */
[----:B------:R-:W-:Y:S02]  /*dc80*/  PRMT R49, R49, 0x5410, R56 ;  /* 0x0000541031317816 */ /* 0x000fe40000000038 */
[----:B------:R-:W-:Y:S01]  /*dc90*/  PRMT R74, R74, 0x5410, R29 ;  /* 0x000054104a4a7816 */ /* 0x000fe2000000001d */
[----:B------:R-:W-:Y:S01]  /*dca0*/  IMAD.U32 R41, R75, 0x10000, RZ ;  /* 0x000100004b297824 */ /* 0x000fe200078e00ff */
[----:B------:R-:W-:Y:S01]  /*dcb0*/  PRMT R48, R48, 0x5410, R33 ;  /* 0x0000541030307816 */ /* 0x000fe20000000021 */
[C---:B-1----:R-:W-:Y:S01]  /*dcc0*/  IMAD.U32 R20, R4.reuse, 0x10000, RZ ;  /* 0x0001000004147824 */ /* 0x042fe200078e00ff */
[----:B------:R-:W-:Y:S01]  /*dcd0*/  LOP3.LUT R4, R4, 0xffff0000, RZ, 0xc0, !PT ;  /* 0xffff000004047812 */ /* 0x000fe200078ec0ff */
[C---:B------:R-:W-:Y:S01]  /*dce0*/  IMAD.U32 R28, R5.reuse, 0x10000, RZ ;  /* 0x00010000051c7824 */ /* 0x040fe200078e00ff */
[----:B------:R-:W-:Y:S01]  /*dcf0*/  LOP3.LUT R5, R5, 0xffff0000, RZ, 0xc0, !PT ;  /* 0xffff000005057812 */ /* 0x000fe200078ec0ff */
[C---:B------:R-:W-:Y:S01]  /*dd00*/  IMAD.U32 R30, R7.reuse, 0x10000, RZ ;  /* 0x00010000071e7824 */ /* 0x040fe200078e00ff */
[----:B------:R-:W-:Y:S01]  /*dd10*/  LOP3.LUT R7, R7, 0xffff0000, RZ, 0xc0, !PT ;  /* 0xffff000007077812 */ /* 0x000fe200078ec0ff */
[C---:B------:R-:W-:Y:S01]  /*dd20*/  IMAD.U32 R29, R6.reuse, 0x10000, RZ ;  /* 0x00010000061d7824 */ /* 0x040fe200078e00ff */
[----:B------:R-:W-:Y:S01]  /*dd30*/  LOP3.LUT R6, R6, 0xffff0000, RZ, 0xc0, !PT ;  /* 0xffff000006067812 */ /* 0x000fe200078ec0ff */
[C---:B0-----:R-:W-:Y:S01]  /*dd40*/  IMAD.U32 R31, R24.reuse, 0x10000, RZ ;  /* 0x00010000181f7824 */ /* 0x041fe200078e00ff */
[----:B------:R-:W-:Y:S01]  /*dd50*/  LOP3.LUT R24, R24, 0xffff0000, RZ, 0xc0, !PT ;  /* 0xffff000018187812 */ /* 0x000fe200078ec0ff */
[C---:B------:R-:W-:Y:S01]  /*dd60*/  IMAD.U32 R32, R25.reuse, 0x10000, RZ ;  /* 0x0001000019207824 */ /* 0x040fe200078e00ff */
[----:B------:R-:W-:Y:S01]  /*dd70*/  LOP3.LUT R25, R25, 0xffff0000, RZ, 0xc0, !PT ;  /* 0xffff000019197812 */ /* 0x000fe200078ec0ff */
[C---:B------:R-:W-:Y:S01]  /*dd80*/  FMUL.FTZ R37, R31.reuse, R36 ;  /* 0x000000241f257220 */ /* 0x040fe20000410000 */
[----:B------:R-:W-:Y:S01]  /*dd90*/  FMUL.FTZ R47, R31, R35 ;  /* 0x000000231f2f7220 */ /* 0x000fe20000410000 */
[----:B------:R-:W-:-:S02]  /*dda0*/  IMAD.U32 R31, R69, 0x10000, RZ ;  /* 0x00010000451f7824 */ /* 0x000fc400078e00ff */
[----:B------:R-:W-:Y:S01]  /*ddb0*/  FFMA.FTZ R38, R20, R35, -R37 ;  /* 0x0000002314267223 */ /* 0x000fe20000010825 */
[----:B------:R-:W-:Y:S01]  /*ddc0*/  FMUL.FTZ R37, R32, R39 ;  /* 0x0000002720257220 */ /* 0x000fe20000410000 */
[----:B------:R-:W-:Y:S02]  /*ddd0*/  IMAD.U32 R34, R27, 0x10000, RZ ;  /* 0x000100001b227824 */ /* 0x000fe400078e00ff */
[----:B------:R-:W-:Y:S01]  /*dde0*/  FFMA.FTZ R47, R20, R36, R47 ;  /* 0x00000024142f7223 */ /* 0x000fe2000001002f */
[-C--:B------:R-:W-:Y:S01]  /*ddf0*/  FMUL.FTZ R51, R32, R31.reuse ;  /* 0x0000001f20337220 */ /* 0x080fe20000410000 */
[----:B------:R-:W-:Y:S01]  /*de00*/  FFMA.FTZ R36, R28, R31, -R37 ;  /* 0x0000001f1c247223 */ /* 0x000fe20000010825 */
[----:B------:R-:W-:Y:S02]  /*de10*/  IMAD.U32 R35, R49, 0x10000, RZ ;  /* 0x0001000031237824 */ /* 0x000fe400078e00ff */
[----:B------:R-:W-:Y:S01]  /*de20*/  FMUL.FTZ R31, R34, R41 ;  /* 0x00000029221f7220 */ /* 0x000fe20000410000 */
[----:B------:R-:W-:Y:S01]  /*de30*/  LOP3.LUT R37, R72, 0xffff0000, RZ, 0xc0, !PT ;  /* 0xffff000048257812 */ /* 0x000fe200078ec0ff */
[----:B------:R-:W-:Y:S01]  /*de40*/  FFMA.FTZ R51, R28, R39, R51 ;  /* 0x000000271c337223 */ /* 0x000fe20000010033 */
[-C--:B------:R-:W-:Y:S01]  /*de50*/  FMUL.FTZ R34, R34, R35.reuse ;  /* 0x0000002322227220 */ /* 0x080fe20000410000 */
[----:B------:R-:W-:Y:S01]  /*de60*/  FFMA.FTZ R40, R30, R35, -R31 ;  /* 0x000000231e287223 */ /* 0x000fe2000001081f */
[----:B------:R-:W-:Y:S01]  /*de70*/  LOP3.LUT R31, R68, 0xffff0000, RZ, 0xc0, !PT ;  /* 0xffff0000441f7812 */ /* 0x000fe200078ec0ff */
[----:B------:R-:W-:Y:S01]  /*de80*/  FMUL.FTZ R35, R24, R37 ;  /* 0x0000002518237220 */ /* 0x000fe20000410000 */
[----:B------:R-:W-:Y:S01]  /*de90*/  LOP3.LUT R28, R73, 0xffff0000, RZ, 0xc0, !PT ;  /* 0xffff0000491c7812 */ /* 0x000fe200078ec0ff */
[----:B------:R-:W-:Y:S01]  /*dea0*/  FFMA.FTZ R41, R30, R41, R34 ;  /* 0x000000291e297223 */ /* 0x000fe20000010022 */
[----:B------:R-:W-:Y:S01]  /*deb0*/  LOP3.LUT R20, R69, 0xffff0000, RZ, 0xc0, !PT ;  /* 0xffff000045147812 */ /* 0x000fe200078ec0ff */
[----:B------:R-:W-:Y:S01]  /*dec0*/  FMUL.FTZ R39, R24, R31 ;  /* 0x0000001f18277220 */ /* 0x000fe20000410000 */
[----:B------:R-:W-:-:S02]  /*ded0*/  IMAD.U32 R33, R26, 0x10000, RZ ;  /* 0x000100001a217824 */ /* 0x000fc400078e00ff */
[C---:B------:R-:W-:Y:S01]  /*dee0*/  FMUL.FTZ R34, R25.reuse, R28 ;  /* 0x0000001c19227220 */ /* 0x040fe20000410000 */
[----:B------:R-:W-:Y:S02]  /*def0*/  IMAD.U32 R30, R74, 0x10000, RZ ;  /* 0x000100004a1e7824 */ /* 0x000fe400078e00ff */
[----:B------:R-:W-:Y:S01]  /*df00*/  FMUL.FTZ R25, R25, R20 ;  /* 0x0000001419197220 */ /* 0x000fe20000410000 */
[----:B------:R-:W-:Y:S01]  /*df10*/  FFMA.FTZ R35, R4, R31, -R35 ;  /* 0x0000001f04237223 */ /* 0x000fe20000010823 */
[----:B------:R-:W-:Y:S02]  /*df20*/  IMAD.U32 R24, R48, 0x10000, RZ ;  /* 0x0001000030187824 */ /* 0x000fe400078e00ff */
[----:B------:R-:W-:Y:S01]  /*df30*/  FFMA.FTZ R32, R4, R37, R39 ;  /* 0x0000002504207223 */ /* 0x000fe20000010027 */
[----:B------:R-:W-:Y:S01]  /*df40*/  FMUL.FTZ R4, R33, R30 ;  /* 0x0000001e21047220 */ /* 0x000fe20000410000 */
[C---:B------:R-:W-:Y:S01]  /*df50*/  FFMA.FTZ R31, R5.reuse, R20, -R34 ;  /* 0x00000014051f7223 */ /* 0x040fe20000010822 */
[----:B------:R-:W-:Y:S01]  /*df60*/  FFMA.FTZ R28, R5, R28, R25 ;  /* 0x0000001c051c7223 */ /* 0x000fe20000010019 */
[----:B------:R-:W-:Y:S01]  /*df70*/  LOP3.LUT R26, R26, 0xffff0000, RZ, 0xc0, !PT ;  /* 0xffff00001a1a7812 */ /* 0x000fe200078ec0ff */
[-C--:B------:R-:W-:Y:S01]  /*df80*/  FMUL.FTZ R34, R33, R24.reuse ;  /* 0x0000001821227220 */ /* 0x080fe20000410000 */
[----:B------:R-:W-:Y:S01]  /*df90*/  LOP3.LUT R25, R74, 0xffff0000, RZ, 0xc0, !PT ;  /* 0xffff00004a197812 */ /* 0x000fe200078ec0ff */
[----:B------:R-:W-:Y:S01]  /*dfa0*/  FFMA.FTZ R33, R29, R24, -R4 ;  /* 0x000000181d217223 */ /* 0x000fe20000010804 */
[----:B------:R-:W-:Y:S01]  /*dfb0*/  LOP3.LUT R27, R27, 0xffff0000, RZ, 0xc0, !PT ;  /* 0xffff00001b1b7812 */ /* 0x000fe200078ec0ff */
[----:B------:R-:W-:Y:S01]  /*dfc0*/  FFMA.FTZ R34, R29, R30, R34 ;  /* 0x0000001e1d227223 */ /* 0x000fe20000010022 */
[----:B------:R-:W-:Y:S01]  /*dfd0*/  LOP3.LUT R5, R48, 0xffff0000, RZ, 0xc0, !PT ;  /* 0xffff000030057812 */ /* 0x000fe200078ec0ff */
[----:B------:R-:W-:Y:S01]  /*dfe0*/  FMUL.FTZ R29, R26, R25 ;  /* 0x000000191a1d7220 */ /* 0x000fe20000410000 */
[----:B------:R-:W-:-:S02]  /*dff0*/  LOP3.LUT R20, R75, 0xffff0000, RZ, 0xc0, !PT ;  /* 0xffff00004b147812 */ /* 0x000fc400078ec0ff */
[----:B------:R-:W-:Y:S01]  /*e000*/  LOP3.LUT R4, R49, 0xffff0000, RZ, 0xc0, !PT ;  /* 0xffff000031047812 */ /* 0x000fe200078ec0ff */
[-C--:B------:R-:W-:Y:S01]  /*e010*/  FMUL.FTZ R24, R26, R5.reuse ;  /* 0x000000051a187220 */ /* 0x080fe20000410000 */
[C---:B------:R-:W-:Y:S01]  /*e020*/  FFMA.FTZ R26, R6.reuse, R5, -R29 ;  /* 0x00000005061a7223 */ /* 0x040fe2000001081d */
[----:B------:R-:W-:Y:S01]  /*e030*/  FMUL.FTZ R30, R27, R20 ;  /* 0x000000141b1e7220 */ /* 0x000fe20000410000 */
[----:B------:R-:W-:Y:S01]  /*e040*/  F2FP.BF16.F32.PACK_AB R5, R31, R36 ;  /* 0x000000241f05723e */ /* 0x000fe200000010ff */
        /* <DEDUP_REMOVED lines=9> */
[----:B------:R-:W-:Y:S01]  /*e0e0*/  F2FP.BF16.F32.PACK_AB R25, R28, R51 ;  /* 0x000000331c19723e */ /* 0x000fe200000010ff */
[----:B------:R3:W-:Y:S01]  /*e0f0*/  STS.128 [R213], R4 ;  /* 0x00000004d5007388 */ /* 0x0007e20000000c00 */
[----:B------:R-:W-:-:S05]  /*e100*/  F2FP.BF16.F32.PACK_AB R27, R20, R41 ;  /* 0x00000029141b723e */ /* 0x000fca00000010ff */
[----:B------:R3:W-:Y:S02]  /*e110*/  STS.128 [R21+0x10400], R24 ;  /* 0x0104001815007388 */ /* 0x0007e40000000c00 */
.L_x_1844:
[----:B------:R-:W-:Y:S05]  /*e120*/  BSYNC B1 ;  /* 0x0000000000017941 */ /* 0x000fea0003800000 */
.L_x_1843:
[----:B------:R-:W-:Y:S01]  /*e130*/  PRMT R20, R3, 0x5410, R0 ;  /* 0x0000541003147816 */ /* 0x000fe20000000000 */
[----:B------:R-:W-:Y:S06]  /*e140*/  @P0 BRA `(.L_x_1828) ;  /* 0x0000000400980947 */ /* 0x000fec0003800000 */
[----:B------:R-:W-:Y:S02]  /*e150*/  LEA.HI R58, R58, R207, RZ, 0x1d ;  /* 0x000000cf3a3a7211 */ /* 0x000fe400078fe8ff */
[----:B--23--:R-:W-:Y:S02]  /*e160*/  SHF.R.U64 R21, R12, 0x10, R13 ;  /* 0x000000100c157819 */ /* 0x00cfe4000000120d */
[----:B------:R-:W-:Y:S01]  /*e170*/  SHF.R.S32.HI R5, RZ, 0x1f, R58 ;  /* 0x0000001fff057819 */ /* 0x000fe2000001143a */
[----:B------:R-:W-:Y:S01]  /*e180*/  IMAD.SHL.U32 R3, R58, 0x8, RZ ;  /* 0x000000083a037824 */ /* 0x000fe200078e00ff */
[----:B------:R-:W-:Y:S02]  /*e190*/  SHF.R.U64 R8, R8, 0x10, R9 ;  /* 0x0000001008087819 */ /* 0x000fe40000001209 */
[----:B------:R-:W-:Y:S02]  /*e1a0*/  LEA.HI R5, R5, R58, RZ, 0x3 ;  /* 0x0000003a05057211 */ /* 0x000fe400078f18ff */
[----:B------:R-:W-:-:S02]  /*e1b0*/  LOP3.LUT R0, R196, 0x38, R3, 0xf8, !PT ;  /* 0x00000038c4007812 */ /* 0x000fc400078ef803 */
[----:B------:R-:W-:Y:S01]  /*e1c0*/  SHF.R.U32.HI R12, RZ, 0x10, R13 ;  /* 0x00000010ff0c7819 */ /* 0x000fe2000001160d */
[----:B------:R-:W-:Y:S01]  /*e1d0*/  IMAD.SHL.U32 R5, R5, 0x400, RZ ;  /* 0x0000040005057824 */ /* 0x000fe200078e00ff */
[----:B------:R-:W-:Y:S02]  /*e1e0*/  LOP3.LUT R3, R0, R223, RZ, 0x3c, !PT ;  /* 0x000000df00037212 */ /* 0x000fe400078e3cff */
[----:B------:R-:W-:Y:S02]  /*e1f0*/  SHF.R.U32.HI R9, RZ, 0x10, R9 ;  /* 0x00000010ff097819 */ /* 0x000fe40000011609 */
[----:B------:R-:W-:Y:S02]  /*e200*/  LOP3.LUT R5, R5, 0x7fffe000, RZ, 0xc0, !PT ;  /* 0x7fffe00005057812 */ /* 0x000fe400078ec0ff */
[----:B------:R-:W-:Y:S02]  /*e210*/  SHF.R.U64 R0, R10, 0x10, R11 ;  /* 0x000000100a007819 */ /* 0x000fe4000000120b */
[----:B------:R-:W-:-:S02]  /*e220*/  IADD3 R3, R3, R5, R200 ;  /* 0x0000000503037210 */ /* 0x000fc40007ffe0c8 */
[----:B------:R-:W2:Y:S01]  /*e230*/  LDS.128 R4, [R212] ;  /* 0x00000000d4047984 */ /* 0x000ea20000000c00 */
[----:B------:R-:W-:Y:S02]  /*e240*/  PRMT R43, R43, 0x5410, R8 ;  /* 0x000054102b2b7816 */ /* 0x000fe40000000008 */
[----:B------:R-:W-:Y:S01]  /*e250*/  IMAD R3, R3, 0x2, R18 ;  /* 0x0000000203037824 */ /* 0x000fe200078e0212 */
[----:B------:R-:W-:Y:S02]  /*e260*/  SHF.R.U32.HI R10, RZ, 0x10, R11 ;  /* 0x00000010ff0a7819 */ /* 0x000fe4000001160b */
[----:B------:R-:W-:Y:S02]  /*e270*/  PRMT R71, R71, 0x5410, R12 ;  /* 0x0000541047477816 */ /* 0x000fe4000000000c */
[----:B------:R-:W3:Y:S01]  /*e280*/  LDS.128 R24, [R3+0x10400] ;  /* 0x0104000003187984 */ /* 0x000ee20000000c00 */
[--C-:B-1----:R-:W-:Y:S02]  /*e290*/  SHF.R.U64 R28, R14, 0x10, R15.reuse ;  /* 0x000000100e1c7819 */ /* 0x102fe4000000120f */
[----:B0-----:R-:W-:-:S02]  /*e2a0*/  SHF.R.U32.HI R29, RZ, 0x10, R15 ;  /* 0x00000010ff1d7819 */ /* 0x001fc4000001160f */
[----:B------:R-:W-:Y:S02]  /*e2b0*/  PRMT R70, R70, 0x5410, R21 ;  /* 0x0000541046467816 */ /* 0x000fe40000000015 */
[----:B------:R-:W-:Y:S02]  /*e2c0*/  PRMT R44, R44, 0x5410, R9 ;  /* 0x000054102c2c7816 */ /* 0x000fe40000000009 */
[----:B------:R-:W-:Y:S01]  /*e2d0*/  PRMT R28, R20, 0x5432, R28 ;  /* 0x00005432141c7816 */ /* 0x000fe2000000001c */
[----:B------:R-:W-:Y:S01]  /*e2e0*/  IMAD.U32 R21, R70, 0x10000, RZ ;  /* 0x0001000046157824 */ /* 0x000fe200078e00ff */
[----:B------:R-:W-:Y:S02]  /*e2f0*/  PRMT R29, R20, 0x5410, R29 ;  /* 0x00005410141d7816 */ /* 0x000fe4000000001d */
[----:B------:R-:W-:Y:S02]  /*e300*/  PRMT R45, R45, 0x5410, R0 ;  /* 0x000054102d2d7816 */ /* 0x000fe40000000000 */
[----:B------:R-:W-:Y:S01]  /*e310*/  PRMT R59, R59, 0x5410, R10 ;  /* 0x000054103b3b7816 */ /* 0x000fe2000000000a */
[C---:B--2---:R-:W-:Y:S01]  /*e320*/  IMAD.U32 R0, R4.reuse, 0x10000, RZ ;  /* 0x0001000004007824 */ /* 0x044fe200078e00ff */
[----:B------:R-:W-:Y:S01]  /*e330*/  LOP3.LUT R4, R4, 0xffff0000, RZ, 0xc0, !PT ;  /* 0xffff000004047812 */ /* 0x000fe200078ec0ff */
[C---:B------:R-:W-:Y:S01]  /*e340*/  IMAD.U32 R8, R5.reuse, 0x10000, RZ ;  /* 0x0001000005087824 */ /* 0x040fe200078e00ff */
[----:B------:R-:W-:Y:S01]  /*e350*/  LOP3.LUT R5, R5, 0xffff0000, RZ, 0xc0, !PT ;  /* 0xffff000005057812 */ /* 0x000fe200078ec0ff */
[C---:B------:R-:W-:Y:S01]  /*e360*/  IMAD.U32 R10, R7.reuse, 0x10000, RZ ;  /* 0x00010000070a7824 */ /* 0x040fe200078e00ff */
[----:B------:R-:W-:Y:S01]  /*e370*/  LOP3.LUT R7, R7, 0xffff0000, RZ, 0xc0, !PT ;  /* 0xffff000007077812 */ /* 0x000fe200078ec0ff */
[C---:B------:R-:W-:Y:S01]  /*e380*/  IMAD.U32 R9, R6.reuse, 0x10000, RZ ;  /* 0x0001000006097824 */ /* 0x040fe200078e00ff */
[----:B------:R-:W-:Y:S01]  /*e390*/  LOP3.LUT R6, R6, 0xffff0000, RZ, 0xc0, !PT ;  /* 0xffff000006067812 */ /* 0x000fe200078ec0ff */
[C---:B---3--:R-:W-:Y:S01]  /*e3a0*/  IMAD.U32 R11, R24.reuse, 0x10000, RZ ;  /* 0x00010000180b7824 */ /* 0x048fe200078e00ff */
[----:B------:R-:W-:Y:S01]  /*e3b0*/  LOP3.LUT R12, R24, 0xffff0000, RZ, 0xc0, !PT ;  /* 0xffff0000180c7812 */ /* 0x000fe200078ec0ff */
[C---:B------:R-:W-:Y:S01]  /*e3c0*/  IMAD.U32 R13, R25.reuse, 0x10000, RZ ;  /* 0x00010000190d7824 */ /* 0x040fe200078e00ff */
[----:B------:R-:W-:Y:S01]  /*e3d0*/  LOP3.LUT R24, R25, 0xffff0000, RZ, 0xc0, !PT ;  /* 0xffff000019187812 */ /* 0x000fe200078ec0ff */
[C---:B------:R-:W-:Y:S01]  /*e3e0*/  IMAD.U32 R14, R26.reuse, 0x10000, RZ ;  /* 0x000100001a0e7824 */ /* 0x040fe200078e00ff */
[----:B------:R-:W-:Y:S01]  /*e3f0*/  SHF.L.U32 R25, R43, 0x10, RZ ;  /* 0x000000102b197819 */ /* 0x000fe200000006ff */
[----:B------:R-:W-:Y:S01]  /*e400*/  IMAD.U32 R20, R27, 0x10000, RZ ;  /* 0x000100001b147824 */ /* 0x000fe200078e00ff */
[----:B------:R-:W-:Y:S01]  /*e410*/  LOP3.LUT R15, R26, 0xffff0000, RZ, 0xc0, !PT ;  /* 0xffff00001a0f7812 */ /* 0x000fe200078ec0ff */
[----:B------:R-:W-:Y:S01]  /*e420*/  FMUL.FTZ R33, R11, R21 ;  /* 0x000000150b217220 */ /* 0x000fe20000410000 */
[----:B------:R-:W-:Y:S01]  /*e430*/  LOP3.LUT R26, R27, 0xffff0000, RZ, 0xc0, !PT ;  /* 0xffff00001b1a7812 */ /* 0x000fe200078ec0ff */
[----:B------:R-:W-:Y:S01]  /*e440*/  FMUL.FTZ R31, R11, R25 ;  /* 0x000000190b1f7220 */ /* 0x000fe20000410000 */
[----:B------:R-:W-:-:S02]  /*e450*/  IMAD.U32 R27, R44, 0x10000, RZ ;  /* 0x000100002c1b7824 */ /* 0x000fc400078e00ff */
[C---:B------:R-:W-:Y:S01]  /*e460*/  FFMA.FTZ R33, R0.reuse, R25, R33 ;  /* 0x0000001900217223 */ /* 0x040fe20000010021 */
[----:B------:R-:W-:Y:S02]  /*e470*/  IMAD.U32 R11, R71, 0x10000, RZ ;  /* 0x00010000470b7824 */ /* 0x000fe400078e00ff */
[----:B------:R-:W-:Y:S01]  /*e480*/  FFMA.FTZ R30, R0, R21, -R31 ;  /* 0x00000015001e7223 */ /* 0x000fe2000001081f */
[----:B------:R-:W-:Y:S01]  /*e490*/  FMUL.FTZ R35, R13, R27 ;  /* 0x0000001b0d237220 */ /* 0x000fe20000410000 */
[----:B------:R-:W-:Y:S02]  /*e4a0*/  IMAD.U32 R31, R59, 0x10000, RZ ;  /* 0x000100003b1f7824 */ /* 0x000fe400078e00ff */
[-C--:B------:R-:W-:Y:S01]  /*e4b0*/  FMUL.FTZ R13, R13, R11.reuse ;  /* 0x0000000b0d0d7220 */ /* 0x080fe20000410000 */
[----:B------:R-:W-:Y:S02]  /*e4c0*/  IMAD.U32 R21, R29, 0x10000, RZ ;  /* 0x000100001d157824 */ /* 0x000fe400078e00ff */
[----:B------:R-:W-:Y:S01]  /*e4d0*/  FFMA.FTZ R35, R8, R11, -R35 ;  /* 0x0000000b08237223 */ /* 0x000fe20000010823 */
[C---:B------:R-:W-:Y:S01]  /*e4e0*/  FMUL.FTZ R11, R20.reuse, R31 ;  /* 0x0000001f140b7220 */ /* 0x040fe20000410000 */
[----:B------:R-:W-:Y:S01]  /*e4f0*/  LOP3.LUT R43, R43, 0xffff0000, RZ, 0xc0, !PT ;  /* 0xffff00002b2b7812 */ /* 0x000fe200078ec0ff */
[----:B------:R-:W-:Y:S01]  /*e500*/  FMUL.FTZ R0, R20, R21 ;  /* 0x0000001514007220 */ /* 0x000fe20000410000 */
[----:B------:R-:W-:Y:S01]  /*e510*/  FFMA.FTZ R27, R8, R27, R13 ;  /* 0x0000001b081b7223 */ /* 0x000fe2000001000d */
[----:B------:R-:W-:Y:S01]  /*e520*/  FFMA.FTZ R20, R10, R21, -R11 ;  /* 0x000000150a147223 */ /* 0x000fe2000001080b */
[----:B------:R-:W-:Y:S01]  /*e530*/  LOP3.LUT R11, R70, 0xffff0000, RZ, 0xc0, !PT ;  /* 0xffff0000460b7812 */ /* 0x000fe200078ec0ff */
[----:B------:R-:W-:Y:S01]  /*e540*/  FMUL.FTZ R13, R12, R43 ;  /* 0x0000002b0c0d7220 */ /* 0x000fe20000410000 */
[----:B------:R-:W-:Y:S01]  /*e550*/  FFMA.FTZ R31, R10, R31, R0 ;  /* 0x0000001f0a1f7223 */ /* 0x000fe20000010000 */
[----:B------:R-:W-:Y:S01]  /*e560*/  LOP3.LUT R71, R71, 0xffff0000, RZ, 0xc0, !PT ;  /* 0xffff000047477812 */ /* 0x000fe200078ec0ff */
[----:B------:R-:W-:-:S02]  /*e570*/  IMAD.U32 R8, R45, 0x10000, RZ ;  /* 0x000100002d087824 */ /* 0x000fc400078e00ff */
[-C--:B------:R-:W-:Y:S01]  /*e580*/  FMUL.FTZ R21, R12, R11.reuse ;  /* 0x0000000b0c157220 */ /* 0x080fe20000410000 */
[----:B------:R-:W-:Y:S01]  /*e590*/  LOP3.LUT R44, R44, 0xffff0000, RZ, 0xc0, !PT ;  /* 0xffff00002c2c7812 */ /* 0x000fe200078ec0ff */
[----:B------:R-:W-:Y:S02]  /*e5a0*/  IMAD.U32 R0, R28, 0x10000, RZ ;  /* 0x000100001c007824 */ /* 0x000fe400078e00ff */
[C---:B------:R-:W-:Y:S01]  /*e5b0*/  FFMA.FTZ R13, R4.reuse, R11, -R13 ;  /* 0x0000000b040d7223 */ /* 0x040fe2000001080d */
[----:B------:R-:W-:Y:S01]  /*e5c0*/  FFMA.FTZ R10, R4, R43, R21 ;  /* 0x0000002b040a7223 */ /* 0x000fe20000010015 */
[----:B------:R-:W-:Y:S01]  /*e5d0*/  FMUL.FTZ R4, R14, R8 ;  /* 0x000000080e047220 */ /* 0x000fe20000410000 */
[C---:B------:R-:W-:Y:S01]  /*e5e0*/  FMUL.FTZ R12, R24.reuse, R44 ;  /* 0x0000002c180c7220 */ /* 0x040fe20000410000 */
[-C--:B------:R-:W-:Y:S01]  /*e5f0*/  FMUL.FTZ R11, R24, R71.reuse ;  /* 0x00000047180b7220 */ /* 0x080fe20000410000 */
[----:B------:R-:W-:Y:S01]  /*e600*/  FMUL.FTZ R14, R14, R0 ;  /* 0x000000000e0e7220 */ /* 0x000fe20000410000 */
[----:B------:R-:W-:Y:S01]  /*e610*/  LOP3.LUT R45, R45, 0xffff0000, RZ, 0xc0, !PT ;  /* 0xffff00002d2d7812 */ /* 0x000fe200078ec0ff */
[----:B------:R-:W-:Y:S01]  /*e620*/  FFMA.FTZ R12, R5, R71, -R12 ;  /* 0x00000047050c7223 */ /* 0x000fe2000001080c */
[----:B------:R-:W-:Y:S01]  /*e630*/  LOP3.LUT R59, R59, 0xffff0000, RZ, 0xc0, !PT ;  /* 0xffff00003b3b7812 */ /* 0x000fe200078ec0ff */
[----:B------:R-:W-:Y:S01]  /*e640*/  FFMA.FTZ R44, R5, R44, R11 ;  /* 0x0000002c052c7223 */ /* 0x000fe2000001000b */
[----:B------:R-:W-:Y:S01]  /*e650*/  LOP3.LUT R28, R28, 0xffff0000, RZ, 0xc0, !PT ;  /* 0xffff00001c1c7812 */ /* 0x000fe200078ec0ff */
[----:B------:R-:W-:Y:S01]  /*e660*/  FFMA.FTZ R14, R9, R8, R14 ;  /* 0x00000008090e7223 */ /* 0x000fe2000001000e */
[----:B------:R-:W-:Y:S01]  /*e670*/  LOP3.LUT R29, R29, 0xffff0000, RZ, 0xc0, !PT ;  /* 0xffff00001d1d7812 */ /* 0x000fe200078ec0ff */
[----:B------:R-:W-:Y:S01]  /*e680*/  FFMA.FTZ R0, R9, R0, -R4 ;  /* 0x0000000009007223 */ /* 0x000fe20000010804 */
        /* <DEDUP_REMOVED lines=12> */
[----:B------:R-:W-:Y:S02]  /*e750*/  F2FP.BF16.F32.PACK_AB R7, R29, R20 ;  /* 0x000000141d07723e */ /* 0x000fe400000010ff */
[----:B------:R-:W-:Y:S02]  /*e760*/  F2FP.BF16.F32.PACK_AB R9, R44, R27 ;  /* 0x0000001b2c09723e */ /* 0x000fe400000010ff */
[----:B------:R-:W-:Y:S01]  /*e770*/  F2FP.BF16.F32.PACK_AB R10, R45, R14 ;  /* 0x0000000e2d0a723e */ /* 0x000fe200000010ff */
[----:B------:R4:W-:Y:S01]  /*e780*/  STS.128 [R212], R4 ;  /* 0x00000004d4007388 */ /* 0x0009e20000000c00 */
[----:B------:R-:W-:-:S05]  /*e790*/  F2FP.BF16.F32.PACK_AB R11, R26, R31 ;  /* 0x0000001f1a0b723e */ /* 0x000fca00000010ff */
[----:B------:R4:W-:Y:S02]  /*e7a0*/  STS.128 [R3+0x10400], R8 ;  /* 0x0104000803007388 */ /* 0x0009e40000000c00 */
.L_x_1828:
[----:B------:R-:W-:Y:S05]  /*e7b0*/  BSYNC B0 ;  /* 0x0000000000007941 */ /* 0x000fea0003800000 */
.L_x_1800:
        /* <DEDUP_REMOVED lines=8> */
.L_x_1798:
[----:B------:R-:W-:-:S05]  /*e840*/  IMAD.U32 R0, RZ, RZ, UR39 ;  /* 0x00000027ff007e24 */ /* 0x000fca000f8e00ff */
[----:B------:R-:W-:-:S13]  /*e850*/  ISETP.NE.AND P0, PT, R0, 0x3, PT ;  /* 0x000000030000780c */ /* 0x000fda0003f05270 */
[----:B------:R-:W-:Y:S05]  /*e860*/  @!P0 BRA `(.L_x_1845) ;  /* 0x0000000000048947 */ /* 0x000fea0003800000 */
[----:B------:R-:W-:Y:S01]  /*e870*/  BPT.TRAP 0x1 ;  /* 0x000000040000795c */ /* 0x000fe20000300000 */
.L_x_1845:
[----:B----4-:R-:W-:Y:S01]  /*e880*/  IMAD R8, R184, 0x8, R18 ;  /* 0x00000008b8087824 */ /* 0x010fe200078e0212 */
[----:B---3--:R-:W-:-:S04]  /*e890*/  SHF.L.U32 R3, R187, 0x1f, RZ ;  /* 0x0000001fbb037819 */ /* 0x008fc800000006ff */
[----:B------:R3:W4:Y:S01]  /*e8a0*/  SYNCS.PHASECHK.TRANS64.TRYWAIT P1, [R8+URZ+0x28830], R3 ;  /* 0x02883003080075a7 */ /* 0x000722000802017f */
[----:B------:R-:W-:Y:S05]  /*e8b0*/  @!P0 BRA `(.L_x_1846) ;  /* 0x0000000000048947 */ /* 0x000fea0003800000 */
[----:B------:R-:W-:Y:S01]  /*e8c0*/  BPT.TRAP 0x1 ;  /* 0x000000040000795c */ /* 0x000fe20000300000 */
.L_x_1846:
[----:B----4-:R-:W-:Y:S05]  /*e8d0*/  @P1 BRA `(.L_x_1847) ;  /* 0x0000000000081947 */ /* 0x010fea0003800000 */
[----:B------:R-:W4:Y:S02]  /*e8e0*/  SYNCS.PHASECHK.TRANS64.TRYWAIT P1, [R8+URZ+0x28830], R3 ;  /* 0x02883003080075a7 */ /* 0x000f24000802017f */
[----:B----4-:R-:W-:Y:S05]  /*e8f0*/  @!P1 BRA `(.L_x_1848) ;  /* 0x0000019c00d09947 */ /* 0x010fea0003800000 */
.L_x_1847:
[----:B------:R-:W-:Y:S05]  /*e900*/  WARPSYNC.ALL ;  /* 0x0000000000007948 */ /* 0x000fea0003800000 */
[----:B------:R-:W-:Y:S01]  /*e910*/  VIADD R0, R18, 0x18400 ;  /* 0x0001840012007836 */ /* 0x000fe20000000000 */
[----:B------:R-:W-:Y:S01]  /*e920*/  R2UR UR32, R42 ;  /* 0x000000002a2072ca */ /* 0x000fe200000e0000 */
[----:B012---:R-:W-:Y:S01]  /*e930*/  IMAD.MOV.U32 R7, RZ, RZ, 0x40000040 ;  /* 0x40000040ff077424 */ /* 0x007fe200078e00ff */
        /* <DEDUP_REMOVED lines=9> */
[----:B------:R-:W-:Y:S01]  /*e9d0*/  IMAD.MOV.U32 R11, RZ, RZ, 0x40000040 ;  /* 0x40000040ff0b7424 */ /* 0x000fe200078e00ff */
[----:B------:R-:W-:Y:S01]  /*e9e0*/  LOP3.LUT R5, R0, 0x10000, RZ, 0xfc, !PT ;  /* 0x0001000000057812 */ /* 0x000fe200078efcff */
[----:B------:R-:W-:Y:S01]  /*e9f0*/  ULOP3.LUT UR32, UR32, 0x10000, URZ, 0xfc, !UPT ;  /* 0x0001000020207892 */ /* 0x000fe2000f8efc3f */
[----:B------:R-:W-:Y:S01]  /*ea00*/  IMAD.MOV.U32 R7, RZ, RZ, 0x40000040 ;  /* 0x40000040ff077424 */ /* 0x000fe200078e00ff */
[----:B------:R-:W-:Y:S01]  /*ea10*/  UMOV UR13, 0x40000040 ;  /* 0x40000040000d7882 */ /* 0x000fe20000000000 */
[----:B------:R-:W-:Y:S01]  /*ea20*/  R2UR UR11, R11 ;  /* 0x000000000b0b72ca */ /* 0x000fe200000e0000 */
[----:B------:R-:W-:Y:S01]  /*ea30*/  IMAD R6, R184, 0x800, R5 ;  /* 0x00000800b8067824 */ /* 0x000fe200078e0205 */
[----:B------:R-:W-:Y:S01]  /*ea40*/  UIADD3 UR4, UR32, 0x2, URZ ;  /* 0x0000000220047890 */ /* 0x000fe2000fffe03f */
[----:B------:R-:W-:Y:S01]  /*ea50*/  IMAD.MOV.U32 R11, RZ, RZ, 0x40000040 ;  /* 0x40000040ff0b7424 */ /* 0x000fe200078e00ff */
[----:B------:R-:W-:Y:S01]  /*ea60*/  UIADD3 UR8, UR32, 0x4, URZ ;  /* 0x0000000420087890 */ /* 0x000fe2000fffe03f */
[C---:B------:R-:W-:Y:S01]  /*ea70*/  VIADD R10, R6.reuse, 0x2 ;  /* 0x00000002060a7836 */ /* 0x040fe20000000000 */
[----:B------:R-:W-:Y:S01]  /*ea80*/  R2UR UR34, R6 ;  /* 0x00000000062272ca */ /* 0x000fe200000e0000 */
[----:B------:R-:W-:Y:S01]  /*ea90*/  UIADD3 UR12, UR32, 0x6, URZ ;  /* 0x00000006200c7890 */ /* 0x000fe2000fffe03f */
[----:B------:R-:W-:Y:S01]  /*eaa0*/  R2UR UR15, R11 ;  /* 0x000000000b0f72ca */ /* 0x000fe200000e0000 */
[----:B------:R-:W-:Y:S01]  /*eab0*/  IMAD.MOV.U32 R11, RZ, RZ, 0x40000040 ;  /* 0x40000040ff0b7424 */ /* 0x000fe200078e00ff */
[----:B------:R-:W-:Y:S01]  /*eac0*/  R2UR UR6, R10 ;  /* 0x000000000a0672ca */ /* 0x000fe200000e0000 */
[----:B------:R-:W-:Y:S01]  /*ead0*/  VIADD R10, R6, 0x4 ;  /* 0x00000004060a7836 */ /* 0x000fe20000000000 */
[----:B------:R-:W-:Y:S01]  /*eae0*/  UIADD3 UR16, UR32, 0x400, URZ ;  /* 0x0000040020107890 */ /* 0x000fe2000fffe03f */
[----:B------:R-:W-:Y:S01]  /*eaf0*/  R2UR UR31, R7 ;  /* 0x00000000071f72ca */ /* 0x000fe200000e0000 */
[----:B------:R-:W-:Y:S01]  /*eb00*/  UMOV UR17, 0x40000040 ;  /* 0x4000004000117882 */ /* 0x000fe20000000000 */
[----:B------:R-:W-:Y:S01]  /*eb10*/  R2UR UR19, R11 ;  /* 0x000000000b1372ca */ /* 0x000fe200000e0000 */
[----:B------:R-:W-:Y:S01]  /*eb20*/  IMAD.MOV.U32 R11, RZ, RZ, 0x40000040 ;  /* 0x40000040ff0b7424 */ /* 0x000fe200078e00ff */
[----:B------:R-:W-:Y:S01]  /*eb30*/  R2UR UR10, R10 ;  /* 0x000000000a0a72ca */ /* 0x000fe200000e0000 */
[----:B------:R-:W-:Y:S01]  /*eb40*/  VIADD R10, R6, 0x6 ;  /* 0x00000006060a7836 */ /* 0x000fe20000000000 */
[----:B------:R-:W-:Y:S01]  /*eb50*/  HGMMA.64x128x16.F32.BF16 R24, gdesc[UR32], RZ, !UPT, gsb0 ;  /* 0x01e00000201879f0 */ /* 0x000fe2000c0018ff */
[----:B------:R-:W-:Y:S01]  /*eb60*/  UIADD3 UR20, UR32, 0x402, URZ ;  /* 0x0000040220147890 */ /* 0x000fe2000fffe03f */
[----:B------:R-:W-:Y:S01]  /*eb70*/  R2UR UR23, R11 ;  /* 0x000000000b1772ca */ /* 0x000fe200000e0000 */
[----:B------:R-:W-:Y:S01]  /*eb80*/  UMOV UR21, 0x40000040 ;  /* 0x4000004000157882 */ /* 0x000fe20000000000 */
[----:B------:R-:W-:Y:S01]  /*eb90*/  R2UR UR14, R10 ;  /* 0x000000000a0e72ca */ /* 0x000fe200000e0000 */
[----:B------:R-:W-:Y:S01]  /*eba0*/  VIADD R10, R6, 0x400 ;  /* 0x00000400060a7836 */ /* 0x000fe20000000000 */
[----:B------:R-:W-:Y:S01]  /*ebb0*/  UIADD3 UR24, UR32, 0x404, URZ ;  /* 0x0000040420187890 */ /* 0x000fe2000fffe03f */
[----:B------:R-:W-:Y:S01]  /*ebc0*/  IMAD.MOV.U32 R11, RZ, RZ, 0x40000040 ;  /* 0x40000040ff0b7424 */ /* 0x000fe200078e00ff */
[----:B------:R-:W-:Y:S01]  /*ebd0*/  UMOV UR25, 0x40000040 ;  /* 0x4000004000197882 */ /* 0x000fe20000000000 */
[----:B------:R-:W-:Y:S01]  /*ebe0*/  UIADD3 UR28, UR32, 0x406, URZ ;  /* 0x00000406201c7890 */ /* 0x000fe2000fffe03f */
[----:B------:R-:W-:Y:S01]  /*ebf0*/  R2UR UR18, R10 ;  /* 0x000000000a1272ca */ /* 0x000fe200000e0000 */
[----:B------:R-:W-:Y:S01]  /*ec00*/  VIADD R10, R6, 0x402 ;  /* 0x00000402060a7836 */ /* 0x000fe20000000000 */
[----:B------:R-:W-:Y:S01]  /*ec10*/  R2UR UR27, R11 ;  /* 0x000000000b1b72ca */ /* 0x000fe200000e0000 */
[----:B------:R-:W-:-:S03]  /*ec20*/  UMOV UR29, 0x40000040 ;  /* 0x40000040001d7882 */ /* 0x000fc60000000000 */
        /* <DEDUP_REMOVED lines=29> */
.L_x_1849:
[----:B------:R-:W0:Y:S01]  /*ee00*/  LDC R6, c[0x0][0x448] ;  /* 0x00011200ff067b82 */ /* 0x000e220000000800 */
[----:B------:R-:W-:Y:S01]  /*ee10*/  ULDC UR6, c[0x0][0x9d8] ;  /* 0x0002760000067ab9 */ /* 0x000fe20000000800 */
[----:B---34-:R-:W-:Y:S02]  /*ee20*/  VIADD R8, R8, 0x28840 ;  /* 0x0002884008087836 */ /* 0x018fe40000000000 */
[----:B------:R-:W-:Y:S01]  /*ee30*/  FMUL.FTZ R20, R42, UR6 ;  /* 0x000000062a147c20 */ /* 0x000fe20008410000 */
[----:B------:R-:W-:Y:S01]  /*ee40*/  FMUL.FTZ R77, R77, UR6 ;  /* 0x000000064d4d7c20 */ /* 0x000fe20008410000 */
[----:B------:R-:W-:Y:S01]  /*ee50*/  FMUL.FTZ R10, R30, UR6 ;  /* 0x000000061e0a7c20 */ /* 0x000fe20008410000 */
[----:B------:R-:W-:Y:S01]  /*ee60*/  FMUL.FTZ R15, R39, UR6 ;  /* 0x00000006270f7c20 */ /* 0x000fe20008410000 */
[----:B------:R-:W-:Y:S01]  /*ee70*/  FMUL.FTZ R30, R54, UR6 ;  /* 0x00000006361e7c20 */ /* 0x000fe20008410000 */
[----:B------:R1:W2:Y:S01]  /*ee80*/  MUFU.TANH R100, R77 ;  /* 0x0000004d00647308 */ /* 0x0002a20000002400 */
        /* <DEDUP_REMOVED lines=15> */
[----:B0-----:R-:W-:Y:S01]  /*ef80*/  ISETP.NE.AND P1, PT, R6, 0x1, PT ;  /* 0x000000010600780c */ /* 0x001fe20003f25270 */
[----:B------:R-:W-:-:S02]  /*ef90*/  IMAD.IADD R6, R195, 0x1, R193 ;  /* 0x00000001c3067824 */ /* 0x000fc400078e02c1 */
[----:B------:R-:W-:Y:S01]  /*efa0*/  FMUL.FTZ R25, R47, UR6 ;  /* 0x000000062f197c20 */ /* 0x000fe20008410000 */
[----:B------:R-:W-:Y:S01]  /*efb0*/  FMUL.FTZ R91, R48, UR6 ;  /* 0x00000006305b7c20 */ /* 0x000fe20008410000 */
[----:B------:R-:W-:Y:S01]  /*efc0*/  FMUL.FTZ R92, R49, UR6 ;  /* 0x00000006315c7c20 */ /* 0x000fe20008410000 */
[----:B-1----:R-:W-:Y:S02]  /*efd0*/  IMAD.MOV.U32 R77, RZ, RZ, R6 ;  /* 0x000000ffff4d7224 */ /* 0x002fe400078e0006 */
[----:B------:R-:W-:Y:S01]  /*efe0*/  FMUL.FTZ R26, R50, UR6 ;  /* 0x00000006321a7c20 */ /* 0x000fe20008410000 */
[----:B------:R-:W-:Y:S01]  /*eff0*/  FMUL.FTZ R27, R51, UR6 ;  /* 0x00000006331b7c20 */ /* 0x000fe20008410000 */
[----:B------:R-:W-:Y:S01]  /*f000*/  FMUL.FTZ R31, R55, UR6 ;  /* 0x00000006371f7c20 */ /* 0x000fe20008410000 */
[----:B------:R-:W-:Y:S01]  /*f010*/  FMUL.FTZ R94, R61, UR6 ;  /* 0x000000063d5e7c20 */ /* 0x000fe20008410000 */
[----:B------:R-:W-:Y:S01]  /*f020*/  FMUL.FTZ R38, R62, UR6 ;  /* 0x000000063e267c20 */ /* 0x000fe20008410000 */
[----:B------:R-:W-:Y:S01]  /*f030*/  FMUL.FTZ R96, R64, UR6 ;  /* 0x0000000640607c20 */ /* 0x000fe20008410000 */
[----:B------:R-:W-:Y:S01]  /*f040*/  FMUL.FTZ R44, R66, UR6 ;  /* 0x00000006422c7c20 */ /* 0x000fe20008410000 */
[----:B------:R-:W0:Y:S01]  /*f050*/  @P1 LDC R7, c[0x0][0x44c] ;  /* 0x00011300ff071b82 */ /* 0x000e220000000800 */
[----:B------:R-:W-:-:S02]  /*f060*/  IMAD.U32 R43, RZ, RZ, UR38 ;  /* 0x00000026ff2b7e24 */ /* 0x000fc4000f8e00ff */
[----:B------:R-:W-:Y:S01]  /*f070*/  FMUL.FTZ R28, R28, UR6 ;  /* 0x000000061c1c7c20 */ /* 0x000fe20008410000 */
[----:B------:R-:W-:Y:S01]  /*f080*/  FMUL.FTZ R29, R29, UR6 ;  /* 0x000000061d1d7c20 */ /* 0x000fe20008410000 */
[----:B------:R-:W-:Y:S01]  /*f090*/  FMUL.FTZ R32, R32, UR6 ;  /* 0x0000000620207c20 */ /* 0x000fe20008410000 */
[----:B------:R-:W-:Y:S01]  /*f0a0*/  FMUL.FTZ R33, R33, UR6 ;  /* 0x0000000621217c20 */ /* 0x000fe20008410000 */
[----:B------:R-:W-:Y:S01]  /*f0b0*/  FMUL.FTZ R36, R36, UR6 ;  /* 0x0000000624247c20 */ /* 0x000fe20008410000 */
[----:B------:R-:W-:Y:S01]  /*f0c0*/  FMUL.FTZ R37, R37, UR6 ;  /* 0x0000000625257c20 */ /* 0x000fe20008410000 */
[----:B------:R-:W1:Y:S01]  /*f0d0*/  @P1 LDC R42, c[0x0][0x450] ;  /* 0x00011400ff2a1b82 */ /* 0x000e620000000800 */
        /* <DEDUP_REMOVED lines=15> */
[----:B0-----:R-:W-:-:S04]  /*f1d0*/  @P1 IMAD.HI.U32 R7, R6, R7, RZ ;  /* 0x0000000706071227 */ /* 0x001fc800078e00ff */
[----:B------:R-:W-:Y:S01]  /*f1e0*/  FMUL.FTZ R99, R73, UR6 ;  /* 0x0000000649637c20 */ /* 0x000fe20008410000 */
[----:B------:R-:W-:Y:S01]  /*f1f0*/  FMUL.FTZ R49, R74, UR6 ;  /* 0x000000064a317c20 */ /* 0x000fe20008410000 */
[----:B------:R-:W-:Y:S01]  /*f200*/  FMUL.FTZ R61, R75, UR6 ;  /* 0x000000064b3d7c20 */ /* 0x000fe20008410000 */
[----:B------:R-:W-:Y:S01]  /*f210*/  FMUL.FTZ R76, R76, UR6 ;  /* 0x000000064c4c7c20 */ /* 0x000fe20008410000 */
[----:B------:R-:W-:Y:S01]  /*f220*/  FMUL.FTZ R62, R78, UR6 ;  /* 0x000000064e3e7c20 */ /* 0x000fe20008410000 */
[----:B------:R-:W-:Y:S01]  /*f230*/  FMUL.FTZ R80, R80, UR6 ;  /* 0x0000000650507c20 */ /* 0x000fe20008410000 */
[----:B------:R-:W-:Y:S01]  /*f240*/  FMUL.FTZ R81, R81, UR6 ;  /* 0x0000000651517c20 */ /* 0x000fe20008410000 */
[----:B-1----:R-:W-:Y:S01]  /*f250*/  @P1 SHF.R.U32.HI R77, RZ, R42, R7 ;  /* 0x0000002aff4d1219 */ /* 0x002fe20000011607 */
[----:B------:R-:W-:Y:S01]  /*f260*/  IMAD.MOV.U32 R42, RZ, RZ, -0x80 ;  /* 0xffffff80ff2a7424 */ /* 0x000fe200078e00ff */
[----:B------:R-:W0:Y:S01]  /*f270*/  LDC.64 R6, c[0x0][0x9e0] ;  /* 0x00027800ff067b82 */ /* 0x000e220000000a00 */
[----:B------:R-:W-:Y:S01]  /*f280*/  FMUL.FTZ R64, R82, UR6 ;  /* 0x0000000652407c20 */ /* 0x000fe20008410000 */
[----:B------:R-:W-:Y:S01]  /*f290*/  FMUL.FTZ R47, R83, UR6 ;  /* 0x00000006532f7c20 */ /* 0x000fe20008410000 */
[----:B------:R-:W1:Y:S01]  /*f2a0*/  SHFL.IDX PT, R56, R77, RZ, 0x1c1f ;  /* 0x001c1fff4d387589 */ /* 0x000e6200000e0000 */
[----:B------:R-:W-:-:S02]  /*f2b0*/  IMAD R79, R89, R42, 0x80 ;  /* 0x00000080594f7424 */ /* 0x000fc400078e022a */
[----:B------:R-:W-:Y:S01]  /*f2c0*/  FMUL.FTZ R84, R84, UR6 ;  /* 0x0000000654547c20 */ /* 0x000fe20008410000 */
[----:B------:R-:W-:Y:S01]  /*f2d0*/  FMUL.FTZ R85, R85, UR6 ;  /* 0x0000000655557c20 */ /* 0x000fe20008410000 */
[----:B------:R-:W-:Y:S01]  /*f2e0*/  FMUL.FTZ R50, R86, UR6 ;  /* 0x0000000656327c20 */ /* 0x000fe20008410000 */
[----:B------:R-:W-:Y:S02]  /*f2f0*/  VIADD R42, R79, 0x1 ;  /* 0x000000014f2a7836 */ /* 0x000fe40000000000 */
[----:B------:R-:W-:Y:S01]  /*f300*/  FMUL.FTZ R51, R87, UR6 ;  /* 0x0000000657337c20 */ /* 0x000fe20008410000 */
[----:B------:R-:W-:Y:S01]  /*f310*/  PRMT R8, R43, 0x654, R8 ;  /* 0x000006542b087816 */ /* 0x000fe20000000008 */
[----:B------:R-:W3:Y:S01]  /*f320*/  MUFU.TANH R4, R4 ;  /* 0x0000000400047308 */ /* 0x000ee20000002400 */
[----:B------:R-:W-:Y:S01]  /*f330*/  IMAD R42, R191, -0x2, R42 ;  /* 0xfffffffebf2a7824 */ /* 0x000fe200078e022a */
[----:B------:R-:W-:Y:S01]  /*f340*/  ULDC UR53, c[0x0][0x9dc] ;  /* 0x0002770000357ab9 */ /* 0x000fe20000000800 */
[----:B------:R4:W-:Y:S01]  /*f350*/  SYNCS.ARRIVE.TRANS64.RED.A1T0 RZ, [R8+URZ], RZ ;  /* 0x000000ff08ff79a7 */ /* 0x0009e2000810043f */
[----:B------:R-:W-:Y:S01]  /*f360*/  ULOP3.LUT UR53, URZ, UR53, URZ, 0x33, !UPT ;  /* 0x000000353f357292 */ /* 0x000fe2000f8e333f */
[----:B------:R-:W-:-:S02]  /*f370*/  LEA R82, R89, 0xffffff80, 0x7 ;  /* 0xffffff8059527811 */ /* 0x000fc400078e38ff */
[----:B------:R-:W-:Y:S01]  /*f380*/  IADD3 R43, -R189, R42, R190 ;  /* 0x0000002abd2b7210 */ /* 0x000fe20007ffe1be */
[----:B------:R-:W0:Y:S01]  /*f390*/  MUFU.TANH R9, R9 ;  /* 0x0000000900097308 */ /* 0x000e220000002400 */
[----:B----4-:R-:W-:Y:S01]  /*f3a0*/  IMAD.IADD R8, R190, 0x1, R79 ;  /* 0x00000001be087824 */ /* 0x010fe200078e024f */
[----:B0-----:R-:W-:Y:S02]  /*f3b0*/  ISETP.GE.AND P2, PT, R7, 0x1, PT ;  /* 0x000000010700780c */ /* 0x001fe40003f46270 */
[----:B------:R-:W-:-:S04]  /*f3c0*/  IMAD.IADD R86, R43, 0x1, R6 ;  /* 0x000000012b567824 */ /* 0x000fc800078e0206 */
[----:B------:R-:W0:Y:S01]  /*f3d0*/  MUFU.TANH R0, R0 ;  /* 0x0000000000007308 */ /* 0x000e220000002400 */
[----:B------:R-:W-:Y:S02]  /*f3e0*/  IMAD R83, R191, -0x2, R8 ;  /* 0xfffffffebf537824 */ /* 0x000fe400078e0208 */
[----:B------:R-:W-:-:S03]  /*f3f0*/  VIADD R87, R43, UR53 ;  /* 0x000000352b577c36 */ /* 0x000fc60008000000 */
[----:B-1----:R-:W-:Y:S01]  /*f400*/  VIADDMNMX R8, R56, R86, R83, PT ;  /* 0x0000005638087246 */ /* 0x002fe20003800153 */
[----:B------:R-:W-:Y:S01]  /*f410*/  IMAD.IADD R78, R87, 0x1, R56 ;  /* 0x00000001574e7824 */ /* 0x000fe200078e0238 */
[----:B------:R-:W1:Y:S08]  /*f420*/  MUFU.TANH R3, R3 ;  /* 0x0000000300037308 */ /* 0x000e700000002400 */
        /* <DEDUP_REMOVED lines=59> */
[----:B-1234-:R-:W-:Y:S05]  /*f7e0*/  @!P2 BRA `(.L_x_1850) ;  /* 0x000000000050a947 */ /* 0x01efea0003800000 */
[----:B------:R-:W-:Y:S01]  /*f7f0*/  IADD3 R56, -R189, R190, R56 ;  /* 0x000000bebd387210 */ /* 0x000fe20007ffe138 */
[----:B------:R-:W-:Y:S03]  /*f800*/  BSSY B0, `(.L_x_1851) ;  /* 0x000000e000007945 */ /* 0x000fe60003800000 */
[----:B------:R-:W-:-:S13]  /*f810*/  ISETP.GT.AND P3, PT, R56, -0x1, PT ;  /* 0xffffffff3800780c */ /* 0x000fda0003f64270 */
        /* <DEDUP_REMOVED lines=8> */
.L_x_1852:
[----:B------:R-:W-:-:S13]  /*f8a0*/  ISETP.NE.AND P3, PT, R7, 0x1, PT ;  /* 0x000000010700780c */ /* 0x000fda0003f65270 */
[----:B------:R-:W1:Y:S02]  /*f8b0*/  @P3 LDC.64 R42, c[0x0][0x9e8] ;  /* 0x00027a00ff2a3b82 */ /* 0x000e640000000a00 */
[----:B-1----:R-:W-:-:S05]  /*f8c0*/  @P3 IMAD.HI.U32 R42, R56, R42, RZ ;  /* 0x0000002a382a3227 */ /* 0x002fca00078e00ff */
[----:B------:R-:W-:-:S07]  /*f8d0*/  @P3 SHF.R.U32.HI R56, RZ, R43, R42 ;  /* 0x0000002bff383219 */ /* 0x000fce000001162a */
.L_x_1853:
[----:B------:R-:W-:Y:S05]  /*f8e0*/  BSYNC B0 ;  /* 0x0000000000007941 */ /* 0x000fea0003800000 */
.L_x_1851:
[----:B------:R-:W-:-:S04]  /*f8f0*/  IMAD R56, R56, R7, -R82 ;  /* 0x0000000738387224 */ /* 0x000fc800078e0a52 */
[----:B------:R-:W-:-:S05]  /*f900*/  IMAD R43, R191, -0x2, R56 ;  /* 0xfffffffebf2b7824 */ /* 0x000fca00078e0238 */
[----:B------:R-:W-:Y:S02]  /*f910*/  VIMNMX R78, R78, R43, !PT ;  /* 0x0000002b4e4e7248 */ /* 0x000fe40007fe0100 */
[----:B------:R-:W-:-:S07]  /*f920*/  VIADDMNMX R8, R43, R7, R8, PT ;  /* 0x000000072b087246 */ /* 0x000fce0003800108 */
.L_x_1850:
[C---:B------:R-:W-:Y:S02]  /*f930*/  ISETP.GE.AND P3, PT, R79.reuse, 0x2, PT ;  /* 0x000000024f00780c */ /* 0x040fe40003f66270 */
[----:B------:R-:W-:Y:S02]  /*f940*/  ISETP.GE.AND P5, PT, R79, 0x9, PT ;  /* 0x000000094f00780c */ /* 0x000fe40003fa6270 */
[----:B------:R-:W-:Y:S02]  /*f950*/  ISETP.GT.AND P4, PT, R78, 0x1, !P3 ;  /* 0x000000014e00780c */ /* 0x000fe40005f84270 */
[----:B------:R-:W-:Y:S02]  /*f960*/  P2R R101, PR, RZ, 0x20 ;  /* 0x00000020ff657803 */ /* 0x000fe40000000000 */
[----:B------:R-:W-:-:S04]  /*f970*/  ISETP.LT.OR P4, PT, R8, 0x2, P4 ;  /* 0x000000020800780c */ /* 0x000fc80002781670 */
[----:B------:R-:W-:Y:S02]  /*f980*/  FSEL R75, R9, -INF , !P4 ;  /* 0xff800000094b7808 */ /* 0x000fe40006000000 */
[----:B------:R-:W-:Y:S02]  /*f990*/  ISETP.GT.AND P4, PT, R78, 0x8, !P5 ;  /* 0x000000084e00780c */ /* 0x000fe40006f84270 */
[----:B------:R-:W-:Y:S02]  /*f9a0*/  ISETP.GE.AND P5, PT, R79, 0xa, PT ;  /* 0x0000000a4f00780c */ /* 0x000fe40003fa6270 */
[----:B------:R-:W-:Y:S02]  /*f9b0*/  ISETP.LT.OR P4, PT, R8, 0x9, P4 ;  /* 0x000000090800780c */ /* 0x000fe40002781670 */
[----:B------:R-:W-:Y:S02]  /*f9c0*/  P2R R102, PR, RZ, 0x20 ;  /* 0x00000020ff667803 */ /* 0x000fe40000000000 */
[----:B------:R-:W-:-:S02]  /*f9d0*/  FSEL R73, R28, -INF , !P4 ;  /* 0xff8000001c497808 */ /* 0x000fc40006000000 */
[----:B------:R-:W-:Y:S02]  /*f9e0*/  ISETP.GT.AND P4, PT, R78, 0x9, !P5 ;  /* 0x000000094e00780c */ /* 0x000fe40006f84270 */
[----:B------:R-:W-:Y:S02]  /*f9f0*/  ISETP.GE.AND P5, PT, R79, 0x11, PT ;  /* 0x000000114f00780c */ /* 0x000fe40003fa6270 */
[----:B------:R-:W-:Y:S02]  /*fa00*/  ISETP.LT.OR P4, PT, R8, 0xa, P4 ;  /* 0x0000000a0800780c */ /* 0x000fe40002781670 */
[----:B------:R-:W-:Y:S02]  /*fa10*/  P2R R103, PR, RZ, 0x20 ;  /* 0x00000020ff677803 */ /* 0x000fe40000000000 */
[----:B0-----:R-:W-:Y:S02]  /*fa20*/  FSEL R74, R29, -INF , !P4 ;  /* 0xff8000001d4a7808 */ /* 0x001fe40006000000 */
[----:B------:R-:W-:-:S02]  /*fa30*/  ISETP.GT.AND P4, PT, R78, 0x10, !P5 ;  /* 0x000000104e00780c */ /* 0x000fc40006f84270 */
[C---:B------:R-:W-:Y:S02]  /*fa40*/  ISETP.GE.AND P5, PT, R79.reuse, 0x12, PT ;  /* 0x000000124f00780c */ /* 0x040fe40003fa6270 */
[----:B------:R-:W-:Y:S02]  /*fa50*/  ISETP.LT.OR P4, PT, R8, 0x11, P4 ;  /* 0x000000110800780c */ /* 0x000fe40002781670 */
[----:B------:R-:W-:Y:S02]  /*fa60*/  P2R R104, PR, RZ, 0x20 ;  /* 0x00000020ff687803 */ /* 0x000fe40000000000 */
[----:B------:R-:W-:Y:S02]  /*fa70*/  FSEL R72, R32, -INF , !P4 ;  /* 0xff80000020487808 */ /* 0x000fe40006000000 */
[----:B------:R-:W-:Y:S02]  /*fa80*/  ISETP.GT.AND P4, PT, R78, 0x11, !P5 ;  /* 0x000000114e00780c */ /* 0x000fe40006f84270 */
[----:B------:R-:W-:-:S02]  /*fa90*/  ISETP.GE.AND P5, PT, R79, 0x19, PT ;  /* 0x000000194f00780c */ /* 0x000fc40003fa6270 */
[----:B------:R-:W-:Y:S02]  /*faa0*/  ISETP.LT.OR P4, PT, R8, 0x12, P4 ;  /* 0x000000120800780c */ /* 0x000fe40002781670 */
[----:B------:R-:W-:Y:S02]  /*fab0*/  P2R R105, PR, RZ, 0x20 ;  /* 0x00000020ff697803 */ /* 0x000fe40000000000 */
[----:B------:R-:W-:Y:S02]  /*fac0*/  FSEL R71, R33, -INF , !P4 ;  /* 0xff80000021477808 */ /* 0x000fe40006000000 */
[----:B------:R-:W-:Y:S02]  /*fad0*/  ISETP.GT.AND P4, PT, R78, 0x18, !P5 ;  /* 0x000000184e00780c */ /* 0x000fe40006f84270 */
[----:B------:R-:W-:Y:S02]  /*fae0*/  ISETP.GE.AND P5, PT, R79, 0x1a, PT ;  /* 0x0000001a4f00780c */ /* 0x000fe40003fa6270 */
[----:B------:R-:W-:-:S02]  /*faf0*/  ISETP.LT.OR P4, PT, R8, 0x19, P4 ;  /* 0x000000190800780c */ /* 0x000fc40002781670 */
[----:B------:R-:W-:Y:S02]  /*fb00*/  P2R R106, PR, RZ, 0x20 ;  /* 0x00000020ff6a7803 */ /* 0x000fe40000000000 */
[----:B------:R-:W-:Y:S02]  /*fb10*/  FSEL R70, R36, -INF , !P4 ;  /* 0xff80000024467808 */ /* 0x000fe40006000000 */
[----:B------:R-:W-:Y:S02]  /*fb20*/  ISETP.GT.AND P4, PT, R78, 0x19, !P5 ;  /* 0x000000194e00780c */ /* 0x000fe40006f84270 */
[----:B------:R-:W-:Y:S02]  /*fb30*/  ISETP.GE.AND P5, PT, R79, 0x21, PT ;  /* 0x000000214f00780c */ /* 0x000fe40003fa6270 */
[----:B------:R-:W-:Y:S02]  /*fb40*/  ISETP.LT.OR P4, PT, R8, 0x1a, P4 ;  /* 0x0000001a0800780c */ /* 0x000fe40002781670 */
[----:B------:R-:W-:-:S02]  /*fb50*/  P2R R107, PR, RZ, 0x20 ;  /* 0x00000020ff6b7803 */ /* 0x000fc40000000000 */
        /* <DEDUP_REMOVED lines=10> */
[----:B------:R-:W-:Y:S02]  /*fc00*/  FSEL R67, R41, -INF , !P4 ;  /* 0xff80000029437808 */ /* 0x000fe40006000000 */
        /* <DEDUP_REMOVED lines=12> */
[----:B------:R-:W-:-:S04]  /*fcd0*/  ISETP.LT.OR P4, PT, R8, 0x31, P4 ;  /* 0x000000310800780c */ /* 0x000fc80002781670 */
        /* <DEDUP_REMOVED lines=93> */
[----:B------:R-:W-:-:S04]  /*102b0*/  ISETP.GE.AND P6, PT, R79, 0x7a, PT ;  /* 0x0000007a4f00780c */ /* 0x000fc80003fc6270 */
[----:B------:R-:W-:Y:S02]  /*102c0*/  P2R R80, PR, RZ, 0x40 ;  /* 0x00000040ff507803 */ /* 0x000fe40000000000 */
[----:B------:R-:W-:-:S04]  /*102d0*/  ISETP.GT.AND P6, PT, R78, 0x79, !P6 ;  /* 0x000000794e00780c */ /* 0x000fc800077c4270 */
[----:B------:R-:W-:Y:S02]  /*102e0*/  ISETP.LT.OR P6, PT, R8, 0x7a, P6 ;  /* 0x0000007a0800780c */ /* 0x000fe400037c1670 */
[----:B------:R-:W0:Y:S02]  /*102f0*/  SHFL.IDX PT, R8, R77, 0x1, 0x1c1f ;  /* 0x003c1f004d087f89 */ /* 0x000e2400000e0000 */
[----:B------:R-:W-:Y:S02]  /*10300*/  FSEL R4, R85, -INF , !P6 ;  /* 0xff80000055047808 */ /* 0x000fe40007000000 */
[----:B0-----:R-:W-:Y:S01]  /*10310*/  VIADDMNMX R66, R8, R86, R83, PT ;  /* 0x0000005608427246 */ /* 0x001fe20003800153 */
[----:B------:R-:W-:Y:S01]  /*10320*/  IMAD.IADD R65, R87, 0x1, R8 ;  /* 0x0000000157417824 */ /* 0x000fe200078e0208 */
[----:B------:R-:W-:Y:S06]  /*10330*/  @!P2 BRA `(.L_x_1854) ;  /* 0x000000000050a947 */ /* 0x000fec0003800000 */
[----:B------:R-:W-:Y:S01]  /*10340*/  IADD3 R77, -R189, R190, R8 ;  /* 0x000000bebd4d7210 */ /* 0x000fe20007ffe108 */
[----:B------:R-:W-:Y:S03]  /*10350*/  BSSY B0, `(.L_x_1855) ;  /* 0x000000e000007945 */ /* 0x000fe60003800000 */
[----:B------:R-:W-:-:S13]  /*10360*/  ISETP.GT.AND P6, PT, R77, -0x1, PT ;  /* 0xffffffff4d00780c */ /* 0x000fda0003fc4270 */
        /* <DEDUP_REMOVED lines=8> */
.L_x_1856:
[----:B------:R-:W-:-:S13]  /*103f0*/  ISETP.NE.AND P6, PT, R7, 0x1, PT ;  /* 0x000000010700780c */ /* 0x000fda0003fc5270 */
[----:B------:R-:W0:Y:S02]  /*10400*/  @P6 LDC.64 R8, c[0x0][0x9e8] ;  /* 0x00027a00ff086b82 */ /* 0x000e240000000a00 */
[----:B0-----:R-:W-:-:S05]  /*10410*/  @P6 IMAD.HI.U32 R8, R77, R8, RZ ;  /* 0x000000084d086227 */ /* 0x001fca00078e00ff */
[----:B------:R-:W-:-:S07]  /*10420*/  @P6 SHF.R.U32.HI R77, RZ, R9, R8 ;  /* 0x00000009ff4d6219 */ /* 0x000fce0000011608 */
.L_x_1857:
[----:B------:R-:W-:Y:S05]  /*10430*/  BSYNC B0 ;  /* 0x0000000000007941 */ /* 0x000fea0003800000 */
.L_x_1855:
[----:B------:R-:W-:-:S04]  /*10440*/  IMAD R8, R77, R7, -R82 ;  /* 0x000000074d087224 */ /* 0x000fc800078e0a52 */
[----:B------:R-:W-:-:S05]  /*10450*/  IMAD R8, R191, -0x2, R8 ;  /* 0xfffffffebf087824 */ /* 0x000fca00078e0208 */
[----:B------:R-:W-:Y:S02]  /*10460*/  VIMNMX R65, R65, R8, !PT ;  /* 0x0000000841417248 */ /* 0x000fe40007fe0100 */
[----:B------:R-:W-:-:S07]  /*10470*/  VIADDMNMX R66, R8, R7, R66, PT ;  /* 0x0000000708427246 */ /* 0x000fce0003800142 */
.L_x_1854:
[----:B------:R-:W-:Y:S01]  /*10480*/  ISETP.GT.AND P3, PT, R65, 0x1, !P3 ;  /* 0x000000014100780c */ /* 0x000fe20005f64270 */
[----:B------:R-:W-:Y:S01]  /*10490*/  ULDC UR52, c[0x0][0x988] ;  /* 0x0002620000347ab9 */ /* 0x000fe20000000800 */
[----:B------:R-:W-:Y:S02]  /*104a0*/  ISETP.NE.AND P6, PT, R105, RZ, PT ;  /* 0x000000ff6900720c */ /* 0x000fe40003fc5270 */
[----:B------:R-:W-:Y:S02]  /*104b0*/  ISETP.LT.OR P3, PT, R66, 0x2, P3 ;  /* 0x000000024200780c */ /* 0x000fe40001f61670 */
[----:B------:R-:W-:Y:S02]  /*104c0*/  ISETP.GT.AND P4, PT, R65, 0x71, !P4 ;  /* 0x000000714100780c */ /* 0x000fe40006784270 */
[----:B------:R-:W-:Y:S02]  /*104d0*/  FSEL R9, R3, -INF , !P3 ;  /* 0xff80000003097808 */ /* 0x000fe40005800000 */
[----:B------:R-:W-:-:S02]  /*104e0*/  ISETP.NE.AND P3, PT, R101, RZ, PT ;  /* 0x000000ff6500720c */ /* 0x000fc40003f65270 */
[C---:B------:R-:W-:Y:S02]  /*104f0*/  ISETP.GT.AND P5, PT, R65.reuse, 0x78, !P5 ;  /* 0x000000784100780c */ /* 0x040fe40006fa4270 */
[----:B------:R-:W-:Y:S02]  /*10500*/  ISETP.GT.AND P3, PT, R65, 0x8, !P3 ;  /* 0x000000084100780c */ /* 0x000fe40005f64270 */
[C---:B------:R-:W-:Y:S02]  /*10510*/  ISETP.LT.OR P4, PT, R66.reuse, 0x72, P4 ;  /* 0x000000724200780c */ /* 0x040fe40002781670 */
[C---:B------:R-:W-:Y:S02]  /*10520*/  ISETP.LT.OR P3, PT, R66.reuse, 0x9, P3 ;  /* 0x000000094200780c */ /* 0x040fe40001f61670 */
[----:B------:R-:W-:Y:S02]  /*10530*/  ISETP.LT.OR P5, PT, R66, 0x79, P5 ;  /* 0x000000794200780c */ /* 0x000fe40002fa1670 */
[----:B------:R-:W-:-:S02]  /*10540*/  FSEL R3, R10, -INF , !P3 ;  /* 0xff8000000a037808 */ /* 0x000fc40005800000 */
[----:B------:R-:W-:Y:S02]  /*10550*/  ISETP.NE.AND P3, PT, R102, RZ, PT ;  /* 0x000000ff6600720c */ /* 0x000fe40003f65270 */
[----:B------:R-:W-:Y:S02]  /*10560*/  FMNMX.FTZ R10, R76, R75, !PT ;  /* 0x0000004b4c0a7209 */ /* 0x000fe40007810000 */
[----:B------:R-:W-:Y:S02]  /*10570*/  ISETP.GT.AND P3, PT, R65, 0x9, !P3 ;  /* 0x000000094100780c */ /* 0x000fe40005f64270 */
[----:B------:R-:W-:Y:S02]  /*10580*/  FSEL R50, R50, -INF , !P5 ;  /* 0xff80000032327808 */ /* 0x000fe40006800000 */
[----:B------:R-:W-:-:S04]  /*10590*/  ISETP.LT.OR P3, PT, R66, 0xa, P3 ;  /* 0x0000000a4200780c */ /* 0x000fc80001f61670 */
        /* <DEDUP_REMOVED lines=15> */
[----:B------:R-:W-:Y:S02]  /*10690*/  ISETP.GT.AND P3, PT, R65, 0x18, !P6 ;  /* 0x000000184100780c */ /* 0x000fe40007764270 */
[----:B------:R-:W-:Y:S02]  /*106a0*/  FMNMX.FTZ R10, R68, R11, !PT ;  /* 0x0000000b440a7209 */ /* 0x000fe40007810000 */
[----:B------:R-:W-:-:S02]  /*106b0*/  ISETP.LT.OR P3, PT, R66, 0x19, P3 ;  /* 0x000000194200780c */ /* 0x000fc40001f61670 */
[----:B------:R-:W-:Y:S02]  /*106c0*/  ISETP.NE.AND P6, PT, R114, RZ, PT ;  /* 0x000000ff7200720c */ /* 0x000fe40003fc5270 */
        /* <DEDUP_REMOVED lines=54> */
[----:B------:R-:W-:-:S03]  /*10a30*/  ISETP.LT.OR P3, PT, R66, 0x39, P3 ;  /* 0x000000394200780c */ /* 0x000fc60001f61670 */
[----:B------:R-:W0:Y:S01]  /*10a40*/  SHFL.BFLY PT, R10, R11, 0x2, 0x1f ;  /* 0x0c401f000b0a7f89 */ /* 0x000e2200000e0000 */
[----:B------:R-:W-:Y:S02]  /*10a50*/  FSEL R30, R30, -INF , !P3 ;  /* 0xff8000001e1e7808 */ /* 0x000fe40005800000 */
[----:B------:R-:W-:-:S04]  /*10a60*/  ISETP.NE.AND P3, PT, R112, RZ, PT ;  /* 0x000000ff7000720c */ /* 0x000fc80003f65270 */
[----:B------:R-:W-:-:S04]  /*10a70*/  ISETP.GT.AND P3, PT, R65, 0x39, !P3 ;  /* 0x000000394100780c */ /* 0x000fc80005f64270 */
[----:B------:R-:W-:-:S04]  /*10a80*/  ISETP.LT.OR P3, PT, R66, 0x3a, P3 ;  /* 0x0000003a4200780c */ /* 0x000fc80001f61670 */
[----:B------:R-:W-:Y:S02]  /*10a90*/  FSEL R31, R31, -INF , !P3 ;  /* 0xff8000001f1f7808 */ /* 0x000fe40005800000 */
[----:B------:R-:W-:-:S04]  /*10aa0*/  ISETP.NE.AND P3, PT, R113, RZ, PT ;  /* 0x000000ff7100720c */ /* 0x000fc80003f65270 */
[----:B------:R-:W-:Y:S02]  /*10ab0*/  ISETP.GT.AND P3, PT, R65, 0x40, !P3 ;  /* 0x000000404100780c */ /* 0x000fe40005f64270 */
[----:B0-----:R-:W-:Y:S02]  /*10ac0*/  FMNMX.FTZ R77, R11, R10, !PT ;  /* 0x0000000a0b4d7209 */ /* 0x001fe40007810000 */
[----:B------:R-:W-:-:S03]  /*10ad0*/  ISETP.LT.OR P3, PT, R66, 0x41, P3 ;  /* 0x000000414200780c */ /* 0x000fc60001f61670 */
[----:B------:R-:W0:Y:S01]  /*10ae0*/  SHFL.BFLY PT, R10, R77, 0x1, 0x1f ;  /* 0x0c201f004d0a7f89 */ /* 0x000e2200000e0000 */
[----:B------:R-:W-:Y:S02]  /*10af0*/  FSEL R34, R34, -INF , !P3 ;  /* 0xff80000022227808 */ /* 0x000fe40005800000 */
[----:B------:R-:W-:Y:S02]  /*10b00*/  ISETP.GT.AND P3, PT, R65, 0x41, !P6 ;  /* 0x000000414100780c */ /* 0x000fe40007764270 */
[----:B------:R-:W-:Y:S02]  /*10b10*/  ISETP.NE.AND P6, PT, R100, RZ, PT ;  /* 0x000000ff6400720c */ /* 0x000fe40003fc5270 */
        /* <DEDUP_REMOVED lines=8> */
[----:B------:R-:W-:-:S03]  /*10ba0*/  FMUL.FTZ R78, R10, UR52 ;  /* 0x000000340a4e7c20 */ /* 0x000fc60008410000 */
        /* <DEDUP_REMOVED lines=37> */
[----:B------:R-:W-:-:S04]  /*10e00*/  ISETP.LT.OR P3, PT, R66, 0x71, P3 ;  /* 0x000000714200780c */ /* 0x000fc80001f61670 */
[----:B------:R-:W-:Y:S02]  /*10e10*/  FSEL R64, R64, -INF , !P3 ;  /* 0xff80000040407808 */ /* 0x000fe40005800000 */
[----:B------:R-:W-:-:S04]  /*10e20*/  FSETP.NEU.FTZ.AND P3, PT, R10, -INF , PT ;  /* 0xff8000000a00780b */ /* 0x000fc80003f7d000 */
[----:B------:R-:W-:Y:S02]  /*10e30*/  FSEL R79, R78, RZ, P3 ;  /* 0x000000ff4e4f7208 */ /* 0x000fe40001800000 */
[----:B------:R-:W-:Y:S02]  /*10e40*/  ISETP.GT.AND P3, PT, R65, RZ, !P6 ;  /* 0x000000ff4100720c */ /* 0x000fe40007764270 */
[----:B------:R-:W-:Y:S01]  /*10e50*/  ISETP.NE.AND P6, PT, R80, RZ, PT ;  /* 0x000000ff5000720c */ /* 0x000fe20003fc5270 */
[--C-:B------:R-:W-:Y:S01]  /*10e60*/  FFMA.FTZ R170, R57, UR52, -R79.reuse ;  /* 0x0000003439aa7c23 */ /* 0x100fe2000801084f */
[----:B------:R-:W-:Y:S01]  /*10e70*/  ISETP.LT.OR P3, PT, R66, 0x1, P3 ;  /* 0x000000014200780c */ /* 0x000fe20001f61670 */
[--C-:B------:R-:W-:Y:S01]  /*10e80*/  FFMA.FTZ R57, R56, UR52, -R79.reuse ;  /* 0x0000003438397c23 */ /* 0x100fe2000801084f */
[--C-:B------:R-:W-:Y:S01]  /*10e90*/  FFMA.FTZ R156, R40, UR52, -R79.reuse ;  /* 0x00000034289c7c23 */ /* 0x100fe2000801084f */
[--C-:B------:R-:W-:Y:S01]  /*10ea0*/  FFMA.FTZ R180, R76, UR52, -R79.reuse ;  /* 0x000000344cb47c23 */ /* 0x100fe2000801084f */
[----:B------:R-:W-:Y:S01]  /*10eb0*/  FSEL R78, R0, -INF , !P3 ;  /* 0xff800000004e7808 */ /* 0x000fe20005800000 */
[--C-:B------:R-:W-:Y:S01]  /*10ec0*/  FFMA.FTZ R75, R75, UR52, -R79.reuse ;  /* 0x000000344b4b7c23 */ /* 0x100fe2000801084f */
[----:B------:R-:W-:Y:S01]  /*10ed0*/  ISETP.GT.AND P3, PT, R65, 0x79, !P6 ;  /* 0x000000794100780c */ /* 0x000fe20007764270 */
[--C-:B------:R-:W-:Y:S01]  /*10ee0*/  FFMA.FTZ R182, R73, UR52, -R79.reuse ;  /* 0x0000003449b67c23 */ /* 0x100fe2000801084f */
[----:B------:R-:W-:Y:S01]  /*10ef0*/  FMNMX.FTZ R0, R78, R9, !PT ;  /* 0x000000094e007209 */ /* 0x000fe20007810000 */
[----:B------:R-:W-:Y:S01]  /*10f00*/  MUFU.EX2 R180, R180 ;  /* 0x000000b400b47308 */ /* 0x000fe20000000800 */
[----:B------:R-:W-:Y:S01]  /*10f10*/  ISETP.LT.OR P3, PT, R66, 0x7a, P3 ;  /* 0x0000007a4200780c */ /* 0x000fe20001f61670 */
[--C-:B------:R-:W-:Y:S01]  /*10f20*/  FFMA.FTZ R73, R74, UR52, -R79.reuse ;  /* 0x000000344a497c23 */ /* 0x100fe2000801084f */
[----:B------:R-:W-:Y:S01]  /*10f30*/  FMNMX.FTZ R11, R3, R0, !PT ;  /* 0x00000000030b7209 */ /* 0x000fe20007810000 */
[--C-:B------:R-:W-:Y:S01]  /*10f40*/  FFMA.FTZ R154, R28, UR52, -R79.reuse ;  /* 0x000000341c9a7c23 */ /* 0x100fe2000801084f */
[----:B------:R-:W-:Y:S01]  /*10f50*/  FSEL R51, R51, -INF , !P3 ;  /* 0xff80000033337808 */ /* 0x000fe20005800000 */
[--C-:B------:R-:W-:Y:S01]  /*10f60*/  FFMA.FTZ R176, R72, UR52, -R79.reuse ;  /* 0x0000003448b07c23 */ /* 0x100fe2000801084f */
[----:B------:R-:W-:Y:S01]  /*10f70*/  FMNMX.FTZ R11, R8, R11, !PT ;  /* 0x0000000b080b7209 */ /* 0x000fe20007810000 */
[----:B------:R-:W0:Y:S01]  /*10f80*/  MUFU.EX2 R75, R75 ;  /* 0x0000004b004b7308 */ /* 0x000e220000000800 */
[--C-:B------:R-:W-:Y:S01]  /*10f90*/  FFMA.FTZ R71, R71, UR52, -R79.reuse ;  /* 0x0000003447477c23 */ /* 0x100fe2000801084f */
[--C-:B------:R-:W-:Y:S01]  /*10fa0*/  FFMA.FTZ R178, R70, UR52, -R79.reuse ;  /* 0x0000003446b27c23 */ /* 0x100fe2000801084f */
[----:B------:R-:W-:Y:S01]  /*10fb0*/  FMNMX.FTZ R0, R12, R11, !PT ;  /* 0x0000000b0c007209 */ /* 0x000fe20007810000 */
[--C-:B------:R-:W-:Y:S01]  /*10fc0*/  FFMA.FTZ R69, R69, UR52, -R79.reuse ;  /* 0x0000003445457c23 */ /* 0x100fe2000801084f */
[--C-:B------:R-:W-:Y:S01]  /*10fd0*/  FFMA.FTZ R172, R68, UR52, -R79.reuse ;  /* 0x0000003444ac7c23 */ /* 0x100fe2000801084f */
[--C-:B------:R-:W-:Y:S01]  /*10fe0*/  FFMA.FTZ R67, R67, UR52, -R79.reuse ;  /* 0x0000003443437c23 */ /* 0x100fe2000801084f */
[----:B------:R-:W-:Y:S01]  /*10ff0*/  FMNMX.FTZ R11, R13, R0, !PT ;  /* 0x000000000d0b7209 */ /* 0x000fe20007810000 */
[----:B------:R-:W1:Y:S01]  /*11000*/  MUFU.EX2 R182, R182 ;  /* 0x000000b600b67308 */ /* 0x000e620000000800 */
[--C-:B------:R-:W-:Y:S01]  /*11010*/  FFMA.FTZ R174, R88, UR52, -R79.reuse ;  /* 0x0000003458ae7c23 */ /* 0x100fe2000801084f */
[--C-:B------:R-:W-:Y:S01]  /*11020*/  FFMA.FTZ R77, R90, UR52, -R79.reuse ;  /* 0x000000345a4d7c23 */ /* 0x100fe2000801084f */
[----:B------:R-:W-:Y:S01]  /*11030*/  FMNMX.FTZ R0, R14, R11, !PT ;  /* 0x0000000b0e007209 */ /* 0x000fe20007810000 */
[--C-:B------:R-:W-:Y:S01]  /*11040*/  FFMA.FTZ R168, R60, UR52, -R79.reuse ;  /* 0x000000343ca87c23 */ /* 0x100fe2000801084f */
[--C-:B------:R-:W-:Y:S01]  /*11050*/  FFMA.FTZ R59, R59, UR52, -R79.reuse ;  /* 0x000000343b3b7c23 */ /* 0x100fe2000801084f */
[--C-:B------:R-:W-:Y:S01]  /*11060*/  FFMA.FTZ R158, R36, UR52, -R79.reuse ;  /* 0x00000034249e7c23 */ /* 0x100fe2000801084f */
[----:B------:R-:W-:Y:S01]  /*11070*/  FMNMX.FTZ R11, R15, R0, !PT ;  /* 0x000000000f0b7209 */ /* 0x000fe20007810000 */
[----:B------:R-:W2:Y:S01]  /*11080*/  MUFU.EX2 R73, R73 ;  /* 0x0000004900497308 */ /* 0x000ea20000000800 */
[--C-:B------:R-:W-:Y:S01]  /*11090*/  FFMA.FTZ R164, R58, UR52, -R79.reuse ;  /* 0x000000343aa47c23 */ /* 0x100fe2000801084f */
[--C-:B------:R-:W-:Y:S01]  /*110a0*/  FFMA.FTZ R166, R43, UR52, -R79.reuse ;  /* 0x000000342ba67c23 */ /* 0x100fe2000801084f */
[----:B------:R-:W-:Y:S01]  /*110b0*/  FMNMX.FTZ R0, R20, R11, !PT ;  /* 0x0000000b14007209 */ /* 0x000fe20007810000 */
[--C-:B------:R-:W-:Y:S01]  /*110c0*/  FFMA.FTZ R43, R42, UR52, -R79.reuse ;  /* 0x000000342a2b7c23 */ /* 0x100fe2000801084f */
[--C-:B------:R-:W-:Y:S01]  /*110d0*/  FFMA.FTZ R160, R41, UR52, -R79.reuse ;  /* 0x0000003429a07c23 */ /* 0x100fe2000801084f */
[--C-:B------:R-:W-:Y:S01]  /*110e0*/  FFMA.FTZ R41, R54, UR52, -R79.reuse ;  /* 0x0000003436297c23 */ /* 0x100fe2000801084f */
[----:B------:R-:W-:Y:S01]  /*110f0*/  FMNMX.FTZ R11, R21, R0, !PT ;  /* 0x00000000150b7209 */ /* 0x000fe20007810000 */
[----:B------:R-:W3:Y:S01]  /*11100*/  MUFU.EX2 R176, R176 ;  /* 0x000000b000b07308 */ /* 0x000ee20000000800 */
[--C-:B------:R-:W-:Y:S01]  /*11110*/  FFMA.FTZ R162, R37, UR52, -R79.reuse ;  /* 0x0000003425a27c23 */ /* 0x100fe2000801084f */
[--C-:B------:R-:W-:Y:S01]  /*11120*/  FFMA.FTZ R152, R32, UR52, -R79.reuse ;  /* 0x0000003420987c23 */ /* 0x100fe2000801084f */
[----:B------:R-:W-:Y:S01]  /*11130*/  FMNMX.FTZ R0, R24, R11, !PT ;  /* 0x0000000b18007209 */ /* 0x000fe20007810000 */
[--C-:B------:R-:W-:Y:S01]  /*11140*/  FFMA.FTZ R37, R53, UR52, -R79.reuse ;  /* 0x0000003435257c23 */ /* 0x100fe2000801084f */
[--C-:B------:R-:W-:Y:S01]  /*11150*/  FFMA.FTZ R53, R52, UR52, -R79.reuse ;  /* 0x0000003434357c23 */ /* 0x100fe2000801084f */
[--C-:B------:R-:W-:Y:S01]  /*11160*/  FFMA.FTZ R33, R33, UR52, -R79.reuse ;  /* 0x0000003421217c23 */ /* 0x100fe2000801084f */
[----:B------:R-:W-:Y:S01]  /*11170*/  FMNMX.FTZ R11, R25, R0, !PT ;  /* 0x00000000190b7209 */ /* 0x000fe20007810000 */
[----:B------:R-:W4:Y:S01]  /*11180*/  MUFU.EX2 R71, R71 ;  /* 0x0000004700477308 */ /* 0x000f220000000800 */
[----:B------:R-:W-:-:S02]  /*11190*/  FFMA.FTZ R29, R29, UR52, -R79 ;  /* 0x000000341d1d7c23 */ /* 0x000fc4000801084f */
[----:B------:R-:W-:-:S04]  /*111a0*/  FMNMX.FTZ R0, R26, R11, !PT ;  /* 0x0000000b1a007209 */ /* 0x000fc80007810000 */
[----:B------:R-:W-:Y:S01]  /*111b0*/  FMNMX.FTZ R11, R27, R0, !PT ;  /* 0x000000001b0b7209 */ /* 0x000fe20007810000 */
[----:B------:R-:W5:Y:S03]  /*111c0*/  MUFU.EX2 R178, R178 ;  /* 0x000000b200b27308 */ /* 0x000f660000000800 */
[----:B------:R-:W-:-:S04]  /*111d0*/  FMNMX.FTZ R0, R30, R11, !PT ;  /* 0x0000000b1e007209 */ /* 0x000fc80007810000 */
[----:B------:R-:W-:Y:S01]  /*111e0*/  FMNMX.FTZ R11, R31, R0, !PT ;  /* 0x000000001f0b7209 */ /* 0x000fe20007810000 */
[----:B------:R-:W5:Y:S03]  /*111f0*/  MUFU.EX2 R69, R69 ;  /* 0x0000004500457308 */ /* 0x000f660000000800 */
        /* <DEDUP_REMOVED lines=17> */
[----:B------:R-:W-:Y:S01]  /*11310*/  MUFU.EX2 R59, R59 ;  /* 0x0000003b003b7308 */ /* 0x000fe20000000800 */
[----:B------:R-:W-:Y:S01]  /*11320*/  FSEL R0, R47, -INF , !P4 ;  /* 0xff8000002f007808 */ /* 0x000fe20006000000 */
[--C-:B------:R-:W-:Y:S01]  /*11330*/  FFMA.FTZ R47, R55, UR52, -R79.reuse ;  /* 0x00000034372f7c23 */ /* 0x100fe2000801084f */
[----:B------:R-:W-:Y:S01]  /*11340*/  FMNMX.FTZ R11, R64, R11, !PT ;  /* 0x0000000b400b7209 */ /* 0x000fe20007810000 */
[----:B------:R-:W-:-:S03]  /*11350*/  FFMA.FTZ R55, R4, UR52, -R79 ;  /* 0x0000003404377c23 */ /* 0x000fc6000801084f */
        /* <DEDUP_REMOVED lines=15> */
[----:B0-----:R-:W-:-:S02]  /*11450*/  FMNMX.FTZ R11, R40, R11, !PT ;  /* 0x0000000b280b7209 */ /* 0x001fc40007810000 */
[----:B------:R-:W0:Y:S02]  /*11460*/  @P1 LDC R40, c[0x0][0x44c] ;  /* 0x00011300ff281b82 */ /* 0x000e240000000800 */
[C---:B------:R-:W-:Y:S01]  /*11470*/  FSETP.NEU.FTZ.AND P3, PT, R11.reuse, -INF , PT ;  /* 0xff8000000b00780b */ /* 0x040fe20003f7d000 */
[----:B------:R-:W-:Y:S02]  /*11480*/  FMUL.FTZ R28, R11, UR52 ;  /* 0x000000340b1c7c20 */ /* 0x000fe40008410000 */
[----:B------:R-:W-:Y:S03]  /*11490*/  MUFU.EX2 R37, R37 ;  /* 0x0000002500257308 */ /* 0x000fe60000000800 */
[----:B------:R-:W-:-:S05]  /*114a0*/  FSEL R65, R28, RZ, P3 ;  /* 0x000000ff1c417208 */ /* 0x000fca0001800000 */
[--C-:B------:R-:W-:Y:S01]  /*114b0*/  FFMA.FTZ R181, R78, UR52, -R65.reuse ;  /* 0x000000344eb57c23 */ /* 0x100fe20008010841 */
[--C-:B------:R-:W-:Y:S01]  /*114c0*/  FFMA.FTZ R28, R9, UR52, -R65.reuse ;  /* 0x00000034091c7c23 */ /* 0x100fe20008010841 */
[----:B------:R-:W-:Y:S01]  /*114d0*/  FFMA.FTZ R183, R3, UR52, -R65 ;  /* 0x0000003403b77c23 */ /* 0x000fe20008010841 */
[----:B------:R-:W-:Y:S01]  /*114e0*/  FADD.FTZ R3, R180, R75 ;  /* 0x0000004bb4037221 */ /* 0x000fe20000010000 */
[--C-:B------:R-:W-:Y:S01]  /*114f0*/  FFMA.FTZ R8, R8, UR52, -R65.reuse ;  /* 0x0000003408087c23 */ /* 0x100fe20008010841 */
[----:B------:R-:W-:Y:S01]  /*11500*/  FFMA.FTZ R177, R12, UR52, -R65 ;  /* 0x000000340cb17c23 */ /* 0x000fe20008010841 */
[----:B------:R-:W-:Y:S01]  /*11510*/  MUFU.EX2 R181, R181 ;  /* 0x000000b500b57308 */ /* 0x000fe20000000800 */
[----:B-1----:R-:W-:Y:S01]  /*11520*/  FADD.FTZ R4, R182, R3 ;  /* 0x00000003b6047221 */ /* 0x002fe20000010000 */
[--C-:B------:R-:W-:Y:S01]  /*11530*/  FFMA.FTZ R12, R13, UR52, -R65.reuse ;  /* 0x000000340d0c7c23 */ /* 0x100fe20008010841 */
[--C-:B------:R-:W-:Y:S01]  /*11540*/  FFMA.FTZ R179, R14, UR52, -R65.reuse ;  /* 0x000000340eb37c23 */ /* 0x100fe20008010841 */
[--C-:B------:R-:W-:Y:S01]  /*11550*/  FFMA.FTZ R165, R34, UR52, -R65.reuse ;  /* 0x0000003422a57c23 */ /* 0x100fe20008010841 */
[----:B--2---:R-:W-:Y:S01]  /*11560*/  FADD.FTZ R3, R73, R4 ;  /* 0x0000000449037221 */ /* 0x004fe20000010000 */
[--C-:B------:R-:W-:Y:S01]  /*11570*/  FFMA.FTZ R14, R15, UR52, -R65.reuse ;  /* 0x000000340f0e7c23 */ /* 0x100fe20008010841 */
[----:B------:R-:W-:Y:S01]  /*11580*/  FFMA.FTZ R173, R20, UR52, -R65 ;  /* 0x0000003414ad7c23 */ /* 0x000fe20008010841 */
[----:B------:R-:W1:Y:S01]  /*11590*/  MUFU.EX2 R28, R28 ;  /* 0x0000001c001c7308 */ /* 0x000e620000000800 */
[----:B---3--:R-:W-:Y:S01]  /*115a0*/  FADD.FTZ R4, R176, R3 ;  /* 0x00000003b0047221 */ /* 0x008fe20000010000 */
[--C-:B------:R-:W-:Y:S01]  /*115b0*/  FFMA.FTZ R20, R21, UR52, -R65.reuse ;  /* 0x0000003415147c23 */ /* 0x100fe20008010841 */
[--C-:B------:R-:W-:Y:S01]  /*115c0*/  FFMA.FTZ R175, R24, UR52, -R65.reuse ;  /* 0x0000003418af7c23 */ /* 0x100fe20008010841 */
[--C-:B------:R-:W-:Y:S01]  /*115d0*/  FFMA.FTZ R24, R25, UR52, -R65.reuse ;  /* 0x0000003419187c23 */ /* 0x100fe20008010841 */
[----:B----4-:R-:W-:Y:S01]  /*115e0*/  FADD.FTZ R3, R71, R4 ;  /* 0x0000000447037221 */ /* 0x010fe20000010000 */
[--C-:B------:R-:W-:Y:S01]  /*115f0*/  FFMA.FTZ R169, R26, UR52, -R65.reuse ;  /* 0x000000341aa97c23 */ /* 0x100fe20008010841 */
[----:B------:R-:W-:Y:S01]  /*11600*/  FFMA.FTZ R26, R27, UR52, -R65 ;  /* 0x000000341b1a7c23 */ /* 0x000fe20008010841 */
[----:B------:R-:W2:Y:S01]  /*11610*/  MUFU.EX2 R183, R183 ;  /* 0x000000b700b77308 */ /* 0x000ea20000000800 */
[----:B-----5:R-:W-:Y:S01]  /*11620*/  FADD.FTZ R34, R178, R3 ;  /* 0x00000003b2227221 */ /* 0x020fe20000010000 */
[----:B------:R-:W3:Y:S01]  /*11630*/  @P1 LDC R13, c[0x0][0x450] ;  /* 0x00011400ff0d1b82 */ /* 0x000ee20000000800 */
[--C-:B------:R-:W-:Y:S01]  /*11640*/  FFMA.FTZ R171, R30, UR52, -R65.reuse ;  /* 0x000000341eab7c23 */ /* 0x100fe20008010841 */
[--C-:B------:R-:W-:Y:S01]  /*11650*/  FFMA.FTZ R30, R31, UR52, -R65.reuse ;  /* 0x000000341f1e7c23 */ /* 0x100fe20008010841 */
[----:B------:R-:W-:Y:S01]  /*11660*/  FADD.FTZ R9, R69, R34 ;  /* 0x0000002245097221 */ /* 0x000fe20000010000 */
[--C-:B------:R-:W-:Y:S01]  /*11670*/  FFMA.FTZ R32, R35, UR52, -R65.reuse ;  /* 0x0000003423207c23 */ /* 0x100fe20008010841 */
[----:B------:R-:W-:Y:S01]  /*11680*/  FFMA.FTZ R167, R38, UR52, -R65 ;  /* 0x0000003426a77c23 */ /* 0x000fe20008010841 */
[----:B------:R-:W4:Y:S01]  /*11690*/  MUFU.EX2 R8, R8 ;  /* 0x0000000800087308 */ /* 0x000f220000000800 */
[----:B-1----:R-:W-:Y:S01]  /*116a0*/  FADD.FTZ R4, R181, R28 ;  /* 0x0000001cb5047221 */ /* 0x002fe20000010000 */
[----:B------:R-:W-:Y:S01]  /*116b0*/  FADD.FTZ R36, R172, R9 ;  /* 0x00000009ac247221 */ /* 0x000fe20000010000 */
[----:B0-----:R-:W-:-:S04]  /*116c0*/  @P1 IMAD.HI.U32 R40, R193, R40, RZ ;  /* 0x00000028c1281227 */ /* 0x001fc800078e00ff */
[--C-:B------:R-:W-:Y:S01]  /*116d0*/  FFMA.FTZ R34, R39, UR52, -R65.reuse ;  /* 0x0000003427227c23 */ /* 0x100fe20008010841 */
[----:B------:R-:W-:Y:S01]  /*116e0*/  FFMA.FTZ R44, R44, UR52, -R65 ;  /* 0x000000342c2c7c23 */ /* 0x000fe20008010841 */
[----:B------:R-:W-:Y:S01]  /*116f0*/  FADD.FTZ R9, R67, R36 ;  /* 0x0000002443097221 */ /* 0x000fe20000010000 */
[----:B------:R-:W-:Y:S01]  /*11700*/  IMAD.MOV.U32 R38, RZ, RZ, R193 ;  /* 0x000000ffff267224 */ /* 0x000fe200078e00c1 */
[----:B------:R-:W0:Y:S01]  /*11710*/  MUFU.EX2 R177, R177 ;  /* 0x000000b100b17308 */ /* 0x000e220000000800 */
[----:B--2---:R-:W-:Y:S01]  /*11720*/  FADD.FTZ R3, R183, R4 ;  /* 0x00000004b7037221 */ /* 0x004fe20000010000 */
[----:B------:R-:W-:Y:S01]  /*11730*/  FADD.FTZ R36, R174, R9 ;  /* 0x00000009ae247221 */ /* 0x000fe20000010000 */
[--C-:B------:R-:W-:Y:S01]  /*11740*/  FFMA.FTZ R45, R45, UR52, -R65.reuse ;  /* 0x000000342d2d7c23 */ /* 0x100fe20008010841 */
[--C-:B------:R-:W-:Y:S01]  /*11750*/  FFMA.FTZ R46, R46, UR52, -R65.reuse ;  /* 0x000000342e2e7c23 */ /* 0x100fe20008010841 */
[--C-:B------:R-:W-:Y:S01]  /*11760*/  FFMA.FTZ R48, R48, UR52, -R65.reuse ;  /* 0x0000003430307c23 */ /* 0x100fe20008010841 */
[----:B------:R-:W-:Y:S01]  /*11770*/  FADD.FTZ R9, R77, R36 ;  /* 0x000000244d097221 */ /* 0x000fe20000010000 */
[----:B------:R-:W-:Y:S01]  /*11780*/  FFMA.FTZ R49, R49, UR52, -R65 ;  /* 0x0000003431317c23 */ /* 0x000fe20008010841 */
[----:B------:R-:W1:Y:S01]  /*11790*/  MUFU.EX2 R12, R12 ;  /* 0x0000000c000c7308 */ /* 0x000e620000000800 */
[----:B----4-:R-:W-:Y:S01]  /*117a0*/  FADD.FTZ R4, R8, R3 ;  /* 0x0000000308047221 */ /* 0x010fe20000010000 */
[----:B------:R-:W-:Y:S01]  /*117b0*/  FADD.FTZ R36, R168, R9 ;  /* 0x00000009a8247221 */ /* 0x000fe20000010000 */
[----:B---3--:R-:W-:Y:S01]  /*117c0*/  @P1 SHF.R.U32.HI R38, RZ, R13, R40 ;  /* 0x0000000dff261219 */ /* 0x008fe20000011628 */
[--C-:B------:R-:W-:Y:S01]  /*117d0*/  FFMA.FTZ R61, R61, UR52, -R65.reuse ;  /* 0x000000343d3d7c23 */ /* 0x100fe20008010841 */
[--C-:B------:R-:W-:Y:S01]  /*117e0*/  FFMA.FTZ R62, R62, UR52, -R65.reuse ;  /* 0x000000343e3e7c23 */ /* 0x100fe20008010841 */
[----:B------:R-:W-:Y:S01]  /*117f0*/  FADD.FTZ R9, R59, R36 ;  /* 0x000000243b097221 */ /* 0x000fe20000010000 */
[----:B------:R-:W-:Y:S01]  /*11800*/  FFMA.FTZ R63, R63, UR52, -R65 ;  /* 0x000000343f3f7c23 */ /* 0x000fe20008010841 */
[----:B------:R-:W2:Y:S01]  /*11810*/  MUFU.EX2 R179, R179 ;  /* 0x000000b300b37308 */ /* 0x000ea20000000800 */
[----:B0-----:R-:W-:Y:S01]  /*11820*/  FADD.FTZ R3, R177, R4 ;  /* 0x00000004b1037221 */ /* 0x001fe20000010000 */
[----:B------:R-:W-:Y:S01]  /*11830*/  FADD.FTZ R36, R170, R9 ;  /* 0x00000009aa247221 */ /* 0x000fe20000010000 */
[--C-:B------:R-:W-:Y:S01]  /*11840*/  FFMA.FTZ R64, R64, UR52, -R65.reuse ;  /* 0x0000003440407c23 */ /* 0x100fe20008010841 */
[--C-:B------:R-:W-:Y:S01]  /*11850*/  FFMA.FTZ R50, R50, UR52, -R65.reuse ;  /* 0x0000003432327c23 */ /* 0x100fe20008010841 */
[----:B------:R-:W-:Y:S01]  /*11860*/  FFMA.FTZ R51, R51, UR52, -R65 ;  /* 0x0000003433337c23 */ /* 0x000fe20008010841 */
[----:B------:R-:W-:Y:S01]  /*11870*/  FADD.FTZ R9, R57, R36 ;  /* 0x0000002439097221 */ /* 0x000fe20000010000 */
[----:B------:R-:W-:Y:S01]  /*11880*/  F2FP.BF16.F32.PACK_AB R181, R28, R181 ;  /* 0x000000b51cb5723e */ /* 0x000fe200000010ff */
[----:B------:R-:W0:Y:S01]  /*11890*/  MUFU.EX2 R14, R14 ;  /* 0x0000000e000e7308 */ /* 0x000e220000000800 */
[----:B-1----:R-:W-:Y:S01]  /*118a0*/  FADD.FTZ R4, R12, R3 ;  /* 0x000000030c047221 */ /* 0x002fe20000010000 */
[----:B------:R-:W-:Y:S01]  /*118b0*/  FADD.FTZ R36, R164, R9 ;  /* 0x00000009a4247221 */ /* 0x000fe20000010000 */
[----:B------:R-:W-:Y:S01]  /*118c0*/  F2FP.BF16.F32.PACK_AB R183, R8, R183 ;  /* 0x000000b708b7723e */ /* 0x000fe200000010ff */
[----:B------:R-:W-:Y:S01]  /*118d0*/  IMAD.IADD R95, R95, 0x1, R38 ;  /* 0x000000015f5f7824 */ /* 0x000fe200078e0226 */
[----:B------:R-:W-:-:S02]  /*118e0*/  F2FP.BF16.F32.PACK_AB R180, R75, R180 ;  /* 0x000000b44bb4723e */ /* 0x000fc400000010ff */
[----:B------:R-:W-:Y:S01]  /*118f0*/  F2FP.BF16.F32.PACK_AB R182, R73, R182 ;  /* 0x000000b649b6723e */ /* 0x000fe200000010ff */
[----:B------:R-:W1:Y:S01]  /*11900*/  MUFU.EX2 R173, R173 ;  /* 0x000000ad00ad7308 */ /* 0x000e620000000800 */
[----:B--2---:R-:W-:Y:S01]  /*11910*/  FADD.FTZ R3, R179, R4 ;  /* 0x00000004b3037221 */ /* 0x004fe20000010000 */
[----:B------:R-:W-:Y:S01]  /*11920*/  F2FP.BF16.F32.PACK_AB R176, R71, R176 ;  /* 0x000000b047b0723e */ /* 0x000fe200000010ff */
[----:B------:R-:W-:Y:S01]  /*11930*/  IMAD.IADD R6, R95, 0x1, R6 ;  /* 0x000000015f067824 */ /* 0x000fe200078e0206 */
[----:B------:R-:W-:Y:S02]  /*11940*/  F2FP.BF16.F32.PACK_AB R178, R69, R178 ;  /* 0x000000b245b2723e */ /* 0x000fe400000010ff */
[----:B------:R-:W-:Y:S02]  /*11950*/  F2FP.BF16.F32.PACK_AB R172, R67, R172 ;  /* 0x000000ac43ac723e */ /* 0x000fe400000010ff */
[----:B------:R-:W2:Y:S01]  /*11960*/  MUFU.EX2 R20, R20 ;  /* 0x0000001400147308 */ /* 0x000ea20000000800 */
[----:B0-----:R-:W-:Y:S01]  /*11970*/  FADD.FTZ R4, R14, R3 ;  /* 0x000000030e047221 */ /* 0x001fe20000010000 */
[----:B------:R-:W-:-:S02]  /*11980*/  F2FP.BF16.F32.PACK_AB R174, R77, R174 ;  /* 0x000000ae4dae723e */ /* 0x000fc400000010ff */
[----:B------:R-:W-:Y:S02]  /*11990*/  F2FP.BF16.F32.PACK_AB R168, R59, R168 ;  /* 0x000000a83ba8723e */ /* 0x000fe400000010ff */
[----:B------:R-:W-:Y:S02]  /*119a0*/  F2FP.BF16.F32.PACK_AB R170, R57, R170 ;  /* 0x000000aa39aa723e */ /* 0x000fe400000010ff */
[----:B------:R-:W0:Y:S01]  /*119b0*/  MUFU.EX2 R175, R175 ;  /* 0x000000af00af7308 */ /* 0x000e220000000800 */
[----:B-1----:R-:W-:Y:S01]  /*119c0*/  FADD.FTZ R3, R173, R4 ;  /* 0x00000004ad037221 */ /* 0x002fe20000010000 */
[----:B------:R-:W-:Y:S02]  /*119d0*/  F2FP.BF16.F32.PACK_AB R164, R47, R164 ;  /* 0x000000a42fa4723e */ /* 0x000fe400000010ff */
[----:B------:R-:W-:Y:S02]  /*119e0*/  F2FP.BF16.F32.PACK_AB R177, R12, R177 ;  /* 0x000000b10cb1723e */ /* 0x000fe400000010ff */
[----:B------:R-:W-:-:S02]  /*119f0*/  F2FP.BF16.F32.PACK_AB R179, R14, R179 ;  /* 0x000000b30eb3723e */ /* 0x000fc400000010ff */
[----:B------:R-:W1:Y:S01]  /*11a00*/  MUFU.EX2 R24, R24 ;  /* 0x0000001800187308 */ /* 0x000e620000000800 */
[C---:B--2---:R-:W-:Y:S01]  /*11a10*/  FADD.FTZ R4, R20.reuse, R3 ;  /* 0x0000000314047221 */ /* 0x044fe20000010000 */
[----:B------:R-:W-:-:S06]  /*11a20*/  F2FP.BF16.F32.PACK_AB R173, R20, R173 ;  /* 0x000000ad14ad723e */ /* 0x000fcc00000010ff */
[----:B------:R-:W2:Y:S01]  /*11a30*/  MUFU.EX2 R169, R169 ;  /* 0x000000a900a97308 */ /* 0x000ea20000000800 */
[----:B0-----:R-:W-:-:S07]  /*11a40*/  FADD.FTZ R3, R175, R4 ;  /* 0x00000004af037221 */ /* 0x001fce0000010000 */
[----:B------:R-:W0:Y:S01]  /*11a50*/  MUFU.EX2 R26, R26 ;  /* 0x0000001a001a7308 */ /* 0x000e220000000800 */
[C---:B-1----:R-:W-:Y:S01]  /*11a60*/  FADD.FTZ R4, R24.reuse, R3 ;  /* 0x0000000318047221 */ /* 0x042fe20000010000 */
[----:B------:R-:W-:Y:S01]  /*11a70*/  FADD.FTZ R3, R47, R36 ;  /* 0x000000242f037221 */ /* 0x000fe20000010000 */
[----:B------:R-:W-:-:S05]  /*11a80*/  F2FP.BF16.F32.PACK_AB R175, R24, R175 ;  /* 0x000000af18af723e */ /* 0x000fca00000010ff */
[----:B------:R-:W1:Y:S01]  /*11a90*/  MUFU.EX2 R171, R171 ;  /* 0x000000ab00ab7308 */ /* 0x000e620000000800 */
[----:B--2---:R-:W-:Y:S01]  /*11aa0*/  FADD.FTZ R9, R169, R4 ;  /* 0x00000004a9097221 */ /* 0x004fe20000010000 */
[----:B------:R-:W-:Y:S01]  /*11ab0*/  FADD.FTZ R4, R166, R3 ;  /* 0x00000003a6047221 */ /* 0x000fe20000010000 */
[----:B------:R-:W-:Y:S01]  /*11ac0*/  FFMA.FTZ R3, R0, UR52, -R65 ;  /* 0x0000003400037c23 */ /* 0x000fe20008010841 */
[C---:B------:R-:W-:Y:S02]  /*11ad0*/  F2FP.BF16.F32.PACK_AB R166, R43.reuse, R166 ;  /* 0x000000a62ba6723e */ /* 0x040fe400000010ff */
[----:B------:R-:W-:Y:S02]  /*11ae0*/  FADD.FTZ R13, R43, R4 ;  /* 0x000000042b0d7221 */ /* 0x000fe40000010000 */
[----:B------:R-:W2:Y:S01]  /*11af0*/  MUFU.EX2 R30, R30 ;  /* 0x0000001e001e7308 */ /* 0x000ea20000000800 */
[----:B0-----:R-:W-:Y:S01]  /*11b00*/  FADD.FTZ R0, R26, R9 ;  /* 0x000000091a007221 */ /* 0x001fe20000010000 */
[----:B------:R-:W-:Y:S01]  /*11b10*/  FADD.FTZ R36, R160, R13 ;  /* 0x0000000da0247221 */ /* 0x000fe20000010000 */
[----:B------:R-:W-:-:S02]  /*11b20*/  F2FP.BF16.F32.PACK_AB R160, R41, R160 ;  /* 0x000000a029a0723e */ /* 0x000fc400000010ff */
[----:B------:R-:W-:Y:S01]  /*11b30*/  F2FP.BF16.F32.PACK_AB R169, R26, R169 ;  /* 0x000000a91aa9723e */ /* 0x000fe200000010ff */
[----:B------:R-:W-:Y:S02]  /*11b40*/  FADD.FTZ R13, R41, R36 ;  /* 0x00000024290d7221 */ /* 0x000fe40000010000 */
[----:B------:R-:W0:Y:S01]  /*11b50*/  MUFU.EX2 R165, R165 ;  /* 0x000000a500a57308 */ /* 0x000e220000000800 */
[----:B-1----:R-:W-:Y:S01]  /*11b60*/  FADD.FTZ R9, R171, R0 ;  /* 0x00000000ab097221 */ /* 0x002fe20000010000 */
[----:B------:R-:W-:Y:S01]  /*11b70*/  FADD.FTZ R36, R162, R13 ;  /* 0x0000000da2247221 */ /* 0x000fe20000010000 */
[----:B------:R-:W-:-:S03]  /*11b80*/  F2FP.BF16.F32.PACK_AB R162, R37, R162 ;  /* 0x000000a225a2723e */ /* 0x000fc600000010ff */
[----:B------:R-:W-:Y:S02]  /*11b90*/  FADD.FTZ R13, R37, R36 ;  /* 0x00000024250d7221 */ /* 0x000fe40000010000 */
        /* <DEDUP_REMOVED lines=32> */
[----:B------:R-:W-:Y:S02]  /*11da0*/  F2FP.BF16.F32.PACK_AB R157, R0, R49 ;  /* 0x00000031009d723e */ /* 0x000fe400000010ff */
[----:B------:R-:W-:-:S04]  /*11db0*/  IADD3 R0, R89, -0x2, RZ ;  /* 0xfffffffe59007810 */ /* 0x000fc80007ffe0ff */
        /* <DEDUP_REMOVED lines=16> */
[----:B------:R-:W-:-:S06]  /*11ec0*/  F2FP.BF16.F32.PACK_AB R152, R29, R152 ;  /* 0x000000981d98723e */ /* 0x000fcc00000010ff */
[----:B------:R-:W0:Y:S01]  /*11ed0*/  MUFU.EX2 R50, R50 ;  /* 0x0000003200327308 */ /* 0x000e220000000800 */
[C---:B-1----:R-:W-:Y:S01]  /*11ee0*/  FADD.FTZ R9, R3.reuse, R8 ;  /* 0x0000000803097221 */ /* 0x042fe20000010000 */
[----:B------:R-:W-:-:S06]  /*11ef0*/  F2FP.BF16.F32.PACK_AB R153, R3, R64 ;  /* 0x000000400399723e */ /* 0x000fcc00000010ff */
[----:B------:R-:W1:Y:S01]  /*11f00*/  MUFU.EX2 R55, R55 ;  /* 0x0000003700377308 */ /* 0x000e620000000800 */
[----:B--2---:R-:W-:-:S07]  /*11f10*/  FADD.FTZ R4, R154, R13 ;  /* 0x0000000d9a047221 */ /* 0x004fce0000010000 */
[----:B------:R-:W2:Y:S01]  /*11f20*/  MUFU.EX2 R51, R51 ;  /* 0x0000003300337308 */ /* 0x000ea20000000800 */
[----:B0-----:R-:W-:Y:S01]  /*11f30*/  FADD.FTZ R8, R50, R9 ;  /* 0x0000000932087221 */ /* 0x001fe20000010000 */
[C---:B-1----:R-:W-:Y:S01]  /*11f40*/  FADD.FTZ R4, R55.reuse, R4 ;  /* 0x0000000437047221 */ /* 0x042fe20000010000 */
[----:B------:R-:W-:Y:S02]  /*11f50*/  F2FP.BF16.F32.PACK_AB R154, R55, R154 ;  /* 0x0000009a379a723e */ /* 0x000fe400000010ff */
[C---:B--2---:R-:W-:Y:S01]  /*11f60*/  FADD.FTZ R3, R51.reuse, R8 ;  /* 0x0000000833037221 */ /* 0x044fe20000010000 */
[----:B------:R-:W-:Y:S01]  /*11f70*/  F2FP.BF16.F32.PACK_AB R155, R51, R50 ;  /* 0x00000032339b723e */ /* 0x000fe200000010ff */
        /* <DEDUP_REMOVED lines=12> */
.L_x_1860:
[----:B------:R-:W-:-:S13]  /*12040*/  ISETP.NE.AND P3, PT, R7, 0x1, PT ;  /* 0x000000010700780c */ /* 0x000fda0003f65270 */
[----:B------:R-:W0:Y:S02]  /*12050*/  @P3 LDC.64 R12, c[0x0][0x9e8] ;  /* 0x00027a00ff0c3b82 */ /* 0x000e240000000a00 */
[----:B0-----:R-:W-:-:S05]  /*12060*/  @P3 IMAD.HI.U32 R12, R8, R12, RZ ;  /* 0x0000000c080c3227 */ /* 0x001fca00078e00ff */
[----:B------:R-:W-:-:S07]  /*12070*/  @P3 SHF.R.U32.HI R8, RZ, R13, R12 ;  /* 0x0000000dff083219 */ /* 0x000fce000001160c */
.L_x_1861:
[----:B------:R-:W-:Y:S05]  /*12080*/  BSYNC B0 ;  /* 0x0000000000007941 */ /* 0x000fea0003800000 */
.L_x_1859:
[----:B------:R-:W-:-:S05]  /*12090*/  IMAD R7, R8, R7, R7 ;  /* 0x0000000708077224 */ /* 0x000fca00078e0207 */
[----:B------:R-:W-:-:S07]  /*120a0*/  VIMNMX R6, R6, R7, PT ;  /* 0x0000000706067248 */ /* 0x000fce0003fe0100 */
.L_x_1858:
[----:B------:R-:W-:Y:S01]  /*120b0*/  SHF.R.S32.HI R7, RZ, 0x1f, R6 ;  /* 0x0000001fff077819 */ /* 0x000fe20000011406 */
[----:B------:R-:W-:Y:S01]  /*120c0*/  ULDC UR46, c[0x0][0x9e4] ;  /* 0x00027900002e7ab9 */ /* 0x000fe20000000800 */
[----:B------:R-:W-:Y:S01]  /*120d0*/  ULDC UR43, c[0x0][0x9e4] ;  /* 0x00027900002b7ab9 */ /* 0x000fe20000000800 */
[----:B------:R-:W-:Y:S01]  /*120e0*/  ULDC UR48, c[0x0][0x9d8] ;  /* 0x0002760000307ab9 */ /* 0x000fe20000000800 */
[----:B------:R-:W-:Y:S01]  /*120f0*/  LEA.HI R7, R7, R6, RZ, 0x7 ;  /* 0x0000000607077211 */ /* 0x000fe200078f38ff */
[----:B------:R-:W-:Y:S01]  /*12100*/  ULDC UR51, c[0x0][0x9d8] ;  /* 0x0002760000337ab9 */ /* 0x000fe20000000800 */
[----:B------:R-:W-:Y:S01]  /*12110*/  ULDC UR49, c[0x0][0x9d8] ;  /* 0x0002760000317ab9 */ /* 0x000fe20000000800 */
[----:B------:R-:W-:Y:S01]  /*12120*/  ULDC UR42, c[0x0][0x988] ;  /* 0x00026200002a7ab9 */ /* 0x000fe20000000800 */
[----:B------:R-:W-:Y:S01]  /*12130*/  SHF.R.S32.HI R7, RZ, 0x7, R7 ;  /* 0x00000007ff077819 */ /* 0x000fe20000011407 */
[----:B------:R-:W-:Y:S01]  /*12140*/  ULDC UR45, c[0x0][0x988] ;  /* 0x00026200002d7ab9 */ /* 0x000fe20000000800 */
[----:B------:R-:W-:Y:S01]  /*12150*/  ULDC UR44, c[0x0][0x988] ;  /* 0x00026200002c7ab9 */ /* 0x000fe20000000800 */
[----:B------:R-:W-:Y:S01]  /*12160*/  ULDC UR50, c[0x0][0x9e0] ;  /* 0x0002780000327ab9 */ /* 0x000fe20000000800 */
[----:B------:R-:W-:Y:S01]  /*12170*/  VIMNMX R12, R198, R7, !PT ;  /* 0x00000007c60c7248 */ /* 0x000fe20007fe0100 */
[----:B------:R-:W-:Y:S01]  /*12180*/  ULDC UR47, c[0x0][0x9e0] ;  /* 0x00027800002f7ab9 */ /* 0x000fe20000000800 */
[----:B------:R-:W-:-:S02]  /*12190*/  CS2R R150, SRZ ;  /* 0x0000000000967805 */ /* 0x000fc4000001ff00 */
[----:B------:R-:W-:Y:S02]  /*121a0*/  CS2R R148, SRZ ;  /* 0x0000000000947805 */ /* 0x000fe4000001ff00 */
[----:B------:R-:W-:Y:S02]  /*121b0*/  ISETP.GE.AND P3, PT, R0, R12, PT ;  /* 0x0000000c0000720c */ /* 0x000fe40003f66270 */
        /* <DEDUP_REMOVED lines=31> */
[----:B------:R-:W-:-:S07]  /*123b0*/  IMAD.MOV.U32 R151, RZ, RZ, RZ ;  /* 0x000000ffff977224 */ /* 0x000fce00078e00ff */
.L_x_1882:
[----:B------:R-:W-:Y:S01]  /*123c0*/  ISETP.NE.AND P3, PT, R194, RZ, PT ;  /* 0x000000ffc200720c */ /* 0x000fe20003f65270 */
[----:B------:R-:W-:Y:S01]  /*123d0*/  VIADD R13, R184, 0x1 ;  /* 0x00000001b80d7836 */ /* 0x000fe20000000000 */
[----:B------:R-:W-:Y:S05]  /*123e0*/  YIELD ;  /* 0x0000000000007946 */ /* 0x000fea0003800000 */
[----:B------:R-:W-:-:S04]  /*123f0*/  ISETP.NE.AND P4, PT, R13, 0x2, PT ;  /* 0x000000020d00780c */ /* 0x000fc80003f85270 */
[----:B------:R-:W-:Y:S02]  /*12400*/  SEL R14, RZ, 0x1, P4 ;  /* 0x00000001ff0e7807 */ /* 0x000fe40002000000 */
[----:B------:R-:W-:Y:S02]  /*12410*/  SEL R13, R13, RZ, P4 ;  /* 0x000000ff0d0d7207 */ /* 0x000fe40002000000 */
[----:B------:R-:W-:Y:S01]  /*12420*/  LOP3.LUT R14, R187, R14, RZ, 0x3c, !PT ;  /* 0x0000000ebb0e7212 */ /* 0x000fe200078e3cff */
[----:B------:R-:W-:Y:S06]  /*12430*/  @P3 BRA `(.L_x_1863) ;  /* 0x0000000000303947 */ /* 0x000fec0003800000 */
[----:B------:R-:W-:Y:S05]  /*12440*/  @!P0 BRA `(.L_x_1864) ;  /* 0x0000000000048947 */ /* 0x000fea0003800000 */
[----:B------:R-:W-:Y:S01]  /*12450*/  BPT.TRAP 0x1 ;  /* 0x000000040000795c */ /* 0x000fe20000300000 */
.L_x_1864:
[----:B------:R-:W-:Y:S01]  /*12460*/  IMAD R7, R13, 0x8, R18 ;  /* 0x000000080d077824 */ /* 0x000fe200078e0212 */
[----:B------:R-:W-:-:S04]  /*12470*/  SHF.L.U32 R6, R14, 0x1f, RZ ;  /* 0x0000001f0e067819 */ /* 0x000fc800000006ff */
[----:B------:R0:W1:Y:S01]  /*12480*/  SYNCS.PHASECHK.TRANS64.TRYWAIT P4, [R7+URZ+0x28830], R6 ;  /* 0x02883006070075a7 */ /* 0x000062000808017f */
[----:B------:R-:W-:Y:S05]  /*12490*/  @!P0 BRA `(.L_x_1865) ;  /* 0x0000000000048947 */ /* 0x000fea0003800000 */
[----:B------:R-:W-:Y:S01]  /*124a0*/  BPT.TRAP 0x1 ;  /* 0x000000040000795c */ /* 0x000fe20000300000 */
.L_x_1865:
[----:B------:R-:W-:Y:S04]  /*124b0*/  BSSY B0, `(.L_x_1863) ;  /* 0x0000004000007945 */ /* 0x000fe80003800000 */
[----:B-1----:R-:W-:Y:S05]  /*124c0*/  @P4 BRA `(.L_x_1866) ;  /* 0x0000000000084947 */ /* 0x002fea0003800000 */
[----:B------:R-:W1:Y:S02]  /*124d0*/  SYNCS.PHASECHK.TRANS64.TRYWAIT P4, [R7+URZ+0x28830], R6 ;  /* 0x02883006070075a7 */ /* 0x000e64000808017f */
[----:B-1----:R-:W-:Y:S05]  /*124e0*/  @!P4 BRA `(.L_x_1867) ;  /* 0x0000016000e8c947 */ /* 0x002fea0003800000 */
.L_x_1866:
[----:B------:R-:W-:Y:S05]  /*124f0*/  BSYNC B0 ;  /* 0x0000000000007941 */ /* 0x000fea0003800000 */
.L_x_1863:
[----:B------:R-:W2:Y:S01]  /*12500*/  S2R R8, SR_TID.X ;  /* 0x0000000000087919 */ /* 0x000ea20000002100 */
[----:B01----:R-:W-:Y:S01]  /*12510*/  IMAD.MOV.U32 R7, RZ, RZ, 0x40000040 ;  /* 0x40000040ff077424 */ /* 0x003fe200078e00ff */
[----:B------:R-:W-:Y:S05]  /*12520*/  WARPSYNC.ALL ;  /* 0x0000000000007948 */ /* 0x000fea0003800000 */
[----:B------:R-:W-:Y:S01]  /*12530*/  R2UR UR35, R7 ;  /* 0x00000000072372ca */ /* 0x000fe200000e0000 */
[----:B------:R-:W-:Y:S02]  /*12540*/  IMAD R6, R13, 0x800, R5 ;  /* 0x000008000d067824 */ /* 0x000fe400078e0205 */
[----:B------:R-:W-:-:S03]  /*12550*/  IMAD.MOV.U32 R9, RZ, RZ, 0x40000040 ;  /* 0x40000040ff097424 */ /* 0x000fc600078e00ff */
[----:B------:R-:W-:Y:S02]  /*12560*/  R2UR UR34, R6 ;  /* 0x00000000062272ca */ /* 0x000fe400000e0000 */
[----:B------:R-:W-:Y:S01]  /*12570*/  R2UR UR7, R9 ;  /* 0x00000000090772ca */ /* 0x000fe200000e0000 */
[----:B------:R-:W-:-:S05]  /*12580*/  IMAD.MOV.U32 R9, RZ, RZ, 0x40000040 ;  /* 0x40000040ff097424 */ /* 0x000fca00078e00ff */
[----:B------:R-:W-:Y:S01]  /*12590*/  R2UR UR11, R9 ;  /* 0x00000000090b72ca */ /* 0x000fe200000e0000 */
[----:B------:R-:W-:-:S05]  /*125a0*/  IMAD.MOV.U32 R9, RZ, RZ, 0x40000040 ;  /* 0x40000040ff097424 */ /* 0x000fca00078e00ff */
[----:B------:R-:W-:Y:S01]  /*125b0*/  R2UR UR15, R9 ;  /* 0x00000000090f72ca */ /* 0x000fe200000e0000 */
[----:B------:R-:W-:Y:S01]  /*125c0*/  IMAD.MOV.U32 R9, RZ, RZ, 0x40000040 ;  /* 0x40000040ff097424 */ /* 0x000fe200078e00ff */
[----:B--2---:R-:W-:-:S04]  /*125d0*/  SHF.R.U32.HI R8, RZ, 0x7, R8 ;  /* 0x00000007ff087819 */ /* 0x004fc80000011608 */
[----:B------:R-:W-:Y:S01]  /*125e0*/  R2UR UR19, R9 ;  /* 0x00000000091372ca */ /* 0x000fe200000e0000 */
[----:B------:R-:W-:Y:S02]  /*125f0*/  IMAD.MOV.U32 R9, RZ, RZ, 0x40000040 ;  /* 0x40000040ff097424 */ /* 0x000fe400078e00ff */
[----:B------:R-:W-:Y:S02]  /*12600*/  VIADD R7, R8, 0x8 ;  /* 0x0000000808077836 */ /* 0x000fe40000000000 */
[----:B------:R-:W-:Y:S01]  /*12610*/  VIADD R8, R6, 0x2 ;  /* 0x0000000206087836 */ /* 0x000fe20000000000 */
[----:B------:R-:W-:Y:S01]  /*12620*/  R2UR UR23, R9 ;  /* 0x00000000091772ca */ /* 0x000fe200000e0000 */
[----:B------:R-:W-:Y:S01]  /*12630*/  IMAD.MOV.U32 R9, RZ, RZ, 0x40000040 ;  /* 0x40000040ff097424 */ /* 0x000fe200078e00ff */
[----:B------:R0:W-:Y:S02]  /*12640*/  BAR.SYNC.DEFER_BLOCKING R7, 0x100 ;  /* 0x000400070000751d */ /* 0x0001e40000010000 */
[----:B------:R-:W-:Y:S01]  /*12650*/  R2UR UR6, R8 ;  /* 0x00000000080672ca */ /* 0x000fe200000e0000 */
[----:B------:R-:W-:Y:S01]  /*12660*/  VIADD R8, R6, 0x4 ;  /* 0x0000000406087836 */ /* 0x000fe20000000000 */
[----:B------:R-:W-:-:S04]  /*12670*/  R2UR UR27, R9 ;  /* 0x00000000091b72ca */ /* 0x000fc800000e0000 */
[----:B------:R-:W-:Y:S01]  /*12680*/  R2UR UR10, R8 ;  /* 0x00000000080a72ca */ /* 0x000fe200000e0000 */
[----:B------:R-:W-:Y:S02]  /*12690*/  VIADD R8, R6, 0x6 ;  /* 0x0000000606087836 */ /* 0x000fe40000000000 */
[----:B0-----:R-:W-:-:S03]  /*126a0*/  IMAD.MOV.U32 R7, RZ, RZ, 0x40000040 ;  /* 0x40000040ff077424 */ /* 0x001fc600078e00ff */
[----:B------:R-:W-:Y:S01]  /*126b0*/  R2UR UR14, R8 ;  /* 0x00000000080e72ca */ /* 0x000fe200000e0000 */
[----:B------:R-:W-:Y:S01]  /*126c0*/  VIADD R8, R6, 0x400 ;  /* 0x0000040006087836 */ /* 0x000fe20000000000 */
[----:B------:R-:W-:-:S04]  /*126d0*/  R2UR UR31, R7 ;  /* 0x00000000071f72ca */ /* 0x000fc800000e0000 */
[----:B------:R-:W-:Y:S01]  /*126e0*/  R2UR UR18, R8 ;  /* 0x00000000081272ca */ /* 0x000fe200000e0000 */
[----:B------:R-:W-:Y:S01]  /*126f0*/  VIADD R8, R6, 0x402 ;  /* 0x0000040206087836 */ /* 0x000fe20000000000 */
[----:B------:R-:W-:-:S04]  /*12700*/  WARPGROUP.ARRIVE ;  /* 0x00000000000079c5 */ /* 0x000fc80000000000 */
[----:B------:R-:W-:Y:S01]  /*12710*/  R2UR UR22, R8 ;  /* 0x00000000081672ca */ /* 0x000fe200000e0000 */
[C---:B------:R-:W-:Y:S02]  /*12720*/  VIADD R8, R6.reuse, 0x404 ;  /* 0x0000040406087836 */ /* 0x040fe40000000000 */
[----:B------:R-:W-:Y:S01]  /*12730*/  VIADD R6, R6, 0x406 ;  /* 0x0000040606067836 */ /* 0x000fe20000000000 */
[----:B------:R-:W-:Y:S02]  /*12740*/  HGMMA.64x128x16.F32.BF16 R24, gdesc[UR32], RZ, !UPT, gsb0 ;  /* 0x01e00000201879f0 */ /* 0x000fe4000c0018ff */
        /* <DEDUP_REMOVED lines=24> */
[----:B------:R-:W-:Y:S05]  /*128d0*/  @P3 BRA `(.L_x_1868) ;  /* 0x0000000000283947 */ /* 0x000fea0003800000 */
[----:B------:R-:W-:Y:S05]  /*128e0*/  @!P0 BRA `(.L_x_1869) ;  /* 0x0000000000048947 */ /* 0x000fea0003800000 */
[----:B------:R-:W-:Y:S01]  /*128f0*/  BPT.TRAP 0x1 ;  /* 0x000000040000795c */ /* 0x000fe20000300000 */
.L_x_1869:
[----:B------:R-:W-:Y:S01]  /*12900*/  SHF.L.U32 R6, R187, 0x1f, RZ ;  /* 0x0000001fbb067819 */ /* 0x000fe200000006ff */
[----:B------:R-:W-:-:S04]  /*12910*/  IMAD R7, R184, 0x8, R18 ;  /* 0x00000008b8077824 */ /* 0x000fc800078e0212 */
[----:B------:R0:W1:Y:S01]  /*12920*/  SYNCS.PHASECHK.TRANS64.TRYWAIT P3, [R7+URZ+0x28850], R6 ;  /* 0x02885006070075a7 */ /* 0x000062000806017f */
[----:B------:R-:W-:Y:S05]  /*12930*/  @!P0 BRA `(.L_x_1870) ;  /* 0x0000000000048947 */ /* 0x000fea0003800000 */
[----:B------:R-:W-:Y:S01]  /*12940*/  BPT.TRAP 0x1 ;  /* 0x000000040000795c */ /* 0x000fe20000300000 */
.L_x_1870:
[----:B-1----:R-:W-:Y:S05]  /*12950*/  @P3 BRA `(.L_x_1868) ;  /* 0x0000000000083947 */ /* 0x002fea0003800000 */
[----:B------:R-:W1:Y:S02]  /*12960*/  SYNCS.PHASECHK.TRANS64.TRYWAIT P3, [R7+URZ+0x28850], R6 ;  /* 0x02885006070075a7 */ /* 0x000e64000806017f */
[----:B-1----:R-:W-:Y:S05]  /*12970*/  @!P3 BRA `(.L_x_1871) ;  /* 0x0000015c00d8b947 */ /* 0x002fea0003800000 */
.L_x_1868:
[----:B01----:R-:W-:Y:S01]  /*12980*/  VIADD R6, R18, 0x400 ;  /* 0x0000040012067836 */ /* 0x003fe20000000000 */
[----:B------:R-:W-:Y:S05]  /*12990*/  WARPSYNC.ALL ;  /* 0x0000000000007948 */ /* 0x000fea0003800000 */
[----:B------:R-:W-:Y:S01]  /*129a0*/  SHF.R.U32.HI R6, RZ, 0x4, R6 ;  /* 0x00000004ff067819 */ /* 0x000fe20000011606 */
[----:B------:R-:W-:Y:S01]  /*129b0*/  WARPGROUP.ARRIVE ;  /* 0x00000000000079c5 */ /* 0x000fe20000000000 */
[----:B------:R-:W-:-:S05]  /*129c0*/  IMAD.MOV.U32 R9, RZ, RZ, 0x40000040 ;  /* 0x40000040ff097424 */ /* 0x000fca00078e00ff */
[----:B------:R-:W0:Y:S01]  /*129d0*/  S2R R15, SR_TID.X ;  /* 0x00000000000f7919 */ /* 0x000e220000002100 */
[----:B------:R-:W-:-:S04]  /*129e0*/  LOP3.LUT R6, R6, 0x3fff, RZ, 0xc0, !PT ;  /* 0x00003fff06067812 */ /* 0x000fc800078ec0ff */
[----:B------:R-:W-:-:S05]  /*129f0*/  LOP3.LUT R7, R6, 0x4000000, RZ, 0xfc, !PT ;  /* 0x0400000006077812 */ /* 0x000fca00078efcff */
[----:B------:R-:W-:Y:S02]  /*12a00*/  IMAD R6, R184, 0x800, R7 ;  /* 0x00000800b8067824 */ /* 0x000fe400078e0207 */
[----:B------:R-:W-:Y:S02]  /*12a10*/  IMAD.MOV.U32 R7, RZ, RZ, 0x40000040 ;  /* 0x40000040ff077424 */ /* 0x000fe400078e00ff */
[C---:B------:R-:W-:Y:S01]  /*12a20*/  VIADD R8, R6.reuse, 0x80 ;  /* 0x0000008006087836 */ /* 0x040fe20000000000 */
[----:B------:R-:W-:Y:S02]  /*12a30*/  R2UR UR6, R6 ;  /* 0x00000000060672ca */ /* 0x000fe400000e0000 */
[----:B------:R-:W-:Y:S01]  /*12a40*/  R2UR UR7, R7 ;  /* 0x00000000070772ca */ /* 0x000fe200000e0000 */
[----:B------:R-:W-:-:S12]  /*12a50*/  IMAD.MOV.U32 R7, RZ, RZ, 0x40000040 ;  /* 0x40000040ff077424 */ /* 0x000fd800078e00ff */
[----:B------:R-:W-:Y:S01]  /*12a60*/  HGMMA.64x128x16.F32.BF16 R88, R180, gdesc[UR4].tnspB, R88, gsb0 ;  /* 0x41e00004b4587df0 */ /* 0x000fe20008001858 */
[----:B------:R-:W-:Y:S01]  /*12a70*/  R2UR UR6, R8 ;  /* 0x00000000080672ca */ /* 0x000fe200000e0000 */
[----:B------:R-:W-:Y:S01]  /*12a80*/  VIADD R8, R6, 0x100 ;  /* 0x0000010006087836 */ /* 0x000fe20000000000 */
[----:B------:R-:W-:Y:S01]  /*12a90*/  R2UR UR7, R9 ;  /* 0x00000000090772ca */ /* 0x000fe200000e0000 */
[----:B------:R-:W-:Y:S01]  /*12aa0*/  IMAD.MOV.U32 R9, RZ, RZ, 0x40000040 ;  /* 0x40000040ff097424 */ /* 0x000fe200078e00ff */
[----:B0-----:R-:W-:Y:S01]  /*12ab0*/  SHF.R.U32.HI R15, RZ, 0x7, R15 ;  /* 0x00000007ff0f7819 */ /* 0x001fe2000001160f */
        /* <DEDUP_REMOVED lines=47> */
.L_x_1872:
[----:B------:R-:W1:Y:S01]  /*12db0*/  @P1 LDC R7, c[0x0][0x44c] ;  /* 0x00011300ff071b82 */ /* 0x000e620000000800 */
[----:B------:R-:W-:Y:S01]  /*12dc0*/  FMUL.FTZ R153, R60, UR51 ;  /* 0x000000333c997c20 */ /* 0x000fe20008410000 */
[----:B------:R-:W-:Y:S01]  /*12dd0*/  FMUL.FTZ R60, R71, UR51 ;  /* 0x00000033473c7c20 */ /* 0x000fe20008410000 */
[----:B------:R-:W-:Y:S01]  /*12de0*/  FMUL.FTZ R71, R72, UR51 ;  /* 0x0000003348477c20 */ /* 0x000fe20008410000 */
[----:B------:R-:W-:Y:S01]  /*12df0*/  FMUL.FTZ R72, R73, UR51 ;  /* 0x0000003349487c20 */ /* 0x000fe20008410000 */
[----:B------:R-:W-:Y:S01]  /*12e00*/  FMUL.FTZ R73, R76, UR51 ;  /* 0x000000334c497c20 */ /* 0x000fe20008410000 */
[----:B------:R-:W-:Y:S01]  /*12e10*/  IADD3 R76, R195, R193, RZ ;  /* 0x000000c1c34c7210 */ /* 0x000fe20007ffe0ff */
[----:B------:R-:W-:Y:S01]  /*12e20*/  FMUL.FTZ R21, R30, UR51 ;  /* 0x000000331e157c20 */ /* 0x000fe20008410000 */
[----:B0-----:R-:W0:Y:S01]  /*12e30*/  @P1 LDC R6, c[0x0][0x450] ;  /* 0x00011400ff061b82 */ /* 0x001e220000000800 */
        /* <DEDUP_REMOVED lines=15> */
[----:B-1----:R-:W-:-:S04]  /*12f30*/  @P1 IMAD.HI.U32 R7, R76, R7, RZ ;  /* 0x000000074c071227 */ /* 0x002fc800078e00ff */
[----:B------:R-:W-:Y:S01]  /*12f40*/  FMUL.FTZ R29, R32, UR51 ;  /* 0x00000033201d7c20 */ /* 0x000fe20008410000 */
[----:B------:R-:W-:Y:S01]  /*12f50*/  FMUL.FTZ R27, R34, UR51 ;  /* 0x00000033221b7c20 */ /* 0x000fe20008410000 */
[----:B------:R-:W-:Y:S01]  /*12f60*/  FMUL.FTZ R28, R35, UR51 ;  /* 0x00000033231c7c20 */ /* 0x000fe20008410000 */
[----:B------:R-:W-:Y:S01]  /*12f70*/  FMUL.FTZ R31, R38, UR51 ;  /* 0x00000033261f7c20 */ /* 0x000fe20008410000 */
[----:B------:R-:W-:Y:S01]  /*12f80*/  FMUL.FTZ R78, R81, UR51 ;  /* 0x00000033514e7c20 */ /* 0x000fe20008410000 */
[----:B------:R-:W-:Y:S01]  /*12f90*/  FMUL.FTZ R34, R37, UR51 ;  /* 0x0000003325227c20 */ /* 0x000fe20008410000 */
[----:B------:R-:W-:Y:S01]  /*12fa0*/  FMUL.FTZ R32, R39, UR51 ;  /* 0x0000003327207c20 */ /* 0x000fe20008410000 */
[----:B0-----:R-:W-:Y:S01]  /*12fb0*/  @P1 SHF.R.U32.HI R76, RZ, R6, R7 ;  /* 0x00000006ff4c1219 */ /* 0x001fe20000011607 */
[----:B------:R-:W-:Y:S01]  /*12fc0*/  FMUL.FTZ R38, R41, UR51 ;  /* 0x0000003329267c20 */ /* 0x000fe20008410000 */
[----:B------:R-:W-:Y:S01]  /*12fd0*/  FMUL.FTZ R35, R42, UR51 ;  /* 0x000000332a237c20 */ /* 0x000fe20008410000 */
[----:B------:R-:W-:-:S02]  /*12fe0*/  IMAD.SHL.U32 R81, R0, 0x80, RZ ;  /* 0x0000008000517824 */ /* 0x000fc400078e00ff */
        /* <DEDUP_REMOVED lines=36> */
[----:B------:R-:W-:Y:S01]  /*13230*/  IMAD R6, R13, 0x8, R18 ;  /* 0x000000080d067824 */ /* 0x000fe200078e0212 */
[----:B------:R-:W1:Y:S01]  /*13240*/  MUFU.TANH R15, R15 ;  /* 0x0000000f000f7308 */ /* 0x000e620000002400 */
[----:B------:R-:W-:-:S02]  /*13250*/  IMAD R80, R191, -0x2, R80 ;  /* 0xfffffffebf507824 */ /* 0x000fc400078e0250 */
[----:B------:R-:W-:Y:S02]  /*13260*/  IMAD.U32 R7, RZ, RZ, UR38 ;  /* 0x00000026ff077e24 */ /* 0x000fe4000f8e00ff */
[----:B------:R-:W-:Y:S01]  /*13270*/  VIADD R6, R6, 0x28840 ;  /* 0x0002884006067836 */ /* 0x000fe20000000000 */
[----:B------:R-:W-:Y:S02]  /*13280*/  IADD3 R80, -R189, R80, R190 ;  /* 0x00000050bd507210 */ /* 0x000fe40007ffe1be */
[----:B------:R-:W2:Y:S02]  /*13290*/  MUFU.TANH R20, R20 ;  /* 0x0000001400147308 */ /* 0x000ea40000002400 */
[----:B------:R-:W-:Y:S01]  /*132a0*/  PRMT R6, R7, 0x654, R6 ;  /* 0x0000065407067816 */ /* 0x000fe20000000006 */
[C---:B------:R-:W-:Y:S02]  /*132b0*/  VIADD R77, R80.reuse, UR50 ;  /* 0x00000032504d7c36 */ /* 0x040fe40008000000 */
[----:B------:R-:W-:Y:S01]  /*132c0*/  VIADD R83, R80, UR53 ;  /* 0x0000003550537c36 */ /* 0x000fe20008000000 */
[----:B------:R3:W-:Y:S01]  /*132d0*/  SYNCS.ARRIVE.TRANS64.RED.A1T0 RZ, [R6+URZ], RZ ;  /* 0x000000ff06ff79a7 */ /* 0x0007e2000810043f */
[--C-:B0-----:R-:W-:Y:S01]  /*132e0*/  IMAD.IADD R84, R77, 0x1, R156.reuse ;  /* 0x000000014d547824 */ /* 0x101fe200078e029c */
[----:B------:R-:W0:Y:S01]  /*132f0*/  MUFU.TANH R8, R8 ;  /* 0x0000000800087308 */ /* 0x000e220000002400 */
[----:B------:R-:W-:-:S07]  /*13300*/  IMAD.IADD R85, R83, 0x1, R156 ;  /* 0x0000000153557824 */ /* 0x000fce00078e029c */
        /* <DEDUP_REMOVED lines=74> */
.L_x_1875:
[----:B------:R-:W-:-:S05]  /*137b0*/  IMAD.U32 R157, RZ, RZ, UR46 ;  /* 0x0000002eff9d7e24 */ /* 0x000fca000f8e00ff */
[----:B------:R-:W-:-:S13]  /*137c0*/  ISETP.NE.AND P3, PT, R157, 0x1, PT ;  /* 0x000000019d00780c */ /* 0x000fda0003f65270 */
[----:B------:R-:W1:Y:S02]  /*137d0*/  @P3 LDC.64 R6, c[0x0][0x9e8] ;  /* 0x00027a00ff063b82 */ /* 0x000e640000000a00 */
[----:B-1----:R-:W-:-:S05]  /*137e0*/  @P3 IMAD.HI.U32 R6, R80, R6, RZ ;  /* 0x0000000650063227 */ /* 0x002fca00078e00ff */
[----:B------:R-:W-:-:S07]  /*137f0*/  @P3 SHF.R.U32.HI R80, RZ, R7, R6 ;  /* 0x00000007ff503219 */ /* 0x000fce0000011606 */
.L_x_1876:
[----:B------:R-:W-:Y:S05]  /*13800*/  BSYNC B0 ;  /* 0x0000000000007941 */ /* 0x000fea0003800000 */
.L_x_1874:
[----:B------:R-:W-:-:S04]  /*13810*/  IMAD R80, R80, R157, -R81 ;  /* 0x0000009d50507224 */ /* 0x000fc800078e0a51 */
[----:B------:R-:W-:-:S05]  /*13820*/  IMAD R80, R191, -0x2, R80 ;  /* 0xfffffffebf507824 */ /* 0x000fca00078e0250 */
[----:B------:R-:W-:Y:S02]  /*13830*/  VIADDMNMX R84, R80, R157, R84, PT ;  /* 0x0000009d50547246 */ /* 0x000fe40003800154 */
[----:B------:R-:W-:-:S07]  /*13840*/  VIMNMX R85, R85, R80, !PT ;  /* 0x0000005055557248 */ /* 0x000fce0007fe0100 */
.L_x_1873:
[----:B------:R-:W-:Y:S01]  /*13850*/  ISETP.GT.AND P3, PT, R0, -0x1, PT ;  /* 0xffffffff0000780c */ /* 0x000fe20003f64270 */
[----:B------:R-:W1:Y:S03]  /*13860*/  SHFL.IDX PT, R6, R76, 0x1, 0x1c1f ;  /* 0x003c1f004c067f89 */ /* 0x000e6600000e0000 */
[C---:B------:R-:W-:Y:S02]  /*13870*/  ISETP.GT.AND P5, PT, R85.reuse, RZ, P3 ;  /* 0x000000ff5500720c */ /* 0x040fe40001fa4270 */
[----:B------:R-:W-:Y:S02]  /*13880*/  ISETP.GT.AND P4, PT, R85, 0x1, P3 ;  /* 0x000000015500780c */ /* 0x000fe40001f84270 */
[C---:B------:R-:W-:Y:S02]  /*13890*/  ISETP.LT.OR P5, PT, R84.reuse, 0x1, P5 ;  /* 0x000000015400780c */ /* 0x040fe40002fa1670 */
[----:B------:R-:W-:-:S02]  /*138a0*/  ISETP.LT.OR P4, PT, R84, 0x2, P4 ;  /* 0x000000025400780c */ /* 0x000fc40002781670 */
[----:B------:R-:W-:Y:S02]  /*138b0*/  FSEL R15, R15, -INF , !P5 ;  /* 0xff8000000f0f7808 */ /* 0x000fe40006800000 */
[----:B------:R-:W-:Y:S02]  /*138c0*/  FSEL R20, R20, -INF , !P4 ;  /* 0xff80000014147808 */ /* 0x000fe40006000000 */
[C---:B------:R-:W-:Y:S02]  /*138d0*/  ISETP.GT.AND P5, PT, R85.reuse, 0x8, P3 ;  /* 0x000000085500780c */ /* 0x040fe40001fa4270 */
[----:B------:R-:W-:Y:S02]  /*138e0*/  ISETP.GT.AND P4, PT, R85, 0x9, P3 ;  /* 0x000000095500780c */ /* 0x000fe40001f84270 */
[C---:B------:R-:W-:Y:S02]  /*138f0*/  ISETP.LT.OR P5, PT, R84.reuse, 0x9, P5 ;  /* 0x000000095400780c */ /* 0x040fe40002fa1670 */
[----:B------:R-:W-:-:S02]  /*13900*/  ISETP.LT.OR P4, PT, R84, 0xa, P4 ;  /* 0x0000000a5400780c */ /* 0x000fc40002781670 */
[----:B0-----:R-:W-:Y:S01]  /*13910*/  FSEL R25, R25, -INF , !P5 ;  /* 0xff80000019197808 */ /* 0x001fe20006800000 */
[--C-:B-1----:R-:W-:Y:S01]  /*13920*/  IMAD.IADD R77, R77, 0x1, R6.reuse ;  /* 0x000000014d4d7824 */ /* 0x102fe200078e0206 */
[----:B------:R-:W-:Y:S01]  /*13930*/  FSEL R26, R26, -INF , !P4 ;  /* 0xff8000001a1a7808 */ /* 0x000fe20006000000 */
[----:B------:R-:W-:Y:S01]  /*13940*/  IMAD.IADD R76, R83, 0x1, R6 ;  /* 0x00000001534c7824 */ /* 0x000fe200078e0206 */
[C---:B------:R-:W-:Y:S02]  /*13950*/  ISETP.GT.AND P5, PT, R85.reuse, 0x10, P3 ;  /* 0x000000105500780c */ /* 0x040fe40001fa4270 */
        /* <DEDUP_REMOVED lines=82> */
[----:B------:R-:W-:Y:S01]  /*13e80*/  FSEL R74, R82, -INF , !P4 ;  /* 0xff800000524a7808 */ /* 0x000fe20006000000 */
[----:B------:R-:W-:Y:S08]  /*13e90*/  @!P2 BRA `(.L_x_1877) ;  /* 0x000000000058a947 */ /* 0x000ff00003800000 */
[----:B------:R-:W-:Y:S01]  /*13ea0*/  IADD3 R82, -R189, R190, R6 ;  /* 0x000000bebd527210 */ /* 0x000fe20007ffe106 */
[----:B------:R-:W-:Y:S03]  /*13eb0*/  BSSY B0, `(.L_x_1878) ;  /* 0x0000010000007945 */ /* 0x000fe60003800000 */
        /* <DEDUP_REMOVED lines=10> */
.L_x_1879:
[----:B------:R-:W-:-:S05]  /*13f60*/  IMAD.U32 R84, RZ, RZ, UR46 ;  /* 0x0000002eff547e24 */ /* 0x000fca000f8e00ff */
[----:B------:R-:W-:-:S13]  /*13f70*/  ISETP.NE.AND P4, PT, R84, 0x1, PT ;  /* 0x000000015400780c */ /* 0x000fda0003f85270 */
[----:B------:R-:W0:Y:S02]  /*13f80*/  @P4 LDC.64 R6, c[0x0][0x9e8] ;  /* 0x00027a00ff064b82 */ /* 0x000e240000000a00 */
[----:B0-----:R-:W-:-:S05]  /*13f90*/  @P4 IMAD.HI.U32 R6, R82, R6, RZ ;  /* 0x0000000652064227 */ /* 0x001fca00078e00ff */
[----:B------:R-:W-:-:S07]  /*13fa0*/  @P4 SHF.R.U32.HI R82, RZ, R7, R6 ;  /* 0x00000007ff524219 */ /* 0x000fce0000011606 */
.L_x_1880:
[----:B------:R-:W-:Y:S05]  /*13fb0*/  BSYNC B0 ;  /* 0x0000000000007941 */ /* 0x000fea0003800000 */
.L_x_1878:
[----:B------:R-:W-:-:S04]  /*13fc0*/  IMAD R82, R82, R84, -R81 ;  /* 0x0000005452527224 */ /* 0x000fc800078e0a51 */
[----:B------:R-:W-:-:S05]  /*13fd0*/  IMAD R82, R191, -0x2, R82 ;  /* 0xfffffffebf527824 */ /* 0x000fca00078e0252 */
[----:B------:R-:W-:Y:S02]  /*13fe0*/  VIADDMNMX R77, R82, R84, R77, PT ;  /* 0x00000054524d7246 */ /* 0x000fe4000380014d */
[----:B------:R-:W-:-:S07]  /*13ff0*/  VIMNMX R76, R76, R82, !PT ;  /* 0x000000524c4c7248 */ /* 0x000fce0007fe0100 */
.L_x_1877:
[----:B------:R-:W-:Y:S01]  /*14000*/  FMNMX.FTZ R7, R15, R10, !PT ;  /* 0x0000000a0f077209 */ /* 0x000fe20007810000 */
[----:B------:R-:W-:Y:S01]  /*14010*/  UMOV UR52, UR45 ;  /* 0x0000002d00347c82 */ /* 0x000fe20008000000 */
        /* <DEDUP_REMOVED lines=63> */
[C---:B------:R-:W-:Y:S01]  /*14410*/  ISETP.LT.OR P5, PT, R77.reuse, 0x39, P5 ;  /* 0x000000394d00780c */ /* 0x040fe20002fa1670 */
[----:B------:R-:W0:Y:S01]  /*14420*/  SHFL.BFLY PT, R6, R7, 0x2, 0x1f ;  /* 0x0c401f0007067f89 */ /* 0x000e2200000e0000 */
[----:B------:R-:W-:-:S02]  /*14430*/  ISETP.LT.OR P4, PT, R77, 0x22, P4 ;  /* 0x000000224d00780c */ /* 0x000fc40002781670 */
[----:B------:R-:W-:Y:S02]  /*14440*/  FSEL R47, R47, -INF , !P5 ;  /* 0xff8000002f2f7808 */ /* 0x000fe40006800000 */
[----:B------:R-:W-:Y:S02]  /*14450*/  ISETP.GT.AND P5, PT, R76, 0x40, P3 ;  /* 0x000000404c00780c */ /* 0x000fe40001fa4270 */
[----:B------:R-:W-:Y:S02]  /*14460*/  FSEL R36, R36, -INF , !P4 ;  /* 0xff80000024247808 */ /* 0x000fe40006000000 */
[----:B------:R-:W-:Y:S02]  /*14470*/  ISETP.GT.AND P4, PT, R76, 0x29, P3 ;  /* 0x000000294c00780c */ /* 0x000fe40001f84270 */
[C---:B------:R-:W-:Y:S02]  /*14480*/  ISETP.LT.OR P5, PT, R77.reuse, 0x41, P5 ;  /* 0x000000414d00780c */ /* 0x040fe40002fa1670 */
[----:B------:R-:W-:-:S02]  /*14490*/  ISETP.LT.OR P4, PT, R77, 0x2a, P4 ;  /* 0x0000002a4d00780c */ /* 0x000fc40002781670 */
[----:B------:R-:W-:Y:S02]  /*144a0*/  FSEL R51, R51, -INF , !P5 ;  /* 0xff80000033337808 */ /* 0x000fe40006800000 */
[----:B------:R-:W-:Y:S02]  /*144b0*/  ISETP.GT.AND P5, PT, R76, 0x41, P3 ;  /* 0x000000414c00780c */ /* 0x000fe40001fa4270 */
[----:B------:R-:W-:Y:S02]  /*144c0*/  FSEL R40, R40, -INF , !P4 ;  /* 0xff80000028287808 */ /* 0x000fe40006000000 */
[----:B------:R-:W-:Y:S02]  /*144d0*/  ISETP.GT.AND P4, PT, R76, 0x31, P3 ;  /* 0x000000314c00780c */ /* 0x000fe40001f84270 */
[----:B------:R-:W-:Y:S02]  /*144e0*/  ISETP.LT.OR P5, PT, R77, 0x42, P5 ;  /* 0x000000424d00780c */ /* 0x000fe40002fa1670 */
[----:B0-----:R-:W-:-:S02]  /*144f0*/  FMNMX.FTZ R6, R7, R6, !PT ;  /* 0x0000000607067209 */ /* 0x001fc40007810000 */
[C---:B------:R-:W-:Y:S02]  /*14500*/  ISETP.LT.OR P4, PT, R77.reuse, 0x32, P4 ;  /* 0x000000324d00780c */ /* 0x040fe40002781670 */
[----:B------:R-:W-:Y:S01]  /*14510*/  FSEL R52, R52, -INF , !P5 ;  /* 0xff80000034347808 */ /* 0x000fe20006800000 */
[----:B------:R-:W0:Y:S01]  /*14520*/  SHFL.BFLY PT, R7, R6, 0x1, 0x1f ;  /* 0x0c201f0006077f89 */ /* 0x000e2200000e0000 */
[----:B------:R-:W-:Y:S02]  /*14530*/  ISETP.GT.AND P5, PT, R76, 0x48, P3 ;  /* 0x000000484c00780c */ /* 0x000fe40001fa4270 */
[----:B------:R-:W-:Y:S02]  /*14540*/  FSEL R44, R44, -INF , !P4 ;  /* 0xff8000002c2c7808 */ /* 0x000fe40006000000 */
[----:B------:R-:W-:Y:S02]  /*14550*/  ISETP.GT.AND P4, PT, R76, 0x39, P3 ;  /* 0x000000394c00780c */ /* 0x000fe40001f84270 */
[----:B------:R-:W-:-:S02]  /*14560*/  ISETP.LT.OR P5, PT, R77, 0x49, P5 ;  /* 0x000000494d00780c */ /* 0x000fc40002fa1670 */
[C---:B------:R-:W-:Y:S02]  /*14570*/  ISETP.LT.OR P4, PT, R77.reuse, 0x3a, P4 ;  /* 0x0000003a4d00780c */ /* 0x040fe40002781670 */
[----:B------:R-:W-:Y:S02]  /*14580*/  FSEL R54, R54, -INF , !P5 ;  /* 0xff80000036367808 */ /* 0x000fe40006800000 */
[----:B------:R-:W-:Y:S02]  /*14590*/  ISETP.GT.AND P5, PT, R76, RZ, P3 ;  /* 0x000000ff4c00720c */ /* 0x000fe40001fa4270 */
[----:B------:R-:W-:Y:S02]  /*145a0*/  FSEL R48, R48, -INF , !P4 ;  /* 0xff80000030307808 */ /* 0x000fe40006000000 */
[----:B------:R-:W-:-:S04]  /*145b0*/  ISETP.LT.OR P5, PT, R77, 0x1, P5 ;  /* 0x000000014d00780c */ /* 0x000fc80002fa1670 */
[----:B------:R-:W-:Y:S02]  /*145c0*/  FSEL R8, R8, -INF , !P5 ;  /* 0xff80000008087808 */ /* 0x000fe40006800000 */
[----:B------:R-:W-:Y:S02]  /*145d0*/  ISETP.GT.AND P5, PT, R76, 0x49, P3 ;  /* 0x000000494c00780c */ /* 0x000fe40001fa4270 */
[----:B0-----:R-:W-:Y:S02]  /*145e0*/  FMNMX.FTZ R6, R6, R7, !PT ;  /* 0x0000000706067209 */ /* 0x001fe40007810000 */
[----:B------:R-:W-:Y:S02]  /*145f0*/  ISETP.LT.OR P5, PT, R77, 0x4a, P5 ;  /* 0x0000004a4d00780c */ /* 0x000fe40002fa1670 */
[C---:B------:R-:W-:Y:S01]  /*14600*/  FSETP.NEU.FTZ.AND P4, PT, R6.reuse, -INF , PT ;  /* 0xff8000000600780b */ /* 0x040fe20003f9d000 */
[----:B------:R-:W-:Y:S01]  /*14610*/  FMUL.FTZ R82, R6, UR52 ;  /* 0x0000003406527c20 */ /* 0x000fe20008410000 */
[----:B------:R-:W-:-:S02]  /*14620*/  FSEL R56, R56, -INF , !P5 ;  /* 0xff80000038387808 */ /* 0x000fc40006800000 */
[----:B------:R-:W-:Y:S02]  /*14630*/  ISETP.GT.AND P5, PT, R76, 0x50, P3 ;  /* 0x000000504c00780c */ /* 0x000fe40001fa4270 */
[----:B------:R-:W-:Y:S02]  /*14640*/  FSEL R82, R82, RZ, P4 ;  /* 0x000000ff52527208 */ /* 0x000fe40002000000 */
[----:B------:R-:W-:-:S03]  /*14650*/  ISETP.LT.OR P5, PT, R77, 0x51, P5 ;  /* 0x000000514d00780c */ /* 0x000fc60002fa1670 */
[--C-:B------:R-:W-:Y:S01]  /*14660*/  FFMA.FTZ R180, R20, UR52, -R82.reuse ;  /* 0x0000003414b47c23 */ /* 0x100fe20008010852 */
[----:B------:R-:W-:Y:S01]  /*14670*/  FMNMX.FTZ R20, R8, R11, !PT ;  /* 0x0000000b08147209 */ /* 0x000fe20007810000 */
[--C-:B------:R-:W-:Y:S01]  /*14680*/  FFMA.FTZ R176, R29, UR52, -R82.reuse ;  /* 0x000000341db07c23 */ /* 0x100fe20008010852 */
[--C-:B------:R-:W-:Y:S01]  /*14690*/  FFMA.FTZ R178, R33, UR52, -R82.reuse ;  /* 0x0000003421b27c23 */ /* 0x100fe20008010852 */
[----:B------:R-:W-:Y:S01]  /*146a0*/  FSEL R57, R57, -INF , !P5 ;  /* 0xff80000039397808 */ /* 0x000fe20006800000 */
[--C-:B------:R-:W-:Y:S01]  /*146b0*/  FFMA.FTZ R172, R37, UR52, -R82.reuse ;  /* 0x0000003425ac7c23 */ /* 0x100fe20008010852 */
[----:B------:R-:W-:Y:S01]  /*146c0*/  FMNMX.FTZ R20, R9, R20, !PT ;  /* 0x0000001409147209 */ /* 0x000fe20007810000 */
[--C-:B------:R-:W-:Y:S01]  /*146d0*/  FFMA.FTZ R174, R41, UR52, -R82.reuse ;  /* 0x0000003429ae7c23 */ /* 0x100fe20008010852 */
[----:B------:R-:W-:Y:S01]  /*146e0*/  ISETP.GT.AND P5, PT, R76, 0x51, P3 ;  /* 0x000000514c00780c */ /* 0x000fe20001fa4270 */
[--C-:B------:R-:W-:Y:S01]  /*146f0*/  FFMA.FTZ R7, R15, UR52, -R82.reuse ;  /* 0x000000340f077c23 */ /* 0x100fe20008010852 */
[----:B------:R-:W-:Y:S01]  /*14700*/  FMNMX.FTZ R29, R21, R20, !PT ;  /* 0x00000014151d7209 */ /* 0x000fe20007810000 */
[--C-:B------:R-:W-:Y:S01]  /*14710*/  FFMA.FTZ R15, R26, UR52, -R82.reuse ;  /* 0x000000341a0f7c23 */ /* 0x100fe20008010852 */
[----:B------:R-:W-:Y:S01]  /*14720*/  ISETP.LT.OR P5, PT, R77, 0x52, P5 ;  /* 0x000000524d00780c */ /* 0x000fe20002fa1670 */
[--C-:B------:R-:W-:Y:S01]  /*14730*/  FFMA.FTZ R168, R45, UR52, -R82.reuse ;  /* 0x000000342da87c23 */ /* 0x100fe20008010852 */
[----:B------:R-:W-:Y:S01]  /*14740*/  FMNMX.FTZ R20, R24, R29, !PT ;  /* 0x0000001d18147209 */ /* 0x000fe20007810000 */
        /* <DEDUP_REMOVED lines=10> */
[----:B------:R0:W-:Y:S01]  /*147f0*/  MUFU.EX2 R29, R34 ;  /* 0x00000022001d7308 */ /* 0x0001e20000000800 */
[----:B------:R-:W-:Y:S01]  /*14800*/  FMNMX.FTZ R33, R31, R20, !PT ;  /* 0x000000141f217209 */ /* 0x000fe20007810000 */
[--C-:B------:R-:W-:Y:S01]  /*14810*/  FFMA.FTZ R38, R38, UR52, -R82.reuse ;  /* 0x0000003426267c23 */ /* 0x100fe20008010852 */
[----:B------:R-:W-:Y:S01]  /*14820*/  FSEL R59, R59, -INF , !P5 ;  /* 0xff8000003b3b7808 */ /* 0x000fe20006800000 */
[--C-:B------:R-:W-:Y:S01]  /*14830*/  FFMA.FTZ R156, R71, UR52, -R82.reuse ;  /* 0x00000034479c7c23 */ /* 0x100fe20008010852 */
[----:B------:R-:W-:Y:S01]  /*14840*/  FMNMX.FTZ R20, R32, R33, !PT ;  /* 0x0000002120147209 */ /* 0x000fe20007810000 */
[--C-:B------:R-:W-:Y:S01]  /*14850*/  FFMA.FTZ R42, R42, UR52, -R82.reuse ;  /* 0x000000342a2a7c23 */ /* 0x100fe20008010852 */
[----:B------:R-:W-:Y:S01]  /*14860*/  ISETP.GT.AND P5, PT, R76, 0x59, P3 ;  /* 0x000000594c00780c */ /* 0x000fe20001fa4270 */
[----:B------:R-:W-:Y:S01]  /*14870*/  MUFU.EX2 R7, R7 ;  /* 0x0000000700077308 */ /* 0x000fe20000000800 */
[----:B------:R-:W-:Y:S01]  /*14880*/  FMNMX.FTZ R33, R35, R20, !PT ;  /* 0x0000001423217209 */ /* 0x000fe20007810000 */
[--C-:B------:R-:W-:Y:S01]  /*14890*/  FFMA.FTZ R46, R46, UR52, -R82.reuse ;  /* 0x000000342e2e7c23 */ /* 0x100fe20008010852 */
[----:B------:R-:W-:Y:S01]  /*148a0*/  ISETP.LT.OR P5, PT, R77, 0x5a, P5 ;  /* 0x0000005a4d00780c */ /* 0x000fe20002fa1670 */
[--C-:B------:R-:W-:Y:S01]  /*148b0*/  FFMA.FTZ R50, R50, UR52, -R82.reuse ;  /* 0x0000003432327c23 */ /* 0x100fe20008010852 */
[----:B------:R-:W-:Y:S01]  /*148c0*/  FMNMX.FTZ R20, R36, R33, !PT ;  /* 0x0000002124147209 */ /* 0x000fe20007810000 */
[--C-:B------:R-:W-:Y:S01]  /*148d0*/  FFMA.FTZ R55, R55, UR52, -R82.reuse ;  /* 0x0000003437377c23 */ /* 0x100fe20008010852 */
[----:B------:R-:W-:Y:S01]  /*148e0*/  FSEL R60, R60, -INF , !P5 ;  /* 0xff8000003c3c7808 */ /* 0x000fe20006800000 */
[----:B------:R1:W-:Y:S01]  /*148f0*/  MUFU.EX2 R33, R38 ;  /* 0x0000002600217308 */ /* 0x0003e20000000800 */
[----:B------:R-:W-:Y:S01]  /*14900*/  FMNMX.FTZ R37, R39, R20, !PT ;  /* 0x0000001427257209 */ /* 0x000fe20007810000 */
[--C-:B------:R-:W-:Y:S01]  /*14910*/  FFMA.FTZ R166, R153, UR52, -R82.reuse ;  /* 0x0000003499a67c23 */ /* 0x100fe20008010852 */
[----:B------:R-:W-:Y:S01]  /*14920*/  ISETP.GT.AND P5, PT, R76, 0x60, P3 ;  /* 0x000000604c00780c */ /* 0x000fe20001fa4270 */
[--C-:B------:R-:W-:Y:S01]  /*14930*/  FFMA.FTZ R160, R155, UR52, -R82.reuse ;  /* 0x000000349ba07c23 */ /* 0x100fe20008010852 */
[----:B------:R-:W-:Y:S01]  /*14940*/  FMNMX.FTZ R20, R40, R37, !PT ;  /* 0x0000002528147209 */ /* 0x000fe20007810000 */
[--C-:B------:R-:W-:Y:S01]  /*14950*/  FFMA.FTZ R162, R68, UR52, -R82.reuse ;  /* 0x0000003444a27c23 */ /* 0x100fe20008010852 */
[----:B------:R-:W-:Y:S01]  /*14960*/  ISETP.LT.OR P5, PT, R77, 0x61, P5 ;  /* 0x000000614d00780c */ /* 0x000fe20002fa1670 */
[----:B------:R-:W-:Y:S01]  /*14970*/  MUFU.EX2 R180, R180 ;  /* 0x000000b400b47308 */ /* 0x000fe20000000800 */
[----:B------:R-:W-:Y:S01]  /*14980*/  FMNMX.FTZ R37, R43, R20, !PT ;  /* 0x000000142b257209 */ /* 0x000fe20007810000 */
[--C-:B------:R-:W-:Y:S01]  /*14990*/  FFMA.FTZ R158, R73, UR52, -R82.reuse ;  /* 0x00000034499e7c23 */ /* 0x100fe20008010852 */
[----:B------:R-:W-:Y:S01]  /*149a0*/  FSEL R26, R61, -INF , !P5 ;  /* 0xff8000003d1a7808 */ /* 0x000fe20006800000 */
[--C-:B------:R-:W-:Y:S01]  /*149b0*/  FFMA.FTZ R61, R72, UR52, -R82.reuse ;  /* 0x00000034483d7c23 */ /* 0x100fe20008010852 */
[----:B------:R-:W-:Y:S01]  /*149c0*/  FMNMX.FTZ R20, R44, R37, !PT ;  /* 0x000000252c147209 */ /* 0x000fe20007810000 */
[----:B------:R-:W-:Y:S01]  /*149d0*/  FFMA.FTZ R74, R74, UR52, -R82 ;  /* 0x000000344a4a7c23 */ /* 0x000fe20008010852 */
[----:B------:R-:W-:Y:S01]  /*149e0*/  ISETP.GT.AND P5, PT, R76, 0x61, P3 ;  /* 0x000000614c00780c */ /* 0x000fe20001fa4270 */
[----:B------:R-:W-:Y:S01]  /*149f0*/  MUFU.EX2 R37, R42 ;  /* 0x0000002a00257308 */ /* 0x000fe20000000800 */
[----:B------:R-:W-:-:S02]  /*14a00*/  FMNMX.FTZ R41, R47, R20, !PT ;  /* 0x000000142f297209 */ /* 0x000fc40007810000 */
[----:B------:R-:W-:Y:S02]  /*14a10*/  ISETP.LT.OR P5, PT, R77, 0x62, P5 ;  /* 0x000000624d00780c */ /* 0x000fe40002fa1670 */
[----:B------:R-:W-:Y:S02]  /*14a20*/  FMNMX.FTZ R20, R48, R41, !PT ;  /* 0x0000002930147209 */ /* 0x000fe40007810000 */
[----:B------:R-:W-:Y:S01]  /*14a30*/  FSEL R62, R62, -INF , !P5 ;  /* 0xff8000003e3e7808 */ /* 0x000fe20006800000 */
[----:B------:R-:W-:Y:S01]  /*14a40*/  MUFU.EX2 R182, R182 ;  /* 0x000000b600b67308 */ /* 0x000fe20000000800 */
[----:B------:R-:W-:Y:S02]  /*14a50*/  FMNMX.FTZ R41, R51, R20, !PT ;  /* 0x0000001433297209 */ /* 0x000fe40007810000 */
[----:B------:R-:W-:Y:S02]  /*14a60*/  ISETP.GT.AND P5, PT, R76, 0x68, P3 ;  /* 0x000000684c00780c */ /* 0x000fe40001fa4270 */
[----:B------:R-:W-:-:S02]  /*14a70*/  FMNMX.FTZ R45, R52, R41, !PT ;  /* 0x00000029342d7209 */ /* 0x000fc40007810000 */
[----:B------:R-:W-:Y:S01]  /*14a80*/  ISETP.LT.OR P5, PT, R77, 0x69, P5 ;  /* 0x000000694d00780c */ /* 0x000fe20002fa1670 */
[----:B------:R-:W-:Y:S01]  /*14a90*/  MUFU.EX2 R15, R15 ;  /* 0x0000000f000f7308 */ /* 0x000fe20000000800 */
[----:B------:R-:W-:Y:S02]  /*14aa0*/  FMNMX.FTZ R45, R54, R45, !PT ;  /* 0x0000002d362d7209 */ /* 0x000fe40007810000 */
[----:B------:R-:W-:Y:S01]  /*14ab0*/  FSEL R30, R63, -INF , !P5 ;  /* 0xff8000003f1e7808 */ /* 0x000fe20006800000 */
[----:B------:R-:W-:Y:S01]  /*14ac0*/  FFMA.FTZ R63, R67, UR52, -R82 ;  /* 0x00000034433f7c23 */ /* 0x000fe20008010852 */
[----:B------:R-:W-:Y:S02]  /*14ad0*/  FMNMX.FTZ R20, R56, R45, !PT ;  /* 0x0000002d38147209 */ /* 0x000fe40007810000 */
        /* <DEDUP_REMOVED lines=13> */
[----:B0-----:R-:W-:Y:S01]  /*14bb0*/  FSEL R34, R65, -INF , !P5 ;  /* 0xff80000041227808 */ /* 0x001fe20006800000 */
[--C-:B------:R-:W-:Y:S01]  /*14bc0*/  FFMA.FTZ R65, R154, UR52, -R82.reuse ;  /* 0x000000349a417c23 */ /* 0x100fe20008010852 */
[----:B------:R-:W-:Y:S01]  /*14bd0*/  ISETP.GT.AND P5, PT, R76, 0x71, P3 ;  /* 0x000000714c00780c */ /* 0x000fe20001fa4270 */
[----:B------:R-:W-:Y:S01]  /*14be0*/  FFMA.FTZ R154, R75, UR52, -R82 ;  /* 0x000000344b9a7c23 */ /* 0x000fe20008010852 */
[----:B------:R-:W-:Y:S01]  /*14bf0*/  FMNMX.FTZ R53, R62, R49, !PT ;  /* 0x000000313e357209 */ /* 0x000fe20007810000 */
[----:B------:R-:W-:Y:S01]  /*14c00*/  MUFU.EX2 R178, R178 ;  /* 0x000000b200b27308 */ /* 0x000fe20000000800 */
[----:B------:R-:W-:-:S02]  /*14c10*/  ISETP.LT.OR P5, PT, R77, 0x72, P5 ;  /* 0x000000724d00780c */ /* 0x000fc40002fa1670 */
[----:B------:R-:W-:Y:S02]  /*14c20*/  FMNMX.FTZ R53, R30, R53, !PT ;  /* 0x000000351e357209 */ /* 0x000fe40007810000 */
[----:B------:R-:W-:Y:S02]  /*14c30*/  FSEL R66, R66, -INF , !P5 ;  /* 0xff80000042427808 */ /* 0x000fe40006800000 */
[----:B------:R-:W-:Y:S01]  /*14c40*/  ISETP.GT.AND P5, PT, R76, 0x78, P3 ;  /* 0x000000784c00780c */ /* 0x000fe20001fa4270 */
[----:B------:R-:W-:Y:S01]  /*14c50*/  MUFU.EX2 R172, R172 ;  /* 0x000000ac00ac7308 */ /* 0x000fe20000000800 */
[----:B------:R-:W-:Y:S02]  /*14c60*/  FMNMX.FTZ R53, R64, R53, !PT ;  /* 0x0000003540357209 */ /* 0x000fe40007810000 */
[----:B------:R-:W-:Y:S02]  /*14c70*/  ISETP.GT.AND P3, PT, R76, 0x79, P3 ;  /* 0x000000794c00780c */ /* 0x000fe40001f64270 */
[----:B------:R-:W-:-:S02]  /*14c80*/  ISETP.LT.OR P5, PT, R77, 0x79, P5 ;  /* 0x000000794d00780c */ /* 0x000fc40002fa1670 */
[----:B------:R-:W-:Y:S01]  /*14c90*/  FMNMX.FTZ R53, R34, R53, !PT ;  /* 0x0000003522357209 */ /* 0x000fe20007810000 */
[----:B------:R-:W-:Y:S01]  /*14ca0*/  MUFU.EX2 R174, R174 ;  /* 0x000000ae00ae7308 */ /* 0x000fe20000000800 */
[----:B------:R-:W-:Y:S02]  /*14cb0*/  ISETP.LT.OR P3, PT, R77, 0x7a, P3 ;  /* 0x0000007a4d00780c */ /* 0x000fe40001f61670 */
[----:B-1----:R-:W-:Y:S01]  /*14cc0*/  FSEL R38, R69, -INF , !P5 ;  /* 0xff80000045267808 */ /* 0x002fe20006800000 */
[--C-:B------:R-:W-:Y:S01]  /*14cd0*/  FFMA.FTZ R69, R152, UR52, -R82.reuse ;  /* 0x0000003498457c23 */ /* 0x100fe20008010852 */
[----:B------:R-:W-:Y:S01]  /*14ce0*/  FMNMX.FTZ R53, R66, R53, !PT ;  /* 0x0000003542357209 */ /* 0x000fe20007810000 */
[----:B------:R-:W-:Y:S01]  /*14cf0*/  FFMA.FTZ R152, R79, UR52, -R82 ;  /* 0x000000344f987c23 */ /* 0x000fe20008010852 */
[----:B------:R-:W-:Y:S01]  /*14d00*/  FSEL R70, R70, -INF , !P3 ;  /* 0xff80000046467808 */ /* 0x000fe20005800000 */
[----:B------:R-:W-:Y:S01]  /*14d10*/  MUFU.EX2 R168, R168 ;  /* 0x000000a800a87308 */ /* 0x000fe20000000800 */
[----:B------:R-:W-:-:S02]  /*14d20*/  FMNMX.FTZ R53, R38, R53, !PT ;  /* 0x0000003526357209 */ /* 0x000fc40007810000 */
[----:B------:R-:W-:Y:S02]  /*14d30*/  FSEL R71, R6, RZ, P4 ;  /* 0x000000ff06477208 */ /* 0x000fe40002000000 */
[----:B------:R-:W-:-:S03]  /*14d40*/  FMNMX.FTZ R53, R70, R53, !PT ;  /* 0x0000003546357209 */ /* 0x000fc60007810000 */
[----:B------:R-:W-:Y:S01]  /*14d50*/  FADD.FTZ R71, -R71, R10 ;  /* 0x0000000a47477221 */ /* 0x000fe20000010100 */
[----:B------:R-:W-:Y:S01]  /*14d60*/  MUFU.EX2 R45, R50 ;  /* 0x00000032002d7308 */ /* 0x000fe20000000800 */
[----:B------:R-:W0:Y:S02]  /*14d70*/  SHFL.BFLY PT, R20, R53, 0x2, 0x1f ;  /* 0x0c401f0035147f89 */ /* 0x000e2400000e0000 */
[----:B------:R-:W-:-:S05]  /*14d80*/  FMUL.FTZ R10, R71, UR52 ;  /* 0x00000034470a7c20 */ /* 0x000fca0008410000 */
[----:B------:R-:W-:Y:S08]  /*14d90*/  MUFU.EX2 R170, R170 ;  /* 0x000000aa00aa7308 */ /* 0x000ff00000000800 */
[----:B------:R-:W1:Y:S08]  /*14da0*/  MUFU.EX2 R10, R10 ;  /* 0x0000000a000a7308 */ /* 0x000e700000000800 */
[----:B------:R-:W-:Y:S01]  /*14db0*/  MUFU.EX2 R164, R164 ;  /* 0x000000a400a47308 */ /* 0x000fe20000000800 */
[----:B0-----:R-:W-:Y:S01]  /*14dc0*/  FMNMX.FTZ R20, R53, R20, !PT ;  /* 0x0000001435147209 */ /* 0x001fe20007810000 */
[----:B------:R-:W-:-:S04]  /*14dd0*/  FFMA.FTZ R53, R78, UR52, -R82 ;  /* 0x000000344e357c23 */ /* 0x000fc80008010852 */
[----:B------:R-:W0:Y:S02]  /*14de0*/  SHFL.BFLY PT, R67, R20, 0x1, 0x1f ;  /* 0x0c201f0014437f89 */ /* 0x000e2400000e0000 */
[----:B------:R2:W-:Y:S08]  /*14df0*/  MUFU.EX2 R49, R55 ;  /* 0x0000003700317308 */ /* 0x0005f00000000800 */
[----:B------:R-:W-:Y:S01]  /*14e00*/  MUFU.EX2 R166, R166 ;  /* 0x000000a600a67308 */ /* 0x000fe20000000800 */
[----:B--2---:R-:W-:-:S07]  /*14e10*/  FFMA.FTZ R55, R80, UR52, -R82 ;  /* 0x0000003450377c23 */ /* 0x004fce0008010852 */
[----:B------:R-:W-:Y:S01]  /*14e20*/  MUFU.EX2 R69, R69 ;  /* 0x0000004500457308 */ /* 0x000fe20000000800 */
[----:B0-----:R-:W-:-:S07]  /*14e30*/  FMNMX.FTZ R20, R20, R67, !PT ;  /* 0x0000004314147209 */ /* 0x001fce0007810000 */
[----:B------:R-:W-:Y:S01]  /*14e40*/  MUFU.EX2 R160, R160 ;  /* 0x000000a000a07308 */ /* 0x000fe20000000800 */
[C---:B------:R-:W-:Y:S01]  /*14e50*/  FSETP.NEU.FTZ.AND P3, PT, R20.reuse, -INF , PT ;  /* 0xff8000001400780b */ /* 0x040fe20003f7d000 */
[----:B------:R-:W-:-:S05]  /*14e60*/  FMUL.FTZ R42, R20, UR52 ;  /* 0x00000034142a7c20 */ /* 0x000fca0008410000 */
[----:B------:R-:W-:Y:S01]  /*14e70*/  FSEL R71, R42, RZ, P3 ;  /* 0x000000ff2a477208 */ /* 0x000fe20001800000 */
[----:B------:R-:W-:Y:S04]  /*14e80*/  MUFU.EX2 R65, R65 ;  /* 0x0000004100417308 */ /* 0x000fe80000000800 */
[--C-:B------:R-:W-:Y:S01]  /*14e90*/  FFMA.FTZ R181, R8, UR52, -R71.reuse ;  /* 0x0000003408b57c23 */ /* 0x100fe20008010847 */
[----:B------:R-:W-:Y:S01]  /*14ea0*/  FSEL R8, R20, RZ, P3 ;  /* 0x000000ff14087208 */ /* 0x000fe20001800000 */
[--C-:B------:R-:W-:Y:S01]  /*14eb0*/  FFMA.FTZ R42, R9, UR52, -R71.reuse ;  /* 0x00000034092a7c23 */ /* 0x100fe20008010847 */
[--C-:B------:R-:W-:Y:S01]  /*14ec0*/  FFMA.FTZ R183, R21, UR52, -R71.reuse ;  /* 0x0000003415b77c23 */ /* 0x100fe20008010847 */
[--C-:B------:R-:W-:Y:S01]  /*14ed0*/  FFMA.FTZ R24, R24, UR52, -R71.reuse ;  /* 0x0000003418187c23 */ /* 0x100fe20008010847 */
[----:B------:R-:W-:Y:S01]  /*14ee0*/  FFMA.FTZ R177, R27, UR52, -R71 ;  /* 0x000000341bb17c23 */ /* 0x000fe20008010847 */
[----:B------:R-:W-:Y:S01]  /*14ef0*/  FADD.FTZ R8, -R8, R11 ;  /* 0x0000000b08087221 */ /* 0x000fe20000010100 */
[----:B------:R-:W-:Y:S01]  /*14f00*/  MUFU.EX2 R181, R181 ;  /* 0x000000b500b57308 */ /* 0x000fe20000000800 */
[----:B------:R-:W-:Y:S01]  /*14f10*/  FFMA.FTZ R28, R28, UR52, -R71 ;  /* 0x000000341c1c7c23 */ /* 0x000fe20008010847 */
[----:B-1----:R-:W-:Y:S01]  /*14f20*/  FFMA.FTZ R9, R10, R4, R7 ;  /* 0x000000040a097223 */ /* 0x002fe20000010007 */
[----:B------:R-:W-:Y:S01]  /*14f30*/  FMUL.FTZ R8, R8, UR52 ;  /* 0x0000003408087c20 */ /* 0x000fe20008410000 */
[--C-:B------:R-:W-:Y:S01]  /*14f40*/  FFMA.FTZ R179, R31, UR52, -R71.reuse ;  /* 0x000000341fb37c23 */ /* 0x100fe20008010847 */
[----:B------:R-:W-:Y:S01]  /*14f50*/  FFMA.FTZ R32, R32, UR52, -R71 ;  /* 0x0000003420207c23 */ /* 0x000fe20008010847 */
[----:B------:R-:W-:Y:S01]  /*14f60*/  FADD.FTZ R9, R180, R9 ;  /* 0x00000009b4097221 */ /* 0x000fe20000010000 */
[--C-:B------:R-:W-:Y:S01]  /*14f70*/  FFMA.FTZ R46, R48, UR52, -R71.reuse ;  /* 0x00000034302e7c23 */ /* 0x100fe20008010847 */
[----:B------:R-:W-:Y:S01]  /*14f80*/  MUFU.EX2 R42, R42 ;  /* 0x0000002a002a7308 */ /* 0x000fe20000000800 */
[----:B------:R-:W-:Y:S01]  /*14f90*/  FFMA.FTZ R48, R52, UR52, -R71 ;  /* 0x0000003434307c23 */ /* 0x000fe20008010847 */
[----:B------:R-:W-:Y:S01]  /*14fa0*/  FADD.FTZ R52, R182, R9 ;  /* 0x00000009b6347221 */ /* 0x000fe20000010000 */
[--C-:B------:R-:W-:Y:S01]  /*14fb0*/  FFMA.FTZ R173, R35, UR52, -R71.reuse ;  /* 0x0000003423ad7c23 */ /* 0x100fe20008010847 */
[--C-:B------:R-:W-:Y:S01]  /*14fc0*/  FFMA.FTZ R36, R36, UR52, -R71.reuse ;  /* 0x0000003424247c23 */ /* 0x100fe20008010847 */
[--C-:B------:R-:W-:Y:S01]  /*14fd0*/  FFMA.FTZ R175, R39, UR52, -R71.reuse ;  /* 0x0000003427af7c23 */ /* 0x100fe20008010847 */
[----:B------:R-:W-:Y:S01]  /*14fe0*/  FADD.FTZ R9, R15, R52 ;  /* 0x000000340f097221 */ /* 0x000fe20000010000 */
[--C-:B------:R-:W-:Y:S01]  /*14ff0*/  FFMA.FTZ R40, R40, UR52, -R71.reuse ;  /* 0x0000003428287c23 */ /* 0x100fe20008010847 */
[----:B------:R-:W0:Y:S01]  /*15000*/  MUFU.EX2 R8, R8 ;  /* 0x0000000800087308 */ /* 0x000e220000000800 */
[----:B------:R-:W-:Y:S01]  /*15010*/  FFMA.FTZ R167, R54, UR52, -R71 ;  /* 0x0000003436a77c23 */ /* 0x000fe20008010847 */
[----:B------:R-:W-:Y:S01]  /*15020*/  FADD.FTZ R52, R176, R9 ;  /* 0x00000009b0347221 */ /* 0x000fe20000010000 */
[--C-:B------:R-:W-:Y:S01]  /*15030*/  FFMA.FTZ R169, R43, UR52, -R71.reuse ;  /* 0x000000342ba97c23 */ /* 0x100fe20008010847 */
[--C-:B------:R-:W-:Y:S01]  /*15040*/  FFMA.FTZ R44, R44, UR52, -R71.reuse ;  /* 0x000000342c2c7c23 */ /* 0x100fe20008010847 */
[--C-:B------:R-:W-:Y:S01]  /*15050*/  FFMA.FTZ R171, R47, UR52, -R71.reuse ;  /* 0x000000342fab7c23 */ /* 0x100fe20008010847 */
[----:B------:R-:W-:Y:S01]  /*15060*/  FADD.FTZ R9, R25, R52 ;  /* 0x0000003419097221 */ /* 0x000fe20000010000 */
[--C-:B------:R-:W-:Y:S01]  /*15070*/  FFMA.FTZ R50, R56, UR52, -R71.reuse ;  /* 0x0000003438327c23 */ /* 0x100fe20008010847 */
[----:B------:R-:W1:Y:S01]  /*15080*/  MUFU.EX2 R183, R183 ;  /* 0x000000b700b77308 */ /* 0x000e620000000800 */
[----:B------:R-:W-:Y:S01]  /*15090*/  FFMA.FTZ R165, R51, UR52, -R71 ;  /* 0x0000003433a57c23 */ /* 0x000fe20008010847 */
[----:B------:R-:W-:Y:S01]  /*150a0*/  FADD.FTZ R54, R178, R9 ;  /* 0x00000009b2367221 */ /* 0x000fe20000010000 */
[--C-:B------:R-:W-:Y:S01]  /*150b0*/  FFMA.FTZ R157, R26, UR52, -R71.reuse ;  /* 0x000000341a9d7c23 */ /* 0x100fe20008010847 */
[--C-:B------:R-:W-:Y:S01]  /*150c0*/  FFMA.FTZ R161, R57, UR52, -R71.reuse ;  /* 0x0000003439a17c23 */ /* 0x100fe20008010847 */
[--C-:B------:R-:W-:Y:S01]  /*150d0*/  FFMA.FTZ R52, R58, UR52, -R71.reuse ;  /* 0x000000343a347c23 */ /* 0x100fe20008010847 */
[----:B------:R-:W-:Y:S01]  /*150e0*/  FADD.FTZ R9, R29, R54 ;  /* 0x000000361d097221 */ /* 0x000fe20000010000 */
[----:B------:R-:W-:Y:S01]  /*150f0*/  FFMA.FTZ R159, R30, UR52, -R71 ;  /* 0x000000341e9f7c23 */ /* 0x000fe20008010847 */
[----:B------:R-:W2:Y:S01]  /*15100*/  MUFU.EX2 R24, R24 ;  /* 0x0000001800187308 */ /* 0x000ea20000000800 */
[----:B0-----:R-:W-:Y:S01]  /*15110*/  FFMA.FTZ R3, R8, R3, R181 ;  /* 0x0000000308037223 */ /* 0x001fe200000100b5 */
[----:B------:R-:W-:Y:S01]  /*15120*/  FADD.FTZ R54, R172, R9 ;  /* 0x00000009ac367221 */ /* 0x000fe20000010000 */
[--C-:B------:R-:W-:Y:S01]  /*15130*/  FFMA.FTZ R163, R59, UR52, -R71.reuse ;  /* 0x000000343ba37c23 */ /* 0x100fe20008010847 */
[----:B------:R-:W-:Y:S01]  /*15140*/  FFMA.FTZ R153, R34, UR52, -R71 ;  /* 0x0000003422997c23 */ /* 0x000fe20008010847 */
[----:B------:R-:W-:Y:S01]  /*15150*/  FADD.FTZ R4, R42, R3 ;  /* 0x000000032a047221 */ /* 0x000fe20000010000 */
[----:B------:R-:W-:Y:S01]  /*15160*/  FADD.FTZ R9, R33, R54 ;  /* 0x0000003621097221 */ /* 0x000fe20000010000 */
[----:B------:R-:W-:Y:S01]  /*15170*/  FFMA.FTZ R54, R60, UR52, -R71 ;  /* 0x000000343c367c23 */ /* 0x000fe20008010847 */
[----:B------:R-:W0:Y:S01]  /*15180*/  MUFU.EX2 R177, R177 ;  /* 0x000000b100b17308 */ /* 0x000e220000000800 */
[----:B-1----:R-:W-:Y:S01]  /*15190*/  FADD.FTZ R3, R183, R4 ;  /* 0x00000004b7037221 */ /* 0x002fe20000010000 */
[----:B------:R-:W-:Y:S01]  /*151a0*/  FADD.FTZ R56, R174, R9 ;  /* 0x00000009ae387221 */ /* 0x000fe20000010000 */
[----:B------:R-:W-:-:S03]  /*151b0*/  FFMA.FTZ R155, R38, UR52, -R71 ;  /* 0x00000034269b7c23 */ /* 0x000fc60008010847 */
[----:B------:R-:W-:Y:S02]  /*151c0*/  FADD.FTZ R9, R37, R56 ;  /* 0x0000003825097221 */ /* 0x000fe40000010000 */
[----:B------:R-:W1:Y:S01]  /*151d0*/  MUFU.EX2 R28, R28 ;  /* 0x0000001c001c7308 */ /* 0x000e620000000800 */
[----:B--2---:R-:W-:Y:S01]  /*151e0*/  FADD.FTZ R4, R24, R3 ;  /* 0x0000000318047221 */ /* 0x004fe20000010000 */
[----:B------:R-:W-:-:S04]  /*151f0*/  FADD.FTZ R26, R168, R9 ;  /* 0x00000009a81a7221 */ /* 0x000fc80000010000 */
[----:B------:R-:W-:Y:S01]  /*15200*/  FADD.FTZ R9, R41, R26 ;  /* 0x0000001a29097221 */ /* 0x000fe20000010000 */
[----:B------:R-:W-:Y:S01]  /*15210*/  FFMA.FTZ R26, R62, UR52, -R71 ;  /* 0x000000343e1a7c23 */ /* 0x000fe20008010847 */
[----:B------:R-:W2:Y:S01]  /*15220*/  MUFU.EX2 R179, R179 ;  /* 0x000000b300b37308 */ /* 0x000ea20000000800 */
[----:B0-----:R-:W-:Y:S01]  /*15230*/  FADD.FTZ R3, R177, R4 ;  /* 0x00000004b1037221 */ /* 0x001fe20000010000 */
[----:B------:R-:W-:-:S04]  /*15240*/  FADD.FTZ R56, R170, R9 ;  /* 0x00000009aa387221 */ /* 0x000fc80000010000 */
[----:B------:R-:W-:Y:S02]  /*15250*/  FADD.FTZ R9, R45, R56 ;  /* 0x000000382d097221 */ /* 0x000fe40000010000 */
[----:B------:R-:W0:Y:S01]  /*15260*/  MUFU.EX2 R32, R32 ;  /* 0x0000002000207308 */ /* 0x000e220000000800 */
[----:B-1----:R-:W-:Y:S01]  /*15270*/  FADD.FTZ R4, R28, R3 ;  /* 0x000000031c047221 */ /* 0x002fe20000010000 */
[----:B------:R-:W-:-:S04]  /*15280*/  FADD.FTZ R30, R164, R9 ;  /* 0x00000009a41e7221 */ /* 0x000fc80000010000 */
[----:B------:R-:W-:Y:S01]  /*15290*/  FADD.FTZ R9, R49, R30 ;  /* 0x0000001e31097221 */ /* 0x000fe20000010000 */
[----:B------:R-:W-:Y:S01]  /*152a0*/  FFMA.FTZ R30, R64, UR52, -R71 ;  /* 0x00000034401e7c23 */ /* 0x000fe20008010847 */
[----:B------:R-:W1:Y:S01]  /*152b0*/  MUFU.EX2 R173, R173 ;  /* 0x000000ad00ad7308 */ /* 0x000e620000000800 */
[----:B--2---:R-:W-:Y:S01]  /*152c0*/  FADD.FTZ R3, R179, R4 ;  /* 0x00000004b3037221 */ /* 0x004fe20000010000 */
[----:B------:R-:W-:-:S04]  /*152d0*/  FADD.FTZ R56, R166, R9 ;  /* 0x00000009a6387221 */ /* 0x000fc80000010000 */
[----:B------:R-:W-:Y:S02]  /*152e0*/  FADD.FTZ R9, R69, R56 ;  /* 0x0000003845097221 */ /* 0x000fe40000010000 */
[----:B------:R-:W2:Y:S01]  /*152f0*/  MUFU.EX2 R36, R36 ;  /* 0x0000002400247308 */ /* 0x000ea20000000800 */
[----:B0-----:R-:W-:Y:S01]  /*15300*/  FADD.FTZ R4, R32, R3 ;  /* 0x0000000320047221 */ /* 0x001fe20000010000 */
[----:B------:R-:W-:-:S04]  /*15310*/  FADD.FTZ R34, R160, R9 ;  /* 0x00000009a0227221 */ /* 0x000fc80000010000 */
[----:B------:R-:W-:Y:S01]  /*15320*/  FADD.FTZ R9, R65, R34 ;  /* 0x0000002241097221 */ /* 0x000fe20000010000 */
[----:B------:R-:W-:Y:S01]  /*15330*/  FFMA.FTZ R34, R66, UR52, -R71 ;  /* 0x0000003442227c23 */ /* 0x000fe20008010847 */
        /* <DEDUP_REMOVED lines=42> */
[----:B------:R-:W-:-:S06]  /*155e0*/  FFMA.FTZ R38, R70, UR52, -R71 ;  /* 0x0000003446267c23 */ /* 0x000fcc0008010847 */
        /* <DEDUP_REMOVED lines=26> */
.L_x_1881:
[----:B------:R-:W-:Y:S01]  /*15790*/  IMAD R9, R184, 0x8, R18 ;  /* 0x00000008b8097824 */ /* 0x000fe200078e0212 */
[----:B------:R-:W-:Y:S01]  /*157a0*/  ISETP.GT.AND P3, PT, R0, R12, PT ;  /* 0x0000000c0000720c */ /* 0x000fe20003f64270 */
[----:B------:R-:W-:Y:S02]  /*157b0*/  IMAD.U32 R56, RZ, RZ, UR38 ;  /* 0x00000026ff387e24 */ /* 0x000fe4000f8e00ff */
[-C--:B------:R-:W-:Y:S01]  /*157c0*/  FMUL.FTZ R88, R88, R10.reuse ;  /* 0x0000000a58587220 */ /* 0x080fe20000410000 */
        /* <DEDUP_REMOVED lines=98> */
[----:B------:R-:W-:-:S02]  /*15df0*/  VIADD R0, R0, 0xffffffff ;  /* 0xffffffff00007836 */ /* 0x000fc40000000000 */
[----:B------:R-:W-:Y:S02]  /*15e00*/  IMAD.MOV.U32 R11, RZ, RZ, R20 ;  /* 0x000000ffff0b7224 */ /* 0x000fe400078e0014 */
[----:B------:R-:W-:Y:S02]  /*15e10*/  IMAD.MOV.U32 R10, RZ, RZ, R6 ;  /* 0x000000ffff0a7224 */ /* 0x000fe400078e0006 */
[----:B------:R-:W-:Y:S02]  /*15e20*/  IMAD.MOV.U32 R187, RZ, RZ, R14 ;  /* 0x000000ffffbb7224 */ /* 0x000fe400078e000e */
[----:B------:R-:W-:Y:S01]  /*15e30*/  IMAD.MOV.U32 R184, RZ, RZ, R13 ;  /* 0x000000ffffb87224 */ /* 0x000fe200078e000d */
[----:B0-----:R-:W-:Y:S06]  /*15e40*/  @P3 BRA `(.L_x_1882) ;  /* 0xffffffc4005c3947 */ /* 0x001fec000383ffff */
[----:B------:R-:W-:Y:S02]  /*15e50*/  IMAD.MOV.U32 R11, RZ, RZ, R20 ;  /* 0x000000ffff0b7224 */ /* 0x000fe400078e0014 */
[----:B------:R-:W-:Y:S02]  /*15e60*/  IMAD.MOV.U32 R10, RZ, RZ, R6 ;  /* 0x000000ffff0a7224 */ /* 0x000fe400078e0006 */
[----:B------:R-:W-:Y:S02]  /*15e70*/  IMAD.MOV.U32 R184, RZ, RZ, R13 ;  /* 0x000000ffffb87224 */ /* 0x000fe400078e000d */
[----:B------:R-:W-:-:S07]  /*15e80*/  IMAD.MOV.U32 R187, RZ, RZ, R14 ;  /* 0x000000ffffbb7224 */ /* 0x000fce00078e000e */
.L_x_1862:
[----:B------:R-:W0:Y:S01]  /*15e90*/  LDC R6, c[0x0][0x448] ;  /* 0x00011200ff067b82 */ /* 0x000e220000000800 */
[----:B------:R-:W-:Y:S01]  /*15ea0*/  IADD3 R9, R190, 0x1, -R189 ;  /* 0x00000001be097810 */ /* 0x000fe20007ffe8bd */
[----:B------:R-:W-:-:S06]  /*15eb0*/  ULDC UR6, c[0x0][0x9dc] ;  /* 0x0002770000067ab9 */ /* 0x000fcc0000000800 */
[----:B------:R-:W1:Y:S01]  /*15ec0*/  LDC R13, c[0x0][0x9e4] ;  /* 0x00027900ff0d7b82 */ /* 0x000e620000000800 */
[----:B0-----:R-:W-:Y:S01]  /*15ed0*/  ISETP.NE.AND P4, PT, R6, 0x1, PT ;  /* 0x000000010600780c */ /* 0x001fe20003f85270 */
[----:B------:R-:W-:Y:S01]  /*15ee0*/  VIADD R6, R193, 0x7f ;  /* 0x0000007fc1067836 */ /* 0x000fe20000000000 */
[----:B-1----:R-:W-:-:S11]  /*15ef0*/  ISETP.GE.AND P5, PT, R13, 0x1, PT ;  /* 0x000000010d00780c */ /* 0x002fd60003fa6270 */
[----:B------:R-:W0:Y:S08]  /*15f00*/  @P4 LDC R7, c[0x0][0x44c] ;  /* 0x00011300ff074b82 */ /* 0x000e300000000800 */
[----:B------:R-:W1:Y:S01]  /*15f10*/  @P4 LDC R8, c[0x0][0x450] ;  /* 0x00011400ff084b82 */ /* 0x000e620000000800 */
[----:B0-----:R-:W-:-:S05]  /*15f20*/  @P4 IMAD.HI.U32 R7, R6, R7, RZ ;  /* 0x0000000706074227 */ /* 0x001fca00078e00ff */
        /* <DEDUP_REMOVED lines=14> */
.L_x_1885:
[----:B------:R-:W-:-:S13]  /*16010*/  ISETP.NE.AND P1, PT, R13, 0x1, PT ;  /* 0x000000010d00780c */ /* 0x000fda0003f25270 */
[----:B------:R-:W0:Y:S02]  /*16020*/  @P1 LDC.64 R8, c[0x0][0x9e8] ;  /* 0x00027a00ff081b82 */ /* 0x000e240000000a00 */
[----:B0-----:R-:W-:-:S05]  /*16030*/  @P1 IMAD.HI.U32 R8, R6, R8, RZ ;  /* 0x0000000806081227 */ /* 0x001fca00078e00ff */
[----:B------:R-:W-:-:S07]  /*16040*/  @P1 SHF.R.U32.HI R6, RZ, R9, R8 ;  /* 0x00000009ff061219 */ /* 0x000fce0000011608 */
.L_x_1886:
[----:B------:R-:W-:Y:S05]  /*16050*/  BSYNC B0 ;  /* 0x0000000000007941 */ /* 0x000fea0003800000 */
.L_x_1884:
[----:B------:R-:W-:-:S05]  /*16060*/  IMAD R6, R6, R13, RZ ;  /* 0x0000000d06067224 */ /* 0x000fca00078e02ff */
[----:B------:R-:W-:-:S07]  /*16070*/  VIMNMX R7, R7, R6, !PT ;  /* 0x0000000607077248 */ /* 0x000fce0007fe0100 */
.L_x_1883:
[----:B------:R-:W-:-:S05]  /*16080*/  VIADD R7, R7, 0x7f ;  /* 0x0000007f07077836 */ /* 0x000fca0000000000 */
[----:B------:R-:W-:-:S04]  /*16090*/  SHF.R.S32.HI R6, RZ, 0x1f, R7 ;  /* 0x0000001fff067819 */ /* 0x000fc80000011407 */
[----:B------:R-:W-:-:S04]  /*160a0*/  LEA.HI R6, R6, R7, RZ, 0x7 ;  /* 0x0000000706067211 */ /* 0x000fc800078f38ff */
[----:B------:R-:W-:-:S04]  /*160b0*/  SHF.R.S32.HI R7, RZ, 0x7, R6 ;  /* 0x00000007ff077819 */ /* 0x000fc80000011406 */
[----:B------:R-:W-:-:S04]  /*160c0*/  VIMNMX R12, R198, R7, !PT ;  /* 0x00000007c60c7248 */ /* 0x000fc80007fe0100 */
[----:B------:R-:W-:-:S13]  /*160d0*/  ISETP.GE.AND P1, PT, R0, R12, PT ;  /* 0x0000000c0000720c */ /* 0x000fda0003f26270 */
[----:B------:R-:W-:Y:S05]  /*160e0*/  @!P1 BRA `(.L_x_1887) ;  /* 0x0000002800ac9947 */ /* 0x000fea0003800000 */
[----:B------:R-:W-:Y:S02]  /*160f0*/  IMAD.MOV.U32 R13, RZ, RZ, R11 ;  /* 0x000000ffff0d7224 */ /* 0x000fe400078e000b */
[----:B------:R-:W-:Y:S02]  /*16100*/  IMAD.MOV.U32 R14, RZ, RZ, R10 ;  /* 0x000000ffff0e7224 */ /* 0x000fe400078e000a */
[----:B------:R-:W-:Y:S02]  /*16110*/  IMAD.MOV.U32 R20, RZ, RZ, R187 ;  /* 0x000000ffff147224 */ /* 0x000fe400078e00bb */
[----:B------:R-:W-:-:S07]  /*16120*/  IMAD.MOV.U32 R15, RZ, RZ, R184 ;  /* 0x000000ffff0f7224 */ /* 0x000fce00078e00b8 */
.L_x_1899:
        /* <DEDUP_REMOVED lines=8> */
.L_x_1889:
[----:B------:R-:W-:-:S05]  /*161b0*/  VIADD R6, R15, 0x1 ;  /* 0x000000010f067836 */ /* 0x000fca0000000000 */
[----:B------:R-:W-:-:S04]  /*161c0*/  ISETP.NE.AND P2, PT, R6, 0x2, PT ;  /* 0x000000020600780c */ /* 0x000fc80003f45270 */
[----:B------:R-:W-:Y:S02]  /*161d0*/  SEL R7, R6, RZ, P2 ;  /* 0x000000ff06077207 */ /* 0x000fe40001000000 */
[----:B------:R-:W-:-:S03]  /*161e0*/  SHF.L.U32 R6, R187, 0x1f, RZ ;  /* 0x0000001fbb067819 */ /* 0x000fc600000006ff */
[----:B------:R-:W-:-:S04]  /*161f0*/  IMAD R7, R7, 0x8, R18 ;  /* 0x0000000807077824 */ /* 0x000fc800078e0212 */
[----:B------:R0:W1:Y:S01]  /*16200*/  SYNCS.PHASECHK.TRANS64.TRYWAIT P2, [R7+URZ+0x28830], R6 ;  /* 0x02883006070075a7 */ /* 0x000062000804017f */
[----:B------:R-:W-:Y:S05]  /*16210*/  @!P0 BRA `(.L_x_1890) ;  /* 0x0000000000048947 */ /* 0x000fea0003800000 */
[----:B------:R-:W-:Y:S01]  /*16220*/  BPT.TRAP 0x1 ;  /* 0x000000040000795c */ /* 0x000fe20000300000 */
.L_x_1890:
[----:B------:R-:W-:Y:S04]  /*16230*/  BSSY B0, `(.L_x_1888) ;  /* 0x0000004000007945 */ /* 0x000fe80003800000 */
[----:B-1----:R-:W-:Y:S05]  /*16240*/  @P2 BRA `(.L_x_1891) ;  /* 0x0000000000082947 */ /* 0x002fea0003800000 */
[----:B------:R-:W1:Y:S02]  /*16250*/  SYNCS.PHASECHK.TRANS64.TRYWAIT P2, [R7+URZ+0x28830], R6 ;  /* 0x02883006070075a7 */ /* 0x000e64000804017f */
[----:B-1----:R-:W-:Y:S05]  /*16260*/  @!P2 BRA `(.L_x_1892) ;  /* 0x0000012400b0a947 */ /* 0x002fea0003800000 */
.L_x_1891:
[----:B------:R-:W-:Y:S05]  /*16270*/  BSYNC B0 ;  /* 0x0000000000007941 */ /* 0x000fea0003800000 */
.L_x_1888:
[----:B------:R-:W2:Y:S01]  /*16280*/  S2R R8, SR_TID.X ;  /* 0x0000000000087919 */ /* 0x000ea20000002100 */
[----:B01----:R-:W-:Y:S01]  /*16290*/  IMAD.MOV.U32 R7, RZ, RZ, 0x40000040 ;  /* 0x40000040ff077424 */ /* 0x003fe200078e00ff */
[----:B------:R-:W-:Y:S05]  /*162a0*/  WARPSYNC.ALL ;  /* 0x0000000000007948 */ /* 0x000fea0003800000 */
[----:B------:R-:W-:Y:S01]  /*162b0*/  R2UR UR35, R7 ;  /* 0x00000000072372ca */ /* 0x000fe200000e0000 */
[----:B------:R-:W-:Y:S01]  /*162c0*/  VIADD R184, R15, 0x1 ;  /* 0x000000010fb87836 */ /* 0x000fe20000000000 */
[----:B------:R-:W-:-:S04]  /*162d0*/  MOV R9, 0x40000040 ;  /* 0x4000004000097802 */ /* 0x000fc80000000f00 */
[C---:B------:R-:W-:Y:S02]  /*162e0*/  ISETP.NE.AND P2, PT, R184.reuse, 0x2, PT ;  /* 0x00000002b800780c */ /* 0x040fe40003f45270 */
[----:B------:R-:W-:Y:S01]  /*162f0*/  R2UR UR7, R9 ;  /* 0x00000000090772ca */ /* 0x000fe200000e0000 */
[----:B------:R-:W-:Y:S01]  /*16300*/  IMAD.MOV.U32 R9, RZ, RZ, 0x40000040 ;  /* 0x40000040ff097424 */ /* 0x000fe200078e00ff */
[----:B------:R-:W-:-:S04]  /*16310*/  SEL R184, R184, RZ, P2 ;  /* 0x000000ffb8b87207 */ /* 0x000fc80001000000 */
[----:B------:R-:W-:Y:S01]  /*16320*/  R2UR UR11, R9 ;  /* 0x00000000090b72ca */ /* 0x000fe200000e0000 */
[----:B------:R-:W-:Y:S02]  /*16330*/  IMAD R6, R184, 0x800, R5 ;  /* 0x00000800b8067824 */ /* 0x000fe400078e0205 */
[----:B------:R-:W-:-:S03]  /*16340*/  IMAD.MOV.U32 R9, RZ, RZ, 0x40000040 ;  /* 0x40000040ff097424 */ /* 0x000fc600078e00ff */
[----:B------:R-:W-:Y:S02]  /*16350*/  R2UR UR34, R6 ;  /* 0x00000000062272ca */ /* 0x000fe400000e0000 */
        /* <DEDUP_REMOVED lines=53> */
.L_x_1894:
[----:B------:R-:W-:Y:S01]  /*166b0*/  SHF.L.U32 R6, R20, 0x1f, RZ ;  /* 0x0000001f14067819 */ /* 0x000fe200000006ff */
[----:B------:R-:W-:-:S04]  /*166c0*/  IMAD R7, R15, 0x8, R18 ;  /* 0x000000080f077824 */ /* 0x000fc800078e0212 */
[----:B------:R0:W1:Y:S01]  /*166d0*/  SYNCS.PHASECHK.TRANS64.TRYWAIT P1, [R7+URZ+0x28850], R6 ;  /* 0x02885006070075a7 */ /* 0x000062000802017f */
[----:B------:R-:W-:Y:S05]  /*166e0*/  @!P0 BRA `(.L_x_1895) ;  /* 0x0000000000048947 */ /* 0x000fea0003800000 */
[----:B------:R-:W-:Y:S01]  /*166f0*/  BPT.TRAP 0x1 ;  /* 0x000000040000795c */ /* 0x000fe20000300000 */
.L_x_1895:
[----:B-1----:R-:W-:Y:S05]  /*16700*/  @P1 BRA `(.L_x_1893) ;  /* 0x0000000000081947 */ /* 0x002fea0003800000 */
[----:B------:R-:W1:Y:S02]  /*16710*/  SYNCS.PHASECHK.TRANS64.TRYWAIT P1, [R7+URZ+0x28850], R6 ;  /* 0x02885006070075a7 */ /* 0x000e64000802017f */
[----:B-1----:R-:W-:Y:S05]  /*16720*/  @!P1 BRA `(.L_x_1896) ;  /* 0x0000012000949947 */ /* 0x002fea0003800000 */
.L_x_1893:
        /* <DEDUP_REMOVED lines=67> */
.L_x_1897:
        /* <DEDUP_REMOVED lines=68> */
[----:B------:R-:W-:-:S02]  /*16fa0*/  UMOV UR52, UR44 ;  /* 0x0000002c00347c82 */ /* 0x000fc40008000000 */
        /* <DEDUP_REMOVED lines=15> */
[----:B-1----:R-:W-:Y:S01]  /*170a0*/  FMNMX.FTZ R68, R32, R67, !PT ;  /* 0x0000004320447209 */ /* 0x002fe20007810000 */
[----:B------:R-:W-:Y:S01]  /*170b0*/  FMUL.FTZ R67, R78, UR49 ;  /* 0x000000314e437c20 */ /* 0x000fe20008410000 */
[----:B------:R-:W-:Y:S01]  /*170c0*/  FMUL.FTZ R78, R80, UR49 ;  /* 0x00000031504e7c20 */ /* 0x000fe20008410000 */
[----:B------:R-:W-:-:S04]  /*170d0*/  FMUL.FTZ R80, R81, UR49 ;  /* 0x0000003151507c20 */ /* 0x000fc80008410000 */
        /* <DEDUP_REMOVED lines=32> */
[----:B--2---:R-:W-:Y:S01]  /*172e0*/  FMNMX.FTZ R74, R44, R73, !PT ;  /* 0x000000492c4a7209 */ /* 0x004fe20007810000 */
[----:B------:R-:W-:Y:S01]  /*172f0*/  FMUL.FTZ R73, R82, UR49 ;  /* 0x0000003152497c20 */ /* 0x000fe20008410000 */
[----:B------:R-:W-:Y:S01]  /*17300*/  FMUL.FTZ R82, R84, UR49 ;  /* 0x0000003154527c20 */ /* 0x000fe20008410000 */
[----:B------:R-:W-:-:S04]  /*17310*/  FMUL.FTZ R84, R85, UR49 ;  /* 0x0000003155547c20 */ /* 0x000fc80008410000 */
        /* <DEDUP_REMOVED lines=12> */
[----:B------:R-:W-:-:S06]  /*173e0*/  FMUL.FTZ R74, R83, UR49 ;  /* 0x00000031534a7c20 */ /* 0x000fcc0008410000 */
        /* <DEDUP_REMOVED lines=54> */
[----:B--2---:R-:W-:-:S03]  /*17750*/  FMNMX.FTZ R77, R75, R10, !PT ;  /* 0x0000000a4b4d7209 */ /* 0x004fc60007810000 */
[----:B------:R-:W1:Y:S01]  /*17760*/  SHFL.BFLY PT, R10, R79, 0x2, 0x1f ;  /* 0x0c401f004f0a7f89 */ /* 0x000e6200000e0000 */
[----:B0-----:R-:W-:-:S05]  /*17770*/  FMNMX.FTZ R77, R76, R77, !PT ;  /* 0x0000004d4c4d7209 */ /* 0x001fca0007810000 */
[----:B------:R-:W0:Y:S01]  /*17780*/  SHFL.BFLY PT, R86, R77, 0x2, 0x1f ;  /* 0x0c401f004d567f89 */ /* 0x000e2200000e0000 */
[----:B-1----:R-:W-:-:S05]  /*17790*/  FMNMX.FTZ R81, R79, R10, !PT ;  /* 0x0000000a4f517209 */ /* 0x002fca0007810000 */
[----:B------:R-:W1:Y:S01]  /*177a0*/  SHFL.BFLY PT, R10, R81, 0x1, 0x1f ;  /* 0x0c201f00510a7f89 */ /* 0x000e6200000e0000 */
[----:B0-----:R-:W-:-:S05]  /*177b0*/  FMNMX.FTZ R86, R77, R86, !PT ;  /* 0x000000564d567209 */ /* 0x001fca0007810000 */
[----:B------:R-:W0:Y:S01]  /*177c0*/  SHFL.BFLY PT, R11, R86, 0x1, 0x1f ;  /* 0x0c201f00560b7f89 */ /* 0x000e2200000e0000 */
[----:B-1----:R-:W-:-:S05]  /*177d0*/  FMNMX.FTZ R10, R81, R10, !PT ;  /* 0x0000000a510a7209 */ /* 0x002fca0007810000 */
[C---:B------:R-:W-:Y:S01]  /*177e0*/  FADD.FTZ R14, -R10.reuse, R14 ;  /* 0x0000000e0a0e7221 */ /* 0x040fe20000010100 */
[----:B------:R-:W-:-:S03]  /*177f0*/  FMUL.FTZ R155, R10, UR52 ;  /* 0x000000340a9b7c20 */ /* 0x000fc60008410000 */
[----:B------:R-:W-:Y:S01]  /*17800*/  FMUL.FTZ R83, R14, UR52 ;  /* 0x000000340e537c20 */ /* 0x000fe20008410000 */
[--C-:B------:R-:W-:Y:S01]  /*17810*/  FFMA.FTZ R166, R59, UR52, -R155.reuse ;  /* 0x000000343ba67c23 */ /* 0x100fe2000801089b */
[----:B0-----:R-:W-:Y:S01]  /*17820*/  FMNMX.FTZ R11, R86, R11, !PT ;  /* 0x0000000b560b7209 */ /* 0x001fe20007810000 */
[--C-:B------:R-:W-:Y:S01]  /*17830*/  FFMA.FTZ R180, R7, UR52, -R155.reuse ;  /* 0x0000003407b47c23 */ /* 0x100fe2000801089b */
[--C-:B------:R-:W-:Y:S01]  /*17840*/  FFMA.FTZ R153, R6, UR52, -R155.reuse ;  /* 0x0000003406997c23 */ /* 0x100fe2000801089b */
[--C-:B------:R-:W-:Y:S01]  /*17850*/  FFMA.FTZ R182, R20, UR52, -R155.reuse ;  /* 0x0000003414b67c23 */ /* 0x100fe2000801089b */
[----:B------:R-:W-:Y:S01]  /*17860*/  FFMA.FTZ R87, R21, UR52, -R155 ;  /* 0x0000003415577c23 */ /* 0x000fe2000801089b */
[C---:B------:R-:W-:Y:S01]  /*17870*/  FADD.FTZ R14, -R11.reuse, R13 ;  /* 0x0000000d0b0e7221 */ /* 0x040fe20000010100 */
[----:B------:R-:W-:Y:S01]  /*17880*/  FMUL.FTZ R59, R11, UR52 ;  /* 0x000000340b3b7c20 */ /* 0x000fe20008410000 */
[----:B------:R0:W-:Y:S01]  /*17890*/  MUFU.EX2 R13, R83 ;  /* 0x00000053000d7308 */ /* 0x0001e20000000800 */
[----:B------:R-:W-:Y:S01]  /*178a0*/  FFMA.FTZ R176, R26, UR52, -R155 ;  /* 0x000000341ab07c23 */ /* 0x000fe2000801089b */
[----:B------:R-:W-:Y:S01]  /*178b0*/  FMUL.FTZ R14, R14, UR52 ;  /* 0x000000340e0e7c20 */ /* 0x000fe20008410000 */
[--C-:B------:R-:W-:Y:S01]  /*178c0*/  FFMA.FTZ R181, R8, UR52, -R59.reuse ;  /* 0x0000003408b57c23 */ /* 0x100fe2000801083b */
[--C-:B------:R-:W-:Y:S01]  /*178d0*/  FFMA.FTZ R6, R9, UR52, -R59.reuse ;  /* 0x0000003409067c23 */ /* 0x100fe2000801083b */
[--C-:B------:R-:W-:Y:S01]  /*178e0*/  FFMA.FTZ R183, R24, UR52, -R59.reuse ;  /* 0x0000003418b77c23 */ /* 0x100fe2000801083b */
[--C-:B------:R-:W-:Y:S01]  /*178f0*/  FFMA.FTZ R8, R25, UR52, -R59.reuse ;  /* 0x0000003419087c23 */ /* 0x100fe2000801083b */
[----:B------:R-:W-:Y:S01]  /*17900*/  FFMA.FTZ R177, R28, UR52, -R59 ;  /* 0x000000341cb17c23 */ /* 0x000fe2000801083b */
[----:B------:R-:W1:Y:S01]  /*17910*/  MUFU.EX2 R180, R180 ;  /* 0x000000b400b47308 */ /* 0x000e620000000800 */
[----:B------:R-:W-:Y:S01]  /*17920*/  FFMA.FTZ R85, R27, UR52, -R155 ;  /* 0x000000341b557c23 */ /* 0x000fe2000801089b */
[----:B------:R-:W-:Y:S01]  /*17930*/  FFMA.FTZ R20, R29, UR52, -R59 ;  /* 0x000000341d147c23 */ /* 0x000fe2000801083b */
[----:B------:R-:W-:Y:S01]  /*17940*/  FFMA.FTZ R178, R30, UR52, -R155 ;  /* 0x000000341eb27c23 */ /* 0x000fe2000801089b */
[----:B------:R-:W-:Y:S01]  /*17950*/  FFMA.FTZ R179, R32, UR52, -R59 ;  /* 0x0000003420b37c23 */ /* 0x000fe2000801083b */
[----:B0-----:R-:W-:Y:S01]  /*17960*/  FFMA.FTZ R83, R31, UR52, -R155 ;  /* 0x000000341f537c23 */ /* 0x001fe2000801089b */
[----:B------:R-:W-:Y:S01]  /*17970*/  FFMA.FTZ R24, R33, UR52, -R59 ;  /* 0x0000003421187c23 */ /* 0x000fe2000801083b */
[--C-:B------:R-:W-:Y:S01]  /*17980*/  FFMA.FTZ R174, R38, UR52, -R155.reuse ;  /* 0x0000003426ae7c23 */ /* 0x100fe2000801089b */
[----:B------:R-:W-:Y:S01]  /*17990*/  MUFU.EX2 R14, R14 ;  /* 0x0000000e000e7308 */ /* 0x000fe20000000800 */
[----:B------:R-:W-:Y:S01]  /*179a0*/  FFMA.FTZ R172, R34, UR52, -R155 ;  /* 0x0000003422ac7c23 */ /* 0x000fe2000801089b */
[----:B------:R-:W-:Y:S01]  /*179b0*/  FFMA.FTZ R173, R36, UR52, -R59 ;  /* 0x0000003424ad7c23 */ /* 0x000fe2000801083b */
[----:B------:R-:W-:Y:S01]  /*179c0*/  FFMA.FTZ R81, R35, UR52, -R155 ;  /* 0x0000003423517c23 */ /* 0x000fe2000801089b */
[--C-:B------:R-:W-:Y:S01]  /*179d0*/  FFMA.FTZ R26, R37, UR52, -R59.reuse ;  /* 0x00000034251a7c23 */ /* 0x100fe2000801083b */
[----:B------:R-:W-:Y:S01]  /*179e0*/  FFMA.FTZ R175, R40, UR52, -R59 ;  /* 0x0000003428af7c23 */ /* 0x000fe2000801083b */
[----:B------:R-:W-:Y:S01]  /*179f0*/  FFMA.FTZ R79, R39, UR52, -R155 ;  /* 0x00000034274f7c23 */ /* 0x000fe2000801089b */
[----:B------:R-:W-:Y:S01]  /*17a00*/  FFMA.FTZ R28, R41, UR52, -R59 ;  /* 0x00000034291c7c23 */ /* 0x000fe2000801083b */
[----:B------:R-:W0:Y:S01]  /*17a10*/  MUFU.EX2 R181, R181 ;  /* 0x000000b500b57308 */ /* 0x000e220000000800 */
[----:B-1----:R-:W-:Y:S01]  /*17a20*/  FFMA.FTZ R4, R13, R4, R180 ;  /* 0x000000040d047223 */ /* 0x002fe200000100b4 */
[----:B------:R-:W-:Y:S01]  /*17a30*/  FFMA.FTZ R168, R46, UR52, -R155 ;  /* 0x000000342ea87c23 */ /* 0x000fe2000801089b */
[----:B------:R-:W-:Y:S01]  /*17a40*/  FFMA.FTZ R169, R42, UR52, -R59 ;  /* 0x000000342aa97c23 */ /* 0x000fe2000801083b */
[----:B------:R-:W-:Y:S01]  /*17a50*/  FFMA.FTZ R77, R47, UR52, -R155 ;  /* 0x000000342f4d7c23 */ /* 0x000fe2000801089b */
[----:B------:R-:W-:Y:S01]  /*17a60*/  FFMA.FTZ R30, R43, UR52, -R59 ;  /* 0x000000342b1e7c23 */ /* 0x000fe2000801083b */
[----:B------:R-:W-:Y:S01]  /*17a70*/  FFMA.FTZ R170, R50, UR52, -R155 ;  /* 0x0000003432aa7c23 */ /* 0x000fe2000801089b */
[----:B------:R-:W-:Y:S01]  /*17a80*/  FFMA.FTZ R171, R44, UR52, -R59 ;  /* 0x000000342cab7c23 */ /* 0x000fe2000801083b */
[----:B------:R-:W1:Y:S01]  /*17a90*/  MUFU.EX2 R153, R153 ;  /* 0x0000009900997308 */ /* 0x000e620000000800 */
[----:B------:R-:W-:Y:S01]  /*17aa0*/  FFMA.FTZ R51, R51, UR52, -R155 ;  /* 0x0000003433337c23 */ /* 0x000fe2000801089b */
[----:B------:R-:W-:Y:S01]  /*17ab0*/  FFMA.FTZ R32, R45, UR52, -R59 ;  /* 0x000000342d207c23 */ /* 0x000fe2000801083b */
[----:B------:R-:W-:Y:S01]  /*17ac0*/  FFMA.FTZ R164, R152, UR52, -R155 ;  /* 0x0000003498a47c23 */ /* 0x000fe2000801089b */
[----:B------:R-:W-:Y:S01]  /*17ad0*/  FFMA.FTZ R165, R48, UR52, -R59 ;  /* 0x0000003430a57c23 */ /* 0x000fe2000801083b */
[----:B------:R-:W-:Y:S01]  /*17ae0*/  FFMA.FTZ R47, R57, UR52, -R155 ;  /* 0x00000034392f7c23 */ /* 0x000fe2000801089b */
[--C-:B------:R-:W-:Y:S01]  /*17af0*/  FFMA.FTZ R34, R49, UR52, -R59.reuse ;  /* 0x0000003431227c23 */ /* 0x100fe2000801083b */
[----:B------:R-:W-:Y:S01]  /*17b00*/  FFMA.FTZ R167, R52, UR52, -R59 ;  /* 0x0000003434a77c23 */ /* 0x000fe2000801083b */
[----:B------:R-:W2:Y:S01]  /*17b10*/  MUFU.EX2 R6, R6 ;  /* 0x0000000600067308 */ /* 0x000ea20000000800 */
[----:B0-----:R-:W-:Y:S01]  /*17b20*/  FFMA.FTZ R3, R14, R3, R181 ;  /* 0x000000030e037223 */ /* 0x001fe200000100b5 */
[----:B------:R-:W-:Y:S01]  /*17b30*/  FFMA.FTZ R39, R60, UR52, -R155 ;  /* 0x000000343c277c23 */ /* 0x000fe2000801089b */
[----:B------:R-:W-:Y:S01]  /*17b40*/  FFMA.FTZ R36, R53, UR52, -R59 ;  /* 0x0000003435247c23 */ /* 0x000fe2000801083b */
[----:B------:R-:W-:Y:S01]  /*17b50*/  FFMA.FTZ R160, R62, UR52, -R155 ;  /* 0x000000343ea07c23 */ /* 0x000fe2000801089b */
[----:B------:R-:W-:Y:S01]  /*17b60*/  FFMA.FTZ R161, R54, UR52, -R59 ;  /* 0x0000003436a17c23 */ /* 0x000fe2000801083b */
[--C-:B------:R-:W-:Y:S01]  /*17b70*/  FFMA.FTZ R35, R63, UR52, -R155.reuse ;  /* 0x000000343f237c23 */ /* 0x100fe2000801089b */
[----:B------:R-:W-:Y:S01]  /*17b80*/  FFMA.FTZ R162, R65, UR52, -R155 ;  /* 0x0000003441a27c23 */ /* 0x000fe2000801089b */
[----:B------:R-:W0:Y:S01]  /*17b90*/  MUFU.EX2 R182, R182 ;  /* 0x000000b600b67308 */ /* 0x000e220000000800 */
[----:B-1----:R-:W-:Y:S01]  /*17ba0*/  FADD.FTZ R9, R153, R4 ;  /* 0x0000000499097221 */ /* 0x002fe20000010000 */
[----:B------:R-:W-:Y:S01]  /*17bb0*/  FFMA.FTZ R163, R56, UR52, -R59 ;  /* 0x0000003438a37c23 */ /* 0x000fe2000801083b */
[--C-:B------:R-:W-:Y:S01]  /*17bc0*/  FFMA.FTZ R31, R66, UR52, -R155.reuse ;  /* 0x00000034421f7c23 */ /* 0x100fe2000801089b */
[----:B------:R-:W-:Y:S01]  /*17bd0*/  FFMA.FTZ R156, R69, UR52, -R155 ;  /* 0x00000034459c7c23 */ /* 0x000fe2000801089b */
[----:B------:R-:W-:Y:S01]  /*17be0*/  FFMA.FTZ R157, R61, UR52, -R59 ;  /* 0x000000343d9d7c23 */ /* 0x000fe2000801083b */
[--C-:B------:R-:W-:Y:S01]  /*17bf0*/  FFMA.FTZ R27, R70, UR52, -R155.reuse ;  /* 0x00000034461b7c23 */ /* 0x100fe2000801089b */
[----:B------:R-:W-:Y:S01]  /*17c00*/  FFMA.FTZ R158, R71, UR52, -R155 ;  /* 0x00000034479e7c23 */ /* 0x000fe2000801089b */
[----:B------:R-:W1:Y:S01]  /*17c10*/  MUFU.EX2 R183, R183 ;  /* 0x000000b700b77308 */ /* 0x000e620000000800 */
[----:B--2---:R-:W-:Y:S01]  /*17c20*/  FADD.FTZ R4, R6, R3 ;  /* 0x0000000306047221 */ /* 0x004fe20000010000 */
[----:B------:R-:W-:Y:S01]  /*17c30*/  FFMA.FTZ R159, R67, UR52, -R59 ;  /* 0x00000034439f7c23 */ /* 0x000fe2000801083b */
[--C-:B------:R-:W-:Y:S01]  /*17c40*/  FFMA.FTZ R21, R72, UR52, -R155.reuse ;  /* 0x0000003448157c23 */ /* 0x100fe2000801089b */
[--C-:B------:R-:W-:Y:S01]  /*17c50*/  FFMA.FTZ R152, R78, UR52, -R155.reuse ;  /* 0x000000344e987c23 */ /* 0x100fe2000801089b */
[----:B------:R-:W-:Y:S01]  /*17c60*/  FFMA.FTZ R7, R80, UR52, -R155 ;  /* 0x0000003450077c23 */ /* 0x000fe2000801089b */
[----:B------:R-:W-:-:S02]  /*17c70*/  IMAD R29, R184, 0x8, R18 ;  /* 0x00000008b81d7824 */ /* 0x000fc400078e0212 */
[----:B------:R-:W-:Y:S01]  /*17c80*/  FFMA.FTZ R154, R82, UR52, -R155 ;  /* 0x00000034529a7c23 */ /* 0x000fe2000801089b */
[----:B------:R-:W2:Y:S01]  /*17c90*/  MUFU.EX2 R87, R87 ;  /* 0x0000005700577308 */ /* 0x000ea20000000800 */
[----:B0-----:R-:W-:Y:S01]  /*17ca0*/  FADD.FTZ R38, R182, R9 ;  /* 0x00000009b6267221 */ /* 0x001fe20000010000 */
[----:B------:R-:W-:Y:S01]  /*17cb0*/  FFMA.FTZ R57, R84, UR52, -R155 ;  /* 0x0000003454397c23 */ /* 0x000fe2000801089b */
[----:B------:R-:W-:Y:S02]  /*17cc0*/  IMAD.U32 R50, RZ, RZ, UR38 ;  /* 0x00000026ff327e24 */ /* 0x000fe4000f8e00ff */
[----:B------:R-:W-:-:S03]  /*17cd0*/  FFMA.FTZ R155, R75, UR52, -R59 ;  /* 0x000000344b9b7c23 */ /* 0x000fc6000801083b */
        /* <DEDUP_REMOVED lines=29> */
[----:B------:R-:W-:-:S06]  /*17eb0*/  FFMA.FTZ R40, R58, UR52, -R59 ;  /* 0x000000343a287c23 */ /* 0x000fcc000801083b */
        /* <DEDUP_REMOVED lines=16> */
[----:B------:R-:W-:-:S06]  /*17fc0*/  FFMA.FTZ R42, R64, UR52, -R59 ;  /* 0x00000034402a7c23 */ /* 0x000fcc000801083b */
        /* <DEDUP_REMOVED lines=45> */
[----:B------:R-:W-:-:S05]  /*182a0*/  VIADD R3, R29, 0x28840 ;  /* 0x000288401d037836 */ /* 0x000fca0000000000 */
[----:B------:R-:W-:Y:S01]  /*182b0*/  PRMT R3, R50, 0x654, R3 ;  /* 0x0000065432037816 */ /* 0x000fe20000000003 */
[----:B------:R-:W1:Y:S01]  /*182c0*/  MUFU.EX2 R27, R27 ;  /* 0x0000001b001b7308 */ /* 0x000e620000000800 */
[----:B--2---:R-:W-:Y:S02]  /*182d0*/  FADD.FTZ R48, R156, R25 ;  /* 0x000000199c307221 */ /* 0x004fe40000010000 */
[----:B------:R2:W-:Y:S05]  /*182e0*/  SYNCS.ARRIVE.TRANS64.RED.A1T0 RZ, [R3+URZ], RZ ;  /* 0x000000ff03ff79a7 */ /* 0x0005ea000810043f */
[----:B------:R-:W3:Y:S01]  /*182f0*/  MUFU.EX2 R42, R42 ;  /* 0x0000002a002a7308 */ /* 0x000ee20000000800 */
[----:B0-----:R-:W-:-:S07]  /*18300*/  FADD.FTZ R25, R157, R4 ;  /* 0x000000049d197221 */ /* 0x001fce0000010000 */
[----:B------:R-:W0:Y:S01]  /*18310*/  MUFU.EX2 R158, R158 ;  /* 0x0000009e009e7308 */ /* 0x000e220000000800 */
[----:B-1----:R-:W-:Y:S01]  /*18320*/  FADD.FTZ R29, R27, R48 ;  /* 0x000000301b1d7221 */ /* 0x002fe20000010000 */
[----:B------:R-:W-:-:S06]  /*18330*/  FFMA.FTZ R48, R76, UR52, -R59 ;  /* 0x000000344c307c23 */ /* 0x000fcc000801083b */
[----:B------:R-:W1:Y:S01]  /*18340*/  MUFU.EX2 R159, R159 ;  /* 0x0000009f009f7308 */ /* 0x000e620000000800 */
[----:B---3--:R-:W-:-:S07]  /*18350*/  FADD.FTZ R4, R42, R25 ;  /* 0x000000192a047221 */ /* 0x008fce0000010000 */
        /* <DEDUP_REMOVED lines=24> */
.L_x_1898:
[----:B------:R-:W-:Y:S01]  /*184e0*/  IMAD R15, R15, 0x8, R18 ;  /* 0x000000080f0f7824 */ /* 0x000fe200078e0212 */
[----:B------:R-:W-:Y:S01]  /*184f0*/  ISETP.GT.AND P1, PT, R0, R12, PT ;  /* 0x0000000c0000720c */ /* 0x000fe20003f24270 */
[----:B------:R-:W-:Y:S01]  /*18500*/  IMAD.U32 R50, RZ, RZ, UR38 ;  /* 0x00000026ff327e24 */ /* 0x000fe2000f8e00ff */
[----:B------:R-:W-:Y:S01]  /*18510*/  F2FP.BF16.F32.PACK_AB R180, R153, R180 ;  /* 0x000000b499b4723e */ /* 0x000fe200000010ff */
[----:B------:R-:W-:Y:S01]  /*18520*/  VIADD R15, R15, 0x28860 ;  /* 0x000288600f0f7836 */ /* 0x000fe20000000000 */
[----:B------:R-:W-:Y:S01]  /*18530*/  F2FP.BF16.F32.PACK_AB R177, R20, R177 ;  /* 0x000000b114b1723e */ /* 0x000fe200000010ff */
        /* <DEDUP_REMOVED lines=67> */
[----:B------:R-:W-:Y:S01]  /*18970*/  VIADD R0, R0, 0xffffffff ;  /* 0xffffffff00007836 */ /* 0x000fe20000000000 */
[----:B------:R-:W-:Y:S01]  /*18980*/  F2FP.BF16.F32.PACK_AB R182, R87, R182 ;  /* 0x000000b657b6723e */ /* 0x000fe200000010ff */
[----:B------:R-:W-:Y:S01]  /*18990*/  IMAD.MOV.U32 R13, RZ, RZ, R11 ;  /* 0x000000ffff0d7224 */ /* 0x000fe200078e000b */
[----:B------:R-:W-:Y:S01]  /*189a0*/  F2FP.BF16.F32.PACK_AB R183, R8, R183 ;  /* 0x000000b708b7723e */ /* 0x000fe200000010ff */
[----:B------:R-:W-:Y:S01]  /*189b0*/  IMAD.MOV.U32 R14, RZ, RZ, R10 ;  /* 0x000000ffff0e7224 */ /* 0x000fe200078e000a */
[----:B------:R-:W-:Y:S01]  /*189c0*/  F2FP.BF16.F32.PACK_AB R176, R85, R176 ;  /* 0x000000b055b0723e */ /* 0x000fe200000010ff */
[----:B------:R-:W-:Y:S01]  /*189d0*/  IMAD.MOV.U32 R20, RZ, RZ, R187 ;  /* 0x000000ffff147224 */ /* 0x000fe200078e00bb */
[----:B------:R-:W-:Y:S01]  /*189e0*/  F2FP.BF16.F32.PACK_AB R178, R83, R178 ;  /* 0x000000b253b2723e */ /* 0x000fe200000010ff */
[----:B0-----:R-:W-:Y:S01]  /*189f0*/  IMAD.MOV.U32 R15, RZ, RZ, R184 ;  /* 0x000000ffff0f7224 */ /* 0x001fe200078e00b8 */
        /* <DEDUP_REMOVED lines=26> */
.L_x_1887:
[----:B------:R-:W-:-:S13]  /*18ba0*/  ISETP.GE.AND P1, PT, R0, R198, PT ;  /* 0x000000c60000720c */ /* 0x000fda0003f26270 */
[----:B------:R-:W-:Y:S05]  /*18bb0*/  @!P1 BRA `(.L_x_1900) ;  /* 0x0000003800c49947 */ /* 0x000fea0003800000 */
[----:B------:R-:W-:Y:S01]  /*18bc0*/  MOV R12, R11 ;  /* 0x0000000b000c7202 */ /* 0x000fe20000000f00 */
[----:B------:R-:W-:Y:S02]  /*18bd0*/  IMAD.MOV.U32 R13, RZ, RZ, R10 ;  /* 0x000000ffff0d7224 */ /* 0x000fe400078e000a */
[----:B------:R-:W-:Y:S02]  /*18be0*/  IMAD.MOV.U32 R15, RZ, RZ, R187 ;  /* 0x000000ffff0f7224 */ /* 0x000fe400078e00bb */
[----:B------:R-:W-:-:S07]  /*18bf0*/  IMAD.MOV.U32 R14, RZ, RZ, R184 ;  /* 0x000000ffff0e7224 */ /* 0x000fce00078e00b8 */
.L_x_1920:
        /* <DEDUP_REMOVED lines=8> */
.L_x_1902:
        /* <DEDUP_REMOVED lines=8> */
.L_x_1903:
[----:B------:R-:W-:Y:S04]  /*18d00*/  BSSY B0, `(.L_x_1901) ;  /* 0x0000004000007945 */ /* 0x000fe80003800000 */
[----:B-1----:R-:W-:Y:S05]  /*18d10*/  @P2 BRA `(.L_x_1904) ;  /* 0x0000000000082947 */ /* 0x002fea0003800000 */
[----:B------:R-:W1:Y:S02]  /*18d20*/  SYNCS.PHASECHK.TRANS64.TRYWAIT P2, [R7+URZ+0x28830], R6 ;  /* 0x02883006070075a7 */ /* 0x000e64000804017f */
[----:B-1----:R-:W-:Y:S05]  /*18d30*/  @!P2 BRA `(.L_x_1905) ;  /* 0x000000fc0024a947 */ /* 0x002fea0003800000 */
.L_x_1904:
[----:B------:R-:W-:Y:S05]  /*18d40*/  BSYNC B0 ;  /* 0x0000000000007941 */ /* 0x000fea0003800000 */
.L_x_1901:
[----:B------:R-:W2:Y:S01]  /*18d50*/  S2R R8, SR_TID.X ;  /* 0x0000000000087919 */ /* 0x000ea20000002100 */
[----:B01----:R-:W-:Y:S01]  /*18d60*/  IMAD.MOV.U32 R7, RZ, RZ, 0x40000040 ;  /* 0x40000040ff077424 */ /* 0x003fe200078e00ff */
[----:B------:R-:W-:Y:S05]  /*18d70*/  WARPSYNC.ALL ;  /* 0x0000000000007948 */ /* 0x000fea0003800000 */
[----:B------:R-:W-:Y:S01]  /*18d80*/  R2UR UR35, R7 ;  /* 0x00000000072372ca */ /* 0x000fe200000e0000 */
[----:B------:R-:W-:Y:S02]  /*18d90*/  VIADD R184, R14, 0x1 ;  /* 0x000000010eb87836 */ /* 0x000fe40000000000 */
[----:B------:R-:W-:-:S03]  /*18da0*/  IMAD.MOV.U32 R9, RZ, RZ, 0x40000040 ;  /* 0x40000040ff097424 */ /* 0x000fc600078e00ff */
        /* <DEDUP_REMOVED lines=61> */
.L_x_1907:
[----:B------:R-:W-:Y:S01]  /*19180*/  SHF.L.U32 R6, R15, 0x1f, RZ ;  /* 0x0000001f0f067819 */ /* 0x000fe200000006ff */
[----:B------:R-:W-:-:S04]  /*19190*/  IMAD R7, R14, 0x8, R18 ;  /* 0x000000080e077824 */ /* 0x000fc800078e0212 */
[----:B------:R0:W1:Y:S01]  /*191a0*/  SYNCS.PHASECHK.TRANS64.TRYWAIT P1, [R7+URZ+0x28850], R6 ;  /* 0x02885006070075a7 */ /* 0x000062000802017f */
[----:B------:R-:W-:Y:S05]  /*191b0*/  @!P0 BRA `(.L_x_1908) ;  /* 0x0000000000048947 */ /* 0x000fea0003800000 */
[----:B------:R-:W-:Y:S01]  /*191c0*/  BPT.TRAP 0x1 ;  /* 0x000000040000795c */ /* 0x000fe20000300000 */
.L_x_1908:
[----:B-1----:R-:W-:Y:S05]  /*191d0*/  @P1 BRA `(.L_x_1906) ;  /* 0x0000000000081947 */ /* 0x002fea0003800000 */
[----:B------:R-:W1:Y:S02]  /*191e0*/  SYNCS.PHASECHK.TRANS64.TRYWAIT P1, [R7+URZ+0x28850], R6 ;  /* 0x02885006070075a7 */ /* 0x000e64000802017f */
[----:B-1----:R-:W-:Y:S05]  /*191f0*/  @!P1 BRA `(.L_x_1909) ;  /* 0x000000f800089947 */ /* 0x002fea0003800000 */
.L_x_1906:
        /* <DEDUP_REMOVED lines=67> */
.L_x_1910:
[----:B0-----:R-:W0:Y:S01]  /*19630*/  @P4 LDC R6, c[0x0][0x44c] ;  /* 0x00011300ff064b82 */ /* 0x001e220000000800 */
[----:B------:R-:W-:Y:S01]  /*19640*/  FMUL.FTZ R15, R30, UR48 ;  /* 0x000000301e0f7c20 */ /* 0x000fe20008410000 */
[----:B------:R-:W-:Y:S01]  /*19650*/  FMUL.FTZ R30, R39, UR48 ;  /* 0x00000030271e7c20 */ /* 0x000fe20008410000 */
[----:B------:R-:W-:Y:S01]  /*19660*/  FMUL.FTZ R39, R44, UR48 ;  /* 0x000000302c277c20 */ /* 0x000fe20008410000 */
[----:B------:R-:W-:Y:S01]  /*19670*/  FMUL.FTZ R44, R54, UR48 ;  /* 0x00000030362c7c20 */ /* 0x000fe20008410000 */
[----:B------:R-:W-:Y:S01]  /*19680*/  FMUL.FTZ R54, R71, UR48 ;  /* 0x0000003047367c20 */ /* 0x000fe20008410000 */
[----:B------:R-:W-:Y:S01]  /*19690*/  FMUL.FTZ R71, R73, UR48 ;  /* 0x0000003049477c20 */ /* 0x000fe20008410000 */
[----:B------:R-:W-:Y:S01]  /*196a0*/  IADD3 R73, R195, R193, RZ ;  /* 0x000000c1c3497210 */ /* 0x000fe20007ffe0ff */
        /* <DEDUP_REMOVED lines=10> */
[----:B------:R-:W-:-:S02]  /*19750*/  IMAD.SHL.U32 R80, R0, 0x80, RZ ;  /* 0x0000008000507824 */ /* 0x000fc400078e00ff */
        /* <DEDUP_REMOVED lines=14> */
[----:B------:R-:W-:Y:S02]  /*19840*/  IMAD R6, R184, 0x8, R18 ;  /* 0x00000008b8067824 */ /* 0x000fe400078e0212 */
[----:B------:R-:W-:Y:S01]  /*19850*/  FMUL.FTZ R32, R37, UR48 ;  /* 0x0000003025207c20 */ /* 0x000fe20008410000 */
[----:B------:R-:W-:-:S02]  /*19860*/  IMAD.U32 R7, RZ, RZ, UR38 ;  /* 0x00000026ff077e24 */ /* 0x000fc4000f8e00ff */
[----:B------:R-:W-:Y:S01]  /*19870*/  FMUL.FTZ R29, R38, UR48 ;  /* 0x00000030261d7c20 */ /* 0x000fe20008410000 */
[----:B------:R-:W-:Y:S01]  /*19880*/  VIADD R6, R6, 0x28840 ;  /* 0x0002884006067836 */ /* 0x000fe20000000000 */
        /* <DEDUP_REMOVED lines=12> */
[----:B------:R-:W-:Y:S01]  /*19950*/  PRMT R7, R7, 0x654, R6 ;  /* 0x0000065407077816 */ /* 0x000fe20000000006 */
        /* <DEDUP_REMOVED lines=25> */
[----:B------:R-:W-:Y:S01]  /*19af0*/  IMAD R6, R191, -0x2, R6 ;  /* 0xfffffffebf067824 */ /* 0x000fe200078e0206 */
[----:B------:R-:W1:Y:S01]  /*19b00*/  MUFU.TANH R10, R10 ;  /* 0x0000000a000a7308 */ /* 0x000e620000002400 */
[----:B------:R2:W-:Y:S03]  /*19b10*/  SYNCS.ARRIVE.TRANS64.RED.A1T0 RZ, [R7+URZ], RZ ;  /* 0x000000ff07ff79a7 */ /* 0x0005e6000810043f */
[----:B------:R-:W-:-:S04]  /*19b20*/  IADD3 R6, -R189, R6, R190 ;  /* 0x00000006bd067210 */ /* 0x000fc80007ffe1be */
[----:B------:R-:W3:Y:S01]  /*19b30*/  MUFU.TANH R11, R11 ;  /* 0x0000000b000b7308 */ /* 0x000ee20000002400 */
[C---:B------:R-:W-:Y:S02]  /*19b40*/  VIADD R74, R6.reuse, UR47 ;  /* 0x0000002f064a7c36 */ /* 0x040fe40008000000 */
[----:B------:R-:W-:Y:S02]  /*19b50*/  VIADD R83, R6, UR53 ;  /* 0x0000003506537c36 */ /* 0x000fe40008000000 */
[--C-:B0-----:R-:W-:Y:S02]  /*19b60*/  IMAD.IADD R84, R74, 0x1, R65.reuse ;  /* 0x000000014a547824 */ /* 0x101fe400078e0241 */
[----:B------:R-:W-:Y:S01]  /*19b70*/  IMAD.IADD R85, R83, 0x1, R65 ;  /* 0x0000000153557824 */ /* 0x000fe200078e0241 */
[----:B------:R-:W0:Y:S08]  /*19b80*/  MUFU.TANH R8, R8 ;  /* 0x0000000800087308 */ /* 0x000e300000002400 */
        /* <DEDUP_REMOVED lines=74> */
.L_x_1913:
[----:B------:R-:W-:-:S05]  /*1a030*/  IMAD.U32 R67, RZ, RZ, UR43 ;  /* 0x0000002bff437e24 */ /* 0x000fca000f8e00ff */
[----:B------:R-:W-:-:S13]  /*1a040*/  ISETP.NE.AND P1, PT, R67, 0x1, PT ;  /* 0x000000014300780c */ /* 0x000fda0003f25270 */
[----:B------:R-:W1:Y:S02]  /*1a050*/  @P1 LDC.64 R6, c[0x0][0x9e8] ;  /* 0x00027a00ff061b82 */ /* 0x000e640000000a00 */
[----:B-1----:R-:W-:-:S05]  /*1a060*/  @P1 IMAD.HI.U32 R6, R65, R6, RZ ;  /* 0x0000000641061227 */ /* 0x002fca00078e00ff */
[----:B------:R-:W-:-:S07]  /*1a070*/  @P1 SHF.R.U32.HI R65, RZ, R7, R6 ;  /* 0x00000007ff411219 */ /* 0x000fce0000011606 */
.L_x_1914:
[----:B------:R-:W-:Y:S05]  /*1a080*/  BSYNC B0 ;  /* 0x0000000000007941 */ /* 0x000fea0003800000 */
.L_x_1912:
[----:B------:R-:W-:-:S04]  /*1a090*/  IMAD R6, R65, R67, -R80 ;  /* 0x0000004341067224 */ /* 0x000fc800078e0a50 */
[----:B------:R-:W-:-:S05]  /*1a0a0*/  IMAD R6, R191, -0x2, R6 ;  /* 0xfffffffebf067824 */ /* 0x000fca00078e0206 */
[----:B------:R-:W-:Y:S02]  /*1a0b0*/  VIADDMNMX R84, R6, R67, R84, PT ;  /* 0x0000004306547246 */ /* 0x000fe40003800154 */
[----:B------:R-:W-:-:S07]  /*1a0c0*/  VIMNMX R85, R85, R6, !PT ;  /* 0x0000000655557248 */ /* 0x000fce0007fe0100 */
.L_x_1911:
        /* <DEDUP_REMOVED lines=113> */
.L_x_1917:
[----:B------:R-:W-:-:S05]  /*1a7e0*/  IMAD.U32 R83, RZ, RZ, UR43 ;  /* 0x0000002bff537e24 */ /* 0x000fca000f8e00ff */
[----:B------:R-:W-:-:S13]  /*1a7f0*/  ISETP.NE.AND P2, PT, R83, 0x1, PT ;  /* 0x000000015300780c */ /* 0x000fda0003f45270 */
[----:B------:R-:W0:Y:S02]  /*1a800*/  @P2 LDC.64 R6, c[0x0][0x9e8] ;  /* 0x00027a00ff062b82 */ /* 0x000e240000000a00 */
[----:B0-----:R-:W-:-:S05]  /*1a810*/  @P2 IMAD.HI.U32 R6, R81, R6, RZ ;  /* 0x0000000651062227 */ /* 0x001fca00078e00ff */
[----:B------:R-:W-:-:S07]  /*1a820*/  @P2 SHF.R.U32.HI R81, RZ, R7, R6 ;  /* 0x00000007ff512219 */ /* 0x000fce0000011606 */
.L_x_1918:
[----:B------:R-:W-:Y:S05]  /*1a830*/  BSYNC B0 ;  /* 0x0000000000007941 */ /* 0x000fea0003800000 */
.L_x_1916:
[----:B------:R-:W-:-:S04]  /*1a840*/  IMAD R80, R81, R83, -R80 ;  /* 0x0000005351507224 */ /* 0x000fc800078e0a50 */
[----:B------:R-:W-:-:S05]  /*1a850*/  IMAD R80, R191, -0x2, R80 ;  /* 0xfffffffebf507824 */ /* 0x000fca00078e0250 */
[----:B------:R-:W-:Y:S02]  /*1a860*/  VIADDMNMX R74, R80, R83, R74, PT ;  /* 0x00000053504a7246 */ /* 0x000fe4000380014a */
[----:B------:R-:W-:-:S07]  /*1a870*/  VIMNMX R73, R73, R80, !PT ;  /* 0x0000005049497248 */ /* 0x000fce0007fe0100 */
.L_x_1915:
        /* <DEDUP_REMOVED lines=65> */
[----:B------:R-:W-:Y:S01]  /*1ac90*/  FSEL R30, R30, -INF , !P2 ;  /* 0xff8000001e1e7808 */ /* 0x000fe20005000000 */
[----:B------:R-:W0:Y:S01]  /*1aca0*/  SHFL.BFLY PT, R7, R6, 0x2, 0x1f ;  /* 0x0c401f0006077f89 */ /* 0x000e2200000e0000 */
[----:B------:R-:W-:-:S02]  /*1acb0*/  ISETP.GT.AND P3, PT, R73, 0x40, P1 ;  /* 0x000000404900780c */ /* 0x000fc40000f64270 */
[----:B------:R-:W-:Y:S02]  /*1acc0*/  ISETP.GT.AND P2, PT, R73, 0x21, P1 ;  /* 0x000000214900780c */ /* 0x000fe40000f44270 */
[C---:B------:R-:W-:Y:S02]  /*1acd0*/  ISETP.LT.OR P3, PT, R74.reuse, 0x41, P3 ;  /* 0x000000414a00780c */ /* 0x040fe40001f61670 */
[----:B------:R-:W-:Y:S02]  /*1ace0*/  ISETP.LT.OR P2, PT, R74, 0x22, P2 ;  /* 0x000000224a00780c */ /* 0x000fe40001741670 */
[----:B------:R-:W-:Y:S02]  /*1acf0*/  FSEL R47, R47, -INF , !P3 ;  /* 0xff8000002f2f7808 */ /* 0x000fe40005800000 */
[----:B------:R-:W-:Y:S02]  /*1ad00*/  FSEL R34, R34, -INF , !P2 ;  /* 0xff80000022227808 */ /* 0x000fe40005000000 */
[----:B------:R-:W-:-:S02]  /*1ad10*/  ISETP.GT.AND P3, PT, R73, 0x41, P1 ;  /* 0x000000414900780c */ /* 0x000fc40000f64270 */
[----:B------:R-:W-:Y:S02]  /*1ad20*/  ISETP.GT.AND P2, PT, R73, 0x29, P1 ;  /* 0x000000294900780c */ /* 0x000fe40000f44270 */
[C---:B------:R-:W-:Y:S02]  /*1ad30*/  ISETP.LT.OR P3, PT, R74.reuse, 0x42, P3 ;  /* 0x000000424a00780c */ /* 0x040fe40001f61670 */
[----:B------:R-:W-:Y:S02]  /*1ad40*/  ISETP.LT.OR P2, PT, R74, 0x2a, P2 ;  /* 0x0000002a4a00780c */ /* 0x000fe40001741670 */
[----:B------:R-:W-:Y:S02]  /*1ad50*/  FSEL R48, R48, -INF , !P3 ;  /* 0xff80000030307808 */ /* 0x000fe40005800000 */
[----:B------:R-:W-:Y:S02]  /*1ad60*/  FSEL R38, R38, -INF , !P2 ;  /* 0xff80000026267808 */ /* 0x000fe40005000000 */
[----:B0-----:R-:W-:-:S02]  /*1ad70*/  FMNMX.FTZ R7, R6, R7, !PT ;  /* 0x0000000706077209 */ /* 0x001fc40007810000 */
[C---:B------:R-:W-:Y:S02]  /*1ad80*/  ISETP.GT.AND P3, PT, R73.reuse, 0x48, P1 ;  /* 0x000000484900780c */ /* 0x040fe40000f64270 */
[----:B------:R-:W-:Y:S01]  /*1ad90*/  ISETP.GT.AND P2, PT, R73, 0x31, P1 ;  /* 0x000000314900780c */ /* 0x000fe20000f44270 */
[----:B------:R-:W0:Y:S01]  /*1ada0*/  SHFL.BFLY PT, R10, R7, 0x1, 0x1f ;  /* 0x0c201f00070a7f89 */ /* 0x000e2200000e0000 */
[C---:B------:R-:W-:Y:S02]  /*1adb0*/  ISETP.LT.OR P3, PT, R74.reuse, 0x49, P3 ;  /* 0x000000494a00780c */ /* 0x040fe40001f61670 */
[----:B------:R-:W-:Y:S02]  /*1adc0*/  ISETP.LT.OR P2, PT, R74, 0x32, P2 ;  /* 0x000000324a00780c */ /* 0x000fe40001741670 */
[----:B------:R-:W-:Y:S02]  /*1add0*/  FSEL R49, R49, -INF , !P3 ;  /* 0xff80000031317808 */ /* 0x000fe40005800000 */
[----:B------:R-:W-:-:S02]  /*1ade0*/  FSEL R42, R42, -INF , !P2 ;  /* 0xff8000002a2a7808 */ /* 0x000fc40005000000 */
[C---:B------:R-:W-:Y:S02]  /*1adf0*/  ISETP.GT.AND P3, PT, R73.reuse, RZ, P1 ;  /* 0x000000ff4900720c */ /* 0x040fe40000f64270 */
[----:B------:R-:W-:Y:S02]  /*1ae00*/  ISETP.GT.AND P2, PT, R73, 0x39, P1 ;  /* 0x000000394900780c */ /* 0x000fe40000f44270 */
[C---:B------:R-:W-:Y:S02]  /*1ae10*/  ISETP.LT.OR P3, PT, R74.reuse, 0x1, P3 ;  /* 0x000000014a00780c */ /* 0x040fe40001f61670 */
[----:B------:R-:W-:Y:S02]  /*1ae20*/  ISETP.LT.OR P2, PT, R74, 0x3a, P2 ;  /* 0x0000003a4a00780c */ /* 0x000fe40001741670 */
[----:B------:R-:W-:Y:S02]  /*1ae30*/  FSEL R81, R8, -INF , !P3 ;  /* 0xff80000008517808 */ /* 0x000fe40005800000 */
[----:B------:R-:W-:-:S02]  /*1ae40*/  FSEL R46, R46, -INF , !P2 ;  /* 0xff8000002e2e7808 */ /* 0x000fc40005000000 */
[----:B------:R-:W-:Y:S02]  /*1ae50*/  FMNMX.FTZ R8, R81, R12, !PT ;  /* 0x0000000c51087209 */ /* 0x000fe40007810000 */
[----:B------:R-:W-:Y:S02]  /*1ae60*/  ISETP.GT.AND P3, PT, R73, 0x49, P1 ;  /* 0x000000494900780c */ /* 0x000fe40000f64270 */
[----:B0-----:R-:W-:Y:S02]  /*1ae70*/  FMNMX.FTZ R10, R7, R10, !PT ;  /* 0x0000000a070a7209 */ /* 0x001fe40007810000 */
[----:B------:R-:W-:Y:S02]  /*1ae80*/  FMNMX.FTZ R8, R9, R8, !PT ;  /* 0x0000000809087209 */ /* 0x000fe40007810000 */
[C---:B------:R-:W-:Y:S01]  /*1ae90*/  FSETP.NEU.FTZ.AND P2, PT, R10.reuse, -INF , PT ;  /* 0xff8000000a00780b */ /* 0x040fe20003f5d000 */
[----:B------:R-:W-:Y:S01]  /*1aea0*/  FMUL.FTZ R6, R10, UR52 ;  /* 0x000000340a067c20 */ /* 0x000fe20008410000 */
[----:B------:R-:W-:-:S04]  /*1aeb0*/  ISETP.LT.OR P3, PT, R74, 0x4a, P3 ;  /* 0x0000004a4a00780c */ /* 0x000fc80001f61670 */
[----:B------:R-:W-:Y:S02]  /*1aec0*/  FSEL R6, R6, RZ, P2 ;  /* 0x000000ff06067208 */ /* 0x000fe40001000000 */
[----:B------:R-:W-:Y:S02]  /*1aed0*/  FSEL R50, R50, -INF , !P3 ;  /* 0xff80000032327808 */ /* 0x000fe40005800000 */
        /* <DEDUP_REMOVED lines=51> */
[----:B------:R-:W-:Y:S01]  /*1b210*/  FFMA.FTZ R71, R71, UR52, -R6 ;  /* 0x0000003447477c23 */ /* 0x000fe20008010806 */
[----:B------:R-:W-:Y:S01]  /*1b220*/  ISETP.LT.OR P3, PT, R74, 0x61, P3 ;  /* 0x000000614a00780c */ /* 0x000fe20001f61670 */
[----:B------:R-:W-:Y:S01]  /*1b230*/  MUFU.EX2 R7, R7 ;  /* 0x0000000700077308 */ /* 0x000fe20000000800 */
[----:B------:R-:W-:-:S02]  /*1b240*/  FMNMX.FTZ R28, R46, R11, !PT ;  /* 0x0000000b2e1c7209 */ /* 0x000fc40007810000 */
[----:B------:R-:W-:Y:S01]  /*1b250*/  FSEL R24, R55, -INF , !P3 ;  /* 0xff80000037187808 */ /* 0x000fe20005800000 */
[----:B------:R-:W-:Y:S01]  /*1b260*/  FFMA.FTZ R55, R75, UR52, -R6 ;  /* 0x000000344b377c23 */ /* 0x000fe20008010806 */
[----:B------:R-:W-:Y:S02]  /*1b270*/  ISETP.GT.AND P3, PT, R73, 0x61, P1 ;  /* 0x000000614900780c */ /* 0x000fe40000f64270 */
[----:B------:R-:W-:Y:S01]  /*1b280*/  FMNMX.FTZ R11, R47, R28, !PT ;  /* 0x0000001c2f0b7209 */ /* 0x000fe20007810000 */
[----:B------:R-:W-:Y:S01]  /*1b290*/  MUFU.EX2 R180, R180 ;  /* 0x000000b400b47308 */ /* 0x000fe20000000800 */
[----:B------:R-:W-:Y:S02]  /*1b2a0*/  ISETP.LT.OR P3, PT, R74, 0x62, P3 ;  /* 0x000000624a00780c */ /* 0x000fe40001f61670 */
[----:B------:R-:W-:Y:S02]  /*1b2b0*/  FMNMX.FTZ R28, R48, R11, !PT ;  /* 0x0000000b301c7209 */ /* 0x000fe40007810000 */
[----:B------:R-:W-:-:S02]  /*1b2c0*/  FSEL R56, R56, -INF , !P3 ;  /* 0xff80000038387808 */ /* 0x000fc40005800000 */
[----:B------:R-:W-:Y:S01]  /*1b2d0*/  ISETP.GT.AND P3, PT, R73, 0x68, P1 ;  /* 0x000000684900780c */ /* 0x000fe20000f64270 */
[----:B------:R-:W-:Y:S01]  /*1b2e0*/  MUFU.EX2 R182, R182 ;  /* 0x000000b600b67308 */ /* 0x000fe20000000800 */
[----:B------:R-:W-:Y:S02]  /*1b2f0*/  FMNMX.FTZ R11, R49, R28, !PT ;  /* 0x0000001c310b7209 */ /* 0x000fe40007810000 */
[----:B------:R-:W-:Y:S02]  /*1b300*/  ISETP.LT.OR P3, PT, R74, 0x69, P3 ;  /* 0x000000694a00780c */ /* 0x000fe40001f61670 */
[----:B------:R-:W-:Y:S02]  /*1b310*/  FMNMX.FTZ R32, R50, R11, !PT ;  /* 0x0000000b32207209 */ /* 0x000fe40007810000 */
[----:B------:R-:W-:Y:S01]  /*1b320*/  FSEL R28, R57, -INF , !P3 ;  /* 0xff800000391c7808 */ /* 0x000fe20005800000 */
[----:B------:R-:W-:Y:S01]  /*1b330*/  FFMA.FTZ R57, R77, UR52, -R6 ;  /* 0x000000344d397c23 */ /* 0x000fe20008010806 */
[----:B------:R-:W-:Y:S01]  /*1b340*/  FMNMX.FTZ R11, R51, R32, !PT ;  /* 0x00000020330b7209 */ /* 0x000fe20007810000 */
[----:B------:R-:W-:Y:S01]  /*1b350*/  MUFU.EX2 R21, R21 ;  /* 0x0000001500157308 */ /* 0x000fe20000000800 */
[----:B------:R-:W-:-:S02]  /*1b360*/  ISETP.GT.AND P3, PT, R73, 0x69, P1 ;  /* 0x000000694900780c */ /* 0x000fc40000f64270 */
[----:B------:R-:W-:Y:S02]  /*1b370*/  FMNMX.FTZ R11, R52, R11, !PT ;  /* 0x0000000b340b7209 */ /* 0x000fe40007810000 */
[----:B------:R-:W-:Y:S02]  /*1b380*/  ISETP.LT.OR P3, PT, R74, 0x6a, P3 ;  /* 0x0000006a4a00780c */ /* 0x000fe40001f61670 */
[----:B------:R-:W-:Y:S01]  /*1b390*/  FMNMX.FTZ R11, R8, R11, !PT ;  /* 0x0000000b080b7209 */ /* 0x000fe20007810000 */
[----:B------:R-:W-:Y:S01]  /*1b3a0*/  MUFU.EX2 R176, R176 ;  /* 0x000000b000b07308 */ /* 0x000fe20000000800 */
[----:B------:R-:W-:Y:S02]  /*1b3b0*/  FSEL R58, R58, -INF , !P3 ;  /* 0xff8000003a3a7808 */ /* 0x000fe40005800000 */
[----:B------:R-:W-:Y:S02]  /*1b3c0*/  ISETP.GT.AND P3, PT, R73, 0x70, P1 ;  /* 0x000000704900780c */ /* 0x000fe40000f64270 */
[----:B------:R-:W-:-:S02]  /*1b3d0*/  FMNMX.FTZ R11, R54, R11, !PT ;  /* 0x0000000b360b7209 */ /* 0x000fc40007810000 */
[----:B------:R-:W-:Y:S01]  /*1b3e0*/  ISETP.LT.OR P3, PT, R74, 0x71, P3 ;  /* 0x000000714a00780c */ /* 0x000fe20001f61670 */
[----:B------:R-:W-:Y:S01]  /*1b3f0*/  MUFU.EX2 R27, R27 ;  /* 0x0000001b001b7308 */ /* 0x000fe20000000800 */
[----:B------:R-:W-:Y:S02]  /*1b400*/  FMNMX.FTZ R11, R24, R11, !PT ;  /* 0x0000000b180b7209 */ /* 0x000fe40007810000 */
[----:B------:R-:W-:Y:S01]  /*1b410*/  FSEL R32, R61, -INF , !P3 ;  /* 0xff8000003d207808 */ /* 0x000fe20005800000 */
[----:B------:R-:W-:Y:S01]  /*1b420*/  FFMA.FTZ R61, R69, UR52, -R6 ;  /* 0x00000034453d7c23 */ /* 0x000fe20008010806 */
[----:B------:R-:W-:Y:S02]  /*1b430*/  ISETP.GT.AND P3, PT, R73, 0x71, P1 ;  /* 0x000000714900780c */ /* 0x000fe40000f64270 */
[----:B------:R-:W-:Y:S01]  /*1b440*/  FMNMX.FTZ R11, R56, R11, !PT ;  /* 0x0000000b380b7209 */ /* 0x000fe20007810000 */
[----:B------:R-:W-:Y:S01]  /*1b450*/  MUFU.EX2 R178, R178 ;  /* 0x000000b200b27308 */ /* 0x000fe20000000800 */
[----:B------:R-:W-:-:S02]  /*1b460*/  ISETP.LT.OR P3, PT, R74, 0x72, P3 ;  /* 0x000000724a00780c */ /* 0x000fc40001f61670 */
[----:B------:R-:W-:Y:S02]  /*1b470*/  FMNMX.FTZ R11, R28, R11, !PT ;  /* 0x0000000b1c0b7209 */ /* 0x000fe40007810000 */
[----:B------:R-:W-:Y:S02]  /*1b480*/  FSEL R62, R62, -INF , !P3 ;  /* 0xff8000003e3e7808 */ /* 0x000fe40005800000 */
[C---:B------:R-:W-:Y:S01]  /*1b490*/  ISETP.GT.AND P3, PT, R73.reuse, 0x78, P1 ;  /* 0x000000784900780c */ /* 0x040fe20000f64270 */
[----:B------:R-:W-:Y:S01]  /*1b4a0*/  MUFU.EX2 R31, R31 ;  /* 0x0000001f001f7308 */ /* 0x000fe20000000800 */
[----:B------:R-:W-:Y:S02]  /*1b4b0*/  FMNMX.FTZ R11, R58, R11, !PT ;  /* 0x0000000b3a0b7209 */ /* 0x000fe40007810000 */
[----:B------:R-:W-:Y:S01]  /*1b4c0*/  ISETP.GT.AND P1, PT, R73, 0x79, P1 ;  /* 0x000000794900780c */ /* 0x000fe20000f24270 */
[--C-:B------:R-:W-:Y:S01]  /*1b4d0*/  FFMA.FTZ R73, R59, UR52, -R6.reuse ;  /* 0x000000343b497c23 */ /* 0x100fe20008010806 */
[----:B------:R-:W-:Y:S01]  /*1b4e0*/  ISETP.LT.OR P3, PT, R74, 0x79, P3 ;  /* 0x000000794a00780c */ /* 0x000fe20001f61670 */
[----:B------:R-:W-:Y:S01]  /*1b4f0*/  FFMA.FTZ R59, R79, UR52, -R6 ;  /* 0x000000344f3b7c23 */ /* 0x000fe20008010806 */
[----:B------:R-:W-:Y:S01]  /*1b500*/  FMNMX.FTZ R11, R32, R11, !PT ;  /* 0x0000000b200b7209 */ /* 0x000fe20007810000 */
[----:B------:R-:W-:Y:S01]  /*1b510*/  MUFU.EX2 R172, R172 ;  /* 0x000000ac00ac7308 */ /* 0x000fe20000000800 */
[----:B------:R-:W-:-:S02]  /*1b520*/  ISETP.LT.OR P1, PT, R74, 0x7a, P1 ;  /* 0x0000007a4a00780c */ /* 0x000fc40000f21670 */
[----:B------:R-:W-:Y:S01]  /*1b530*/  FSEL R36, R63, -INF , !P3 ;  /* 0xff8000003f247808 */ /* 0x000fe20005800000 */
[----:B------:R-:W-:Y:S01]  /*1b540*/  FFMA.FTZ R63, R67, UR52, -R6 ;  /* 0x00000034433f7c23 */ /* 0x000fe20008010806 */
[----:B------:R-:W-:Y:S02]  /*1b550*/  FMNMX.FTZ R11, R62, R11, !PT ;  /* 0x0000000b3e0b7209 */ /* 0x000fe40007810000 */
[----:B------:R-:W-:Y:S01]  /*1b560*/  FSEL R64, R64, -INF , !P1 ;  /* 0xff80000040407808 */ /* 0x000fe20004800000 */
[----:B------:R-:W-:Y:S01]  /*1b570*/  MUFU.EX2 R35, R35 ;  /* 0x0000002300237308 */ /* 0x000fe20000000800 */
[----:B------:R-:W-:Y:S02]  /*1b580*/  FMNMX.FTZ R11, R36, R11, !PT ;  /* 0x0000000b240b7209 */ /* 0x000fe40007810000 */
        /* <DEDUP_REMOVED lines=9> */
[----:B0-----:R-:W-:-:S05]  /*1b620*/  FMNMX.FTZ R40, R11, R40, !PT ;  /* 0x000000280b287209 */ /* 0x001fca0007810000 */
[----:B------:R-:W0:Y:S02]  /*1b630*/  SHFL.BFLY PT, R11, R40, 0x1, 0x1f ;  /* 0x0c201f00280b7f89 */ /* 0x000e2400000e0000 */
[----:B------:R-:W-:Y:S08]  /*1b640*/  MUFU.EX2 R43, R43 ;  /* 0x0000002b002b7308 */ /* 0x000ff00000000800 */
[----:B------:R-:W-:Y:S08]  /*1b650*/  MUFU.EX2 R170, R170 ;  /* 0x000000aa00aa7308 */ /* 0x000ff00000000800 */
        /* <DEDUP_REMOVED lines=12> */
[--C-:B------:R-:W-:Y:S01]  /*1b720*/  FFMA.FTZ R177, R25, UR52, -R65.reuse ;  /* 0x0000003419b17c23 */ /* 0x100fe20008010841 */
        /* <DEDUP_REMOVED lines=10> */
[--C-:B------:R-:W-:Y:S01]  /*1b7d0*/  FFMA.FTZ R44, R46, UR52, -R65.reuse ;  /* 0x000000342e2c7c23 */ /* 0x100fe20008010841 */
[--C-:B------:R-:W-:Y:S01]  /*1b7e0*/  FFMA.FTZ R46, R48, UR52, -R65.reuse ;  /* 0x00000034302e7c23 */ /* 0x100fe20008010841 */
[----:B------:R-:W-:Y:S01]  /*1b7f0*/  FFMA.FTZ R48, R50, UR52, -R65 ;  /* 0x0000003432307c23 */ /* 0x000fe20008010841 */
[----:B------:R-:W-:Y:S01]  /*1b800*/  FADD.FTZ R50, R182, R15 ;  /* 0x0000000fb6327221 */ /* 0x000fe20000010000 */
[--C-:B------:R-:W-:Y:S01]  /*1b810*/  FFMA.FTZ R173, R33, UR52, -R65.reuse ;  /* 0x0000003421ad7c23 */ /* 0x100fe20008010841 */
[--C-:B------:R-:W-:Y:S01]  /*1b820*/  FFMA.FTZ R34, R34, UR52, -R65.reuse ;  /* 0x0000003422227c23 */ /* 0x100fe20008010841 */
[--C-:B------:R-:W-:Y:S01]  /*1b830*/  FFMA.FTZ R175, R37, UR52, -R65.reuse ;  /* 0x0000003425af7c23 */ /* 0x100fe20008010841 */
[----:B------:R0:W1:Y:S01]  /*1b840*/  MUFU.EX2 R12, R9 ;  /* 0x00000009000c7308 */ /* 0x0000620000000800 */
[--C-:B------:R-:W-:Y:S01]  /*1b850*/  FFMA.FTZ R38, R38, UR52, -R65.reuse ;  /* 0x0000003426267c23 */ /* 0x100fe20008010841 */
[--C-:B------:R-:W-:Y:S01]  /*1b860*/  FFMA.FTZ R169, R41, UR52, -R65.reuse ;  /* 0x0000003429a97c23 */ /* 0x100fe20008010841 */
[--C-:B------:R-:W-:Y:S01]  /*1b870*/  FFMA.FTZ R42, R42, UR52, -R65.reuse ;  /* 0x000000342a2a7c23 */ /* 0x100fe20008010841 */
[--C-:B------:R-:W-:Y:S01]  /*1b880*/  FFMA.FTZ R163, R8, UR52, -R65.reuse ;  /* 0x0000003408a37c23 */ /* 0x100fe20008010841 */
[--C-:B------:R-:W-:Y:S01]  /*1b890*/  FFMA.FTZ R165, R47, UR52, -R65.reuse ;  /* 0x000000342fa57c23 */ /* 0x100fe20008010841 */
[--C-:B------:R-:W-:Y:S01]  /*1b8a0*/  FFMA.FTZ R157, R24, UR52, -R65.reuse ;  /* 0x00000034189d7c23 */ /* 0x100fe20008010841 */
[--C-:B------:R-:W-:Y:S01]  /*1b8b0*/  FFMA.FTZ R167, R49, UR52, -R65.reuse ;  /* 0x0000003431a77c23 */ /* 0x100fe20008010841 */
[----:B------:R-:W2:Y:S01]  /*1b8c0*/  MUFU.EX2 R183, R183 ;  /* 0x000000b700b77308 */ /* 0x000ea20000000800 */
[----:B0-----:R-:W-:Y:S01]  /*1b8d0*/  FADD.FTZ R9, R21, R50 ;  /* 0x0000003215097221 */ /* 0x001fe20000010000 */
[--C-:B------:R-:W-:Y:S01]  /*1b8e0*/  FFMA.FTZ R161, R51, UR52, -R65.reuse ;  /* 0x0000003433a17c23 */ /* 0x100fe20008010841 */
[--C-:B------:R-:W-:Y:S01]  /*1b8f0*/  FFMA.FTZ R159, R28, UR52, -R65.reuse ;  /* 0x000000341c9f7c23 */ /* 0x100fe20008010841 */
[----:B------:R-:W-:Y:S01]  /*1b900*/  FFMA.FTZ R153, R32, UR52, -R65 ;  /* 0x0000003420997c23 */ /* 0x000fe20008010841 */
[----:B------:R-:W-:Y:S01]  /*1b910*/  FADD.FTZ R50, R176, R9 ;  /* 0x00000009b0327221 */ /* 0x000fe20000010000 */
[----:B------:R-:W-:-:S02]  /*1b920*/  FFMA.FTZ R155, R36, UR52, -R65 ;  /* 0x00000034249b7c23 */ /* 0x000fc40008010841 */
[----:B------:R-:W0:Y:S01]  /*1b930*/  MUFU.EX2 R20, R20 ;  /* 0x0000001400147308 */ /* 0x000e220000000800 */
[----:B-1----:R-:W-:Y:S01]  /*1b940*/  FFMA.FTZ R3, R12, R3, R181 ;  /* 0x000000030c037223 */ /* 0x002fe200000100b5 */
[----:B------:R-:W-:Y:S01]  /*1b950*/  FADD.FTZ R9, R27, R50 ;  /* 0x000000321b097221 */ /* 0x000fe20000010000 */
[----:B------:R-:W-:Y:S02]  /*1b960*/  FFMA.FTZ R50, R52, UR52, -R65 ;  /* 0x0000003434327c23 */ /* 0x000fe40008010841 */
[----:B------:R-:W-:Y:S01]  /*1b970*/  FADD.FTZ R4, R40, R3 ;  /* 0x0000000328047221 */ /* 0x000fe20000010000 */
[----:B------:R-:W-:Y:S02]  /*1b980*/  FADD.FTZ R52, R178, R9 ;  /* 0x00000009b2347221 */ /* 0x000fe40000010000 */
[----:B------:R-:W1:Y:S01]  /*1b990*/  MUFU.EX2 R177, R177 ;  /* 0x000000b100b17308 */ /* 0x000e620000000800 */
[----:B--2---:R-:W-:Y:S01]  /*1b9a0*/  FADD.FTZ R3, R183, R4 ;  /* 0x00000004b7037221 */ /* 0x004fe20000010000 */
[----:B------:R-:W-:-:S04]  /*1b9b0*/  FADD.FTZ R9, R31, R52 ;  /* 0x000000341f097221 */ /* 0x000fc80000010000 */
[----:B------:R-:W-:Y:S02]  /*1b9c0*/  FADD.FTZ R8, R172, R9 ;  /* 0x00000009ac087221 */ /* 0x000fe40000010000 */
[----:B------:R-:W2:Y:S01]  /*1b9d0*/  MUFU.EX2 R26, R26 ;  /* 0x0000001a001a7308 */ /* 0x000ea20000000800 */
[----:B0-----:R-:W-:Y:S01]  /*1b9e0*/  FADD.FTZ R4, R20, R3 ;  /* 0x0000000314047221 */ /* 0x001fe20000010000 */
[----:B------:R-:W-:Y:S01]  /*1b9f0*/  FADD.FTZ R9, R35, R8 ;  /* 0x0000000823097221 */ /* 0x000fe20000010000 */
[----:B------:R-:W-:-:S03]  /*1ba00*/  FFMA.FTZ R8, R54, UR52, -R65 ;  /* 0x0000003436087c23 */ /* 0x000fc60008010841 */
[----:B------:R-:W-:Y:S02]  /*1ba10*/  FADD.FTZ R52, R174, R9 ;  /* 0x00000009ae347221 */ /* 0x000fe40000010000 */
[----:B------:R-:W0:Y:S01]  /*1ba20*/  MUFU.EX2 R179, R179 ;  /* 0x000000b300b37308 */ /* 0x000e220000000800 */
[----:B-1----:R-:W-:Y:S01]  /*1ba30*/  FADD.FTZ R3, R177, R4 ;  /* 0x00000004b1037221 */ /* 0x002fe20000010000 */
[----:B------:R-:W-:-:S04]  /*1ba40*/  FADD.FTZ R9, R39, R52 ;  /* 0x0000003427097221 */ /* 0x000fc80000010000 */
[----:B------:R-:W-:Y:S02]  /*1ba50*/  FADD.FTZ R24, R168, R9 ;  /* 0x00000009a8187221 */ /* 0x000fe40000010000 */
[----:B------:R-:W1:Y:S01]  /*1ba60*/  MUFU.EX2 R30, R30 ;  /* 0x0000001e001e7308 */ /* 0x000e620000000800 */
[----:B--2---:R-:W-:Y:S01]  /*1ba70*/  FADD.FTZ R4, R26, R3 ;  /* 0x000000031a047221 */ /* 0x004fe20000010000 */
[----:B------:R-:W-:Y:S01]  /*1ba80*/  FADD.FTZ R9, R43, R24 ;  /* 0x000000182b097221 */ /* 0x000fe20000010000 */
[----:B------:R-:W-:-:S03]  /*1ba90*/  FFMA.FTZ R24, R56, UR52, -R65 ;  /* 0x0000003438187c23 */ /* 0x000fc60008010841 */
[----:B------:R-:W-:Y:S02]  /*1baa0*/  FADD.FTZ R52, R170, R9 ;  /* 0x00000009aa347221 */ /* 0x000fe40000010000 */
[----:B------:R-:W2:Y:S01]  /*1bab0*/  MUFU.EX2 R173, R173 ;  /* 0x000000ad00ad7308 */ /* 0x000ea20000000800 */
[----:B0-----:R-:W-:Y:S01]  /*1bac0*/  FADD.FTZ R3, R179, R4 ;  /* 0x00000004b3037221 */ /* 0x001fe20000010000 */
[----:B------:R-:W-:-:S04]  /*1bad0*/  FADD.FTZ R9, R45, R52 ;  /* 0x000000342d097221 */ /* 0x000fc80000010000 */
[----:B------:R-:W-:Y:S02]  /*1bae0*/  FADD.FTZ R28, R164, R9 ;  /* 0x00000009a41c7221 */ /* 0x000fe40000010000 */
[----:B------:R-:W0:Y:S01]  /*1baf0*/  MUFU.EX2 R34, R34 ;  /* 0x0000002200227308 */ /* 0x000e220000000800 */
[----:B-1----:R-:W-:Y:S01]  /*1bb00*/  FADD.FTZ R4, R30, R3 ;  /* 0x000000031e047221 */ /* 0x002fe20000010000 */
[----:B------:R-:W-:Y:S01]  /*1bb10*/  FADD.FTZ R9, R53, R28 ;  /* 0x0000001c35097221 */ /* 0x000fe20000010000 */
[----:B------:R-:W-:-:S05]  /*1bb20*/  FFMA.FTZ R28, R58, UR52, -R65 ;  /* 0x000000343a1c7c23 */ /* 0x000fca0008010841 */
        /* <DEDUP_REMOVED lines=78> */
.L_x_1919:
[----:B------:R-:W-:Y:S01]  /*1c010*/  IMAD R9, R14, 0x8, R18 ;  /* 0x000000080e097824 */ /* 0x000fe200078e0212 */
[----:B------:R-:W-:Y:S01]  /*1c020*/  ISETP.GT.AND P1, PT, R0, R198, PT ;  /* 0x000000c60000720c */ /* 0x000fe20003f24270 */
[----:B------:R-:W-:Y:S01]  /*1c030*/  IMAD.U32 R14, RZ, RZ, UR38 ;  /* 0x00000026ff0e7e24 */ /* 0x000fe2000f8e00ff */
        /* <DEDUP_REMOVED lines=101> */
[----:B------:R-:W-:Y:S02]  /*1c690*/  IMAD.MOV.U32 R13, RZ, RZ, R10 ;  /* 0x000000ffff0d7224 */ /* 0x000fe400078e000a */
[----:B------:R-:W-:Y:S02]  /*1c6a0*/  IMAD.MOV.U32 R15, RZ, RZ, R187 ;  /* 0x000000ffff0f7224 */ /* 0x000fe400078e00bb */
[----:B------:R-:W-:Y:S01]  /*1c6b0*/  IMAD.MOV.U32 R14, RZ, RZ, R184 ;  /* 0x000000ffff0e7224 */ /* 0x000fe200078e00b8 */
[----:B0-----:R-:W-:Y:S06]  /*1c6c0*/  @P1 BRA `(.L_x_1920) ;  /* 0xffffffc4004c1947 */ /* 0x001fec000383ffff */
.L_x_1900:
[----:B------:R-:W-:Y:S05]  /*1c6d0*/  WARPSYNC.ALL ;  /* 0x0000000000007948 */ /* 0x000fea0003800000 */
[----:B------:R-:W-:Y:S06]  /*1c6e0*/  BAR.ARV 0x8, 0x180 ;  /* 0x0206000000007b1d */ /* 0x000fec0000002000 */
[----:B------:R-:W-:Y:S05]  /*1c6f0*/  @!P0 BRA `(.L_x_1921) ;  /* 0x0000000000048947 */ /* 0x000fea0003800000 */
[----:B------:R-:W-:Y:S01]  /*1c700*/  BPT.TRAP 0x1 ;  /* 0x000000040000795c */ /* 0x000fe20000300000 */
.L_x_1921:
[----:B------:R-:W-:Y:S01]  /*1c710*/  IMAD R13, R184, 0x8, R18 ;  /* 0x00000008b80d7824 */ /* 0x000fe200078e0212 */
[----:B------:R-:W-:-:S04]  /*1c720*/  SHF.L.U32 R0, R187, 0x1f, RZ ;  /* 0x0000001fbb007819 */ /* 0x000fc800000006ff */
[----:B------:R0:W1:Y:S01]  /*1c730*/  SYNCS.PHASECHK.TRANS64.TRYWAIT P1, [R13+URZ+0x28850], R0 ;  /* 0x028850000d0075a7 */ /* 0x000062000802017f */
[----:B------:R-:W-:Y:S05]  /*1c740*/  @!P0 BRA `(.L_x_1922) ;  /* 0x0000000000048947 */ /* 0x000fea0003800000 */
[----:B------:R-:W-:Y:S01]  /*1c750*/  BPT.TRAP 0x1 ;  /* 0x000000040000795c */ /* 0x000fe20000300000 */
.L_x_1922:
[----:B------:R-:W-:-:S05]  /*1c760*/  VIADD R18, R18, 0x400 ;  /* 0x0000040012127836 */ /* 0x000fca0000000000 */
[----:B------:R-:W-:-:S04]  /*1c770*/  SHF.R.U32.HI R18, RZ, 0x4, R18 ;  /* 0x00000004ff127819 */ /* 0x000fc80000011612 */
[----:B------:R-:W-:-:S04]  /*1c780*/  LOP3.LUT R18, R18, 0x3fff, RZ, 0xc0, !PT ;  /* 0x00003fff12127812 */ /* 0x000fc800078ec0ff */
[----:B------:R-:W-:Y:S01]  /*1c790*/  LOP3.LUT R7, R18, 0x4000000, RZ, 0xfc, !PT ;  /* 0x0400000012077812 */ /* 0x000fe200078efcff */
[----:B-1----:R-:W-:Y:S06]  /*1c7a0*/  @P1 BRA `(.L_x_1923) ;  /* 0x0000000000081947 */ /* 0x002fec0003800000 */
[----:B------:R-:W1:Y:S02]  /*1c7b0*/  SYNCS.PHASECHK.TRANS64.TRYWAIT P1, [R13+URZ+0x28850], R0 ;  /* 0x028850000d0075a7 */ /* 0x000e64000802017f */
[----:B-1----:R-:W-:Y:S05]  /*1c7c0*/  @!P1 BRA `(.L_x_1924) ;  /* 0x000000c000a89947 */ /* 0x002fea0003800000 */
.L_x_1923:
[----:B------:R-:W-:Y:S01]  /*1c7d0*/  IMAD R6, R184, 0x800, R7 ;  /* 0x00000800b8067824 */ /* 0x000fe200078e0207 */
[----:B------:R-:W-:Y:S05]  /*1c7e0*/  WARPSYNC.ALL ;  /* 0x0000000000007948 */ /* 0x000fea0003800000 */
[----:B------:R-:W-:Y:S01]  /*1c7f0*/  IMAD.MOV.U32 R7, RZ, RZ, 0x40000040 ;  /* 0x40000040ff077424 */ /* 0x000fe200078e00ff */
[C---:B------:R-:W-:Y:S01]  /*1c800*/  R2UR UR6, R6.reuse ;  /* 0x00000000060672ca */ /* 0x040fe200000e0000 */
[----:B------:R-:W-:Y:S01]  /*1c810*/  WARPGROUP.ARRIVE ;  /* 0x00000000000079c5 */ /* 0x000fe20000000000 */
[----:B------:R-:W-:Y:S01]  /*1c820*/  VIADD R8, R6, 0x80 ;  /* 0x0000008006087836 */ /* 0x000fe20000000000 */
[----:B------:R-:W2:Y:S01]  /*1c830*/  SHFL.BFLY PT, R5, R4, 0x2, 0x1f ;  /* 0x0c401f0004057f89 */ /* 0x000ea200000e0000 */
[----:B------:R-:W-:Y:S01]  /*1c840*/  R2UR UR7, R7 ;  /* 0x00000000070772ca */ /* 0x000fe200000e0000 */
[----:B------:R-:W-:-:S02]  /*1c850*/  IMAD.MOV.U32 R9, RZ, RZ, 0x40000040 ;  /* 0x40000040ff097424 */ /* 0x000fc400078e00ff */
[----:B------:R-:W-:Y:S01]  /*1c860*/  IMAD.MOV.U32 R7, RZ, RZ, 0x40000040 ;  /* 0x40000040ff077424 */ /* 0x000fe200078e00ff */
[----:B01----:R-:W0:Y:S01]  /*1c870*/  SHFL.BFLY PT, R0, R3, 0x2, 0x1f ;  /* 0x0c401f0003007f89 */ /* 0x003e2200000e0000 */
[----:B------:R-:W-:-:S08]  /*1c880*/  IMAD.U32 R21, RZ, RZ, UR52 ;  /* 0x00000034ff157e24 */ /* 0x000fd0000f8e00ff */
[----:B------:R-:W-:Y:S01]  /*1c890*/  HGMMA.64x128x16.F32.BF16 R88, R180, gdesc[UR4].tnspB, R88, gsb0 ;  /* 0x41e00004b4587df0 */ /* 0x000fe20008001858 */
[----:B------:R-:W-:Y:S01]  /*1c8a0*/  R2UR UR6, R8 ;  /* 0x00000000080672ca */ /* 0x000fe200000e0000 */
[----:B------:R-:W-:Y:S01]  /*1c8b0*/  VIADD R8, R6, 0x100 ;  /* 0x0000010006087836 */ /* 0x000fe20000000000 */
[----:B------:R-:W-:Y:S01]  /*1c8c0*/  R2UR UR7, R9 ;  /* 0x00000000090772ca */ /* 0x000fe200000e0000 */
[----:B------:R-:W-:Y:S02]  /*1c8d0*/  IMAD.MOV.U32 R9, RZ, RZ, 0x40000040 ;  /* 0x40000040ff097424 */ /* 0x000fe400078e00ff */
[----:B--2---:R-:W-:Y:S01]  /*1c8e0*/  FADD.FTZ R5, R5, R4 ;  /* 0x0000000405057221 */ /* 0x004fe20000010000 */
[----:B------:R-:W-:Y:S01]  /*1c8f0*/  IMAD.MOV.U32 R4, RZ, RZ, RZ ;  /* 0x000000ffff047224 */ /* 0x000fe200078e00ff */
        /* <DEDUP_REMOVED lines=33> */
[----:B------:R-:W-:Y:S02]  /*1cb10*/  R2UR UR7, R9 ;  /* 0x00000000090772ca */ /* 0x000fe400000e0000 */
[----:B------:R-:W-:Y:S01]  /*1cb20*/  MOV R8, RZ ;  /* 0x000000ff00087202 */ /* 0x000fe20000000f00 */
[----:B------:R-:W-:Y:S02]  /*1cb30*/  WARPGROUP.DEPBAR.LE gsb0, 0x0 ;  /* 0x00008000000079c5 */ /* 0x000fe40000010000 */
[----:B------:R-:W-:-:S08]  /*1cb40*/  WARPGROUP.ARRIVE ;  /* 0x00000000000079c5 */ /* 0x000fd00000000000 */
[----:B------:R-:W-:Y:S01]  /*1cb50*/  HGMMA.64x128x16.F32.BF16 R88, R156, gdesc[UR4].tnspB, R88, gsb0 ;  /* 0x41e000049c587df0 */ /* 0x000fe20008001858 */
[----:B------:R-:W-:Y:S01]  /*1cb60*/  R2UR UR6, R6 ;  /* 0x00000000060672ca */ /* 0x000fe200000e0000 */
[----:B0-----:R-:W-:Y:S01]  /*1cb70*/  FADD.FTZ R6, R0, R3 ;  /* 0x0000000300067221 */ /* 0x001fe20000010000 */
[----:B------:R-:W-:Y:S01]  /*1cb80*/  R2UR UR7, R7 ;  /* 0x00000000070772ca */ /* 0x000fe200000e0000 */
[----:B------:R-:W0:Y:S01]  /*1cb90*/  SHFL.BFLY PT, R0, R5, 0x1, 0x1f ;  /* 0x0c201f0005007f89 */ /* 0x000e2200000e0000 */
[----:B------:R-:W-:-:S03]  /*1cba0*/  IMAD.MOV.U32 R3, RZ, RZ, -0x800000 ;  /* 0xff800000ff037424 */ /* 0x000fc600078e00ff */
[----:B------:R-:W1:Y:S01]  /*1cbb0*/  SHFL.BFLY PT, R7, R6, 0x1, 0x1f ;  /* 0x0c201f0006077f89 */ /* 0x000e6200000e0000 */
[----:B0-----:R-:W-:Y:S01]  /*1cbc0*/  FADD.FTZ R14, R5, R0 ;  /* 0x00000000050e7221 */ /* 0x001fe20000010000 */
[----:B------:R-:W-:Y:S02]  /*1cbd0*/  IMAD.U32 R5, RZ, RZ, UR52 ;  /* 0x00000034ff057e24 */ /* 0x000fe4000f8e00ff */
[----:B------:R-:W-:Y:S02]  /*1cbe0*/  IMAD.MOV.U32 R0, RZ, RZ, -0x800000 ;  /* 0xff800000ff007424 */ /* 0x000fe400078e00ff */
[----:B-1----:R-:W-:Y:S01]  /*1cbf0*/  FADD.FTZ R15, R6, R7 ;  /* 0x00000007060f7221 */ /* 0x002fe20000010000 */
[----:B------:R-:W-:-:S04]  /*1cc00*/  FSETP.NE.FTZ.AND P1, PT, R14, RZ, PT ;  /* 0x000000ff0e00720b */ /* 0x000fc80003f35000 */
[----:B------:R-:W-:-:S09]  /*1cc10*/  FSETP.NE.FTZ.AND P2, PT, R15, RZ, PT ;  /* 0x000000ff0f00720b */ /* 0x000fd20003f55000 */
[----:B------:R-:W0:Y:S01]  /*1cc20*/  @P1 MUFU.LG2 R7, R14 ;  /* 0x0000000e00071308 */ /* 0x000e220000000c00 */
[----:B------:R-:W-:-:S03]  /*1cc30*/  @P1 FMUL.FTZ R5, R5, 0.69314718246459960938 ;  /* 0x3f31721805051820 */ /* 0x000fc60000410000 */
[----:B------:R-:W-:-:S04]  /*1cc40*/  @P2 FMUL.FTZ R21, R21, 0.69314718246459960938 ;  /* 0x3f31721815152820 */ /* 0x000fc80000410000 */
        /* <DEDUP_REMOVED lines=9> */
[----:B------:R-:W-:Y:S03]  /*1cce0*/  HGMMA.64x128x16.F32.BF16 R88, R152, gdesc[UR4].tnspB, R88, gsb0 ;  /* 0x41e0000498587df0 */ /* 0x000fe60008001858 */
[----:B------:R-:W-:Y:S02]  /*1ccf0*/  WARPGROUP.DEPBAR.LE gsb0, 0x0 ;  /* 0x00008000000079c5 */ /* 0x000fe40000010000 */
[----:B--23--:R-:W-:Y:S05]  /*1cd00*/  @!P0 BRA `(.L_x_1925) ;  /* 0x0000000000048947 */ /* 0x00cfea0003800000 */
[----:B------:R-:W-:Y:S01]  /*1cd10*/  BPT.TRAP 0x1 ;  /* 0x000000040000795c */ /* 0x000fe20000300000 */
.L_x_1925:
[----:B------:R-:W-:Y:S02]  /*1cd20*/  VIADD R5, R13, 0x28860 ;  /* 0x000288600d057836 */ /* 0x000fe40000000000 */
[-C--:B------:R-:W-:Y:S01]  /*1cd30*/  FMUL.FTZ R88, R88, R4.reuse ;  /* 0x0000000458587220 */ /* 0x080fe20000410000 */
[----:B------:R-:W-:Y:S02]  /*1cd40*/  IMAD.U32 R6, RZ, RZ, UR38 ;  /* 0x00000026ff067e24 */ /* 0x000fe4000f8e00ff */
[-C--:B------:R-:W-:Y:S01]  /*1cd50*/  FMUL.FTZ R7, R89, R4.reuse ;  /* 0x0000000459077220 */ /* 0x080fe20000410000 */
[----:B------:R-:W-:Y:S02]  /*1cd60*/  VIADD R184, R184, 0x1 ;  /* 0x00000001b8b87836 */ /* 0x000fe40000000000 */
[-C--:B------:R-:W-:Y:S01]  /*1cd70*/  FMUL.FTZ R93, R93, R4.reuse ;  /* 0x000000045d5d7220 */ /* 0x080fe20000410000 */
[-C--:B------:R-:W-:Y:S01]  /*1cd80*/  FMUL.FTZ R96, R96, R4.reuse ;  /* 0x0000000460607220 */ /* 0x080fe20000410000 */
[----:B------:R-:W-:Y:S01]  /*1cd90*/  PRMT R5, R6, 0x654, R5 ;  /* 0x0000065406057816 */ /* 0x000fe20000000005 */
[-C--:B------:R-:W-:Y:S01]  /*1cda0*/  FMUL.FTZ R6, R92, R4.reuse ;  /* 0x000000045c067220 */ /* 0x080fe20000410000 */
[----:B------:R-:W-:Y:S01]  /*1cdb0*/  ISETP.NE.AND P1, PT, R184, 0x2, PT ;  /* 0x00000002b800780c */ /* 0x000fe20003f25270 */
        /* <DEDUP_REMOVED lines=28> */
[----:B------:R-:W-:Y:S01]  /*1cf80*/  SEL R4, RZ, 0x1, P1 ;  /* 0x00000001ff047807 */ /* 0x000fe20000800000 */
[-C--:B0-----:R-:W-:Y:S01]  /*1cf90*/  FMUL.FTZ R90, R90, R8.reuse ;  /* 0x000000085a5a7220 */ /* 0x081fe20000410000 */
        /* <DEDUP_REMOVED lines=33> */
[----:B------:R-:W-:Y:S01]  /*1d1b0*/  UIADD3 UR37, UR37, 0x1, URZ ;  /* 0x0000000125257890 */ /* 0x000fe2000fffe03f */
[----:B---3--:R-:W-:-:S11]  /*1d1c0*/  SEL R184, R184, RZ, P1 ;  /* 0x000000ffb8b87207 */ /* 0x008fd60000800000 */
.L_x_1791:
[----:B------:R-:W-:Y:S05]  /*1d1d0*/  WARPSYNC.ALL ;  /* 0x0000000000007948 */ /* 0x000fea0003800000 */
[----:B------:R-:W0:Y:S08]  /*1d1e0*/  S2UR UR38, SR_CgaCtaId ;  /* 0x00000000002679c3 */ /* 0x000e300000008800 */
[----:B------:R-:W-:Y:S06]  /*1d1f0*/  BAR.SYNC.DEFER_BLOCKING 0x5, 0x180 ;  /* 0x0146000000007b1d */ /* 0x000fec0000010000 */
[----:B------:R-:W-:Y:S01]  /*1d200*/  UMOV UR4, 0x400 ;  /* 0x0000040000047882 */ /* 0x000fe20000000000 */
[----:B------:R-:W-:Y:S01]  /*1d210*/  BSSY B0, `(.L_x_1926) ;  /* 0x00001fb000007945 */ /* 0x000fe20003800000 */
[----:B0-----:R-:W-:-:S06]  /*1d220*/  ULEA UR4, UR38, UR4, 0x18 ;  /* 0x0000000426047291 */ /* 0x001fcc000f8ec03f */
[----:B------:R-:W-:-:S05]  /*1d230*/  IMAD.U32 R18, RZ, RZ, UR4 ;  /* 0x00000004ff127e24 */ /* 0x000fca000f8e00ff */
[----:B------:R0:W3:Y:S01]  /*1d240*/  LDS.128 R40, [R18+0x288d0] ;  /* 0x0288d00012287984 */ /* 0x0000e20000000c00 */
[----:B------:R-:W-:Y:S06]  /*1d250*/  BAR.ARV 0x4, 0x180 ;  /* 0x0106000000007b1d */ /* 0x000fec0000002000 */
[----:B------:R-:W-:Y:S05]  /*1d260*/  @P0 BRA `(.L_x_1927) ;  /* 0x0000001400040947 */ /* 0x000fea0003800000 */
[----:B------:R-:W4:Y:S01]  /*1d270*/  S2R R5, SR_SWINHI ;  /* 0x0000000000057919 */ /* 0x000f220000002f00 */
        /* <DEDUP_REMOVED lines=8> */
[----:B------:R-:W-:Y:S02]  /*1d300*/  F2FP.BF16.F32.PACK_AB R34, R141, R34 ;  /* 0x000000228d22723e */ /* 0x000fe400000010ff */
[----:B------:R-:W-:Y:S02]  /*1d310*/  F2FP.BF16.F32.PACK_AB R35, R35, R142 ;  /* 0x0000008e2323723e */ /* 0x000fe400000010ff */
[----:B------:R-:W-:Y:S02]  /*1d320*/  MOV R20, R18 ;  /* 0x0000001200147202 */ /* 0x000fe40000000f00 */
[----:B----4-:R-:W-:-:S03]  /*1d330*/  MOV R21, R5 ;  /* 0x0000000500157202 */ /* 0x010fc60000000f00 */
[----:B------:R-:W-:-:S03]  /*1d340*/  IMAD.WIDE R4, R220, 0x2, R20 ;  /* 0x00000002dc047825 */ /* 0x000fc600078e0214 */
[C---:B------:R-:W-:Y:S02]  /*1d350*/  IADD3 R45, P0, R4.reuse, 0x40, RZ ;  /* 0x00000040042d7810 */ /* 0x040fe40007f1e0ff */
[C---:B------:R-:W-:Y:S02]  /*1d360*/  LOP3.LUT R29, R4.reuse, 0x380, RZ, 0xc0, !PT ;  /* 0x00000380041d7812 */ /* 0x040fe400078ec0ff */
[C---:B------:R-:W-:Y:S01]  /*1d370*/  IADD3 R39, P5, R4.reuse, 0x20, RZ ;  /* 0x0000002004277810 */ /* 0x040fe20007fbe0ff */
[--C-:B------:R-:W-:Y:S01]  /*1d380*/  IMAD.X R11, RZ, RZ, R5.reuse, P0 ;  /* 0x000000ffff0b7224 */ /* 0x100fe200000e0605 */
[----:B------:R-:W-:Y:S02]  /*1d390*/  ISETP.NE.U32.AND P0, PT, RZ, UR4, PT ;  /* 0x00000004ff007c0c */ /* 0x000fe4000bf05070 */
[----:B------:R-:W-:Y:S01]  /*1d3a0*/  IADD3 R49, P2, R4, 0x4000, RZ ;  /* 0x0000400004317810 */ /* 0x000fe20007f5e0ff */
[----:B------:R-:W-:Y:S01]  /*1d3b0*/  IMAD.X R9, RZ, RZ, R5, P5 ;  /* 0x000000ffff097224 */ /* 0x000fe200028e0605 */
[----:B------:R-:W-:-:S02]  /*1d3c0*/  SHF.R.U64 R29, R29, 0x3, RZ ;  /* 0x000000031d1d7819 */ /* 0x000fc400000012ff */
[C---:B-1----:R-:W-:Y:S01]  /*1d3d0*/  IADD3 R47, P1, R4.reuse, 0x60, RZ ;  /* 0x00000060042f7810 */ /* 0x042fe20007f3e0ff */
[--C-:B------:R-:W-:Y:S01]  /*1d3e0*/  IMAD.X R15, RZ, RZ, R5.reuse, P2 ;  /* 0x000000ffff0f7224 */ /* 0x100fe200010e0605 */
[C---:B------:R-:W-:Y:S02]  /*1d3f0*/  IADD3 R51, P3, R4.reuse, 0x4020, RZ ;  /* 0x0000402004337810 */ /* 0x040fe40007f7e0ff */
[C---:B------:R-:W-:Y:S01]  /*1d400*/  IADD3 R53, P4, R4.reuse, 0x4040, RZ ;  /* 0x0000404004357810 */ /* 0x040fe20007f9e0ff */
[--C-:B--2---:R-:W-:Y:S01]  /*1d410*/  IMAD.X R13, RZ, RZ, R5.reuse, P1 ;  /* 0x000000ffff0d7224 */ /* 0x104fe200008e0605 */
[----:B------:R-:W-:Y:S01]  /*1d420*/  LOP3.LUT R8, R39, 0x380, RZ, 0xc0, !PT ;  /* 0x0000038027087812 */ /* 0x000fe200078ec0ff */
[--C-:B------:R-:W-:Y:S01]  /*1d430*/  IMAD.X R25, RZ, RZ, R5.reuse, P3 ;  /* 0x000000ffff197224 */ /* 0x100fe200018e0605 */
[----:B------:R-:W-:Y:S01]  /*1d440*/  LOP3.LUT R10, R45, 0x380, RZ, 0xc0, !PT ;  /* 0x000003802d0a7812 */ /* 0x000fe200078ec0ff */
[----:B------:R-:W-:Y:S01]  /*1d450*/  IMAD.X R27, RZ, RZ, R5, P4 ;  /* 0x000000ffff1b7224 */ /* 0x000fe200020e0605 */
[----:B------:R-:W-:-:S02]  /*1d460*/  IADD3 R55, P5, R4, 0x4060, RZ ;  /* 0x0000406004377810 */ /* 0x000fc40007fbe0ff */
[----:B------:R-:W-:Y:S01]  /*1d470*/  ISETP.NE.AND.EX P0, PT, RZ, UR5, PT, P0 ;  /* 0x00000005ff007c0c */ /* 0x000fe2000bf05300 */
[----:B------:R-:W-:Y:S01]  /*1d480*/  ULDC.64 UR4, c[0x0][0xc08] ;  /* 0x0003020000047ab9 */ /* 0x000fe20000000a00 */
[----:B------:R-:W-:Y:S01]  /*1d490*/  LOP3.LUT R4, R29, R4, RZ, 0x3c, !PT ;  /* 0x000000041d047212 */ /* 0x000fe200078e3cff */
[----:B------:R-:W-:Y:S01]  /*1d4a0*/  IMAD.X R29, RZ, RZ, R5, P5 ;  /* 0x000000ffff1d7224 */ /* 0x000fe200028e0605 */
[----:B------:R-:W-:Y:S02]  /*1d4b0*/  LOP3.LUT R12, R47, 0x380, RZ, 0xc0, !PT ;  /* 0x000003802f0c7812 */ /* 0x000fe400078ec0ff */
[----:B------:R-:W-:Y:S02]  /*1d4c0*/  LOP3.LUT R14, R49, 0x380, RZ, 0xc0, !PT ;  /* 0x00000380310e7812 */ /* 0x000fe400078ec0ff */
[----:B------:R-:W-:Y:S02]  /*1d4d0*/  SHF.R.U64 R8, R8, 0x3, RZ ;  /* 0x0000000308087819 */ /* 0x000fe400000012ff */
[----:B------:R-:W-:-:S02]  /*1d4e0*/  SHF.R.U64 R10, R10, 0x3, RZ ;  /* 0x000000030a0a7819 */ /* 0x000fc400000012ff */
[----:B-----5:R-:W-:Y:S02]  /*1d4f0*/  LOP3.LUT R24, R51, 0x380, RZ, 0xc0, !PT ;  /* 0x0000038033187812 */ /* 0x020fe400078ec0ff */
[----:B------:R-:W-:Y:S02]  /*1d500*/  LOP3.LUT R26, R53, 0x380, RZ, 0xc0, !PT ;  /* 0x00000380351a7812 */ /* 0x000fe400078ec0ff */
[----:B------:R-:W-:Y:S02]  /*1d510*/  ISETP.NE.U32.AND P2, PT, RZ, UR4, PT ;  /* 0x00000004ff007c0c */ /* 0x000fe4000bf45070 */
[----:B------:R-:W-:Y:S02]  /*1d520*/  LOP3.LUT R28, R55, 0x380, RZ, 0xc0, !PT ;  /* 0x00000380371c7812 */ /* 0x000fe400078ec0ff */
[----:B------:R-:W-:Y:S02]  /*1d530*/  MOV R48, R4 ;  /* 0x0000000400307202 */ /* 0x000fe40000000f00 */
[----:B------:R-:W-:-:S02]  /*1d540*/  SHF.R.U64 R12, R12, 0x3, RZ ;  /* 0x000000030c0c7819 */ /* 0x000fc400000012ff */
[----:B------:R-:W-:Y:S02]  /*1d550*/  SHF.R.U64 R14, R14, 0x3, RZ ;  /* 0x000000030e0e7819 */ /* 0x000fe400000012ff */
[----:B------:R-:W-:Y:S02]  /*1d560*/  F2FP.BF16.F32.PACK_AB R4, R7, R88 ;  /* 0x000000580704723e */ /* 0x000fe400000010ff */
[----:B------:R-:W-:Y:S02]  /*1d570*/  LOP3.LUT R8, R8, R39, RZ, 0x3c, !PT ;  /* 0x0000002708087212 */ /* 0x000fe400078e3cff */
[----:B------:R-:W-:Y:S02]  /*1d580*/  LOP3.LUT R10, R10, R45, RZ, 0x3c, !PT ;  /* 0x0000002d0a0a7212 */ /* 0x000fe400078e3cff */
[----:B------:R-:W-:Y:S02]  /*1d590*/  SHF.R.U64 R24, R24, 0x3, RZ ;  /* 0x0000000318187819 */ /* 0x000fe400000012ff */
[----:B------:R-:W-:-:S02]  /*1d5a0*/  SHF.R.U64 R26, R26, 0x3, RZ ;  /* 0x000000031a1a7819 */ /* 0x000fc400000012ff */
[----:B------:R-:W-:Y:S02]  /*1d5b0*/  F2FP.BF16.F32.PACK_AB R5, R91, R90 ;  /* 0x0000005a5b05723e */ /* 0x000fe400000010ff */
[----:B------:R-:W-:Y:S02]  /*1d5c0*/  F2FP.BF16.F32.PACK_AB R7, R36, R37 ;  /* 0x000000252407723e */ /* 0x000fe400000010ff */
[----:B------:R-:W-:Y:S01]  /*1d5d0*/  ISETP.NE.AND.EX P2, PT, RZ, UR5, PT, P2 ;  /* 0x00000005ff007c0c */ /* 0x000fe2000bf45320 */
[----:B------:R-:W1:Y:S01]  /*1d5e0*/  LDC.64 R36, c[0x0][0xc00] ;  /* 0x00030000ff247b82 */ /* 0x000e620000000a00 */
[----:B------:R-:W-:Y:S01]  /*1d5f0*/  SHF.R.U64 R28, R28, 0x3, RZ ;  /* 0x000000031c1c7819 */ /* 0x000fe200000012ff */
[----:B------:R2:W-:Y:S01]  /*1d600*/  STSM.16.M88.4 [R48], R4 ;  /* 0x0000000430007844 */ /* 0x0005e20000000200 */
[----:B------:R-:W-:Y:S02]  /*1d610*/  LOP3.LUT R12, R12, R47, RZ, 0x3c, !PT ;  /* 0x0000002f0c0c7212 */ /* 0x000fe400078e3cff */
[----:B------:R-:W-:-:S02]  /*1d620*/  LOP3.LUT R14, R14, R49, RZ, 0x3c, !PT ;  /* 0x000000310e0e7212 */ /* 0x000fc400078e3cff */
[----:B------:R-:W-:Y:S02]  /*1d630*/  LOP3.LUT R24, R24, R51, RZ, 0x3c, !PT ;  /* 0x0000003318187212 */ /* 0x000fe400078e3cff */
[----:B------:R-:W-:Y:S02]  /*1d640*/  LOP3.LUT R26, R26, R53, RZ, 0x3c, !PT ;  /* 0x000000351a1a7212 */ /* 0x000fe400078e3cff */
[----:B------:R-:W-:Y:S02]  /*1d650*/  MOV R47, R8 ;  /* 0x00000008002f7202 */ /* 0x000fe40000000f00 */
[----:B------:R-:W-:Y:S02]  /*1d660*/  MOV R46, R10 ;  /* 0x0000000a002e7202 */ /* 0x000fe40000000f00 */
[----:B------:R-:W-:Y:S02]  /*1d670*/  LOP3.LUT R28, R28, R55, RZ, 0x3c, !PT ;  /* 0x000000371c1c7212 */ /* 0x000fe400078e3cff */
[----:B------:R-:W-:Y:S01]  /*1d680*/  F2FP.BF16.F32.PACK_AB R8, R97, R96 ;  /* 0x000000606108723e */ /* 0x000fe200000010ff */
[----:B------:R-:W-:Y:S01]  /*1d690*/  ULDC UR4, c[0x0][0xa88] ;  /* 0x0002a20000047ab9 */ /* 0x000fe20000000800 */
[----:B------:R-:W-:Y:S01]  /*1d6a0*/  F2FP.BF16.F32.PACK_AB R9, R99, R98 ;  /* 0x000000626309723e */ /* 0x000fe200000010ff */
[----:B--2---:R-:W-:Y:S01]  /*1d6b0*/  IMAD.MOV.U32 R48, RZ, RZ, RZ ;  /* 0x000000ffff307224 */ /* 0x004fe200078e00ff */
[----:B------:R-:W-:Y:S01]  /*1d6c0*/  F2FP.BF16.F32.PACK_AB R10, R101, R100 ;  /* 0x00000064650a723e */ /* 0x000fe200000010ff */
[----:B------:R-:W2:Y:S01]  /*1d6d0*/  LDC R55, c[0x0][0xbe8] ;  /* 0x0002fa00ff377b82 */ /* 0x000ea20000000800 */
[----:B------:R-:W-:Y:S01]  /*1d6e0*/  F2FP.BF16.F32.PACK_AB R11, R103, R102 ;  /* 0x00000066670b723e */ /* 0x000fe200000010ff */
[----:B-1----:R-:W-:Y:S01]  /*1d6f0*/  IMAD.WIDE R36, R209, 0x4, R36 ;  /* 0x00000004d1247825 */ /* 0x002fe200078e0224 */
[----:B------:R-:W-:-:S02]  /*1d700*/  F2FP.BF16.F32.PACK_AB R4, R105, R104 ;  /* 0x000000686904723e */ /* 0x000fc400000010ff */
[----:B------:R-:W-:Y:S01]  /*1d710*/  F2FP.BF16.F32.PACK_AB R5, R107, R106 ;  /* 0x0000006a6b05723e */ /* 0x000fe200000010ff */
[----:B------:R1:W-:Y:S01]  /*1d720*/  STSM.16.M88.4 [R47], R8 ;  /* 0x000000082f007844 */ /* 0x0003e20000000200 */
[----:B------:R-:W-:Y:S02]  /*1d730*/  F2FP.BF16.F32.PACK_AB R6, R109, R108 ;  /* 0x0000006c6d06723e */ /* 0x000fe400000010ff */
[----:B------:R-:W-:Y:S02]  /*1d740*/  F2FP.BF16.F32.PACK_AB R7, R111, R110 ;  /* 0x0000006e6f07723e */ /* 0x000fe400000010ff */
[----:B------:R-:W-:Y:S02]  /*1d750*/  MOV R45, R12 ;  /* 0x0000000c002d7202 */ /* 0x000fe40000000f00 */
[----:B------:R-:W-:Y:S01]  /*1d760*/  MOV R44, R14 ;  /* 0x0000000e002c7202 */ /* 0x000fe20000000f00 */
[----:B------:R4:W-:Y:S01]  /*1d770*/  STSM.16.M88.4 [R46], R4 ;  /* 0x000000042e007844 */ /* 0x0009e20000000200 */
[----:B---3--:R-:W-:-:S02]  /*1d780*/  MOV R40, R24 ;  /* 0x0000001800287202 */ /* 0x008fc40000000f00 */
[----:B------:R-:W-:Y:S02]  /*1d790*/  MOV R39, R26 ;  /* 0x0000001a00277202 */ /* 0x000fe40000000f00 */
[----:B------:R-:W-:Y:S02]  /*1d7a0*/  F2FP.BF16.F32.PACK_AB R12, R113, R112 ;  /* 0x00000070710c723e */ /* 0x000fe400000010ff */
[----:B------:R-:W-:Y:S01]  /*1d7b0*/  F2FP.BF16.F32.PACK_AB R13, R115, R114 ;  /* 0x00000072730d723e */ /* 0x000fe200000010ff */
[----:B-1----:R-:W1:Y:S01]  /*1d7c0*/  @P2 LDC.64 R8, c[0x0][0xc08] ;  /* 0x00030200ff082b82 */ /* 0x002e620000000a00 */
[----:B------:R-:W-:Y:S02]  /*1d7d0*/  F2FP.BF16.F32.PACK_AB R14, R117, R116 ;  /* 0x00000074750e723e */ /* 0x000fe400000010ff */
[----:B------:R-:W-:Y:S02]  /*1d7e0*/  F2FP.BF16.F32.PACK_AB R15, R119, R118 ;  /* 0x00000076770f723e */ /* 0x000fe400000010ff */
[----:B------:R-:W-:-:S02]  /*1d7f0*/  MOV R38, R28 ;  /* 0x0000001c00267202 */ /* 0x000fc40000000f00 */
[----:B------:R-:W-:Y:S01]  /*1d800*/  F2FP.BF16.F32.PACK_AB R24, R121, R120 ;  /* 0x000000787918723e */ /* 0x000fe200000010ff */
[----:B------:R-:W-:Y:S01]  /*1d810*/  STSM.16.M88.4 [R45], R12 ;  /* 0x0000000c2d007844 */ /* 0x000fe20000000200 */
[----:B------:R-:W-:Y:S02]  /*1d820*/  F2FP.BF16.F32.PACK_AB R25, R123, R122 ;  /* 0x0000007a7b19723e */ /* 0x000fe400000010ff */
[----:B------:R-:W-:Y:S02]  /*1d830*/  F2FP.BF16.F32.PACK_AB R26, R125, R124 ;  /* 0x0000007c7d1a723e */ /* 0x000fe400000010ff */
[----:B------:R-:W-:Y:S02]  /*1d840*/  F2FP.BF16.F32.PACK_AB R27, R127, R126 ;  /* 0x0000007e7f1b723e */ /* 0x000fe400000010ff */
[----:B------:R-:W-:Y:S02]  /*1d850*/  F2FP.BF16.F32.PACK_AB R28, R129, R128 ;  /* 0x00000080811c723e */ /* 0x000fe400000010ff */
[----:B------:R-:W-:Y:S01]  /*1d860*/  F2FP.BF16.F32.PACK_AB R29, R131, R130 ;  /* 0x00000082831d723e */ /* 0x000fe200000010ff */
[----:B------:R-:W-:Y:S01]  /*1d870*/  STSM.16.M88.4 [R44], R24 ;  /* 0x000000182c007844 */ /* 0x000fe20000000200 */
[----:B----4-:R-:W-:-:S02]  /*1d880*/  F2FP.BF16.F32.PACK_AB R4, R145, R144 ;  /* 0x000000909104723e */ /* 0x010fc400000010ff */
[----:B------:R-:W-:Y:S01]  /*1d890*/  F2FP.BF16.F32.PACK_AB R5, R147, R146 ;  /* 0x000000929305723e */ /* 0x000fe200000010ff */
[----:B------:R-:W-:Y:S01]  /*1d8a0*/  STSM.16.M88.4 [R40], R28 ;  /* 0x0000001c28007844 */ /* 0x000fe20000000200 */
[----:B------:R-:W-:Y:S02]  /*1d8b0*/  F2FP.BF16.F32.PACK_AB R6, R149, R148 ;  /* 0x000000949506723e */ /* 0x000fe400000010ff */
[----:B------:R-:W-:Y:S01]  /*1d8c0*/  F2FP.BF16.F32.PACK_AB R7, R151, R150 ;  /* 0x000000969707723e */ /* 0x000fe200000010ff */
[----:B------:R-:W-:Y:S04]  /*1d8d0*/  STSM.16.M88.4 [R39], R32 ;  /* 0x0000002027007844 */ /* 0x000fe80000000200 */
[----:B------:R3:W-:Y:S01]  /*1d8e0*/  STSM.16.M88.4 [R38], R4 ;  /* 0x0000000426007844 */ /* 0x0007e20000000200 */
[----:B------:R-:W-:Y:S01]  /*1d8f0*/  BAR.SYNC.DEFER_BLOCKING 0x1, 0x100 ;  /* 0x0044000000007b1d */ /* 0x000fe20000010000 */
[----:B---3--:R-:W-:-:S02]  /*1d900*/  IMAD.U32 R6, RZ, RZ, UR4 ;  /* 0x00000004ff067e24 */ /* 0x008fc4000f8e00ff */
[----:B-1----:R-:W-:-:S03]  /*1d910*/  @P2 IMAD.WIDE R4, R209, 0x4, R8 ;  /* 0x00000004d1042825 */ /* 0x002fc600078e0208 */
[----:B------:R1:W5:Y:S01]  /*1d920*/  @P0 LDG.E R48, desc[UR54][R36.64] ;  /* 0x0000003624300981 */ /* 0x000362000c1e1900 */
[----:B--2---:R-:W-:Y:S01]  /*1d930*/  ISETP.NE.AND P1, PT, R55, 0x1, PT ;  /* 0x000000013700780c */ /* 0x004fe20003f25270 */
[----:B------:R-:W-:Y:S02]  /*1d940*/  IMAD.IADD R13, R195, 0x1, R193 ;  /* 0x00000001c30d7824 */ /* 0x000fe400078e02c1 */
[----:B------:R1:W5:Y:S10]  /*1d950*/  @P2 LDG.E R6, desc[UR54][R4.64] ;  /* 0x0000003604062981 */ /* 0x000374000c1e1900 */
[----:B------:R-:W2:Y:S08]  /*1d960*/  @P1 LDC R10, c[0x0][0xbec] ;  /* 0x0002fb00ff0a1b82 */ /* 0x000eb00000000800 */
[----:B------:R-:W3:Y:S01]  /*1d970*/  @P1 LDC R11, c[0x0][0xbf0] ;  /* 0x0002fc00ff0b1b82 */ /* 0x000ee20000000800 */
[----:B-1----:R-:W-:Y:S05]  /*1d980*/  @P2 BRA `(.L_x_1928) ;  /* 0x0000000000102947 */ /* 0x002fea0003800000 */
[----:B------:R-:W-:Y:S05]  /*1d990*/  @!P0 BRA `(.L_x_1928) ;  /* 0x00000000000c8947 */ /* 0x000fea0003800000 */
[----:B------:R-:W4:Y:S04]  /*1d9a0*/  LDG.E R5, desc[UR54][R36.64] ;  /* 0x0000003624057981 */ /* 0x000f28000c1e1900 */
[----:B-----5:R-:W4:Y:S02]  /*1d9b0*/  LDG.E R6, desc[UR54][R36.64+0x4] ;  /* 0x0000043624067981 */ /* 0x020f24000c1e1900 */
[----:B----4-:R-:W-:-:S07]  /*1d9c0*/  IMAD.IADD R6, R6, 0x1, -R5 ;  /* 0x0000000106067824 */ /* 0x010fce00078e0a05 */
.L_x_1928:
[----:B------:R-:W-:Y:S01]  /*1d9d0*/  SHF.R.S32.HI R54, RZ, 0x1f, R208 ;  /* 0x0000001fff367819 */ /* 0x000fe200000114d0 */
[----:B--2---:R-:W-:Y:S01]  /*1d9e0*/  @P1 IMAD.HI.U32 R4, R13, R10, RZ ;  /* 0x0000000a0d041227 */ /* 0x004fe200078e00ff */
[----:B------:R-:W-:Y:S01]  /*1d9f0*/  ULDC.64 UR4, c[0x0][0xb90] ;  /* 0x0002e40000047ab9 */ /* 0x000fe20000000a00 */
[----:B-----5:R-:W-:Y:S02]  /*1da00*/  SHF.R.S32.HI R49, RZ, 0x1f, R48 ;  /* 0x0000001fff317819 */ /* 0x020fe40000011430 */
[----:B------:R-:W-:Y:S01]  /*1da10*/  IMAD R9, R54, UR4, RZ ;  /* 0x0000000436097c24 */ /* 0x000fe2000f8e02ff */
[----:B------:R-:W-:Y:S01]  /*1da20*/  SHF.R.S32.HI R8, RZ, 0x1f, R209 ;  /* 0x0000001fff087819 */ /* 0x000fe200000114d1 */
[----:B------:R-:W-:Y:S01]  /*1da30*/  IMAD.MOV.U32 R7, RZ, RZ, R13 ;  /* 0x000000ffff077224 */ /* 0x000fe200078e000d */
[----:B---3--:R-:W-:Y:S01]  /*1da40*/  @P1 SHF.R.U32.HI R7, RZ, R11, R4 ;  /* 0x0000000bff071219 */ /* 0x008fe20000011604 */
[----:B------:R-:W-:Y:S01]  /*1da50*/  IMAD.WIDE.U32 R4, R208, UR4, R48 ;  /* 0x00000004d0047c25 */ /* 0x000fe2000f8e0030 */
[----:B------:R-:W-:-:S02]  /*1da60*/  SEL R40, R8, RZ, !P0 ;  /* 0x000000ff08287207 */ /* 0x000fc40004000000 */
[----:B------:R-:W-:Y:S01]  /*1da70*/  SEL R57, R209, RZ, !P0 ;  /* 0x000000ffd1397207 */ /* 0x000fe20004000000 */
[----:B------:R-:W-:Y:S01]  /*1da80*/  IMAD R9, R208, UR5, R9 ;  /* 0x00000005d0097c24 */ /* 0x000fe2000f8e0209 */
[----:B------:R-:W-:Y:S01]  /*1da90*/  ULDC.64 UR4, c[0x0][0xb98] ;  /* 0x0002e60000047ab9 */ /* 0x000fe20000000a00 */
[----:B------:R-:W-:Y:S02]  /*1daa0*/  IMAD.MOV R10, RZ, RZ, -R7 ;  /* 0x000000ffff0a7224 */ /* 0x000fe400078e0a07 */
[----:B------:R-:W-:Y:S02]  /*1dab0*/  IMAD.IADD R5, R5, 0x1, R9 ;  /* 0x0000000105057824 */ /* 0x000fe400078e0209 */
[----:B------:R-:W-:Y:S02]  /*1dac0*/  IMAD.IADD R11, R16, 0x1, R222 ;  /* 0x00000001100b7824 */ /* 0x000fe400078e02de */
[----:B------:R-:W-:Y:S02]  /*1dad0*/  IMAD R9, R55, R10, R13 ;  /* 0x0000000a37097224 */ /* 0x000fe400078e020d */
        /* <DEDUP_REMOVED lines=26> */
[----:B------:R-:W-:Y:S01]  /*1dc80*/  IMAD.IADD R4, R219, 0x1, R193 ;  /* 0x00000001db047824 */ /* 0x000fe200078e02c1 */
        /* <DEDUP_REMOVED lines=17> */
[----:B------:R-:W-:Y:S01]  /*1dda0*/  LOP3.LUT R12, R12, R13, RZ, 0x3c, !PT ;  /* 0x0000000d0c0c7212 */ /* 0x000fe200078e3cff */
[--C-:B------:R-:W-:Y:S01]  /*1ddb0*/  IMAD.X R13, RZ, RZ, R21.reuse, P4 ;  /* 0x000000ffff0d7224 */ /* 0x100fe200020e0615 */
[----:B------:R-:W-:Y:S02]  /*1ddc0*/  LOP3.LUT R8, R8, R7, RZ, 0x3c, !PT ;  /* 0x0000000708087212 */ /* 0x000fe400078e3cff */
[C---:B------:R-:W-:Y:S01]  /*1ddd0*/  IADD3 R5, P3, R20.reuse, 0x7000, RZ ;  /* 0x0000700014057810 */ /* 0x040fe20007f7e0ff */
[----:B-1----:R1:W-:Y:S01]  /*1dde0*/  @!P2 ST.E desc[UR54][R50.64], R0 ;  /* 0x000000003200a985 */ /* 0x0023e2000c101936 */
[C---:B------:R-:W-:Y:S02]  /*1ddf0*/  IADD3 R33, P5, R20.reuse, 0x5000, RZ ;  /* 0x0000500014217810 */ /* 0x040fe40007fbe0ff */
[C---:B------:R-:W-:Y:S01]  /*1de00*/  IADD3 R37, P4, R20.reuse, 0x6000, RZ ;  /* 0x0000600014257810 */ /* 0x040fe20007f9e0ff */
[----:B------:R-:W-:Y:S01]  /*1de10*/  IMAD.X R45, RZ, RZ, R21, P3 ;  /* 0x000000ffff2d7224 */ /* 0x000fe200018e0615 */
[----:B------:R-:W-:-:S02]  /*1de20*/  LOP3.LUT R7, R20, 0x380, RZ, 0xc0, !PT ;  /* 0x0000038014077812 */ /* 0x000fc400078ec0ff */
[----:B------:R-:W-:Y:S01]  /*1de30*/  LOP3.LUT R4, R5, 0x380, RZ, 0xc0, !PT ;  /* 0x0000038005047812 */ /* 0x000fe200078ec0ff */
[----:B--2---:R2:W-:Y:S01]  /*1de40*/  @!P0 ST.E desc[UR54][R52.64], R3 ;  /* 0x0000000334008985 */ /* 0x0045e2000c101936 */
[----:B------:R-:W-:Y:S02]  /*1de50*/  LOP3.LUT R32, R33, 0x380, RZ, 0xc0, !PT ;  /* 0x0000038021207812 */ /* 0x000fe400078ec0ff */
[----:B------:R-:W-:Y:S01]  /*1de60*/  LOP3.LUT R36, R37, 0x380, RZ, 0xc0, !PT ;  /* 0x0000038025247812 */ /* 0x000fe200078ec0ff */
[----:B-1----:R-:W1:Y:S01]  /*1de70*/  @P1 LDC R51, c[0x0][0xbec] ;  /* 0x0002fb00ff331b82 */ /* 0x002e620000000800 */
[----:B------:R-:W-:Y:S01]  /*1de80*/  SHF.R.U64 R7, R7, 0x3, RZ ;  /* 0x0000000307077819 */ /* 0x000fe200000012ff */
[----:B------:R-:W5:Y:S01]  /*1de90*/  LD.E.128 R8, desc[UR54][R8.64] ;  /* 0x0000003608087980 */ /* 0x000f62000c101d00 */
[----:B------:R-:W-:Y:S02]  /*1dea0*/  SHF.R.U64 R4, R4, 0x3, RZ ;  /* 0x0000000304047819 */ /* 0x000fe400000012ff */
[----:B------:R-:W-:Y:S01]  /*1deb0*/  SHF.R.U64 R32, R32, 0x3, RZ ;  /* 0x0000000320207819 */ /* 0x000fe200000012ff */
[----:B------:R-:W5:Y:S01]  /*1dec0*/  LD.E.128 R12, desc[UR54][R12.64] ;  /* 0x000000360c0c7980 */ /* 0x000f62000c101d00 */
[----:B------:R-:W-:Y:S01]  /*1ded0*/  SHF.R.U64 R36, R36, 0x3, RZ ;  /* 0x0000000324247819 */ /* 0x000fe200000012ff */
[----:B--2---:R-:W-:Y:S01]  /*1dee0*/  IMAD R3, R49, UR4, RZ ;  /* 0x0000000431037c24 */ /* 0x004fe2000f8e02ff */
[----:B------:R-:W-:Y:S01]  /*1def0*/  LOP3.LUT R20, R7, R20, RZ, 0x3c, !PT ;  /* 0x0000001407147212 */ /* 0x000fe200078e3cff */
[----:B------:R-:W2:Y:S01]  /*1df00*/  @P1 LDC R49, c[0x0][0xbf0] ;  /* 0x0002fc00ff311b82 */ /* 0x000ea20000000800 */
        /* <DEDUP_REMOVED lines=12> */
[----:B------:R-:W-:Y:S02]  /*1dfd0*/  IMAD R48, R207, 0x20, R188 ;  /* 0x00000020cf307824 */ /* 0x000fe400078e02bc */
[----:B------:R-:W-:Y:S01]  /*1dfe0*/  IMAD.IADD R21, R21, 0x1, R3 ;  /* 0x0000000115157824 */ /* 0x000fe200078e0203 */
[----:B------:R-:W5:Y:S01]  /*1dff0*/  LD.E.128 R36, desc[UR54][R36.64] ;  /* 0x0000003624247980 */ /* 0x000f62000c101d00 */
[----:B------:R-:W-:Y:S02]  /*1e000*/  IMAD R3, R54, UR4, RZ ;  /* 0x0000000436037c24 */ /* 0x000fe4000f8e02ff */
[----:B------:R-:W-:Y:S01]  /*1e010*/  IMAD.IADD R48, R193, 0x1, R48 ;  /* 0x00000001c1307824 */ /* 0x000fe200078e0230 */
[----:B------:R-:W5:Y:S01]  /*1e020*/  LD.E.128 R44, desc[UR54][R44.64] ;  /* 0x000000362c2c7980 */ /* 0x000f62000c101d00 */
[C---:B------:R-:W-:Y:S02]  /*1e030*/  IMAD R3, R208.reuse, UR5, R3 ;  /* 0x00000005d0037c24 */ /* 0x040fe4000f8e0203 */
[----:B------:R-:W-:Y:S01]  /*1e040*/  IMAD.WIDE.U32 R20, R208, UR4, R20 ;  /* 0x00000004d0147c25 */ /* 0x000fe2000f8e0014 */
[----:B------:R-:W-:Y:S01]  /*1e050*/  ULDC.64 UR4, c[0x0][0xaf0] ;  /* 0x0002bc0000047ab9 */ /* 0x000fe20000000a00 */
[----:B------:R-:W-:Y:S01]  /*1e060*/  @!PT LDS RZ, [RZ] ;  /* 0x00000000fffff984 */ /* 0x000fe20000000800 */
[----:B------:R-:W-:Y:S01]  /*1e070*/  @!PT LDS RZ, [RZ] ;  /* 0x00000000fffff984 */ /* 0x000fe20000000800 */
[----:B------:R-:W-:Y:S01]  /*1e080*/  @!PT LDS RZ, [RZ] ;  /* 0x00000000fffff984 */ /* 0x000fe20000000800 */
[----:B------:R-:W-:Y:S01]  /*1e090*/  @!PT LDS RZ, [RZ] ;  /* 0x00000000fffff984 */ /* 0x000fe20000000800 */
[----:B------:R3:W-:Y:S06]  /*1e0a0*/  MEMBAR.ALL.CTA ;  /* 0x0000000000007992 */ /* 0x0007ec0000008000 */
[----:B---3--:R-:W3:Y:S01]  /*1e0b0*/  FENCE.VIEW.ASYNC.S ;  /* 0x00000000000073c6 */ /* 0x008ee20000000000 */
        /* <DEDUP_REMOVED lines=17> */
[----:B------:R-:W-:Y:S01]  /*1e1d0*/  IMAD.IADD R50, R188, 0x1, R193 ;  /* 0x00000001bc327824 */ /* 0x000fe200078e02c1 */
[----:B------:R-:W-:Y:S01]  /*1e1e0*/  IADD3 R21, R21, R51, RZ ;  /* 0x0000003315157210 */ /* 0x000fe20007ffe0ff */
[----:B------:R-:W-:Y:S02]  /*1e1f0*/  IMAD R40, R0, UR4, RZ ;  /* 0x0000000400287c24 */ /* 0x000fe4000f8e02ff */
[----:B------:R-:W-:Y:S02]  /*1e200*/  VIADD R0, R50, 0x20 ;  /* 0x0000002032007836 */ /* 0x000fe40000000000 */
[----:B------:R-:W-:-:S02]  /*1e210*/  IMAD R51, R49, UR5, R40 ;  /* 0x0000000531337c24 */ /* 0x000fc4000f8e0228 */
[----:B------:R-:W-:Y:S01]  /*1e220*/  IMAD.WIDE.U32 R20, R49, UR4, R20 ;  /* 0x0000000431147c25 */ /* 0x000fe2000f8e0014 */
[-C--:B------:R-:W-:Y:S01]  /*1e230*/  ISETP.GE.AND P2, PT, R50, R59.reuse, PT ;  /* 0x0000003b3200720c */ /* 0x080fe20003f46270 */
[----:B------:R-:W-:Y:S01]  /*1e240*/  ULDC.64 UR4, c[0x0][0xa80] ;  /* 0x0002a00000047ab9 */ /* 0x000fe20000000a00 */
[-C--:B------:R-:W-:Y:S01]  /*1e250*/  ISETP.GE.AND P0, PT, R0, R59.reuse, PT ;  /* 0x0000003b0000720c */ /* 0x080fe20003f06270 */
[----:B------:R-:W-:Y:S01]  /*1e260*/  VIADD R3, R50, 0x40 ;  /* 0x0000004032037836 */ /* 0x000fe20000000000 */
[----:B------:R-:W-:Y:S01]  /*1e270*/  LEA R40, P3, R20, UR4, 0x1 ;  /* 0x0000000414287c11 */ /* 0x000fe2000f8608ff */
[----:B------:R-:W-:Y:S02]  /*1e280*/  IMAD.IADD R21, R21, 0x1, R51 ;  /* 0x0000000115157824 */ /* 0x000fe400078e0233 */
[----:B------:R-:W-:Y:S01]  /*1e290*/  VIADD R0, R18, 0x28820 ;  /* 0x0002882012007836 */ /* 0x000fe20000000000 */
[----:B------:R-:W-:Y:S02]  /*1e2a0*/  ISETP.GE.AND P1, PT, R3, R59, PT ;  /* 0x0000003b0300720c */ /* 0x000fe40003f26270 */
[----:B------:R-:W-:-:S02]  /*1e2b0*/  LEA.HI.X R3, R20, UR5, R21, 0x1, P3 ;  /* 0x0000000514037c11 */ /* 0x000fc400098f0c15 */
        /* <DEDUP_REMOVED lines=15> */
.L_x_1930:
[----:B------:R-:W-:Y:S05]  /*1e3b0*/  BSYNC B1 ;  /* 0x0000000000017941 */ /* 0x000fea0003800000 */
.L_x_1929:
        /* <DEDUP_REMOVED lines=13> */
.L_x_1932:
[----:B------:R-:W-:Y:S05]  /*1e490*/  BSYNC B1 ;  /* 0x0000000000017941 */ /* 0x000fea0003800000 */
.L_x_1931:
        /* <DEDUP_REMOVED lines=13> */
.L_x_1934:
[----:B------:R-:W-:Y:S05]  /*1e570*/  BSYNC B1 ;  /* 0x0000000000017941 */ /* 0x000fea0003800000 */
.L_x_1933:
        /* <DEDUP_REMOVED lines=16> */
.L_x_1927:
[----:B------:R-:W-:Y:S01]  /*1e680*/  ULDC.64 UR4, c[0x0][0xc00] ;  /* 0x0003000000047ab9 */ /* 0x000fe20000000a00 */
[----:B------:R-:W4:Y:S01]  /*1e690*/  LDC.64 R4, c[0x0][0xc00] ;  /* 0x00030000ff047b82 */ /* 0x000f220000000a00 */
[----:B------:R-:W-:Y:S01]  /*1e6a0*/  ISETP.NE.U32.AND P0, PT, RZ, UR4, PT ;  /* 0x00000004ff007c0c */ /* 0x000fe2000bf05070 */
[----:B------:R-:W-:-:S03]  /*1e6b0*/  IMAD.MOV.U32 R0, RZ, RZ, RZ ;  /* 0x000000ffff007224 */ /* 0x000fc600078e00ff */
[----:B------:R-:W-:Y:S01]  /*1e6c0*/  ISETP.NE.AND.EX P0, PT, RZ, UR5, PT, P0 ;  /* 0x00000005ff007c0c */ /* 0x000fe2000bf05300 */
[----:B------:R-:W-:Y:S02]  /*1e6d0*/  ULDC.64 UR4, c[0x0][0xc08] ;  /* 0x0003020000047ab9 */ /* 0x000fe40000000a00 */
[----:B------:R-:W-:Y:S01]  /*1e6e0*/  ISETP.NE.U32.AND P1, PT, RZ, UR4, PT ;  /* 0x00000004ff007c0c */ /* 0x000fe2000bf25070 */
[----:B------:R-:W1:Y:S03]  /*1e6f0*/  LDC R25, c[0x0][0xbe8] ;  /* 0x0002fa00ff197b82 */ /* 0x000e660000000800 */
[----:B------:R-:W-:Y:S01]  /*1e700*/  ISETP.NE.AND.EX P1, PT, RZ, UR5, PT, P1 ;  /* 0x00000005ff007c0c */ /* 0x000fe2000bf25310 */
[----:B----4-:R-:W-:-:S12]  /*1e710*/  IMAD.WIDE R4, R209, 0x4, R4 ;  /* 0x00000004d1047825 */ /* 0x010fd800078e0204 */
[----:B------:R-:W4:Y:S01]  /*1e720*/  @P1 LDC.64 R6, c[0x0][0xc08] ;  /* 0x00030200ff061b82 */ /* 0x000f220000000a00 */
[----:B------:R-:W-:Y:S02]  /*1e730*/  ULDC UR4, c[0x0][0xa88] ;  /* 0x0002a20000047ab9 */ /* 0x000fe40000000800 */
[----:B------:R-:W-:Y:S01]  /*1e740*/  IMAD.U32 R8, RZ, RZ, UR4 ;  /* 0x00000004ff087e24 */ /* 0x000fe2000f8e00ff */
[----:B------:R0:W5:Y:S01]  /*1e750*/  @P0 LDG.E R0, desc[UR54][R4.64] ;  /* 0x0000003604000981 */ /* 0x000162000c1e1900 */
[----:B----4-:R-:W-:-:S05]  /*1e760*/  @P1 IMAD.WIDE R6, R209, 0x4, R6 ;  /* 0x00000004d1061825 */ /* 0x010fca00078e0206 */
[----:B------:R0:W5:Y:S01]  /*1e770*/  @P1 LDG.E R8, desc[UR54][R6.64] ;  /* 0x0000003606081981 */ /* 0x000162000c1e1900 */
[----:B-1----:R-:W-:Y:S02]  /*1e780*/  ISETP.NE.AND P2, PT, R25, 0x1, PT ;  /* 0x000000011900780c */ /* 0x002fe40003f45270 */
[----:B------:R-:W-:Y:S02]  /*1e790*/  ISETP.GE.AND P3, PT, R226, 0x80, PT ;  /* 0x00000080e200780c */ /* 0x000fe40003f66270 */
[----:B------:R-:W-:-:S09]  /*1e7a0*/  SHF.R.S32.HI R9, RZ, 0x1f, R209 ;  /* 0x0000001fff097819 */ /* 0x000fd200000114d1 */
[----:B------:R-:W1:Y:S08]  /*1e7b0*/  @P2 LDC R20, c[0x0][0xbec] ;  /* 0x0002fb00ff142b82 */ /* 0x000e700000000800 */
[----:B------:R-:W4:Y:S01]  /*1e7c0*/  @P2 LDC R27, c[0x0][0xbf0] ;  /* 0x0002fc00ff1b2b82 */ /* 0x000f220000000800 */
[----:B0-----:R-:W-:Y:S05]  /*1e7d0*/  @P1 BRA `(.L_x_1936) ;  /* 0x0000000000101947 */ /* 0x001fea0003800000 */
[----:B------:R-:W-:Y:S05]  /*1e7e0*/  @!P0 BRA `(.L_x_1936) ;  /* 0x00000000000c8947 */ /* 0x000fea0003800000 */
[----:B------:R-:W2:Y:S04]  /*1e7f0*/  LDG.E R3, desc[UR54][R4.64] ;  /* 0x0000003604037981 */ /* 0x000ea8000c1e1900 */
[----:B-----5:R-:W2:Y:S02]  /*1e800*/  LDG.E R8, desc[UR54][R4.64+0x4] ;  /* 0x0000043604087981 */ /* 0x020ea4000c1e1900 */
[----:B--2---:R-:W-:-:S07]  /*1e810*/  IMAD.IADD R8, R8, 0x1, -R3 ;  /* 0x0000000108087824 */ /* 0x004fce00078e0a03 */
.L_x_1936:
[----:B------:R-:W-:Y:S01]  /*1e820*/  BSSY B1, `(.L_x_1937) ;  /* 0x000002d000017945 */ /* 0x000fe20003800000 */
[----:B------:R-:W-:Y:S02]  /*1e830*/  SHF.R.S32.HI R12, RZ, 0x1f, R208 ;  /* 0x0000001fff0c7819 */ /* 0x000fe400000114d0 */
[----:B--2---:R-:W-:Y:S02]  /*1e840*/  SEL R13, R209, RZ, !P0 ;  /* 0x000000ffd10d7207 */ /* 0x004fe40004000000 */
[----:B------:R-:W-:Y:S02]  /*1e850*/  SEL R14, R9, RZ, !P0 ;  /* 0x000000ff090e7207 */ /* 0x000fe40004000000 */
[----:B-----5:R-:W-:Y:S01]  /*1e860*/  SHF.R.S32.HI R11, RZ, 0x1f, R0 ;  /* 0x0000001fff0b7819 */ /* 0x020fe20000011400 */
[----:B------:R-:W-:Y:S06]  /*1e870*/  @P3 BRA `(.L_x_1938) ;  /* 0x00000000009c3947 */ /* 0x000fec0003800000 */
[----:B------:R-:W0:Y:S01]  /*1e880*/  S2R R10, SR_TID.X ;  /* 0x00000000000a7919 */ /* 0x000e220000002100 */
[----:B------:R-:W2:Y:S02]  /*1e890*/  LDC R9, c[0x0][0xbe8] ;  /* 0x0002fa00ff097b82 */ /* 0x000ea40000000800 */
[----:B--2---:R-:W-:Y:S01]  /*1e8a0*/  IMAD R3, R8, R9, RZ ;  /* 0x0000000908037224 */ /* 0x004fe200078e02ff */
[----:B0-----:R-:W-:-:S04]  /*1e8b0*/  IADD3 R10, R193, -0x80, R10 ;  /* 0xffffff80c10a7810 */ /* 0x001fc80007ffe00a */
        /* <DEDUP_REMOVED lines=9> */
[----:B------:R-:W0:Y:S01]  /*1e950*/  @P0 LDC R15, c[0x0][0xbec] ;  /* 0x0002fb00ff0f0b82 */ /* 0x000e220000000800 */
[----:B------:R-:W-:Y:S01]  /*1e960*/  IMAD R7, R208, UR5, R7 ;  /* 0x00000005d0077c24 */ /* 0x000fe2000f8e0207 */
[----:B------:R-:W-:-:S03]  /*1e970*/  ULDC.64 UR4, c[0x0][0xb98] ;  /* 0x0002e60000047ab9 */ /* 0x000fc60000000a00 */
[----:B------:R-:W-:-:S03]  /*1e980*/  IMAD.IADD R5, R5, 0x1, R7 ;  /* 0x0000000105057824 */ /* 0x000fc600078e0207 */
[----:B------:R-:W2:Y:S01]  /*1e990*/  @P0 LDC R21, c[0x0][0xbf0] ;  /* 0x0002fc00ff150b82 */ /* 0x000ea20000000800 */
[----:B------:R-:W-:-:S04]  /*1e9a0*/  IMAD.WIDE.U32 R4, R13, UR4, R4 ;  /* 0x000000040d047c25 */ /* 0x000fc8000f8e0004 */
[----:B0-----:R-:W-:-:S05]  /*1e9b0*/  @P0 IMAD.HI.U32 R6, R10, R15, RZ ;  /* 0x0000000f0a060227 */ /* 0x001fca00078e00ff */
[----:B--2---:R-:W-:Y:S01]  /*1e9c0*/  @P0 SHF.R.U32.HI R3, RZ, R21, R6 ;  /* 0x00000015ff030219 */ /* 0x004fe20000011606 */
[----:B------:R-:W-:-:S03]  /*1e9d0*/  IMAD R6, R14, UR4, RZ ;  /* 0x000000040e067c24 */ /* 0x000fc6000f8e02ff */
[----:B------:R-:W-:Y:S01]  /*1e9e0*/  IADD3 R4, P0, R3, R4, RZ ;  /* 0x0000000403047210 */ /* 0x000fe20007f1e0ff */
[--C-:B------:R-:W-:Y:S02]  /*1e9f0*/  IMAD.MOV R7, RZ, RZ, -R3.reuse ;  /* 0x000000ffff077224 */ /* 0x100fe400078e0a03 */
        /* <DEDUP_REMOVED lines=10> */
[----:B------:R-:W-:Y:S01]  /*1eaa0*/  LEA R6, P0, R4, UR4, 0x2 ;  /* 0x0000000404067c11 */ /* 0x000fe2000f8010ff */
[----:B------:R-:W-:-:S05]  /*1eab0*/  IMAD.IADD R3, R5, 0x1, R3 ;  /* 0x0000000105037824 */ /* 0x000fca00078e0203 */
[----:B------:R-:W-:Y:S01]  /*1eac0*/  LEA.HI.X R7, R4, UR5, R3, 0x2, P0 ;  /* 0x0000000504077c11 */ /* 0x000fe200080f1403 */
[----:B------:R-:W-:-:S05]  /*1ead0*/  IMAD.MOV.U32 R3, RZ, RZ, -0x800000 ;  /* 0xff800000ff037424 */ /* 0x000fca00078e00ff */
[----:B------:R0:W-:Y:S02]  /*1eae0*/  STG.E desc[UR54][R6.64], R3 ;  /* 0x0000000306007986 */ /* 0x0001e4000c101936 */
.L_x_1938:
[----:B------:R-:W-:Y:S05]  /*1eaf0*/  BSYNC B1 ;  /* 0x0000000000017941 */ /* 0x000fea0003800000 */
.L_x_1937:
[----:B------:R-:W-:Y:S02]  /*1eb00*/  ULDC.64 UR4, c[0x0][0xaa0] ;  /* 0x0002a80000047ab9 */ /* 0x000fe40000000a00 */
[----:B0-----:R-:W-:Y:S02]  /*1eb10*/  IMAD R3, R11, UR4, RZ ;  /* 0x000000040b037c24 */ /* 0x001fe4000f8e02ff */
[----:B------:R-:W-:-:S04]  /*1eb20*/  IMAD.WIDE.U32 R4, R0, UR4, RZ ;  /* 0x0000000400047c25 */ /* 0x000fc8000f8e00ff */
[----:B------:R-:W-:Y:S01]  /*1eb30*/  IMAD R3, R0, UR5, R3 ;  /* 0x0000000500037c24 */ /* 0x000fe2000f8e0203 */
[----:B------:R-:W-:Y:S01]  /*1eb40*/  ULDC.64 UR4, c[0x0][0xae8] ;  /* 0x0002ba0000047ab9 */ /* 0x000fe20000000a00 */
[----:B------:R-:W-:Y:S02]  /*1eb50*/  IMAD R0, R207, 0x20, R188 ;  /* 0x00000020cf007824 */ /* 0x000fe400078e02bc */
[----:B------:R-:W-:Y:S02]  /*1eb60*/  IMAD.IADD R5, R5, 0x1, R3 ;  /* 0x0000000105057824 */ /* 0x000fe400078e0203 */
[----:B------:R-:W-:Y:S02]  /*1eb70*/  IMAD.IADD R9, R193, 0x1, R0 ;  /* 0x00000001c1097824 */ /* 0x000fe400078e0200 */
[----:B------:R-:W-:Y:S02]  /*1eb80*/  IMAD R7, R12, UR4, RZ ;  /* 0x000000040c077c24 */ /* 0x000fe4000f8e02ff */
[----:B-1----:R-:W-:-:S04]  /*1eb90*/  @P2 IMAD.HI.U32 R0, R9, R20, RZ ;  /* 0x0000001409002227 */ /* 0x002fc800078e00ff */
[C---:B------:R-:W-:Y:S02]  /*1eba0*/  IMAD R7, R208.reuse, UR5, R7 ;  /* 0x00000005d0077c24 */ /* 0x040fe4000f8e0207 */
[----:B------:R-:W-:Y:S01]  /*1ebb0*/  IMAD.WIDE.U32 R4, R208, UR4, R4 ;  /* 0x00000004d0047c25 */ /* 0x000fe2000f8e0004 */
[----:B------:R-:W-:-:S03]  /*1ebc0*/  ULDC.64 UR4, c[0x0][0xaf0] ;  /* 0x0002bc0000047ab9 */ /* 0x000fc60000000a00 */
[----:B------:R-:W-:Y:S01]  /*1ebd0*/  IMAD.MOV.U32 R3, RZ, RZ, R9 ;  /* 0x000000ffff037224 */ /* 0x000fe200078e0009 */
[----:B----4-:R-:W-:Y:S01]  /*1ebe0*/  @P2 SHF.R.U32.HI R3, RZ, R27, R0 ;  /* 0x0000001bff032219 */ /* 0x010fe20000011600 */
[----:B------:R-:W-:Y:S02]  /*1ebf0*/  IMAD R6, R14, UR4, RZ ;  /* 0x000000040e067c24 */ /* 0x000fe4000f8e02ff */
[----:B------:R-:W-:Y:S01]  /*1ec00*/  IMAD.IADD R5, R5, 0x1, R7 ;  /* 0x0000000105057824 */ /* 0x000fe200078e0207 */
[----:B------:R-:W-:Y:S01]  /*1ec10*/  SHF.R.S32.HI R0, RZ, 0x1f, R3 ;  /* 0x0000001fff007819 */ /* 0x000fe20000011403 */
[C---:B------:R-:W-:Y:S02]  /*1ec20*/  IMAD R7, R13.reuse, UR5, R6 ;  /* 0x000000050d077c24 */ /* 0x040fe4000f8e0206 */
[----:B------:R-:W-:Y:S01]  /*1ec30*/  IMAD.WIDE.U32 R4, R13, UR4, R4 ;  /* 0x000000040d047c25 */ /* 0x000fe2000f8e0004 */
[----:B------:R-:W-:-:S03]  /*1ec40*/  ULDC.64 UR4, c[0x0][0xae0] ;  /* 0x0002b80000047ab9 */ /* 0x000fc60000000a00 */
[----:B------:R-:W-:Y:S02]  /*1ec50*/  IMAD.MOV R6, RZ, RZ, -R3 ;  /* 0x000000ffff067224 */ /* 0x000fe400078e0a03 */
[----:B------:R-:W-:Y:S02]  /*1ec60*/  IMAD.IADD R5, R5, 0x1, R7 ;  /* 0x0000000105057824 */ /* 0x000fe400078e0207 */
        /* <DEDUP_REMOVED lines=11> */
[----:B------:R-:W-:Y:S01]  /*1ed20*/  IMAD.IADD R193, R188, 0x1, R193 ;  /* 0x00000001bcc17824 */ /* 0x000fe200078e02c1 */
[----:B------:R-:W-:Y:S01]  /*1ed30*/  LEA R0, P0, R4, UR4, 0x1 ;  /* 0x0000000404007c11 */ /* 0x000fe2000f8008ff */
[----:B------:R-:W-:Y:S01]  /*1ed40*/  IMAD.IADD R3, R5, 0x1, R3 ;  /* 0x0000000105037824 */ /* 0x000fe200078e0203 */
[----:B------:R-:W-:-:S04]  /*1ed50*/  UMOV UR4, 0xffffffff ;  /* 0xffffffff00047882 */ /* 0x000fc80000000000 */
[----:B------:R-:W-:Y:S01]  /*1ed60*/  LEA.HI.X R4, R4, UR5, R3, 0x1, P0 ;  /* 0x0000000504047c11 */ /* 0x000fe200080f0c03 */
[----:B------:R-:W-:Y:S06]  /*1ed70*/  BRA.DIV UR4, `(.L_x_1939) ;  /* 0x0000009e04507947 */ /* 0x000fec000b800000 */
[----:B------:R0:W1:Y:S04]  /*1ed80*/  SHFL.IDX PT, R3, R4, RZ, 0x181f ;  /* 0x00181fff04037589 */ /* 0x00006800000e0000 */
[----:B------:R0:W2:Y:S02]  /*1ed90*/  SHFL.IDX PT, R14, R0, RZ, 0x181f ;  /* 0x00181fff000e7589 */ /* 0x0000a400000e0000 */
.L_x_2189:
[----:B------:R-:W-:Y:S01]  /*1eda0*/  IMAD R8, R8, R25, RZ ;  /* 0x0000001908087224 */ /* 0x000fe200078e02ff */
[----:B------:R-:W-:Y:S04]  /*1edb0*/  BSSY B1, `(.L_x_1940) ;  /* 0x000000c000017945 */ /* 0x000fe80003800000 */
[----:B------:R-:W-:-:S13]  /*1edc0*/  ISETP.GE.AND P0, PT, R193, R8, PT ;  /* 0x00000008c100720c */ /* 0x000fda0003f06270 */
[----:B------:R-:W-:Y:S05]  /*1edd0*/  @P0 BRA `(.L_x_1941) ;  /* 0x0000000000240947 */ /* 0x000fea0003800000 */
[----:B------:R-:W-:Y:S02]  /*1ede0*/  ULDC UR4, c[0x0][0xac8] ;  /* 0x0002b20000047ab9 */ /* 0x000fe40000000800 */
[----:B------:R-:W-:Y:S02]  /*1edf0*/  ISETP.GE.AND P2, PT, R16, UR4, PT ;  /* 0x0000000410007c0c */ /* 0x000fe4000bf46270 */
[----:B------:R-:W-:-:S11]  /*1ee00*/  ISETP.GE.AND P3, PT, R2, UR4, PT ;  /* 0x0000000402007c0c */ /* 0x000fd6000bf66270 */
[-C--:B--2---:R-:W-:Y:S02]  /*1ee10*/  @!P2 LEA R6, P0, R16, R14.reuse, 0x1 ;  /* 0x0000000e1006a211 */ /* 0x084fe400078008ff */
[----:B------:R-:W-:Y:S02]  /*1ee20*/  @!P3 LEA R14, P1, R2, R14, 0x1 ;  /* 0x0000000e020eb211 */ /* 0x000fe400078208ff */
[-C--:B-1----:R-:W-:Y:S02]  /*1ee30*/  @!P2 LEA.HI.X R7, R16, R3.reuse, R17, 0x1, P0 ;  /* 0x000000031007a211 */ /* 0x082fe400000f0c11 */
[----:B------:R-:W-:-:S03]  /*1ee40*/  @!P3 LEA.HI.X R15, R2, R3, R185, 0x1, P1 ;  /* 0x00000003020fb211 */ /* 0x000fc600008f0cb9 */
[----:B------:R4:W-:Y:S04]  /*1ee50*/  @!P2 ST.E.128 desc[UR54][R6.64], RZ ;  /* 0x000000ff0600a985 */ /* 0x0009e8000c101d36 */
[----:B------:R4:W-:Y:S02]  /*1ee60*/  @!P3 ST.E.128 desc[UR54][R14.64], RZ ;  /* 0x000000ff0e00b985 */ /* 0x0009e4000c101d36 */
.L_x_1941:
[----:B------:R-:W-:Y:S05]  /*1ee70*/  BSYNC B1 ;  /* 0x0000000000017941 */ /* 0x000fea0003800000 */
.L_x_1940:
[----:B------:R-:W-:-:S03]  /*1ee80*/  UMOV UR4, 0xffffffff ;  /* 0xffffffff00047882 */ /* 0x000fc60000000000 */
[----:B------:R-:W-:Y:S05]  /*1ee90*/  BRA.DIV UR4, `(.L_x_1942) ;  /* 0x0000009e043c7947 */ /* 0x000fea000b800000 */
[----:B-1----:R1:W0:Y:S04]  /*1eea0*/  SHFL.IDX PT, R3, R4, 0x1, 0x181f ;  /* 0x00381f0004037f89 */ /* 0x00222800000e0000 */
[----:B--2-4-:R1:W2:Y:S02]  /*1eeb0*/  SHFL.IDX PT, R14, R0, 0x1, 0x181f ;  /* 0x00381f00000e7f89 */ /* 0x0142a400000e0000 */
.L_x_2193:
[----:B------:R-:W-:Y:S01]  /*1eec0*/  VIADD R5, R193, 0x20 ;  /* 0x00000020c1057836 */ /* 0x000fe20000000000 */
        /* <DEDUP_REMOVED lines=12> */
.L_x_1944:
[----:B------:R-:W-:Y:S05]  /*1ef90*/  BSYNC B1 ;  /* 0x0000000000017941 */ /* 0x000fea0003800000 */
.L_x_1943:
[----:B------:R-:W-:-:S03]  /*1efa0*/  UMOV UR4, 0xffffffff ;  /* 0xffffffff00047882 */ /* 0x000fc60000000000 */
[----:B------:R-:W-:Y:S05]  /*1efb0*/  BRA.DIV UR4, `(.L_x_1945) ;  /* 0x0000009e043c7947 */ /* 0x000fea000b800000 */
[----:B0-----:R0:W0:Y:S04]  /*1efc0*/  SHFL.IDX PT, R3, R4, 0x2, 0x181f ;  /* 0x00581f0004037f89 */ /* 0x00102800000e0000 */
[----:B--2-4-:R2:W4:Y:S02]  /*1efd0*/  SHFL.IDX PT, R14, R0, 0x2, 0x181f ;  /* 0x00581f00000e7f89 */ /* 0x01452400000e0000 */
.L_x_2197:
        /* <DEDUP_REMOVED lines=13> */
.L_x_1947:
[----:B------:R-:W-:Y:S05]  /*1f0b0*/  BSYNC B1 ;  /* 0x0000000000017941 */ /* 0x000fea0003800000 */
.L_x_1946:
[----:B------:R-:W-:-:S03]  /*1f0c0*/  UMOV UR4, 0xffffffff ;  /* 0xffffffff00047882 */ /* 0x000fc60000000000 */
[----:B------:R-:W-:Y:S05]  /*1f0d0*/  BRA.DIV UR4, `(.L_x_1948) ;  /* 0x0000009e043c7947 */ /* 0x000fea000b800000 */
[----:B0-----:R0:W0:Y:S04]  /*1f0e0*/  SHFL.IDX PT, R3, R4, 0x3, 0x181f ;  /* 0x00781f0004037f89 */ /* 0x00102800000e0000 */
[----:B----4-:R4:W0:Y:S02]  /*1f0f0*/  SHFL.IDX PT, R14, R0, 0x3, 0x181f ;  /* 0x00781f00000e7f89 */ /* 0x01082400000e0000 */
.L_x_2201:
[----:B-12-4-:R-:W-:-:S05]  /*1f100*/  VIADD R0, R193, 0x60 ;  /* 0x00000060c1007836 */ /* 0x016fca0000000000 */
        /* <DEDUP_REMOVED lines=11> */
.L_x_1935:
[----:B------:R-:W-:Y:S05]  /*1f1c0*/  BSYNC B0 ;  /* 0x0000000000007941 */ /* 0x000fea0003800000 */
.L_x_1926:
[----:B------:R-:W-:Y:S02]  /*1f1d0*/  ULDC UR4, c[0x0][0xc3c] ;  /* 0x00030f0000047ab9 */ /* 0x000fe40000000800 */
[----:B---3--:R-:W-:-:S13]  /*1f1e0*/  ISETP.GE.AND P0, PT, R43, UR4, PT ;  /* 0x000000042b007c0c */ /* 0x008fda000bf06270 */
[----:B------:R-:W-:Y:S05]  /*1f1f0*/  @!P0 BRA `(.L_x_1949) ;  /* 0xfffffe1c00c88947 */ /* 0x000fea000383ffff */
[----:B------:R-:W-:Y:S05]  /*1f200*/  BRA `(.L_x_1667) ;  /* 0x0000007000c47947 */ /* 0x000fea0003800000 */
.L_x_1665:
[----:B------:R-:W-:-:S08]  /*1f210*/  NOP ;  /* 0x0000000000007918 */ /* 0x000fd00000000000 */
[----:B------:R-:W0:-:S00]  /*1f220*/  USETMAXREG.DEALLOC.CTAPOOL 0x28 ;  /* 0x00000028000079c8 */ /* 0x000e0000080e0500 */
        /* <DEDUP_REMOVED lines=11> */
[----:B------:R-:W1:Y:S01]  /*1f2e0*/  LDS.128 R16, [UR4+0x288d0] ;  /* 0x0288d004ff107984 */ /* 0x000e620008000c00 */
[----:B------:R-:W-:Y:S06]  /*1f2f0*/  BAR.ARV 0x4, 0x180 ;  /* 0x0106000000007b1d */ /* 0x000fec0000002000 */
[----:B------:R-:W-:Y:S05]  /*1f300*/  BRA `(.L_x_1951) ;  /* 0x0000000800887947 */ /* 0x000fea0003800000 */
.L_x_1950:
        /* <DEDUP_REMOVED lines=41> */
.L_x_1956:
[----:B------:R-:W-:Y:S01]  /*1f5a0*/  UIADD3 UR4, UR4, 0x1f, URZ ;  /* 0x0000001f04047890 */ /* 0x000fe2000fffe03f */
[----:B------:R-:W-:-:S05]  /*1f5b0*/  IMAD.U32 R19, RZ, RZ, UR7 ;  /* 0x00000007ff137e24 */ /* 0x000fca000f8e00ff */
        /* <DEDUP_REMOVED lines=10> */
.L_x_1955:
[----:B------:R-:W-:Y:S05]  /*1f660*/  BSYNC B0 ;  /* 0x0000000000007941 */ /* 0x000fea0003800000 */
.L_x_1954:
[----:B0----5:R-:W0:Y:S02]  /*1f670*/  SHFL.UP PT, R2, R4, 0x1, RZ ;  /* 0x0420000004027989 */ /* 0x021e2400000e00ff */
        /* <DEDUP_REMOVED lines=19> */
.L_x_1952:
        /* <DEDUP_REMOVED lines=20> */
.L_x_1957:
[----:B---3--:R-:W-:Y:S01]  /*1f8f0*/  IMAD R16, R16, UR5, R13 ;  /* 0x0000000510107c24 */ /* 0x008fe2000f8e020d */
[----:B------:R-:W-:Y:S01]  /*1f900*/  IABS R2, R6 ;  /* 0x0000000600027213 */ /* 0x000fe20000000000 */
[----:B01----:R-:W-:-:S03]  /*1f910*/  IMAD.MOV R11, RZ, RZ, -R3 ;  /* 0x000000ffff0b7224 */ /* 0x003fc600078e0a03 */
[----:B--2---:R-:W-:Y:S01]  /*1f920*/  IADD3 R9, -R16, UR6, RZ ;  /* 0x0000000610097c10 */ /* 0x004fe2000fffe1ff */
        /* <DEDUP_REMOVED lines=24> */
[----:B------:R-:W-:Y:S02]  /*1fab0*/  VIADDMNMX R15, R8, UR5, R7, PT ;  /* 0x00000005080f7c46 */ /* 0x000fe4000b800107 */
[----:B------:R-:W-:-:S02]  /*1fac0*/  IABS R11, R6 ;  /* 0x00000006000b7213 */ /* 0x000fc40000000000 */
[----:B------:R-:W-:Y:S01]  /*1fad0*/  IABS R8, R15 ;  /* 0x0000000f00087213 */ /* 0x000fe20000000000 */
[----:B------:R-:W-:-:S03]  /*1fae0*/  IMAD.MOV R18, RZ, RZ, -R15 ;  /* 0x000000ffff127224 */ /* 0x000fc600078e0a0f */
[----:B------:R-:W0:Y:S08]  /*1faf0*/  I2F.RP R7, R8 ;  /* 0x0000000800077306 */ /* 0x000e300000209400 */
[----:B0-----:R-:W0:Y:S02]  /*1fb00*/  MUFU.RCP R7, R7 ;  /* 0x0000000700077308 */ /* 0x001e240000001000 */
[----:B0-----:R-:W-:-:S06]  /*1fb10*/  VIADD R3, R7, 0xffffffe ;  /* 0x0ffffffe07037836 */ /* 0x001fcc0000000000 */
[----:B------:R-:W0:Y:S02]  /*1fb20*/  F2I.FTZ.U32.TRUNC.NTZ R3, R3 ;  /* 0x0000000300037305 */ /* 0x000e24000021f000 */
[----:B0-----:R-:W-:-:S04]  /*1fb30*/  IMAD.MOV R10, RZ, RZ, -R3 ;  /* 0x000000ffff0a7224 */ /* 0x001fc800078e0a03 */
[----:B------:R-:W-:Y:S01]  /*1fb40*/  IMAD.MOV.U32 R9, RZ, RZ, R10 ;  /* 0x000000ffff097224 */ /* 0x000fe200078e000a */
[----:B------:R-:W-:-:S03]  /*1fb50*/  IABS R10, R15 ;  /* 0x0000000f000a7213 */ /* 0x000fc60000000000 */
        /* <DEDUP_REMOVED lines=20> */
.L_x_1953:
[----:B------:R-:W-:Y:S02]  /*1fca0*/  IMAD.MOV.U32 R17, RZ, RZ, RZ ;  /* 0x000000ffff117224 */ /* 0x000fe400078e00ff */
[----:B------:R-:W-:Y:S02]  /*1fcb0*/  IMAD.U32 R16, RZ, RZ, UR6 ;  /* 0x00000006ff107e24 */ /* 0x000fe4000f8e00ff */
[----:B------:R-:W-:-:S07]  /*1fcc0*/  IMAD.MOV.U32 R18, RZ, RZ, RZ ;  /* 0x000000ffff127224 */ /* 0x000fce00078e00ff */
.L_x_1958:
[----:B------:R-:W-:-:S13]  /*1fcd0*/  ISETP.NE.AND P0, PT, R5, RZ, PT ;  /* 0x000000ff0500720c */ /* 0x000fda0003f05270 */
[----:B------:R-:W0:Y:S01]  /*1fce0*/  @!P0 S2R R3, SR_CgaCtaId ;  /* 0x0000000000038919 */ /* 0x000e220000008800 */
[----:B------:R-:W-:-:S04]  /*1fcf0*/  @!P0 MOV R2, 0x400 ;  /* 0x0000040000028802 */ /* 0x000fc80000000f00 */
[----:B0-----:R-:W-:-:S05]  /*1fd00*/  @!P0 LEA R2, R3, R2, 0x18 ;  /* 0x0000000203028211 */ /* 0x001fca00078ec0ff */
[----:B------:R0:W-:Y:S01]  /*1fd10*/  @!P0 STS.128 [R2+0x288d0], R16 ;  /* 0x0288d01002008388 */ /* 0x0001e20000000c00 */
[----:B------:R-:W-:Y:S06]  /*1fd20*/  BAR.ARV 0x5, 0x180 ;  /* 0x0146000000007b1d */ /* 0x000fec0000002000 */
.L_x_1951:
[----:B------:R2:W-:Y:S01]  /*1fd30*/  STL [R1+0x20], RZ ;  /* 0x000020ff01007387 */ /* 0x0005e20000100800 */
[----:B------:R-:W-:Y:S01]  /*1fd40*/  ULDC UR4, c[0x0][0xc3c] ;  /* 0x00030f0000047ab9 */ /* 0x000fe20000000800 */
[----:B------:R-:W-:Y:S01]  /*1fd50*/  IMAD.MOV.U32 R28, RZ, RZ, 0x1 ;  /* 0x00000001ff1c7424 */ /* 0x000fe200078e00ff */
[----:B-1----:R-:W-:Y:S01]  /*1fd60*/  ISETP.GE.AND P0, PT, R19, UR4, PT ;  /* 0x0000000413007c0c */ /* 0x002fe2000bf06270 */
[----:B------:R-:W-:-:S12]  /*1fd70*/  IMAD.MOV.U32 R24, RZ, RZ, RZ ;  /* 0x000000ffff187224 */ /* 0x000fd800078e00ff */
[----:B--2---:R-:W-:Y:S05]  /*1fd80*/  @P0 BRA `(.L_x_1959) ;  /* 0x0000006400080947 */ /* 0x004fea0003800000 */
[----:B------:R-:W1:Y:S01]  /*1fd90*/  S2UR UR5, SR_CgaCtaId ;  /* 0x00000000000579c3 */ /* 0x000e620000008800 */
[C---:B------:R-:W-:Y:S01]  /*1fda0*/  IMAD.SHL.U32 R31, R0.reuse, 0x8, RZ ;  /* 0x00000008001f7824 */ /* 0x040fe200078e00ff */
[----:B0-----:R-:W-:Y:S01]  /*1fdb0*/  LOP3.LUT R2, R0, 0x7f, RZ, 0xc0, !PT ;  /* 0x0000007f00027812 */ /* 0x001fe200078ec0ff */
[----:B------:R-:W-:Y:S01]  /*1fdc0*/  UMOV UR4, 0x400 ;  /* 0x0000040000047882 */ /* 0x000fe20000000000 */
[----:B------:R0:W-:Y:S01]  /*1fdd0*/  STL [R1+0x20], RZ ;  /* 0x000020ff01007387 */ /* 0x0001e20000100800 */
[----:B------:R-:W-:Y:S01]  /*1fde0*/  BSSY B8, `(.L_x_1959) ;  /* 0x000063c000087945 */ /* 0x000fe20003800000 */
[----:B------:R-:W-:Y:S01]  /*1fdf0*/  LOP3.LUT R3, R31, 0x1f8, RZ, 0xc0, !PT ;  /* 0x000001f81f037812 */ /* 0x000fe200078ec0ff */
[----:B------:R-:W-:Y:S01]  /*1fe00*/  IMAD.SHL.U32 R36, R2, 0x8, RZ ;  /* 0x0000000802247824 */ /* 0x000fe200078e00ff */
[----:B------:R-:W-:Y:S01]  /*1fe10*/  SHF.R.U32.HI R2, RZ, 0x3, R2 ;  /* 0x00000003ff027819 */ /* 0x000fe20000011602 */
[----:B------:R-:W-:Y:S01]  /*1fe20*/  IMAD.MOV.U32 R29, RZ, RZ, 0x1 ;  /* 0x00000001ff1d7424 */ /* 0x000fe200078e00ff */
[----:B------:R-:W-:Y:S01]  /*1fe30*/  LOP3.LUT R3, R3, 0x38, R0, 0x78, !PT ;  /* 0x0000003803037812 */ /* 0x000fe200078e7800 */
[----:B------:R-:W-:Y:S01]  /*1fe40*/  IMAD.SHL.U32 R0, R0, 0x10, RZ ;  /* 0x0000001000007824 */ /* 0x000fe200078e00ff */
[----:B------:R-:W-:Y:S01]  /*1fe50*/  LOP3.LUT R31, R31, 0x38, RZ, 0xc0, !PT ;  /* 0x000000381f1f7812 */ /* 0x000fe200078ec0ff */
[----:B------:R-:W-:Y:S01]  /*1fe60*/  IMAD.MOV.U32 R26, RZ, RZ, RZ ;  /* 0x000000ffff1a7224 */ /* 0x000fe200078e00ff */
[----:B------:R-:W-:Y:S01]  /*1fe70*/  LOP3.LUT R36, R3, 0x200, R36, 0xf8, !PT ;  /* 0x0000020003247812 */ /* 0x000fe200078ef824 */
[----:B------:R-:W-:Y:S01]  /*1fe80*/  IMAD.MOV.U32 R28, RZ, RZ, 0x1 ;  /* 0x00000001ff1c7424 */ /* 0x000fe200078e00ff */
[----:B------:R-:W-:Y:S01]  /*1fe90*/  LOP3.LUT R0, R0, 0x70, RZ, 0xc0, !PT ;  /* 0x0000007000007812 */ /* 0x000fe200078ec0ff */
[----:B------:R-:W-:Y:S01]  /*1fea0*/  ULOP3.LUT UR38, UR36, 0x2, URZ, 0xfc, !UPT ;  /* 0x0000000224267892 */ /* 0x000fe2000f8efc3f */
[----:B------:R-:W-:Y:S01]  /*1feb0*/  MOV R24, RZ ;  /* 0x000000ff00187202 */ /* 0x000fe20000000f00 */
[----:B------:R-:W-:Y:S01]  /*1fec0*/  ULDC.64 UR40, c[0x0][0x198] ;  /* 0x0000660000287ab9 */ /* 0x000fe20000000a00 */
[----:B------:R-:W-:Y:S01]  /*1fed0*/  LOP3.LUT R2, R2, R0, RZ, 0xfc, !PT ;  /* 0x0000000002027212 */ /* 0x000fe200078efcff */
[----:B------:R-:W-:Y:S01]  /*1fee0*/  ULDC UR37, c[0x0][0xc] ;  /* 0x0000030000257ab9 */ /* 0x000fe20000000800 */
[----:B------:R-:W-:Y:S01]  /*1fef0*/  LOP3.LUT R30, R31, 0x40, RZ, 0xfc, !PT ;  /* 0x000000401f1e7812 */ /* 0x000fe200078efcff */
[----:B-1----:R-:W-:-:S06]  /*1ff00*/  ULEA UR4, UR5, UR4, 0x18 ;  /* 0x0000000405047291 */ /* 0x002fcc000f8ec03f */
[----:B------:R-:W-:-:S04]  /*1ff10*/  IMAD.U32 R22, RZ, RZ, UR4 ;  /* 0x00000004ff167e24 */ /* 0x000fc8000f8e00ff */
[----:B------:R-:W-:-:S05]  /*1ff20*/  IMAD R0, R36, 0x2, R22 ;  /* 0x0000000224007824 */ /* 0x000fca00078e0216 */
[----:B------:R0:W-:Y:S02]  /*1ff30*/  STL [R1+0xc], R0 ;  /* 0x00000c0001007387 */ /* 0x0001e40000100800 */
.L_x_2074:
[----:B------:R-:W-:Y:S05]  /*1ff40*/  YIELD ;  /* 0x0000000000007946 */ /* 0x000fea0003800000 */
[----:B------:R-:W-:Y:S01]  /*1ff50*/  ULDC.64 UR4, c[0x0][0xa28] ;  /* 0x00028a0000047ab9 */ /* 0x000fe20000000a00 */
[----:B------:R-:W-:Y:S01]  /*1ff60*/  IMAD.MOV.U32 R11, RZ, RZ, RZ ;  /* 0x000000ffff0b7224 */ /* 0x000fe200078e00ff */
[----:B------:R-:W-:Y:S01]  /*1ff70*/  ISETP.NE.U32.AND P0, PT, RZ, UR4, PT ;  /* 0x00000004ff007c0c */ /* 0x000fe2000bf05070 */
[----:B-1----:R-:W1:Y:S01]  /*1ff80*/  LDC.64 R4, c[0x0][0xa00] ;  /* 0x00028000ff047b82 */ /* 0x002e620000000a00 */
[----:B------:R-:W-:Y:S01]  /*1ff90*/  IMAD.MOV.U32 R8, RZ, RZ, RZ ;  /* 0x000000ffff087224 */ /* 0x000fe200078e00ff */
[----:B------:R-:W-:Y:S01]  /*1ffa0*/  ULDC.64 UR6, c[0x0][0xa10] ;  /* 0x0002840000067ab9 */ /* 0x000fe20000000a00 */
[----:B------:R-:W-:Y:S01]  /*1ffb0*/  ISETP.NE.AND.EX P0, PT, RZ, UR5, PT, P0 ;  /* 0x00000005ff007c0c */ /* 0x000fe2000bf05300 */
[----:B------:R-:W-:-:S12]  /*1ffc0*/  ULDC.64 UR4, c[0x0][0xa18] ;  /* 0x0002860000047ab9 */ /* 0x000fd80000000a00 */
[----:B------:R-:W2:Y:S02]  /*1ffd0*/  @P0 LDC.64 R2, c[0x0][0xa28] ;  /* 0x00028a00ff020b82 */ /* 0x000ea40000000a00 */
[----:B--2---:R-:W-:-:S05]  /*1ffe0*/  @P0 IMAD.WIDE R2, R19, 0x4, R2 ;  /* 0x0000000413020825 */ /* 0x004fca00078e0202 */
[----:B---3--:R2:W3:Y:S01]  /*1fff0*/  @P0 LDG.E R11, desc[UR54][R2.64] ;  /* 0x00000036020b0981 */ /* 0x0084e2000c1e1900 */
[----:B------:R-:W-:Y:S01]  /*20000*/  ISETP.NE.U32.AND P0, PT, RZ, UR4, PT ;  /* 0x00000004ff007c0c */ /* 0x000fe2000bf05070 */
[----:B-1----:R-:W-:Y:S01]  /*20010*/  IMAD.WIDE R4, R19, 0x4, R4 ;  /* 0x0000000413047825 */ /* 0x002fe200078e0204 */
[----:B------:R-:W-:Y:S02]  /*20020*/  ISETP.NE.U32.AND P1, PT, RZ, UR6, PT ;  /* 0x00000006ff007c0c */ /* 0x000fe4000bf25070 */
[----:B------:R-:W-:Y:S01]  /*20030*/  ISETP.NE.AND.EX P2, PT, RZ, UR5, PT, P0 ;  /* 0x00000005ff007c0c */ /* 0x000fe2000bf45300 */
[----:B------:R-:W-:Y:S01]  /*20040*/  ULDC.64 UR4, c[0x0][0xa00] ;  /* 0x0002800000047ab9 */ /* 0x000fe20000000a00 */
[----:B------:R-:W-:Y:S01]  /*20050*/  ISETP.NE.AND.EX P1, PT, RZ, UR7, PT, P1 ;  /* 0x00000007ff007c0c */ /* 0x000fe2000bf25310 */
[----:B0-----:R-:W-:Y:S01]  /*20060*/  IMAD.MOV.U32 R0, RZ, RZ, RZ ;  /* 0x000000ffff007224 */ /* 0x001fe200078e00ff */
[----:B------:R-:W-:Y:S01]  /*20070*/  ISETP.NE.U32.AND P0, PT, RZ, UR4, PT ;  /* 0x00000004ff007c0c */ /* 0x000fe2000bf05070 */
[----:B--2---:R-:W0:Y:S03]  /*20080*/  LDC.64 R2, c[0x0][0xa10] ;  /* 0x00028400ff027b82 */ /* 0x004e260000000a00 */
[----:B------:R-:W-:-:S05]  /*20090*/  ISETP.NE.AND.EX P0, PT, RZ, UR5, PT, P0 ;  /* 0x00000005ff007c0c */ /* 0x000fca000bf05300 */
[----:B------:R-:W1:Y:S08]  /*200a0*/  @P2 LDC.64 R6, c[0x0][0xa18] ;  /* 0x00028600ff062b82 */ /* 0x000e700000000a00 */
[----:B------:R-:W2:Y:S01]  /*200b0*/  @P0 LDG.E R8, desc[UR54][R4.64] ;  /* 0x0000003604080981 */ /* 0x000ea2000c1e1900 */
[----:B0-----:R-:W-:-:S05]  /*200c0*/  IMAD.WIDE R2, R19, 0x4, R2 ;  /* 0x0000000413027825 */ /* 0x001fca00078e0202 */
[----:B------:R-:W5:Y:S01]  /*200d0*/  @P1 LDG.E R0, desc[UR54][R2.64] ;  /* 0x0000003602001981 */ /* 0x000f62000c1e1900 */
[----:B------:R-:W-:Y:S02]  /*200e0*/  ULDC UR4, c[0x0][0x288] ;  /* 0x0000a20000047ab9 */ /* 0x000fe40000000800 */
[----:B------:R-:W-:Y:S01]  /*200f0*/  IMAD.U32 R33, RZ, RZ, UR4 ;  /* 0x00000004ff217e24 */ /* 0x000fe2000f8e00ff */
[----:B------:R-:W-:Y:S02]  /*20100*/  ULDC.64 UR4, c[0x0][0x418] ;  /* 0x0001060000047ab9 */ /* 0x000fe40000000a00 */
[----:B------:R-:W-:-:S03]  /*20110*/  UISETP.NE.U32.AND UP0, UPT, UR4, URZ, UPT ;  /* 0x0000003f0400728c */ /* 0x000fc6000bf05070 */
[----:B------:R-:W-:Y:S01]  /*20120*/  ULDC UR4, c[0x0][0x424] ;  /* 0x0001090000047ab9 */ /* 0x000fe20000000800 */
[----:B------:R-:W-:Y:S01]  /*20130*/  UISETP.NE.AND.EX UP0, UPT, UR5, URZ, UPT, UP0 ;  /* 0x0000003f0500728c */ /* 0x000fe2000bf05300 */
[----:B-1----:R-:W-:Y:S02]  /*20140*/  @P2 IMAD.WIDE R6, R19, 0x4, R6 ;  /* 0x0000000413062825 */ /* 0x002fe400078e0206 */
[----:B------:R-:W-:Y:S01]  /*20150*/  ULDC UR5, c[0x0][0x2f0] ;  /* 0x0000bc0000057ab9 */ /* 0x000fe20000000800 */
[----:B------:R-:W-:Y:S02]  /*20160*/  USEL UR4, UR4, 0x1, UP0 ;  /* 0x0000000104047887 */ /* 0x000fe40008000000 */
[----:B------:R0:W5:Y:S02]  /*20170*/  @P2 LDG.E R33, desc[UR54][R6.64] ;  /* 0x0000003606212981 */ /* 0x000164000c1e1900 */
[----:B------:R-:W-:-:S03]  /*20180*/  UIMAD UR4, UR4, UR5, URZ ;  /* 0x00000005040472a4 */ /* 0x000fc6000f8e023f */
[----:B------:R-:W-:-:S03]  /*20190*/  ULDC UR5, c[0x0][0x348] ;  /* 0x0000d20000057ab9 */ /* 0x000fc60000000800 */
[----:B------:R-:W-:Y:S02]  /*201a0*/  IMAD.U32 R10, RZ, RZ, UR4 ;  /* 0x00000004ff0a7e24 */ /* 0x000fe4000f8e00ff */
[----:B0-----:R-:W-:Y:S01]  /*201b0*/  IMAD.U32 R6, RZ, RZ, UR5 ;  /* 0x00000005ff067e24 */ /* 0x001fe2000f8e00ff */
[----:B---3--:R0:W-:Y:S04]  /*201c0*/  STL [R1+0x4], R11 ;  /* 0x0000040b01007387 */ /* 0x0081e80000100800 */
[----:B--2---:R0:W-:Y:S01]  /*201d0*/  STL [R1+0x10], R8 ;  /* 0x0000100801007387 */ /* 0x0041e20000100800 */
[----:B------:R-:W-:Y:S05]  /*201e0*/  @P2 BRA `(.L_x_1960) ;  /* 0x0000000000102947 */ /* 0x000fea0003800000 */
[----:B------:R-:W-:Y:S05]  /*201f0*/  @!P0 BRA `(.L_x_1960) ;  /* 0x00000000000c8947 */ /* 0x000fea0003800000 */
[----:B0-----:R-:W2:Y:S04]  /*20200*/  LDG.E R8, desc[UR54][R4.64] ;  /* 0x0000003604087981 */ /* 0x001ea8000c1e1900 */
[----:B-----5:R-:W2:Y:S02]  /*20210*/  LDG.E R33, desc[UR54][R4.64+0x4] ;  /* 0x0000043604217981 */ /* 0x020ea4000c1e1900 */
[----:B--2---:R-:W-:-:S07]  /*20220*/  IMAD.IADD R33, R33, 0x1, -R8 ;  /* 0x0000000121217824 */ /* 0x004fce00078e0a08 */
.L_x_1960:
[----:B------:R-:W-:Y:S02]  /*20230*/  ULDC.64 UR4, c[0x0][0xa20] ;  /* 0x0002880000047ab9 */ /* 0x000fe40000000a00 */
[----:B------:R-:W-:-:S04]  /*20240*/  ISETP.NE.U32.AND P0, PT, RZ, UR4, PT ;  /* 0x00000004ff007c0c */ /* 0x000fc8000bf05070 */
[----:B------:R-:W-:-:S13]  /*20250*/  ISETP.NE.AND.EX P0, PT, RZ, UR5, PT, P0 ;  /* 0x00000005ff007c0c */ /* 0x000fda000bf05300 */
[----:B------:R-:W-:Y:S05]  /*20260*/  @!P0 BRA `(.L_x_1961) ;  /* 0x0000000000108947 */ /* 0x000fea0003800000 */
[----:B------:R-:W1:Y:S02]  /*20270*/  LDC.64 R4, c[0x0][0xa20] ;  /* 0x00028800ff047b82 */ /* 0x000e640000000a00 */
[----:B-1----:R-:W-:-:S05]  /*20280*/  IMAD.WIDE R4, R19, 0x4, R4 ;  /* 0x0000000413047825 */ /* 0x002fca00078e0204 */
[----:B------:R1:W5:Y:S01]  /*20290*/  LDG.E R10, desc[UR54][R4.64] ;  /* 0x00000036040a7981 */ /* 0x000362000c1e1900 */
[----:B------:R-:W-:Y:S05]  /*202a0*/  BRA `(.L_x_1962) ;  /* 0x0000000000247947 */ /* 0x000fea0003800000 */
.L_x_1961:
[----:B------:R-:W-:Y:S02]  /*202b0*/  ULDC.64 UR4, c[0x0][0xa08] ;  /* 0x0002820000047ab9 */ /* 0x000fe40000000a00 */
[----:B------:R-:W-:-:S04]  /*202c0*/  ISETP.NE.U32.AND P0, PT, RZ, UR4, PT ;  /* 0x00000004ff007c0c */ /* 0x000fc8000bf05070 */
[----:B------:R-:W-:-:S13]  /*202d0*/  ISETP.NE.AND.EX P0, PT, RZ, UR5, PT, P0 ;  /* 0x00000005ff007c0c */ /* 0x000fda000bf05300 */
[----:B------:R-:W-:Y:S05]  /*202e0*/  @!P0 BRA `(.L_x_1962) ;  /* 0x0000000000148947 */ /* 0x000fea0003800000 */
[----:B------:R-:W1:Y:S02]  /*202f0*/  LDC.64 R4, c[0x0][0xa08] ;  /* 0x00028200ff047b82 */ /* 0x000e640000000a00 */
[----:B-1----:R-:W-:-:S05]  /*20300*/  IMAD.WIDE R4, R19, 0x4, R4 ;  /* 0x0000000413047825 */ /* 0x002fca00078e0204 */
[----:B------:R-:W2:Y:S04]  /*20310*/  LDG.E R10, desc[UR54][R4.64] ;  /* 0x00000036040a7981 */ /* 0x000ea8000c1e1900 */
[----:B------:R-:W2:Y:S02]  /*20320*/  LDG.E R7, desc[UR54][R4.64+0x4] ;  /* 0x0000043604077981 */ /* 0x000ea4000c1e1900 */
[----:B--2---:R-:W-:-:S07]  /*20330*/  IMAD.IADD R10, R7, 0x1, -R10 ;  /* 0x00000001070a7824 */ /* 0x004fce00078e0a0a */
.L_x_1962:
[----:B-1----:R-:W2:Y:S01]  /*20340*/  @P1 LDG.E R5, desc[UR54][R2.64] ;  /* 0x0000003602051981 */ /* 0x002ea2000c1e1900 */
[----:B------:R-:W1:Y:S03]  /*20350*/  LDC R7, c[0x0][0x448] ;  /* 0x00011200ff077b82 */ /* 0x000e660000000800 */
[----:B------:R3:W2:Y:S01]  /*20360*/  @P1 LDG.E R4, desc[UR54][R2.64+0x4] ;  /* 0x0000043602041981 */ /* 0x0006a2000c1e1900 */
[----:B------:R-:W-:Y:S02]  /*20370*/  IMAD.SHL.U32 R27, R17, 0x80, RZ ;  /* 0x00000080111b7824 */ /* 0x000fe400078e00ff */
[----:B-----5:R-:W-:Y:S02]  /*20380*/  IMAD.IADD R10, R10, 0x1, -R11 ;  /* 0x000000010a0a7824 */ /* 0x020fe400078e0a0b */
[----:B---3--:R-:W3:Y:S01]  /*20390*/  LDC.64 R2, c[0x0][0x9e0] ;  /* 0x00027800ff027b82 */ /* 0x008ee20000000a00 */
[----:B-1----:R-:W-:Y:S01]  /*203a0*/  ISETP.NE.AND P2, PT, R7, 0x1, PT ;  /* 0x000000010700780c */ /* 0x002fe20003f45270 */
[----:B------:R-:W-:-:S12]  /*203b0*/  VIADD R7, R27, 0x7f ;  /* 0x0000007f1b077836 */ /* 0x000fd80000000000 */
[----:B0-----:R-:W0:Y:S01]  /*203c0*/  @P2 LDC R8, c[0x0][0x44c] ;  /* 0x00011300ff082b82 */ /* 0x001e220000000800 */
[----:B---3--:R-:W-:-:S07]  /*203d0*/  ISETP.GE.AND P3, PT, R3, 0x1, PT ;  /* 0x000000010300780c */ /* 0x008fce0003f66270 */
[----:B------:R-:W1:Y:S01]  /*203e0*/  @P2 LDC R9, c[0x0][0x450] ;  /* 0x00011400ff092b82 */ /* 0x000e620000000800 */
[----:B--2---:R-:W-:Y:S02]  /*203f0*/  @P1 IMAD.IADD R6, R4, 0x1, -R5 ;  /* 0x0000000104061824 */ /* 0x004fe400078e0a05 */
[----:B0-----:R-:W-:-:S04]  /*20400*/  @P2 IMAD.HI.U32 R4, R7, R8, RZ ;  /* 0x0000000807042227 */ /* 0x001fc800078e00ff */
[----:B------:R-:W-:Y:S01]  /*20410*/  IMAD.IADD R37, R10, 0x1, R6 ;  /* 0x000000010a257824 */ /* 0x000fe200078e0206 */
[----:B-1----:R-:W-:-:S03]  /*20420*/  @P2 SHF.R.U32.HI R7, RZ, R9, R4 ;  /* 0x00000009ff072219 */ /* 0x002fc60000011604 */
[C---:B------:R-:W-:Y:S01]  /*20430*/  VIADD R4, R37.reuse, 0x7f ;  /* 0x0000007f25047836 */ /* 0x040fe20000000000 */
[----:B------:R-:W-:-:S04]  /*20440*/  IADD3 R8, R37, 0x1, -R33 ;  /* 0x0000000125087810 */ /* 0x000fc80007ffe821 */
[----:B------:R-:W-:Y:S01]  /*20450*/  SHF.R.S32.HI R5, RZ, 0x1f, R4 ;  /* 0x0000001fff057819 */ /* 0x000fe20000011404 */
[----:B------:R-:W-:-:S03]  /*20460*/  IMAD.IADD R7, R8, 0x1, R7 ;  /* 0x0000000108077824 */ /* 0x000fc600078e0207 */
        /* <DEDUP_REMOVED lines=15> */
.L_x_1965:
[----:B------:R-:W-:-:S13]  /*20560*/  ISETP.NE.AND P0, PT, R3, 0x1, PT ;  /* 0x000000010300780c */ /* 0x000fda0003f05270 */
[----:B------:R-:W0:Y:S02]  /*20570*/  @P0 LDC.64 R4, c[0x0][0x9e8] ;  /* 0x00027a00ff040b82 */ /* 0x000e240000000a00 */
[----:B0-----:R-:W-:-:S05]  /*20580*/  @P0 IMAD.HI.U32 R4, R11, R4, RZ ;  /* 0x000000040b040227 */ /* 0x001fca00078e00ff */
[----:B------:R-:W-:-:S07]  /*20590*/  @P0 SHF.R.U32.HI R11, RZ, R5, R4 ;  /* 0x00000005ff0b0219 */ /* 0x000fce0000011604 */
.L_x_1966:
[----:B------:R-:W-:Y:S05]  /*205a0*/  BSYNC B0 ;  /* 0x0000000000007941 */ /* 0x000fea0003800000 */
.L_x_1964:
[----:B------:R-:W-:-:S05]  /*205b0*/  IMAD R11, R11, R3, R3 ;  /* 0x000000030b0b7224 */ /* 0x000fca00078e0203 */
[----:B------:R-:W-:-:S07]  /*205c0*/  VIMNMX R2, R2, R11, PT ;  /* 0x0000000b02027248 */ /* 0x000fce0003fe0100 */
.L_x_1963:
        /* <DEDUP_REMOVED lines=20> */
.L_x_1969:
[----:B------:R-:W-:-:S13]  /*20710*/  ISETP.NE.AND P0, PT, R3, 0x1, PT ;  /* 0x000000010300780c */ /* 0x000fda0003f05270 */
[----:B------:R-:W0:Y:S02]  /*20720*/  @P0 LDC.64 R4, c[0x0][0x9e8] ;  /* 0x00027a00ff040b82 */ /* 0x000e240000000a00 */
[----:B0-----:R-:W-:-:S05]  /*20730*/  @P0 IMAD.HI.U32 R4, R12, R4, RZ ;  /* 0x000000040c040227 */ /* 0x001fca00078e00ff */
[----:B------:R-:W-:-:S07]  /*20740*/  @P0 SHF.R.U32.HI R12, RZ, R5, R4 ;  /* 0x00000005ff0c0219 */ /* 0x000fce0000011604 */
.L_x_1970:
[----:B------:R-:W-:Y:S05]  /*20750*/  BSYNC B0 ;  /* 0x0000000000007941 */ /* 0x000fea0003800000 */
.L_x_1968:
[----:B------:R-:W-:-:S05]  /*20760*/  IMAD R12, R12, R3, RZ ;  /* 0x000000030c0c7224 */ /* 0x000fca00078e02ff */
[----:B------:R-:W-:-:S07]  /*20770*/  VIMNMX R11, R11, R12, !PT ;  /* 0x0000000c0b0b7248 */ /* 0x000fce0007fe0100 */
.L_x_1967:
[----:B------:R-:W-:Y:S01]  /*20780*/  VIADD R2, R2, 0x7f ;  /* 0x0000007f02027836 */ /* 0x000fe20000000000 */
[----:B------:R-:W-:Y:S04]  /*20790*/  BSSY B0, `(.L_x_1971) ;  /* 0x000011b000007945 */ /* 0x000fe80003800000 */
[----:B------:R-:W-:-:S04]  /*207a0*/  SHF.R.S32.HI R3, RZ, 0x1f, R2 ;  /* 0x0000001fff037819 */ /* 0x000fc80000011402 */
[----:B------:R-:W-:Y:S02]  /*207b0*/  LEA.HI R3, R3, R2, RZ, 0x7 ;  /* 0x0000000203037211 */ /* 0x000fe400078f38ff */
[----:B------:R-:W-:-:S04]  /*207c0*/  SHF.R.S32.HI R2, RZ, 0x1f, R11 ;  /* 0x0000001fff027819 */ /* 0x000fc8000001140b */
[----:B------:R-:W-:Y:S02]  /*207d0*/  LEA.HI R11, R2, R11, RZ, 0x7 ;  /* 0x0000000b020b7211 */ /* 0x000fe400078f38ff */
[----:B------:R-:W-:Y:S02]  /*207e0*/  SHF.R.S32.HI R2, RZ, 0x7, R3 ;  /* 0x00000007ff027819 */ /* 0x000fe40000011403 */
[----:B------:R-:W-:Y:S02]  /*207f0*/  SHF.R.S32.HI R11, RZ, 0x7, R11 ;  /* 0x00000007ff0b7819 */ /* 0x000fe4000001140b */
[----:B------:R-:W-:Y:S02]  /*20800*/  VIMNMX R3, R9, R2, PT ;  /* 0x0000000209037248 */ /* 0x000fe40003fe0100 */
[----:B------:R-:W-:-:S03]  /*20810*/  VIMNMX R11, RZ, R11, !PT ;  /* 0x0000000bff0b7248 */ /* 0x000fc60007fe0100 */
[--C-:B------:R-:W-:Y:S02]  /*20820*/  IMAD R3, R3, 0x80, -R10.reuse ;  /* 0x0000008003037824 */ /* 0x100fe400078e0a0a */
[----:B------:R-:W-:-:S03]  /*20830*/  IMAD R11, R11, 0x80, -R10 ;  /* 0x000000800b0b7824 */ /* 0x000fc600078e0a0a */
[----:B------:R-:W-:Y:S02]  /*20840*/  VIMNMX R2, R3, R6, PT ;  /* 0x0000000603027248 */ /* 0x000fe40003fe0100 */
[----:B------:R-:W-:-:S04]  /*20850*/  VIMNMX R11, RZ, R11, !PT ;  /* 0x0000000bff0b7248 */ /* 0x000fc80007fe0100 */
        /* <DEDUP_REMOVED lines=17> */
.L_x_2204:
[----:B-1----:R-:W-:Y:S02]  /*20970*/  ISETP.NE.AND P0, PT, R14, RZ, PT ;  /* 0x000000ff0e00720c */ /* 0x002fe40003f05270 */
[----:B------:R-:W-:-:S11]  /*20980*/  PLOP3.LUT P6, PT, PT, PT, PT, 0x8, 0x0 ;  /* 0x000000000000781c */ /* 0x000fd60003fce170 */
[----:B------:R-:W-:Y:S05]  /*20990*/  @P0 BRA `(.L_x_1974) ;  /* 0x00000000000c0947 */ /* 0x000fea0003800000 */
[----:B------:R-:W-:-:S03]  /*209a0*/  UMOV UR4, 0xffffffff ;  /* 0xffffffff00047882 */ /* 0x000fc60000000000 */
[----:B------:R-:W-:Y:S05]  /*209b0*/  BRA.DIV UR4, `(.L_x_1975) ;  /* 0x0000008604807947 */ /* 0x000fea000b800000 */
[----:B------:R-:W-:-:S13]  /*209c0*/  ELECT P6, URZ, PT ;  /* 0x00000000003f782f */ /* 0x000fda00038c0000 */
.L_x_1974:
[----:B0-----:R-:W2:Y:S01]  /*209d0*/  LDL R2, [R1+0x20] ;  /* 0x0000200001027983 */ /* 0x001ea20000100800 */
[----:B------:R-:W-:Y:S01]  /*209e0*/  BSSY B1, `(.L_x_1976) ;  /* 0x0000008000017945 */ /* 0x000fe20003800000 */
[----:B--2---:R-:W-:-:S05]  /*209f0*/  VIADD R2, R2, 0x1 ;  /* 0x0000000102027836 */ /* 0x004fca0000000000 */
[----:B------:R-:W-:-:S04]  /*20a00*/  LEA.HI R3, R2, R2, RZ, 0x1 ;  /* 0x0000000202037211 */ /* 0x000fc800078f08ff */
[----:B------:R-:W-:-:S05]  /*20a10*/  LOP3.LUT R3, R3, 0xfffffffe, RZ, 0xc0, !PT ;  /* 0xfffffffe03037812 */ /* 0x000fca00078ec0ff */
[----:B------:R-:W-:-:S05]  /*20a20*/  IMAD.IADD R3, R2, 0x1, -R3 ;  /* 0x0000000102037824 */ /* 0x000fca00078e0a03 */
[----:B------:R-:W-:-:S04]  /*20a30*/  SHF.L.U32 R3, R3, 0x1f, RZ ;  /* 0x0000001f03037819 */ /* 0x000fc800000006ff */
[----:B------:R-:W0:Y:S02]  /*20a40*/  SYNCS.PHASECHK.TRANS64.TRYWAIT P0, [R22+URZ+0x28820], R3 ;  /* 0x02882003160075a7 */ /* 0x000e24000800017f */
[----:B0-----:R-:W-:Y:S05]  /*20a50*/  @!P0 BRA `(.L_x_1977) ;  /* 0x0000008400788947 */ /* 0x001fea0003800000 */
.L_x_2207:
[----:B------:R-:W-:Y:S05]  /*20a60*/  BSYNC B1 ;  /* 0x0000000000017941 */ /* 0x000fea0003800000 */
.L_x_1976:
        /* <DEDUP_REMOVED lines=10> */
.L_x_2208:
[----:B------:R-:W-:Y:S05]  /*20b10*/  BSYNC B2 ;  /* 0x0000000000027941 */ /* 0x000fea0003800000 */
.L_x_1980:
        /* <DEDUP_REMOVED lines=9> */
.L_x_1983:
[----:B------:R-:W-:Y:S05]  /*20bb0*/  BSYNC B2 ;  /* 0x0000000000027941 */ /* 0x000fea0003800000 */
.L_x_1982:
[----:B------:R-:W-:Y:S01]  /*20bc0*/  IMAD.MOV.U32 R15, RZ, RZ, RZ ;  /* 0x000000ffff0f7224 */ /* 0x000fe200078e00ff */
[----:B------:R-:W-:Y:S01]  /*20bd0*/  UIADD3 UR4, UP0, UR40, 0x570, URZ ;  /* 0x0000057028047890 */ /* 0x000fe2000ff1e03f */
[----:B------:R-:W-:Y:S01]  /*20be0*/  IMAD R10, R6, 0x80, R0 ;  /* 0x00000080060a7824 */ /* 0x000fe200078e0200 */
[----:B------:R-:W-:Y:S01]  /*20bf0*/  PLOP3.LUT P0, PT, PT, PT, PT, 0x80, 0x0 ;  /* 0x000000000000781c */ /* 0x000fe20003f0f070 */
[----:B0-----:R-:W-:Y:S01]  /*20c00*/  IMAD R3, R26, 0x8000, R22 ;  /* 0x000080001a037824 */ /* 0x001fe200078e0216 */
[----:B------:R-:W-:Y:S01]  /*20c10*/  R2UR UR10, R15 ;  /* 0x000000000f0a72ca */ /* 0x000fe200000e0000 */
[----:B------:R-:W-:Y:S01]  /*20c20*/  VIADD R10, R10, 0xffffff80 ;  /* 0xffffff800a0a7836 */ /* 0x000fe20000000000 */
[----:B------:R-:W-:Y:S01]  /*20c30*/  UIADD3.X UR5, URZ, UR41, URZ, UP0, !UPT ;  /* 0x000000293f057290 */ /* 0x000fe200087fe43f */
[----:B------:R-:W-:Y:S01]  /*20c40*/  IMAD.SHL.U32 R12, R26, 0x4000, RZ ;  /* 0x000040001a0c7824 */ /* 0x000fe200078e00ff */
[----:B------:R-:W-:Y:S01]  /*20c50*/  UMOV UR6, 0x0 ;  /* 0x0000000000067882 */ /* 0x000fe20000000000 */
[----:B------:R-:W-:Y:S01]  /*20c60*/  VIADD R2, R11, 0x28890 ;  /* 0x000288900b027836 */ /* 0x000fe20000000000 */
[----:B------:R-:W-:Y:S01]  /*20c70*/  UMOV UR7, 0x12f00000 ;  /* 0x12f0000000077882 */ /* 0x000fe20000000000 */
[----:B------:R-:W-:-:S08]  /*20c80*/  VIADD R13, R3, 0x18400 ;  /* 0x00018400030d7836 */ /* 0x000fd00000000000 */
.L_x_1984:
        /* <DEDUP_REMOVED lines=10> */
[----:B------:R-:W-:Y:S01]  /*20d30*/  MOV R13, 0x40 ;  /* 0x00000040000d7802 */ /* 0x000fe20000000f00 */
[----:B------:R-:W-:Y:S01]  /*20d40*/  VIADD R3, R3, 0x1c400 ;  /* 0x0001c40003037836 */ /* 0x000fe20000000000 */
[----:B------:R-:W-:Y:S01]  /*20d50*/  PLOP3.LUT P0, PT, PT, PT, PT, 0x80, 0x0 ;  /* 0x000000000000781c */ /* 0x000fe20003f0f070 */
[----:B------:R-:W-:Y:S01]  /*20d60*/  UMOV UR6, 0x0 ;  /* 0x0000000000067882 */ /* 0x000fe20000000000 */
[----:B------:R-:W-:Y:S01]  /*20d70*/  R2UR UR10, R13 ;  /* 0x000000000d0a72ca */ /* 0x000fe200000e0000 */
[----:B------:R-:W-:-:S14]  /*20d80*/  UMOV UR7, 0x12f00000 ;  /* 0x12f0000000077882 */ /* 0x000fdc0000000000 */
.L_x_1985:
        /* <DEDUP_REMOVED lines=13> */
.L_x_2209:
[----:B------:R-:W-:Y:S05]  /*20e60*/  BSYNC B2 ;  /* 0x0000000000027941 */ /* 0x000fea0003800000 */
.L_x_1986:
        /* <DEDUP_REMOVED lines=11> */
.L_x_1989:
[----:B------:R-:W-:Y:S05]  /*20f20*/  BSYNC B2 ;  /* 0x0000000000027941 */ /* 0x000fea0003800000 */
.L_x_1988:
[----:B------:R-:W-:Y:S01]  /*20f30*/  R2UR UR10, R15 ;  /* 0x000000000f0a72ca */ /* 0x000fe200000e0000 */
[----:B------:R-:W-:Y:S01]  /*20f40*/  IMAD R12, R12, 0x2, R22 ;  /* 0x000000020c0c7824 */ /* 0x000fe200078e0216 */
[----:B------:R-:W-:Y:S01]  /*20f50*/  R2UR UR6, R2 ;  /* 0x00000000020672ca */ /* 0x000fe200000e0000 */
[----:B------:R-:W-:Y:S01]  /*20f60*/  UIADD3 UR4, UP0, UR40, 0x670, URZ ;  /* 0x0000067028047890 */ /* 0x000fe2000ff1e03f */
[----:B------:R-:W-:Y:S01]  /*20f70*/  R2UR UR7, R3 ;  /* 0x00000000030772ca */ /* 0x000fe200000e0000 */
[----:B01----:R-:W-:Y:S01]  /*20f80*/  VIADD R11, R11, 0x288b0 ;  /* 0x000288b00b0b7836 */ /* 0x003fe20000000000 */
[----:B------:R-:W-:Y:S01]  /*20f90*/  PLOP3.LUT P0, PT, PT, PT, PT, 0x80, 0x0 ;  /* 0x000000000000781c */ /* 0x000fe20003f0f070 */
[----:B------:R-:W-:Y:S01]  /*20fa0*/  VIADD R14, R12, 0x400 ;  /* 0x000004000c0e7836 */ /* 0x000fe20000000000 */
[----:B------:R-:W-:-:S12]  /*20fb0*/  UIADD3.X UR5, URZ, UR41, URZ, UP0, !UPT ;  /* 0x000000293f057290 */ /* 0x000fd800087fe43f */
.L_x_1990:
        /* <DEDUP_REMOVED lines=15> */
.L_x_1991:
        /* <DEDUP_REMOVED lines=10> */
.L_x_1979:
[----:B------:R-:W-:Y:S05]  /*21150*/  BSYNC B1 ;  /* 0x0000000000017941 */ /* 0x000fea0003800000 */
.L_x_1978:
        /* <DEDUP_REMOVED lines=9> */
.L_x_2006:
[----:B------:R-:W-:Y:S05]  /*211f0*/  YIELD ;  /* 0x0000000000007946 */ /* 0x000fea0003800000 */
[----:B------:R-:W-:Y:S04]  /*21200*/  BSSY B1, `(.L_x_1992) ;  /* 0x000006b000017945 */ /* 0x000fe80003800000 */
[----:B------:R-:W-:Y:S05]  /*21210*/  @!P6 BRA `(.L_x_1993) ;  /* 0x0000000400a4e947 */ /* 0x000fea0003800000 */
[----:B------:R-:W-:Y:S01]  /*21220*/  IMAD R12, R26, 0x8, R22 ;  /* 0x000000081a0c7824 */ /* 0x000fe200078e0216 */
[----:B------:R-:W-:Y:S01]  /*21230*/  SHF.L.U32 R2, R29, 0x1f, RZ ;  /* 0x0000001f1d027819 */ /* 0x000fe200000006ff */
[----:B0-----:R-:W0:Y:S01]  /*21240*/  S2R R3, SR_TID.X ;  /* 0x0000000000037919 */ /* 0x001e220000002100 */
[----:B------:R-:W-:Y:S02]  /*21250*/  BSSY B2, `(.L_x_1994) ;  /* 0x0000005000027945 */ /* 0x000fe40003800000 */
[----:B------:R-:W1:Y:S01]  /*21260*/  SYNCS.PHASECHK.TRANS64.TRYWAIT P1, [R12+URZ+0x288a0], R2 ;  /* 0x0288a0020c0075a7 */ /* 0x000e62000802017f */
[----:B0-----:R-:W-:-:S04]  /*21270*/  LOP3.LUT R3, R3, 0x7f, RZ, 0xc0, !PT ;  /* 0x0000007f03037812 */ /* 0x001fc800078ec0ff */
[----:B------:R-:W-:Y:S01]  /*21280*/  ISETP.NE.AND P2, PT, R3, RZ, PT ;  /* 0x000000ff0300720c */ /* 0x000fe20003f45270 */
[----:B-1----:R-:W-:-:S12]  /*21290*/  @!P1 BRA `(.L_x_1995) ;  /* 0x0000007c00a49947 */ /* 0x002fd80003800000 */
.L_x_2210:
[----:B------:R-:W-:Y:S05]  /*212a0*/  BSYNC B2 ;  /* 0x0000000000027941 */ /* 0x000fea0003800000 */
.L_x_1994:
        /* <DEDUP_REMOVED lines=9> */
.L_x_1997:
[----:B------:R-:W-:Y:S05]  /*21340*/  BSYNC B2 ;  /* 0x0000000000027941 */ /* 0x000fea0003800000 */
.L_x_1996:
[----:B------:R-:W-:Y:S01]  /*21350*/  IMAD.MOV.U32 R11, RZ, RZ, RZ ;  /* 0x000000ffff0b7224 */ /* 0x000fe200078e00ff */
[----:B------:R-:W-:Y:S01]  /*21360*/  UIADD3 UR4, UP0, UR40, 0x570, URZ ;  /* 0x0000057028047890 */ /* 0x000fe2000ff1e03f */
[----:B------:R-:W-:Y:S01]  /*21370*/  IMAD R10, R26, 0x8000, R22 ;  /* 0x000080001a0a7824 */ /* 0x000fe200078e0216 */
[----:B------:R-:W-:Y:S01]  /*21380*/  PLOP3.LUT P1, PT, PT, PT, PT, 0x80, 0x0 ;  /* 0x000000000000781c */ /* 0x000fe20003f2f070 */
[----:B------:R-:W-:Y:S01]  /*21390*/  IMAD R6, R13, 0x80, R0 ;  /* 0x000000800d067824 */ /* 0x000fe200078e0200 */
[----:B------:R-:W-:Y:S01]  /*213a0*/  R2UR UR10, R11 ;  /* 0x000000000b0a72ca */ /* 0x000fe200000e0000 */
[----:B------:R-:W-:Y:S01]  /*213b0*/  VIADD R3, R12, 0x28890 ;  /* 0x000288900c037836 */ /* 0x000fe20000000000 */
[----:B------:R-:W-:Y:S01]  /*213c0*/  UIADD3.X UR5, URZ, UR41, URZ, UP0, !UPT ;  /* 0x000000293f057290 */ /* 0x000fe200087fe43f */
[----:B------:R-:W-:Y:S01]  /*213d0*/  VIADD R14, R10, 0x18400 ;  /* 0x000184000a0e7836 */ /* 0x000fe20000000000 */
[----:B------:R-:W-:Y:S01]  /*213e0*/  UMOV UR6, 0x0 ;  /* 0x0000000000067882 */ /* 0x000fe20000000000 */
[----:B------:R-:W-:-:S10]  /*213f0*/  UMOV UR7, 0x12f00000 ;  /* 0x12f0000000077882 */ /* 0x000fd40000000000 */
.L_x_1998:
        /* <DEDUP_REMOVED lines=16> */
.L_x_1999:
        /* <DEDUP_REMOVED lines=13> */
.L_x_2211:
[----:B------:R-:W-:Y:S05]  /*215d0*/  BSYNC B2 ;  /* 0x0000000000027941 */ /* 0x000fea0003800000 */
.L_x_2000:
[----:B------:R-:W-:Y:S01]  /*215e0*/  BSSY B2, `(.L_x_2002) ;  /* 0x000000b000027945 */ /* 0x000fe20003800000 */
[----:B01----:R-:W-:Y:S02]  /*215f0*/  IMAD.MOV.U32 R2, RZ, RZ, 0x0 ;  /* 0x00000000ff027424 */ /* 0x003fe400078e00ff */
[----:B------:R-:W-:Y:S01]  /*21600*/  IMAD.MOV.U32 R3, RZ, RZ, 0x12f00000 ;  /* 0x12f00000ff037424 */ /* 0x000fe200078e00ff */
[----:B------:R-:W-:Y:S06]  /*21610*/  @P2 BRA `(.L_x_2003) ;  /* 0x00000000001c2947 */ /* 0x000fec0003800000 */
[----:B------:R-:W0:Y:S01]  /*21620*/  S2R R17, SR_TID.X ;  /* 0x0000000000117919 */ /* 0x000e220000002100 */
[----:B------:R-:W-:-:S04]  /*21630*/  IMAD.MOV.U32 R15, RZ, RZ, 0x8000 ;  /* 0x00008000ff0f7424 */ /* 0x000fc800078e00ff */
[----:B------:R1:W-:Y:S01]  /*21640*/  SYNCS.ARRIVE.TRANS64 RZ, [R12+URZ+0x288b0], R15 ;  /* 0x0288b00f0cff79a7 */ /* 0x0003e2000800003f */
[----:B0-----:R-:W-:-:S04]  /*21650*/  LOP3.LUT R17, R17, 0x1f, RZ, 0xc0, !PT ;  /* 0x0000001f11117812 */ /* 0x001fc800078ec0ff */
[----:B------:R-:W-:-:S13]  /*21660*/  ISETP.NE.AND P1, PT, R17, RZ, PT ;  /* 0x000000ff1100720c */ /* 0x000fda0003f25270 */
[----:B-1----:R-:W-:Y:S05]  /*21670*/  @!P1 BRA `(.L_x_2003) ;  /* 0x0000000000049947 */ /* 0x002fea0003800000 */
[----:B------:R-:W-:Y:S01]  /*21680*/  BPT.TRAP 0x1 ;  /* 0x000000040000795c */ /* 0x000fe20000300000 */
.L_x_2003:
[----:B------:R-:W-:Y:S05]  /*21690*/  BSYNC B2 ;  /* 0x0000000000027941 */ /* 0x000fea0003800000 */
.L_x_2002:
[----:B------:R-:W-:Y:S01]  /*216a0*/  R2UR UR6, R2 ;  /* 0x00000000020672ca */ /* 0x000fe200000e0000 */
[----:B------:R-:W-:Y:S01]  /*216b0*/  UIADD3 UR4, UP0, UR40, 0x670, URZ ;  /* 0x0000067028047890 */ /* 0x000fe2000ff1e03f */
[----:B------:R-:W-:Y:S01]  /*216c0*/  R2UR UR7, R3 ;  /* 0x00000000030772ca */ /* 0x000fe200000e0000 */
[----:B------:R-:W-:Y:S01]  /*216d0*/  VIADD R12, R12, 0x288b0 ;  /* 0x000288b00c0c7836 */ /* 0x000fe20000000000 */
[----:B------:R-:W-:Y:S01]  /*216e0*/  R2UR UR10, R11 ;  /* 0x000000000b0a72ca */ /* 0x000fe200000e0000 */
[----:B------:R-:W-:Y:S01]  /*216f0*/  VIADD R11, R10, 0x400 ;  /* 0x000004000a0b7836 */ /* 0x000fe20000000000 */
[----:B------:R-:W-:Y:S01]  /*21700*/  PLOP3.LUT P1, PT, PT, PT, PT, 0x80, 0x0 ;  /* 0x000000000000781c */ /* 0x000fe20003f2f070 */
[----:B------:R-:W-:-:S12]  /*21710*/  UIADD3.X UR5, URZ, UR41, URZ, UP0, !UPT ;  /* 0x000000293f057290 */ /* 0x000fd800087fe43f */
.L_x_2004:
        /* <DEDUP_REMOVED lines=15> */
.L_x_2005:
        /* <DEDUP_REMOVED lines=10> */
.L_x_1993:
[----:B------:R-:W-:Y:S05]  /*218b0*/  BSYNC B1 ;  /* 0x0000000000017941 */ /* 0x000fea0003800000 */
.L_x_1992:
[C---:B------:R-:W-:Y:S01]  /*218c0*/  ISETP.GT.AND P2, PT, R13.reuse, R5, PT ;  /* 0x000000050d00720c */ /* 0x040fe20003f44270 */
[----:B------:R-:W-:Y:S02]  /*218d0*/  VIADD R26, R26, 0x1 ;  /* 0x000000011a1a7836 */ /* 0x000fe40000000000 */
[----:B------:R-:W-:-:S03]  /*218e0*/  VIADD R13, R13, 0xffffffff ;  /* 0xffffffff0d0d7836 */ /* 0x000fc60000000000 */
[----:B------:R-:W-:-:S04]  /*218f0*/  ISETP.NE.AND P1, PT, R26, 0x2, PT ;  /* 0x000000021a00780c */ /* 0x000fc80003f25270 */
[----:B------:R-:W-:Y:S02]  /*21900*/  SEL R2, RZ, 0x1, P1 ;  /* 0x00000001ff027807 */ /* 0x000fe40000800000 */
[----:B------:R-:W-:Y:S02]  /*21910*/  SEL R26, R26, RZ, P1 ;  /* 0x000000ff1a1a7207 */ /* 0x000fe40000800000 */
[----:B------:R-:W-:Y:S01]  /*21920*/  LOP3.LUT R29, R29, R2, RZ, 0x3c, !PT ;  /* 0x000000021d1d7212 */ /* 0x000fe200078e3cff */
[----:B------:R-:W-:Y:S06]  /*21930*/  @P2 BRA `(.L_x_2006) ;  /* 0xfffffff8002c2947 */ /* 0x000fec000383ffff */
.L_x_1972:
[----:B------:R-:W-:Y:S05]  /*21940*/  BSYNC B0 ;  /* 0x0000000000007941 */ /* 0x000fea0003800000 */
.L_x_1971:
[----:B------:R-:W1:Y:S01]  /*21950*/  LDC R0, c[0x0][0x448] ;  /* 0x00011200ff007b82 */ /* 0x000e620000000800 */
[----:B------:R-:W-:Y:S01]  /*21960*/  VIADD R5, R27, 0x7f ;  /* 0x0000007f1b057836 */ /* 0x000fe20000000000 */
[----:B------:R-:W-:Y:S06]  /*21970*/  @!P0 WARPSYNC.ALL ;  /* 0x0000000000008948 */ /* 0x000fec0003800000 */
[----:B0-----:R-:W0:Y:S08]  /*21980*/  LDC.64 R2, c[0x0][0x9e0] ;  /* 0x00027800ff027b82 */ /* 0x001e300000000a00 */
[----:B------:R-:W-:Y:S01]  /*21990*/  @!P0 BAR.SYNC.DEFER_BLOCKING 0xc, 0x180 ;  /* 0x0306000000008b1d */ /* 0x000fe20000010000 */
[----:B-1----:R-:W-:-:S02]  /*219a0*/  ISETP.NE.AND P1, PT, R0, 0x1, PT ;  /* 0x000000010000780c */ /* 0x002fc40003f25270 */
[----:B0-----:R-:W-:-:S11]  /*219b0*/  ISETP.GE.AND P2, PT, R3, 0x1, PT ;  /* 0x000000010300780c */ /* 0x001fd60003f46270 */
[----:B------:R-:W0:Y:S08]  /*219c0*/  @P1 LDC R0, c[0x0][0x44c] ;  /* 0x00011300ff001b82 */ /* 0x000e300000000800 */
[----:B------:R-:W1:Y:S01]  /*219d0*/  @P1 LDC R11, c[0x0][0x450] ;  /* 0x00011400ff0b1b82 */ /* 0x000e620000000800 */
[----:B0-----:R-:W-:-:S05]  /*219e0*/  @P1 IMAD.HI.U32 R0, R5, R0, RZ ;  /* 0x0000000005001227 */ /* 0x001fca00078e00ff */
[----:B-1----:R-:W-:-:S05]  /*219f0*/  @P1 SHF.R.U32.HI R5, RZ, R11, R0 ;  /* 0x0000000bff051219 */ /* 0x002fca0000011600 */
        /* <DEDUP_REMOVED lines=14> */
.L_x_2009:
[----:B------:R-:W-:-:S13]  /*21ae0*/  ISETP.NE.AND P0, PT, R3, 0x1, PT ;  /* 0x000000010300780c */ /* 0x000fda0003f05270 */
[----:B------:R-:W0:Y:S02]  /*21af0*/  @P0 LDC.64 R4, c[0x0][0x9e8] ;  /* 0x00027a00ff040b82 */ /* 0x000e240000000a00 */
[----:B0-----:R-:W-:-:S05]  /*21b00*/  @P0 IMAD.HI.U32 R4, R0, R4, RZ ;  /* 0x0000000400040227 */ /* 0x001fca00078e00ff */
[----:B------:R-:W-:-:S07]  /*21b10*/  @P0 SHF.R.U32.HI R0, RZ, R5, R4 ;  /* 0x00000005ff000219 */ /* 0x000fce0000011604 */
.L_x_2010:
[----:B------:R-:W-:Y:S05]  /*21b20*/  BSYNC B0 ;  /* 0x0000000000007941 */ /* 0x000fea0003800000 */
.L_x_2008:
[----:B------:R-:W-:-:S05]  /*21b30*/  IMAD R5, R0, R3, R3 ;  /* 0x0000000300057224 */ /* 0x000fca00078e0203 */
[----:B------:R-:W-:-:S07]  /*21b40*/  VIMNMX R2, R2, R5, PT ;  /* 0x0000000502027248 */ /* 0x000fce0003fe0100 */
.L_x_2007:
[----:B------:R-:W0:Y:S01]  /*21b50*/  @P1 LDC R0, c[0x0][0x44c] ;  /* 0x00011300ff001b82 */ /* 0x000e220000000800 */
[----:B------:R-:W-:Y:S01]  /*21b60*/  VIADD R2, R2, 0x7f ;  /* 0x0000007f02027836 */ /* 0x000fe20000000000 */
[----:B------:R-:W-:-:S04]  /*21b70*/  ULDC UR4, c[0x0][0x9dc] ;  /* 0x0002770000047ab9 */ /* 0x000fc80000000800 */
[----:B------:R-:W-:Y:S02]  /*21b80*/  SHF.R.S32.HI R5, RZ, 0x1f, R2 ;  /* 0x0000001fff057819 */ /* 0x000fe40000011402 */
[----:B------:R-:W1:Y:S02]  /*21b90*/  @P1 LDC R11, c[0x0][0x450] ;  /* 0x00011400ff0b1b82 */ /* 0x000e640000000800 */
[----:B------:R-:W-:Y:S01]  /*21ba0*/  LEA.HI R5, R5, R2, RZ, 0x7 ;  /* 0x0000000205057211 */ /* 0x000fe200078f38ff */
[----:B------:R-:W-:Y:S02]  /*21bb0*/  IMAD.MOV.U32 R2, RZ, RZ, R27 ;  /* 0x000000ffff027224 */ /* 0x000fe400078e001b */
[----:B0-----:R-:W-:-:S05]  /*21bc0*/  @P1 IMAD.HI.U32 R0, R27, R0, RZ ;  /* 0x000000001b001227 */ /* 0x001fca00078e00ff */
[----:B-1----:R-:W-:Y:S02]  /*21bd0*/  @P1 SHF.R.U32.HI R2, RZ, R11, R0 ;  /* 0x0000000bff021219 */ /* 0x002fe40000011600 */
[----:B------:R-:W-:-:S03]  /*21be0*/  SHF.R.S32.HI R0, RZ, 0x7, R5 ;  /* 0x00000007ff007819 */ /* 0x000fc60000011405 */
[----:B------:R-:W-:Y:S01]  /*21bf0*/  IMAD.IADD R7, R7, 0x1, R2 ;  /* 0x0000000107077824 */ /* 0x000fe200078e0202 */
[----:B------:R-:W-:-:S03]  /*21c00*/  VIMNMX R23, R9, R0, PT ;  /* 0x0000000009177248 */ /* 0x000fc60003fe0100 */
[----:B------:R-:W-:Y:S02]  /*21c10*/  VIADD R0, R7, -UR4 ;  /* 0x8000000407007c36 */ /* 0x000fe40008000000 */
        /* <DEDUP_REMOVED lines=12> */
.L_x_2013:
[----:B------:R-:W-:-:S13]  /*21ce0*/  ISETP.NE.AND P0, PT, R3, 0x1, PT ;  /* 0x000000010300780c */ /* 0x000fda0003f05270 */
[----:B------:R-:W1:Y:S02]  /*21cf0*/  @P0 LDC.64 R4, c[0x0][0x9e8] ;  /* 0x00027a00ff040b82 */ /* 0x000e640000000a00 */
[----:B-1----:R-:W-:-:S05]  /*21d00*/  @P0 IMAD.HI.U32 R4, R7, R4, RZ ;  /* 0x0000000407040227 */ /* 0x002fca00078e00ff */
[----:B------:R-:W-:-:S07]  /*21d10*/  @P0 SHF.R.U32.HI R7, RZ, R5, R4 ;  /* 0x00000005ff070219 */ /* 0x000fce0000011604 */
.L_x_2014:
[----:B------:R-:W-:Y:S05]  /*21d20*/  BSYNC B0 ;  /* 0x0000000000007941 */ /* 0x000fea0003800000 */
.L_x_2012:
[----:B------:R-:W-:-:S05]  /*21d30*/  IMAD R3, R7, R3, RZ ;  /* 0x0000000307037224 */ /* 0x000fca00078e02ff */
[----:B------:R-:W-:-:S07]  /*21d40*/  VIMNMX R0, R0, R3, !PT ;  /* 0x0000000300007248 */ /* 0x000fce0007fe0100 */
.L_x_2011:
[----:B------:R-:W-:Y:S01]  /*21d50*/  SHF.R.S32.HI R3, RZ, 0x1f, R0 ;  /* 0x0000001fff037819 */ /* 0x000fe20000011400 */
[----:B------:R-:W-:Y:S03]  /*21d60*/  BSSY B7, `(.L_x_2015) ;  /* 0x0000382000077945 */ /* 0x000fe60003800000 */
[----:B------:R-:W-:-:S04]  /*21d70*/  LEA.HI R3, R3, R0, RZ, 0x7 ;  /* 0x0000000003037211 */ /* 0x000fc800078f38ff */
[----:B------:R-:W-:-:S04]  /*21d80*/  SHF.R.S32.HI R3, RZ, 0x7, R3 ;  /* 0x00000007ff037819 */ /* 0x000fc80000011403 */
[----:B------:R-:W-:-:S04]  /*21d90*/  VIMNMX R2, RZ, R3, !PT ;  /* 0x00000003ff027248 */ /* 0x000fc80007fe0100 */
[----:B------:R-:W-:Y:S01]  /*21da0*/  ISETP.GT.AND P0, PT, R23, R2, PT ;  /* 0x000000021700720c */ /* 0x000fe20003f04270 */
[----:B------:R1:W-:-:S12]  /*21db0*/  STL [R1], R2 ;  /* 0x0000000201007387 */ /* 0x0003d80000100800 */
[----:B-1----:R-:W-:Y:S05]  /*21dc0*/  @P0 BRA `(.L_x_2016) ;  /* 0x0000000000440947 */ /* 0x002fea0003800000 */
[----:B------:R-:W1:Y:S02]  /*21dd0*/  S2R R2, SR_TID.X ;  /* 0x0000000000027919 */ /* 0x000e640000002100 */
[----:B-1----:R-:W-:-:S04]  /*21de0*/  LOP3.LUT R2, R2, 0x7f, RZ, 0xc0, !PT ;  /* 0x0000007f02027812 */ /* 0x002fc800078ec0ff */
[----:B------:R-:W-:-:S13]  /*21df0*/  ISETP.NE.AND P0, PT, R2, RZ, PT ;  /* 0x000000ff0200720c */ /* 0x000fda0003f05270 */
[----:B------:R-:W-:Y:S05]  /*21e00*/  @P0 BRA `(.L_x_2017) ;  /* 0x0000003400dc0947 */ /* 0x000fea0003800000 */
[----:B------:R-:W1:Y:S01]  /*21e10*/  S2R R5, SR_LANEID ;  /* 0x0000000000057919 */ /* 0x000e620000000000 */
[----:B------:R-:W-:Y:S01]  /*21e20*/  VOTEU.ANY UR4, UPT, PT ;  /* 0x0000000000047886 */ /* 0x000fe200038e0100 */
[----:B------:R-:W2:Y:S01]  /*21e30*/  LDC.64 R2, c[0x0][0xc60] ;  /* 0x00031800ff027b82 */ /* 0x000ea20000000a00 */
[----:B------:R-:W1:Y:S02]  /*21e40*/  FLO.U32 R0, UR4 ;  /* 0x0000000400007d00 */ /* 0x000e6400080e0000 */
[----:B-1----:R-:W-:-:S06]  /*21e50*/  ISETP.EQ.U32.AND P0, PT, R0, R5, PT ;  /* 0x000000050000720c */ /* 0x002fcc0003f02070 */
[----:B------:R-:W2:Y:S07]  /*21e60*/  POPC R5, UR4 ;  /* 0x0000000400057d09 */ /* 0x000eae0008000000 */
[----:B--2---:R-:W2:Y:S01]  /*21e70*/  @P0 ATOMG.E.ADD.STRONG.GPU PT, R3, desc[UR54][R2.64], R5 ;  /* 0x00000005020309a8 */ /* 0x004ea200081ee1f6 */
[----:B------:R-:W1:Y:S02]  /*21e80*/  S2R R4, SR_LTMASK ;  /* 0x0000000000047919 */ /* 0x000e640000003900 */
[----:B-1----:R-:W-:-:S04]  /*21e90*/  LOP3.LUT R4, R4, UR4, RZ, 0xc0, !PT ;  /* 0x0000000404047c12 */ /* 0x002fc8000f8ec0ff */
[----:B------:R-:W1:Y:S01]  /*21ea0*/  POPC R7, R4 ;  /* 0x0000000400077309 */ /* 0x000e620000000000 */
[----:B--2---:R-:W1:Y:S02]  /*21eb0*/  SHFL.IDX PT, R0, R3, R0, 0x1f ;  /* 0x00001f0003007589 */ /* 0x004e6400000e0000 */
[----:B-1----:R-:W-:Y:S01]  /*21ec0*/  IADD3 R16, R0, UR37, R7 ;  /* 0x0000002500107c10 */ /* 0x002fe2000fffe007 */
[----:B------:R-:W-:Y:S06]  /*21ed0*/  BRA `(.L_x_2017) ;  /* 0x0000003400a87947 */ /* 0x000fec0003800000 */
.L_x_2016:
        /* <DEDUP_REMOVED lines=19> */
[----:B01----:R-:W-:Y:S05]  /*22010*/  CALL.ABS.NOINC R2 ;  /* 0x0000000002007343 */ /* 0x003fea0003c00000 */
.L_x_2019:
[----:B------:R-:W-:Y:S05]  /*22020*/  BSYNC B6 ;  /* 0x0000000000067941 */ /* 0x000fea0003800000 */
.L_x_2018:
        /* <DEDUP_REMOVED lines=17> */
[----:B-1----:R-:W-:-:S07]  /*22140*/  IMAD.MOV.U32 R13, RZ, RZ, RZ ;  /* 0x000000ffff0d7224 */ /* 0x002fce00078e00ff */
[----:B------:R-:W-:-:S07]  /*22150*/  LEPC R20, `(.L_x_2022) ;  /* 0x000000001014794e */ /* 0x000fce0000000000 */
[----:B0-2---:R-:W-:Y:S05]  /*22160*/  CALL.ABS.NOINC R2 ;  /* 0x0000000002007343 */ /* 0x005fea0003c00000 */
.L_x_2022:
        /* <DEDUP_REMOVED lines=15> */
.L_x_2021:
[----:B------:R-:W-:Y:S05]  /*22260*/  BSYNC B6 ;  /* 0x0000000000067941 */ /* 0x000fea0003800000 */
.L_x_2020:
[----:B------:R-:W-:Y:S01]  /*22270*/  ULDC.64 UR4, c[0x0][0x9f8] ;  /* 0x00027e0000047ab9 */ /* 0x000fe20000000a00 */
[----:B------:R-:W2:Y:S01]  /*22280*/  LDL R17, [R1+0x4] ;  /* 0x0000040001117983 */ /* 0x000ea20000100800 */
[----:B------:R-:W-:Y:S01]  /*22290*/  ISETP.NE.U32.AND P0, PT, RZ, UR4, PT ;  /* 0x00000004ff007c0c */ /* 0x000fe2000bf05070 */
[----:B------:R-:W-:Y:S01]  /*222a0*/  IMAD.MOV.U32 R35, RZ, RZ, R19 ;  /* 0x000000ffff237224 */ /* 0x000fe200078e0013 */
[----:B------:R-:W1:Y:S01]  /*222b0*/  LDC R0, c[0x0][0x430] ;  /* 0x00010c00ff007b82 */ /* 0x000e620000000800 */
[----:B------:R-:W3:Y:S01]  /*222c0*/  S2R R21, SR_TID.X ;  /* 0x0000000000157919 */ /* 0x000ee20000002100 */
[----:B------:R-:W-:Y:S01]  /*222d0*/  ISETP.NE.AND.EX P0, PT, RZ, UR5, PT, P0 ;  /* 0x00000005ff007c0c */ /* 0x000fe2000bf05300 */
[----:B------:R-:W4:Y:S01]  /*222e0*/  S2R R20, SR_TID.X ;  /* 0x0000000000147919 */ /* 0x000f220000002100 */
[----:B------:R-:W-:Y:S01]  /*222f0*/  VIADD R25, R23, 0xffffffff ;  /* 0xffffffff17197836 */ /* 0x000fe20000000000 */
[----:B------:R-:W-:-:S10]  /*22300*/  ULDC UR4, c[0x0][0x2f4] ;  /* 0x0000bd0000047ab9 */ /* 0x000fd40000000800 */
[----:B------:R-:W0:Y:S01]  /*22310*/  @P0 LDC.64 R2, c[0x0][0x9f8] ;  /* 0x00027e00ff020b82 */ /* 0x000e220000000a00 */
[----:B-1----:R-:W-:Y:S01]  /*22320*/  ISETP.NE.AND P1, PT, R0, 0x1, PT ;  /* 0x000000010000780c */ /* 0x002fe20003f25270 */
[----:B------:R-:W-:Y:S02]  /*22330*/  IMAD.SHL.U32 R8, R25, 0x80, RZ ;  /* 0x0000008019087824 */ /* 0x000fe400078e00ff */
[----:B---3--:R-:W-:Y:S01]  /*22340*/  IMAD.SHL.U32 R21, R21, 0x10, RZ ;  /* 0x0000001015157824 */ /* 0x008fe200078e00ff */
[----:B----4-:R-:W-:-:S09]  /*22350*/  LOP3.LUT R20, R20, 0x7f, RZ, 0xc0, !PT ;  /* 0x0000007f14147812 */ /* 0x010fd200078ec0ff */
[----:B------:R-:W1:Y:S01]  /*22360*/  @P1 LDC R10, c[0x0][0x434] ;  /* 0x00010d00ff0a1b82 */ /* 0x000e620000000800 */
[----:B0-----:R-:W-:-:S05]  /*22370*/  @P0 IMAD.WIDE R2, R19, 0x4, R2 ;  /* 0x0000000413020825 */ /* 0x001fca00078e0202 */
[----:B------:R0:W3:Y:S01]  /*22380*/  @P0 LDG.E R35, desc[UR54][R2.64] ;  /* 0x0000003602230981 */ /* 0x0000e2000c1e1900 */
[----:B------:R-:W-:Y:S01]  /*22390*/  SHF.R.U32.HI R20, RZ, 0x3, R20 ;  /* 0x00000003ff147819 */ /* 0x000fe20000011614 */
[----:B------:R-:W4:Y:S01]  /*223a0*/  @P1 LDC R6, c[0x0][0x438] ;  /* 0x00010e00ff061b82 */ /* 0x000f220000000800 */
[----:B------:R-:W-:-:S04]  /*223b0*/  LOP3.LUT R21, R21, 0x70, RZ, 0xc0, !PT ;  /* 0x0000007015157812 */ /* 0x000fc800078ec0ff */
[----:B------:R-:W-:-:S04]  /*223c0*/  LOP3.LUT R4, R8, R20, R21, 0xfe, !PT ;  /* 0x0000001408047212 */ /* 0x000fc800078efe15 */
[----:B------:R-:W-:-:S13]  /*223d0*/  ISETP.GE.AND P0, PT, R4, R37, PT ;  /* 0x000000250400720c */ /* 0x000fda0003f06270 */
[----:B0-----:R-:W0:Y:S01]  /*223e0*/  @!P0 LDC.64 R2, c[0x0][0x428] ;  /* 0x00010a00ff028b82 */ /* 0x001e220000000a00 */
[----:B------:R-:W-:Y:S01]  /*223f0*/  LOP3.LUT R32, R32, 0xfffffffb, RZ, 0xc0, !PT ;  /* 0xfffffffb20207812 */ /* 0x000fe200078ec0ff */
[----:B------:R-:W-:Y:S01]  /*22400*/  UMOV UR5, 0xffffffff ;  /* 0xffffffff00057882 */ /* 0x000fe20000000000 */
[----:B--2---:R-:W-:-:S04]  /*22410*/  IMAD.IADD R5, R4, 0x1, R17 ;  /* 0x0000000104057824 */ /* 0x004fc800078e0211 */
[----:B-1----:R-:W-:-:S04]  /*22420*/  @P1 IMAD.HI.U32 R7, R5, R10, RZ ;  /* 0x0000000a05071227 */ /* 0x002fc800078e00ff */
[----:B------:R-:W-:Y:S01]  /*22430*/  IMAD.MOV.U32 R4, RZ, RZ, R5 ;  /* 0x000000ffff047224 */ /* 0x000fe200078e0005 */
[----:B----4-:R-:W-:-:S05]  /*22440*/  @P1 SHF.R.U32.HI R4, RZ, R6, R7 ;  /* 0x00000006ff041219 */ /* 0x010fca0000011607 */
[----:B------:R-:W-:-:S04]  /*22450*/  IMAD.MOV R6, RZ, RZ, -R4 ;  /* 0x000000ffff067224 */ /* 0x000fc800078e0a04 */
[----:B------:R-:W-:Y:S01]  /*22460*/  IMAD R0, R0, R6, R5 ;  /* 0x0000000600007224 */ /* 0x000fe200078e0205 */
[--C-:B------:R-:W-:Y:S02]  /*22470*/  @!P0 SHF.R.S32.HI R5, RZ, 0x1f, R4.reuse ;  /* 0x0000001fff058819 */ /* 0x100fe40000011404 */
[----:B---3--:R-:W-:Y:S01]  /*22480*/  SHF.R.S32.HI R9, RZ, 0x1f, R35 ;  /* 0x0000001fff097819 */ /* 0x008fe20000011423 */
[----:B0-----:R-:W-:-:S04]  /*22490*/  @!P0 IMAD.WIDE.U32 R4, R35, R2, R4 ;  /* 0x0000000223048225 */ /* 0x001fc800078e0004 */
[----:B------:R-:W-:Y:S01]  /*224a0*/  @!P0 IMAD R6, R9, R2, RZ ;  /* 0x0000000209068224 */ /* 0x000fe200078e02ff */
[----:B------:R0:W-:Y:S03]  /*224b0*/  STL [R1+0x8], R9 ;  /* 0x0000080901007387 */ /* 0x0001e60000100800 */
[----:B------:R-:W-:Y:S02]  /*224c0*/  @!P0 IMAD R7, R35, R3, R6 ;  /* 0x0000000323078224 */ /* 0x000fe400078e0206 */
[----:B------:R-:W1:Y:S02]  /*224d0*/  @!P0 LDC.64 R2, c[0x0][0x418] ;  /* 0x00010600ff028b82 */ /* 0x000e640000000a00 */
[----:B------:R-:W-:Y:S02]  /*224e0*/  @!P0 IMAD.IADD R5, R5, 0x1, R7 ;  /* 0x0000000105058824 */ /* 0x000fe400078e0207 */
[----:B0-----:R-:W-:-:S05]  /*224f0*/  IMAD.U32 R9, RZ, RZ, UR38 ;  /* 0x00000026ff097e24 */ /* 0x001fca000f8e00ff */
[----:B------:R-:W-:Y:S02]  /*22500*/  ISETP.NE.AND P2, PT, R9, 0x3, PT ;  /* 0x000000030900780c */ /* 0x000fe40003f45270 */
[----:B-1----:R-:W-:-:S04]  /*22510*/  @!P0 LEA R2, P1, R4, R2, 0x2 ;  /* 0x0000000204028211 */ /* 0x002fc800078210ff */
[----:B------:R-:W-:Y:S01]  /*22520*/  @!P0 LEA.HI.X R3, R4, R3, R5, 0x2, P1 ;  /* 0x0000000304038211 */ /* 0x000fe200008f1405 */
[----:B------:R-:W-:-:S06]  /*22530*/  IMAD.MOV.U32 R4, RZ, RZ, RZ ;  /* 0x000000ffff047224 */ /* 0x000fcc00078e00ff */
[----:B------:R0:W5:Y:S01]  /*22540*/  @!P0 LDG.E R4, desc[UR54][R2.64] ;  /* 0x0000003602048981 */ /* 0x000162000c1e1900 */
[----:B------:R-:W-:Y:S02]  /*22550*/  ISETP.GE.AND P0, PT, R31, UR4, PT ;  /* 0x000000041f007c0c */ /* 0x000fe4000bf06270 */
[----:B------:R-:W-:-:S04]  /*22560*/  @P2 LOP3.LUT R32, R32, 0x4, RZ, 0xfc, !PT ;  /* 0x0000000420202812 */ /* 0x000fc800078efcff */
[----:B------:R-:W-:-:S07]  /*22570*/  LOP3.LUT R32, R32, 0xfffffffd, RZ, 0xc0, !PT ;  /* 0xfffffffd20207812 */ /* 0x000fce00078ec0ff */
[----:B------:R-:W-:Y:S02]  /*22580*/  @P0 LOP3.LUT R32, R32, 0x2, RZ, 0xfc, !PT ;  /* 0x0000000220200812 */ /* 0x000fe400078efcff */
[----:B------:R-:W-:Y:S02]  /*22590*/  ISETP.GE.AND P0, PT, R30, UR4, PT ;  /* 0x000000041e007c0c */ /* 0x000fe4000bf06270 */
[----:B------:R-:W-:-:S11]  /*225a0*/  LOP3.LUT R32, R32, 0xfffffffe, RZ, 0xc0, !PT ;  /* 0xfffffffe20207812 */ /* 0x000fd600078ec0ff */
[----:B------:R-:W-:Y:S01]  /*225b0*/  @P0 LOP3.LUT R32, R32, 0x1, RZ, 0xfc, !PT ;  /* 0x0000000120200812 */ /* 0x000fe200078efcff */
[----:B0-----:R-:W-:Y:S06]  /*225c0*/  BRA.DIV UR5, `(.L_x_2023) ;  /* 0x0000006e05007947 */ /* 0x001fec000b800000 */
.L_x_2214:
[----:B------:R-:W-:Y:S01]  /*225d0*/  SHF.R.S32.HI R34, RZ, 0x1f, R18 ;  /* 0x0000001fff227819 */ /* 0x000fe20000011412 */
[----:B------:R-:W-:Y:S06]  /*225e0*/  @!P2 BRA `(.L_x_2024) ;  /* 0x000000000004a947 */ /* 0x000fec0003800000 */
[----:B------:R-:W-:Y:S01]  /*225f0*/  BPT.TRAP 0x1 ;  /* 0x000000040000795c */ /* 0x000fe20000300000 */
.L_x_2024:
        /* <DEDUP_REMOVED lines=25> */
.L_x_2215:
[----:B------:R-:W-:Y:S05]  /*22790*/  BSYNC B0 ;  /* 0x0000000000007941 */ /* 0x000fea0003800000 */
.L_x_2025:
        /* <DEDUP_REMOVED lines=31> */
[----:B0-----:R-:W-:-:S04]  /*22990*/  @P0 LEA R3, P1, R31, R3, 0x1 ;  /* 0x000000031f030211 */ /* 0x001fc800078208ff */
[----:B-1----:R-:W-:-:S04]  /*229a0*/  @P0 IADD3.X R2, RZ, R2, RZ, P1, !PT ;  /* 0x00000002ff020210 */ /* 0x002fc80000ffe4ff */
        /* <DEDUP_REMOVED lines=74> */
.L_x_2233:
        /* <DEDUP_REMOVED lines=11> */
.L_x_2028:
        /* <DEDUP_REMOVED lines=11> */
.L_x_2029:
[----:B-1----:R1:W5:Y:S01]  /*22fb0*/  LDL.LU R3, [R1+0x10] ;  /* 0x0000100001037983 */ /* 0x0023620000300800 */
[----:B------:R1:W-:Y:S02]  /*22fc0*/  SYNCS.ARRIVE.TRANS64.A1T0 RZ, [R7+URZ+0x28830], RZ ;  /* 0x028830ff07ff79a7 */ /* 0x0003e4000810003f */
        /* <DEDUP_REMOVED lines=8> */
[----:B------:R-:W-:Y:S01]  /*23050*/  BSSY B6, `(.L_x_2030) ;  /* 0x000001e000067945 */ /* 0x000fe20003800000 */
[----:B------:R-:W-:-:S04]  /*23060*/  SHF.R.S32.HI R2, RZ, 0x1f, R19 ;  /* 0x0000001fff027819 */ /* 0x000fc80000011413 */
[----:B------:R-:W-:Y:S02]  /*23070*/  SEL R2, R2, RZ, !P0 ;  /* 0x000000ff02027207 */ /* 0x000fe40004000000 */
[----:B-----5:R-:W-:Y:S01]  /*23080*/  SHF.R.S32.HI R0, RZ, 0x1f, R3 ;  /* 0x0000001fff007819 */ /* 0x020fe20000011403 */
[----:B0-----:R-:W-:-:S04]  /*23090*/  IMAD.WIDE.U32 R4, R3, UR4, RZ ;  /* 0x0000000403047c25 */ /* 0x001fc8000f8e00ff */
[----:B------:R-:W-:Y:S01]  /*230a0*/  IMAD R0, R0, UR4, RZ ;  /* 0x0000000400007c24 */ /* 0x000fe2000f8e02ff */
[----:B------:R0:W-:Y:S03]  /*230b0*/  STL.64 [R1+0x10], R4 ;  /* 0x0000100401007387 */ /* 0x0001e60000100a00 */
[----:B------:R-:W-:-:S04]  /*230c0*/  IMAD R0, R3, UR5, R0 ;  /* 0x0000000503007c24 */ /* 0x000fc8000f8e0200 */
[----:B------:R-:W-:Y:S01]  /*230d0*/  IMAD.IADD R3, R5, 0x1, R0 ;  /* 0x0000000105037824 */ /* 0x000fe200078e0200 */
[----:B------:R-:W-:-:S04]  /*230e0*/  SEL R0, R19, RZ, !P0 ;  /* 0x000000ff13007207 */ /* 0x000fc80004000000 */
[----:B------:R0:W-:Y:S04]  /*230f0*/  STL [R1+0x24], R3 ;  /* 0x0000240301007387 */ /* 0x0001e80000100800 */
[----:B------:R0:W-:Y:S04]  /*23100*/  STL [R1+0x18], R0 ;  /* 0x0000180001007387 */ /* 0x0001e80000100800 */
[----:B------:R0:W-:Y:S01]  /*23110*/  STL [R1+0x28], R2 ;  /* 0x0000280201007387 */ /* 0x0001e20000100800 */
        /* <DEDUP_REMOVED lines=17> */
.L_x_2031:
[----:B------:R-:W-:Y:S05]  /*23230*/  BSYNC B6 ;  /* 0x0000000000067941 */ /* 0x000fea0003800000 */
.L_x_2030:
[----:B------:R-:W2:Y:S01]  /*23240*/  LDL.LU R20, [R1+0x24] ;  /* 0x0000240001147983 */ /* 0x000ea20000300800 */
[----:B------:R-:W-:Y:S01]  /*23250*/  ULDC.64 UR4, c[0x0][0x2d8] ;  /* 0x0000b60000047ab9 */ /* 0x000fe20000000a00 */
[----:B-1----:R-:W1:Y:S01]  /*23260*/  LDC R7, c[0x0][0x448] ;  /* 0x00011200ff077b82 */ /* 0x002e620000000800 */
[----:B------:R-:W-:Y:S01]  /*23270*/  ULDC.64 UR6, c[0x0][0x280] ;  /* 0x0000a00000067ab9 */ /* 0x000fe20000000a00 */
[----:B0-----:R-:W2:Y:S04]  /*23280*/  LDL.LU.64 R2, [R1+0x10] ;  /* 0x0000100001027983 */ /* 0x001ea80000300a00 */
[----:B------:R-:W3:Y:S04]  /*23290*/  LDL.LU R4, [R1+0x28] ;  /* 0x0000280001047983 */ /* 0x000ee80000300800 */
[----:B------:R-:W4:Y:S01]  /*232a0*/  LDL.LU R21, [R1+0x18] ;  /* 0x0000180001157983 */ /* 0x000f220000300800 */
[----:B------:R-:W-:-:S03]  /*232b0*/  IMAD R0, R34, UR4, RZ ;  /* 0x0000000422007c24 */ /* 0x000fc6000f8e02ff */
[----:B------:R0:W5:Y:S01]  /*232c0*/  LDL R8, [R1+0xc] ;  /* 0x00000c0001087983 */ /* 0x0001620000100800 */
[----:B------:R-:W-:Y:S01]  /*232d0*/  IMAD R0, R18, UR5, R0 ;  /* 0x0000000512007c24 */ /* 0x000fe2000f8e0200 */
[----:B-1----:R-:W-:-:S13]  /*232e0*/  ISETP.NE.AND P0, PT, R7, 0x1, PT ;  /* 0x000000010700780c */ /* 0x002fda0003f05270 */
[----:B------:R-:W1:Y:S01]  /*232f0*/  @P0 LDC R6, c[0x0][0x44c] ;  /* 0x00011300ff060b82 */ /* 0x000e620000000800 */
[----:B--2---:R-:W-:Y:S02]  /*23300*/  IMAD.MOV.U32 R3, RZ, RZ, R20 ;  /* 0x000000ffff037224 */ /* 0x004fe400078e0014 */
[----:B------:R-:W2:Y:S01]  /*23310*/  S2R R20, SR_TID.X ;  /* 0x0000000000147919 */ /* 0x000ea20000002100 */
[----:B------:R-:W-:Y:S01]  /*23320*/  IMAD.WIDE.U32 R2, R18, UR4, R2 ;  /* 0x0000000412027c25 */ /* 0x000fe2000f8e0002 */
[----:B------:R-:W-:-:S03]  /*23330*/  ULDC.64 UR4, c[0x0][0x2e0] ;  /* 0x0000b80000047ab9 */ /* 0x000fc60000000a00 */
[----:B------:R-:W-:Y:S02]  /*23340*/  IMAD.IADD R3, R3, 0x1, R0 ;  /* 0x0000000103037824 */ /* 0x000fe400078e0200 */
[----:B---3--:R-:W-:Y:S02]  /*23350*/  IMAD R0, R4, UR4, RZ ;  /* 0x0000000404007c24 */ /* 0x008fe4000f8e02ff */
[----:B----4-:R-:W-:-:S04]  /*23360*/  IMAD.WIDE.U32 R2, R21, UR4, R2 ;  /* 0x0000000415027c25 */ /* 0x010fc8000f8e0002 */
[----:B------:R-:W-:Y:S01]  /*23370*/  IMAD R0, R21, UR5, R0 ;  /* 0x0000000515007c24 */ /* 0x000fe2000f8e0200 */
[----:B------:R-:W-:Y:S01]  /*23380*/  ULDC.64 UR4, c[0x0][0x2d0] ;  /* 0x0000b40000047ab9 */ /* 0x000fe20000000a00 */
[----:B------:R-:W3:Y:S02]  /*23390*/  S2R R21, SR_TID.X ;  /* 0x0000000000157919 */ /* 0x000ee40000002100 */
[----:B------:R-:W-:Y:S02]  /*233a0*/  IMAD.IADD R3, R3, 0x1, R0 ;  /* 0x0000000103037824 */ /* 0x000fe400078e0200 */
[----:B------:R-:W4:Y:S01]  /*233b0*/  @P0 LDC R0, c[0x0][0x450] ;  /* 0x00011400ff000b82 */ /* 0x000f220000000800 */
[----:B--2---:R-:W-:-:S04]  /*233c0*/  LOP3.LUT R20, R20, 0x7f, RZ, 0xc0, !PT ;  /* 0x0000007f14147812 */ /* 0x004fc800078ec0ff */
[----:B------:R-:W-:Y:S01]  /*233d0*/  SHF.R.U32.HI R20, RZ, 0x3, R20 ;  /* 0x00000003ff147819 */ /* 0x000fe20000011614 */
[----:B---3--:R-:W-:-:S05]  /*233e0*/  IMAD.SHL.U32 R21, R21, 0x10, RZ ;  /* 0x0000001015157824 */ /* 0x008fca00078e00ff */
[----:B------:R-:W-:-:S04]  /*233f0*/  LOP3.LUT R21, R21, 0x70, RZ, 0xc0, !PT ;  /* 0x0000007015157812 */ /* 0x000fc800078ec0ff */
[----:B------:R-:W-:-:S05]  /*23400*/  LOP3.LUT R20, R20, R21, RZ, 0xfc, !PT ;  /* 0x0000001514147212 */ /* 0x000fca00078efcff */
[----:B------:R-:W-:-:S04]  /*23410*/  IMAD.IADD R5, R20, 0x1, R27 ;  /* 0x0000000114057824 */ /* 0x000fc800078e021b */
[----:B-1----:R-:W-:-:S04]  /*23420*/  @P0 IMAD.HI.U32 R6, R5, R6, RZ ;  /* 0x0000000605060227 */ /* 0x002fc800078e00ff */
[----:B------:R-:W-:Y:S01]  /*23430*/  IMAD.MOV.U32 R4, RZ, RZ, R5 ;  /* 0x000000ffff047224 */ /* 0x000fe200078e0005 */
[----:B----4-:R-:W-:Y:S01]  /*23440*/  @P0 SHF.R.U32.HI R4, RZ, R0, R6 ;  /* 0x00000000ff040219 */ /* 0x010fe20000011606 */
[----:B------:R-:W1:Y:S04]  /*23450*/  S2R R20, SR_TID.X ;  /* 0x0000000000147919 */ /* 0x000e680000002100 */
[----:B------:R-:W-:-:S04]  /*23460*/  IMAD.MOV R0, RZ, RZ, -R4 ;  /* 0x000000ffff007224 */ /* 0x000fc800078e0a04 */
[----:B------:R-:W-:Y:S01]  /*23470*/  IMAD R0, R7, R0, R5 ;  /* 0x0000000007007224 */ /* 0x000fe200078e0205 */
[----:B------:R-:W-:Y:S01]  /*23480*/  SHF.R.S32.HI R5, RZ, 0x1f, R4 ;  /* 0x0000001fff057819 */ /* 0x000fe20000011404 */
[----:B------:R-:W-:-:S04]  /*23490*/  IMAD.WIDE.U32 R2, R4, UR4, R2 ;  /* 0x0000000404027c25 */ /* 0x000fc8000f8e0002 */
[----:B------:R-:W-:-:S04]  /*234a0*/  IMAD R5, R5, UR4, RZ ;  /* 0x0000000405057c24 */ /* 0x000fc8000f8e02ff */
[----:B------:R-:W-:Y:S01]  /*234b0*/  IMAD R5, R4, UR5, R5 ;  /* 0x0000000504057c24 */ /* 0x000fe2000f8e0205 */
[----:B------:R-:W-:Y:S01]  /*234c0*/  SHF.R.S32.HI R4, RZ, 0x1f, R0 ;  /* 0x0000001fff047819 */ /* 0x000fe20000011400 */
[----:B------:R-:W-:Y:S02]  /*234d0*/  ULDC.64 UR4, c[0x0][0x2c8] ;  /* 0x0000b20000047ab9 */ /* 0x000fe40000000a00 */
[----:B------:R-:W-:Y:S02]  /*234e0*/  IMAD.IADD R3, R3, 0x1, R5 ;  /* 0x0000000103037824 */ /* 0x000fe400078e0205 */
        /* <DEDUP_REMOVED lines=9> */
[----:B-1----:R-:W-:Y:S02]  /*23580*/  LOP3.LUT R20, R20, 0x7f, RZ, 0xc0, !PT ;  /* 0x0000007f14147812 */ /* 0x002fe400078ec0ff */
[----:B------:R-:W-:Y:S02]  /*23590*/  LEA.HI.X R4, R2, UR7, R4, 0x1, P2 ;  /* 0x0000000702047c11 */ /* 0x000fe400090f0c04 */
[----:B------:R-:W-:Y:S01]  /*235a0*/  SHF.R.U32.HI R9, RZ, 0x3, R20 ;  /* 0x00000003ff097819 */ /* 0x000fe20000011614 */
[----:B0-----:R-:W-:Y:S06]  /*235b0*/  BRA.DIV UR4, `(.L_x_2032) ;  /* 0x0000006a04187947 */ /* 0x001fec000b800000 */
[----:B------:R-:W0:Y:S01]  /*235c0*/  SHFL.IDX PT, R3, R0, RZ, 0x181f ;  /* 0x00181fff00037589 */ /* 0x000e2200000e0000 */
[----:B------:R-:W-:Y:S02]  /*235d0*/  IMAD R33, R33, R7, RZ ;  /* 0x0000000721217224 */ /* 0x000fe400078e02ff */
[----:B------:R-:W-:Y:S01]  /*235e0*/  IMAD.IADD R27, R9, 0x1, R27 ;  /* 0x00000001091b7824 */ /* 0x000fe200078e021b */
[----:B------:R-:W1:Y:S03]  /*235f0*/  SHFL.IDX PT, R2, R4, RZ, 0x181f ;  /* 0x00181fff04027589 */ /* 0x000e6600000e0000 */
[C---:B------:R-:W-:Y:S01]  /*23600*/  VIADD R6, R27.reuse, 0x10 ;  /* 0x000000101b067836 */ /* 0x040fe20000000000 */
[----:B------:R-:W-:Y:S01]  /*23610*/  ISETP.GE.AND P3, PT, R27, R33, PT ;  /* 0x000000211b00720c */ /* 0x000fe20003f66270 */
[----:B------:R-:W2:-:S12]  /*23620*/  SHFL.IDX PT, R14, R0, 0x1, 0x181f ;  /* 0x00381f00000e7f89 */ /* 0x000e9800000e0000 */
[----:B0-----:R-:W-:-:S05]  /*23630*/  @!P3 LEA R5, P2, R31, R3, 0x1 ;  /* 0x000000031f05b211 */ /* 0x001fca00078408ff */
[----:B-1----:R-:W-:Y:S02]  /*23640*/  @!P3 IMAD.X R3, RZ, RZ, R2, P2 ;  /* 0x000000ffff03b224 */ /* 0x002fe400010e0602 */
[----:B------:R-:W-:-:S05]  /*23650*/  @!P3 IMAD.MOV.U32 R2, RZ, RZ, R5 ;  /* 0x000000ffff02b224 */ /* 0x000fca00078e0005 */
[----:B-----5:R-:W-:Y:S04]  /*23660*/  @!P3 LDGSTS.E.BYPASS.LTC128B.128 [R8+0x10400], desc[UR54][R2.64], !P0 ;  /* 0x104000000208bfae */ /* 0x020fe8000c101d76 */
[----:B------:R0:W-:Y:S01]  /*23670*/  @!P3 LDGSTS.E.BYPASS.LTC128B.128 [R8+0x14400], desc[UR54][R2.64+0x80], !P1 ;  /* 0x144000800208bfae */ /* 0x0001e2000c901d76 */
[----:B------:R-:W-:-:S03]  /*23680*/  ISETP.GE.AND P3, PT, R6, R33, PT ;  /* 0x000000210600720c */ /* 0x000fc60003f66270 */
[----:B0-----:R-:W0:Y:S10]  /*23690*/  SHFL.IDX PT, R2, R4, 0x1, 0x181f ;  /* 0x00381f0004027f89 */ /* 0x001e3400000e0000 */
[----:B--2---:R-:W-:-:S02]  /*236a0*/  @!P3 LEA R5, P2, R31, R14, 0x1 ;  /* 0x0000000e1f05b211 */ /* 0x004fc400078408ff */
[----:B------:R-:W1:Y:S03]  /*236b0*/  SHFL.IDX PT, R14, R0, 0x2, 0x181f ;  /* 0x00581f00000e7f89 */ /* 0x000e6600000e0000 */
[----:B0-----:R-:W-:Y:S01]  /*236c0*/  @!P3 IMAD.X R6, RZ, RZ, R2, P2 ;  /* 0x000000ffff06b224 */ /* 0x001fe200010e0602 */
[----:B------:R-:W-:-:S03]  /*236d0*/  @!P3 MOV R2, R5 ;  /* 0x000000050002b202 */ /* 0x000fc60000000f00 */
[----:B------:R-:W-:Y:S02]  /*236e0*/  @!P3 IMAD.MOV.U32 R3, RZ, RZ, R6 ;  /* 0x000000ffff03b224 */ /* 0x000fe400078e0006 */
[----:B------:R-:W-:-:S03]  /*236f0*/  VIADD R6, R27, 0x20 ;  /* 0x000000201b067836 */ /* 0x000fc60000000000 */
[----:B------:R-:W-:Y:S04]  /*23700*/  @!P3 LDGSTS.E.BYPASS.LTC128B.128 [R8+0x10c00], desc[UR54][R2.64], !P0 ;  /* 0x10c000000208bfae */ /* 0x000fe8000c101d76 */
[----:B------:R0:W-:Y:S01]  /*23710*/  @!P3 LDGSTS.E.BYPASS.LTC128B.128 [R8+0x14c00], desc[UR54][R2.64+0x80], !P1 ;  /* 0x14c000800208bfae */ /* 0x0001e2000c901d76 */
[----:B------:R-:W-:-:S03]  /*23720*/  ISETP.GE.AND P3, PT, R6, R33, PT ;  /* 0x000000210600720c */ /* 0x000fc60003f66270 */
[----:B0-----:R-:W0:Y:S10]  /*23730*/  SHFL.IDX PT, R2, R4, 0x2, 0x181f ;  /* 0x00581f0004027f89 */ /* 0x001e3400000e0000 */
[----:B-1----:R-:W-:-:S02]  /*23740*/  @!P3 LEA R5, P2, R31, R14, 0x1 ;  /* 0x0000000e1f05b211 */ /* 0x002fc400078408ff */
[----:B------:R-:W1:Y:S03]  /*23750*/  SHFL.IDX PT, R14, R0, 0x3, 0x181f ;  /* 0x00781f00000e7f89 */ /* 0x000e6600000e0000 */
[----:B0-----:R-:W-:Y:S02]  /*23760*/  @!P3 IMAD.X R6, RZ, RZ, R2, P2 ;  /* 0x000000ffff06b224 */ /* 0x001fe400010e0602 */
[----:B------:R-:W-:Y:S02]  /*23770*/  @!P3 IMAD.MOV.U32 R2, RZ, RZ, R5 ;  /* 0x000000ffff02b224 */ /* 0x000fe400078e0005 */
        /* <DEDUP_REMOVED lines=27> */
[----:B------:R-:W-:Y:S03]  /*23930*/  SHFL.IDX PT, R14, R0, 0x7, 0x181f ;  /* 0x00f81f00000e7f89 */ /* 0x000fe600000e0000 */
[----:B0-----:R-:W-:Y:S02]  /*23940*/  @!P3 IMAD.X R6, RZ, RZ, R2, P2 ;  /* 0x000000ffff06b224 */ /* 0x001fe400010e0602 */
[----:B------:R-:W-:Y:S02]  /*23950*/  @!P3 IMAD.MOV.U32 R2, RZ, RZ, R5 ;  /* 0x000000ffff02b224 */ /* 0x000fe400078e0005 */
[----:B------:R-:W-:Y:S02]  /*23960*/  @!P3 IMAD.MOV.U32 R3, RZ, RZ, R6 ;  /* 0x000000ffff03b224 */ /* 0x000fe400078e0006 */
[----:B------:R-:W-:-:S03]  /*23970*/  VIADD R6, R27, 0x60 ;  /* 0x000000601b067836 */ /* 0x000fc60000000000 */
[----:B------:R-:W-:Y:S04]  /*23980*/  @!P3 LDGSTS.E.BYPASS.LTC128B.128 [R8+0x12c00], desc[UR54][R2.64], !P0 ;  /* 0x12c000000208bfae */ /* 0x000fe8000c101d76 */
[----:B------:R0:W-:Y:S01]  /*23990*/  @!P3 LDGSTS.E.BYPASS.LTC128B.128 [R8+0x16c00], desc[UR54][R2.64+0x80], !P1 ;  /* 0x16c000800208bfae */ /* 0x0001e2000c901d76 */
[----:B------:R-:W-:-:S03]  /*239a0*/  ISETP.GE.AND P3, PT, R6, R33, PT ;  /* 0x000000210600720c */ /* 0x000fc60003f66270 */
[----:B0-----:R-:W0:Y:S04]  /*239b0*/  SHFL.IDX PT, R3, R0, 0x6, 0x181f ;  /* 0x00d81f0000037f89 */ /* 0x001e2800000e0000 */
[----:B------:R-:W1:Y:S04]  /*239c0*/  SHFL.IDX PT, R2, R4, 0x6, 0x181f ;  /* 0x00d81f0004027f89 */ /* 0x000e6800000e0000 */
[----:B------:R-:W2:Y:S02]  /*239d0*/  SHFL.IDX PT, R4, R4, 0x7, 0x181f ;  /* 0x00f81f0004047f89 */ /* 0x000ea400000e0000 */
[----:B0-----:R-:W-:-:S05]  /*239e0*/  @!P3 LEA R5, P2, R31, R3, 0x1 ;  /* 0x000000031f05b211 */ /* 0x001fca00078408ff */
[----:B-1----:R-:W-:Y:S02]  /*239f0*/  @!P3 IMAD.X R6, RZ, RZ, R2, P2 ;  /* 0x000000ffff06b224 */ /* 0x002fe400010e0602 */
[----:B------:R-:W-:Y:S02]  /*23a00*/  @!P3 IMAD.MOV.U32 R2, RZ, RZ, R5 ;  /* 0x000000ffff02b224 */ /* 0x000fe400078e0005 */
[----:B------:R-:W-:-:S05]  /*23a10*/  @!P3 IMAD.MOV.U32 R3, RZ, RZ, R6 ;  /* 0x000000ffff03b224 */ /* 0x000fca00078e0006 */
[----:B------:R0:W-:Y:S04]  /*23a20*/  @!P3 LDGSTS.E.BYPASS.LTC128B.128 [R8+0x13400], desc[UR54][R2.64], !P0 ;  /* 0x134000000208bfae */ /* 0x0001e8000c101d76 */
[----:B--2---:R0:W-:Y:S02]  /*23a30*/  @!P3 LDGSTS.E.BYPASS.LTC128B.128 [R8+0x17400], desc[UR54][R2.64+0x80], !P1 ;  /* 0x174000800208bfae */ /* 0x0041e4000c901d76 */
.L_x_2250:
[----:B------:R-:W-:Y:S01]  /*23a40*/  VIADD R0, R27, 0x70 ;  /* 0x000000701b007836 */ /* 0x000fe20000000000 */
[----:B------:R-:W-:Y:S04]  /*23a50*/  BSSY B0, `(.L_x_2033) ;  /* 0x000000a000007945 */ /* 0x000fe80003800000 */
[----:B------:R-:W-:-:S13]  /*23a60*/  ISETP.GE.AND P2, PT, R0, R33, PT ;  /* 0x000000210000720c */ /* 0x000fda0003f46270 */
[----:B------:R-:W-:Y:S05]  /*23a70*/  @P2 BRA `(.L_x_2034) ;  /* 0x00000000001c2947 */ /* 0x000fea0003800000 */
[----:B0-----:R-:W-:-:S05]  /*23a80*/  LEA R2, P2, R31, R14, 0x1 ;  /* 0x0000000e1f027211 */ /* 0x001fca00078408ff */
[----:B------:R-:W-:-:S05]  /*23a90*/  IMAD.X R3, RZ, RZ, R4, P2 ;  /* 0x000000ffff037224 */ /* 0x000fca00010e0604 */
[----:B------:R-:W-:Y:S01]  /*23aa0*/  @!PT LDS RZ, [RZ] ;  /* 0x00000000fffff984 */ /* 0x000fe20000000800 */
[----:B------:R-:W-:Y:S01]  /*23ab0*/  @!PT LDS RZ, [RZ] ;  /* 0x00000000fffff984 */ /* 0x000fe20000000800 */
[----:B------:R-:W-:Y:S01]  /*23ac0*/  @!PT LDS RZ, [RZ] ;  /* 0x00000000fffff984 */ /* 0x000fe20000000800 */
[----:B------:R1:W-:Y:S04]  /*23ad0*/  LDGSTS.E.BYPASS.LTC128B.128 [R8+0x13c00], desc[UR54][R2.64], !P0 ;  /* 0x13c0000002087fae */ /* 0x0003e8000c101d76 */
[----:B------:R1:W-:Y:S02]  /*23ae0*/  LDGSTS.E.BYPASS.LTC128B.128 [R8+0x17c00], desc[UR54][R2.64+0x80], !P1 ;  /* 0x17c0008002087fae */ /* 0x0003e4000c901d76 */
.L_x_2034:
[----:B------:R-:W-:Y:S05]  /*23af0*/  BSYNC B0 ;  /* 0x0000000000007941 */ /* 0x000fea0003800000 */
.L_x_2033:
[----:B------:R-:W-:Y:S01]  /*23b00*/  NOP ;  /* 0x0000000000007918 */ /* 0x000fe20000000000 */
[----:B------:R-:W-:-:S13]  /*23b10*/  PLOP3.LUT P0, PT, PT, PT, PT, 0x80, 0x0 ;  /* 0x000000000000781c */ /* 0x000fda0003f0f070 */
.L_x_2035:
[----:B------:R-:W-:Y:S02]  /*23b20*/  PLOP3.LUT P1, PT, P1, P0, PT, 0xa2, 0x0 ;  /* 0x000000000000781c */ /* 0x000fe40000f21472 */
[----:B------:R-:W-:-:S08]  /*23b30*/  @P0 R2UR P1, UR4, R22 ;  /* 0x00000000160402ca */ /* 0x000fd00000020000 */
[----:B------:R-:W-:-:S05]  /*23b40*/  @P0 PLOP3.LUT P0, PT, P1, PT, PT, 0x80, 0x0 ;  /* 0x000000000000081c */ /* 0x000fca0000f0f070 */
[----:B------:R-:W-:Y:S01]  /*23b50*/  @!P1 SYNCS.ARRIVE.TRANS64.RED.A0T1 RZ, [UR4+0x28800], RZ ;  /* 0x028800ffffff99a7 */ /* 0x000fe20008200404 */
[----:B------:R-:W-:Y:S07]  /*23b60*/  @!P1 ARRIVES.LDGSTSBAR.64.TRANSCNT [UR4+0x28800] ;  /* 0x02880000ff0099b0 */ /* 0x000fee0008000a84 */
[----:B------:R-:W-:Y:S05]  /*23b70*/  @P0 BRA.U.ANY `(.L_x_2035) ;  /* 0xfffffffd00e80947 */ /* 0x000fea000393ffff */
[----:B01----:R-:W2:Y:S02]  /*23b80*/  LDL.LU R2, [R1+0x20] ;  /* 0x0000200001027983 */ /* 0x003ea40000300800 */
[----:B--2---:R-:W-:-:S05]  /*23b90*/  VIADD R2, R2, 0x1 ;  /* 0x0000000102027836 */ /* 0x004fca0000000000 */
[----:B------:R0:W-:Y:S01]  /*23ba0*/  STL [R1+0x20], R2 ;  /* 0x0000200201007387 */ /* 0x0001e20000100800 */
[----:B------:R-:W-:-:S04]  /*23bb0*/  LEA.HI R0, R2, R2, RZ, 0x1 ;  /* 0x0000000202007211 */ /* 0x000fc800078f08ff */
[----:B------:R-:W-:-:S05]  /*23bc0*/  LOP3.LUT R0, R0, 0xfffffffe, RZ, 0xc0, !PT ;  /* 0xfffffffe00007812 */ /* 0x000fca00078ec0ff */
[----:B------:R-:W-:-:S05]  /*23bd0*/  IMAD.IADD R0, R2, 0x1, -R0 ;  /* 0x0000000102007824 */ /* 0x000fca00078e0a00 */
[----:B------:R-:W-:Y:S01]  /*23be0*/  SHF.L.U32 R3, R0, 0x1f, RZ ;  /* 0x0000001f00037819 */ /* 0x000fe200000006ff */
[----:B------:R-:W-:Y:S01]  /*23bf0*/  NOP ;  /* 0x0000000000007918 */ /* 0x000fe20000000000 */
[----:B------:R-:W2:Y:S01]  /*23c00*/  LDL.LU R4, [R1+0x1c] ;  /* 0x00001c0001047983 */ /* 0x000ea20000300800 */
[----:B------:R1:W-:Y:S03]  /*23c10*/  SYNCS.ARRIVE.TRANS64.A1T0 RZ, [R22+URZ+0x28800], RZ ;  /* 0x028800ff16ff79a7 */ /* 0x0003e6000810003f */
[----:B0-----:R-:W3:Y:S01]  /*23c20*/  LDL R2, [R1] ;  /* 0x0000000001027983 */ /* 0x001ee20000100800 */
[----:B------:R-:W-:Y:S01]  /*23c30*/  BSSY B0, `(.L_x_2036) ;  /* 0x0000005000007945 */ /* 0x000fe20003800000 */
[----:B------:R-:W0:Y:S01]  /*23c40*/  SYNCS.PHASECHK.TRANS64.TRYWAIT P0, [R22+URZ+0x28820], R3 ;  /* 0x02882003160075a7 */ /* 0x000e22000800017f */
[----:B--2---:R-:W-:-:S05]  /*23c50*/  VIADD R6, R4, 0xfffffffe ;  /* 0xfffffffe04067836 */ /* 0x004fca0000000000 */
[----:B---3--:R-:W-:Y:S01]  /*23c60*/  ISETP.GE.AND P1, PT, R6, R2, PT ;  /* 0x000000020600720c */ /* 0x008fe20003f26270 */
[----:B01----:R-:W-:-:S12]  /*23c70*/  @!P0 BRA `(.L_x_2037) ;  /* 0x0000006800f08947 */ /* 0x003fd80003800000 */
.L_x_2251:
[----:B------:R-:W-:Y:S05]  /*23c80*/  BSYNC B0 ;  /* 0x0000000000007941 */ /* 0x000fea0003800000 */
.L_x_2036:
        /* <DEDUP_REMOVED lines=8> */
.L_x_2052:
[----:B------:R-:W2:Y:S01]  /*23d10*/  LDL R8, [R1+0x4] ;  /* 0x0000040001087983 */ /* 0x000ea20000100800 */
[----:B------:R-:W1:Y:S03]  /*23d20*/  LDC R0, c[0x0][0x430] ;  /* 0x00010c00ff007b82 */ /* 0x000e660000000800 */
[----:B------:R-:W3:Y:S01]  /*23d30*/  LDL R7, [R1+0x8] ;  /* 0x0000080001077983 */ /* 0x000ee20000100800 */
[----:B------:R-:W-:Y:S05]  /*23d40*/  YIELD ;  /* 0x0000000000007946 */ /* 0x000fea0003800000 */
[----:B0-----:R-:W0:Y:S01]  /*23d50*/  S2R R3, SR_TID.X ;  /* 0x0000000000037919 */ /* 0x001e220000002100 */
[----:B------:R-:W-:Y:S01]  /*23d60*/  ULDC.64 UR4, c[0x0][0x428] ;  /* 0x00010a0000047ab9 */ /* 0x000fe20000000a00 */
[----:B------:R-:W4:Y:S01]  /*23d70*/  S2R R2, SR_TID.X ;  /* 0x0000000000027919 */ /* 0x000f220000002100 */
[----:B-1----:R-:W-:-:S13]  /*23d80*/  ISETP.NE.AND P0, PT, R0, 0x1, PT ;  /* 0x000000010000780c */ /* 0x002fda0003f05270 */
[----:B------:R-:W1:Y:S01]  /*23d90*/  @P0 LDC R4, c[0x0][0x434] ;  /* 0x00010d00ff040b82 */ /* 0x000e620000000800 */
[----:B0-----:R-:W-:-:S04]  /*23da0*/  LOP3.LUT R3, R3, 0x7f, RZ, 0xc0, !PT ;  /* 0x0000007f03037812 */ /* 0x001fc800078ec0ff */
[----:B------:R-:W-:Y:S01]  /*23db0*/  SHF.R.U32.HI R5, RZ, 0x3, R3 ;  /* 0x00000003ff057819 */ /* 0x000fe20000011603 */
[----:B----4-:R-:W-:Y:S02]  /*23dc0*/  IMAD.SHL.U32 R2, R2, 0x10, RZ ;  /* 0x0000001002027824 */ /* 0x010fe400078e00ff */
[----:B------:R-:W0:Y:S02]  /*23dd0*/  @P0 LDC R3, c[0x0][0x438] ;  /* 0x00010e00ff030b82 */ /* 0x000e240000000800 */
[----:B------:R-:W-:Y:S01]  /*23de0*/  IMAD R5, R6, 0x80, R5 ;  /* 0x0000008006057824 */ /* 0x000fe200078e0205 */
[----:B------:R-:W-:-:S04]  /*23df0*/  LOP3.LUT R2, R2, 0x70, RZ, 0xc0, !PT ;  /* 0x0000007002027812 */ /* 0x000fc800078ec0ff */
[----:B--2---:R-:W-:-:S05]  /*23e00*/  IADD3 R5, R2, R5, R8 ;  /* 0x0000000502057210 */ /* 0x004fca0007ffe008 */
[----:B-1----:R-:W-:-:S04]  /*23e10*/  @P0 IMAD.HI.U32 R4, R5, R4, RZ ;  /* 0x0000000405040227 */ /* 0x002fc800078e00ff */
[----:B------:R-:W-:Y:S01]  /*23e20*/  IMAD.MOV.U32 R2, RZ, RZ, R5 ;  /* 0x000000ffff027224 */ /* 0x000fe200078e0005 */
[----:B0-----:R-:W-:Y:S01]  /*23e30*/  @P0 SHF.R.U32.HI R2, RZ, R3, R4 ;  /* 0x00000003ff020219 */ /* 0x001fe20000011604 */
[----:B---3--:R-:W-:-:S04]  /*23e40*/  IMAD R4, R7, UR4, RZ ;  /* 0x0000000407047c24 */ /* 0x008fc8000f8e02ff */
[----:B------:R-:W-:-:S04]  /*23e50*/  IMAD.MOV R3, RZ, RZ, -R2 ;  /* 0x000000ffff037224 */ /* 0x000fc800078e0a02 */
[----:B------:R-:W-:Y:S01]  /*23e60*/  IMAD R0, R0, R3, R5 ;  /* 0x0000000300007224 */ /* 0x000fe200078e0205 */
[----:B------:R-:W-:Y:S01]  /*23e70*/  SHF.R.S32.HI R3, RZ, 0x1f, R2 ;  /* 0x0000001fff037819 */ /* 0x000fe20000011402 */
[C---:B------:R-:W-:Y:S02]  /*23e80*/  IMAD R5, R35.reuse, UR5, R4 ;  /* 0x0000000523057c24 */ /* 0x040fe4000f8e0204 */
[----:B------:R-:W-:Y:S01]  /*23e90*/  IMAD.WIDE.U32 R2, R35, UR4, R2 ;  /* 0x0000000423027c25 */ /* 0x000fe2000f8e0002 */
[----:B------:R-:W-:-:S03]  /*23ea0*/  ULDC.64 UR4, c[0x0][0x418] ;  /* 0x0001060000047ab9 */ /* 0x000fc60000000a00 */
[----:B------:R-:W-:Y:S01]  /*23eb0*/  IMAD.IADD R5, R5, 0x1, R3 ;  /* 0x0000000105057824 */ /* 0x000fe200078e0203 */
[----:B------:R-:W-:-:S04]  /*23ec0*/  LEA R4, P0, R2, UR4, 0x2 ;  /* 0x0000000402047c11 */ /* 0x000fc8000f8010ff */
[----:B------:R-:W-:-:S05]  /*23ed0*/  LEA.HI.X R5, R2, UR5, R5, 0x2, P0 ;  /* 0x0000000502057c11 */ /* 0x000fca00080f1405 */
[----:B------:R-:W2:Y:S01]  /*23ee0*/  LDG.E R4, desc[UR54][R4.64] ;  /* 0x0000003604047981 */ /* 0x000ea2000c1e1900 */
[----:B------:R-:W-:Y:S02]  /*23ef0*/  IMAD.U32 R7, RZ, RZ, UR38 ;  /* 0x00000026ff077e24 */ /* 0x000fe4000f8e00ff */
[----:B------:R-:W-:Y:S02]  /*23f00*/  VIADD R24, R10, 0x1 ;  /* 0x000000010a187836 */ /* 0x000fe40000000000 */
[----:B------:R-:W-:Y:S01]  /*23f10*/  IMAD.MOV.U32 R25, RZ, RZ, R6 ;  /* 0x000000ffff197224 */ /* 0x000fe200078e0006 */
[----:B------:R-:W-:Y:S02]  /*23f20*/  ISETP.NE.AND P3, PT, R7, 0x3, PT ;  /* 0x000000030700780c */ /* 0x000fe40003f65270 */
[----:B------:R-:W-:-:S04]  /*23f30*/  ISETP.NE.AND P0, PT, R24, 0x2, PT ;  /* 0x000000021800780c */ /* 0x000fc80003f05270 */
[----:B------:R-:W-:Y:S02]  /*23f40*/  SEL R3, RZ, 0x1, P0 ;  /* 0x00000001ff037807 */ /* 0x000fe40000000000 */
[----:B------:R-:W-:Y:S02]  /*23f50*/  SEL R24, R24, RZ, P0 ;  /* 0x000000ff18187207 */ /* 0x000fe40000000000 */
[----:B------:R-:W-:Y:S02]  /*23f60*/  LOP3.LUT R28, R20, R3, RZ, 0x3c, !PT ;  /* 0x00000003141c7212 */ /* 0x000fe400078e3cff */
[----:B--2---:R-:W-:Y:S01]  /*23f70*/  SHF.R.S32.HI R27, RZ, 0x1f, R4 ;  /* 0x0000001fff1b7819 */ /* 0x004fe20000011404 */
[----:B------:R-:W-:Y:S06]  /*23f80*/  @!P3 BRA `(.L_x_2040) ;  /* 0x000000000004b947 */ /* 0x000fec0003800000 */
[----:B------:R-:W-:Y:S01]  /*23f90*/  BPT.TRAP 0x1 ;  /* 0x000000040000795c */ /* 0x000fe20000300000 */
.L_x_2040:
[----:B------:R-:W-:Y:S01]  /*23fa0*/  IMAD R6, R24, 0x8, R22 ;  /* 0x0000000818067824 */ /* 0x000fe200078e0216 */
[----:B------:R-:W-:Y:S01]  /*23fb0*/  SHF.L.U32 R2, R28, 0x1f, RZ ;  /* 0x0000001f1c027819 */ /* 0x000fe200000006ff */
[----:B------:R-:W-:Y:S03]  /*23fc0*/  BSSY B1, `(.L_x_2041) ;  /* 0x0000003000017945 */ /* 0x000fe60003800000 */
[----:B------:R-:W0:Y:S02]  /*23fd0*/  SYNCS.PHASECHK.TRANS64.TRYWAIT P0, [R6+URZ+0x28840], R2 ;  /* 0x02884002060075a7 */ /* 0x000e24000800017f */
[----:B0-----:R-:W-:Y:S05]  /*23fe0*/  @!P0 BRA `(.L_x_2042) ;  /* 0x0000006800288947 */ /* 0x001fea0003800000 */
.L_x_2252:
[----:B------:R-:W-:Y:S05]  /*23ff0*/  BSYNC B1 ;  /* 0x0000000000017941 */ /* 0x000fea0003800000 */
.L_x_2041:
[----:B------:R-:W-:Y:S01]  /*24000*/  SHF.R.S32.HI R21, RZ, 0x1f, R0 ;  /* 0x0000001fff157819 */ /* 0x000fe20000011400 */
[----:B------:R-:W-:Y:S01]  /*24010*/  ULDC.64 UR4, c[0x0][0x300] ;  /* 0x0000c00000047ab9 */ /* 0x000fe20000000a00 */
[----:B------:R-:W-:Y:S01]  /*24020*/  LOP3.LUT P4, RZ, R32, 0x2, RZ, 0xc0, !PT ;  /* 0x0000000220ff7812 */ /* 0x000fe2000788c0ff */
[----:B0-----:R-:W-:Y:S01]  /*24030*/  IMAD.WIDE.U32 R2, R0, UR4, RZ ;  /* 0x0000000400027c25 */ /* 0x001fe2000f8e00ff */
[----:B------:R-:W-:Y:S02]  /*24040*/  LOP3.LUT P3, RZ, R32, 0x1, RZ, 0xc0, !PT ;  /* 0x0000000120ff7812 */ /* 0x000fe4000786c0ff */
[----:B------:R-:W-:Y:S01]  /*24050*/  LEA R8, R24, R36, 0xe ;  /* 0x0000002418087211 */ /* 0x000fe200078e70ff */
[----:B------:R-:W-:-:S04]  /*24060*/  IMAD R5, R21, UR4, RZ ;  /* 0x0000000415057c24 */ /* 0x000fc8000f8e02ff */
        /* <DEDUP_REMOVED lines=64> */
.L_x_2270:
        /* <DEDUP_REMOVED lines=9> */
.L_x_2044:
        /* <DEDUP_REMOVED lines=11> */
.L_x_2045:
[----:B------:R1:W-:Y:S01]  /*245b0*/  SYNCS.ARRIVE.TRANS64.A1T0 RZ, [R6+URZ+0x28830], RZ ;  /* 0x028830ff06ff79a7 */ /* 0x0003e2000810003f */
[----:B------:R-:W-:Y:S05]  /*245c0*/  @!P4 BRA `(.L_x_2046) ;  /* 0x000000000004c947 */ /* 0x000fea0003800000 */
[----:B------:R-:W-:Y:S01]  /*245d0*/  BPT.TRAP 0x1 ;  /* 0x000000040000795c */ /* 0x000fe20000300000 */
.L_x_2046:
[----:B------:R-:W-:Y:S01]  /*245e0*/  SHF.L.U32 R2, R20, 0x1f, RZ ;  /* 0x0000001f14027819 */ /* 0x000fe200000006ff */
[----:B-1----:R-:W-:Y:S01]  /*245f0*/  IMAD R6, R10, 0x8, R22 ;  /* 0x000000080a067824 */ /* 0x002fe200078e0216 */
[----:B------:R-:W-:Y:S03]  /*24600*/  BSSY B1, `(.L_x_2047) ;  /* 0x0000003000017945 */ /* 0x000fe60003800000 */
[----:B------:R-:W1:Y:S02]  /*24610*/  SYNCS.PHASECHK.TRANS64.TRYWAIT P0, [R6+URZ+0x28860], R2 ;  /* 0x02886002060075a7 */ /* 0x000e64000800017f */
[----:B-1----:R-:W-:Y:S05]  /*24620*/  @!P0 BRA `(.L_x_2048) ;  /* 0x0000006800f88947 */ /* 0x002fea0003800000 */
.L_x_2271:
[----:B------:R-:W-:Y:S05]  /*24630*/  BSYNC B1 ;  /* 0x0000000000017941 */ /* 0x000fea0003800000 */
.L_x_2047:
[----:B------:R-:W2:Y:S01]  /*24640*/  S2R R3, SR_TID.X ;  /* 0x0000000000037919 */ /* 0x000ea20000002100 */
[----:B------:R-:W-:Y:S01]  /*24650*/  UMOV UR4, 0xffffffff ;  /* 0xffffffff00047882 */ /* 0x000fe20000000000 */
[----:B------:R-:W-:Y:S02]  /*24660*/  IMAD R8, R33, -0x80, R37 ;  /* 0xffffff8021087824 */ /* 0x000fe400078e0225 */
[----:B0-----:R-:W-:Y:S01]  /*24670*/  IMAD R7, R10, 0x4000, R36 ;  /* 0x000040000a077824 */ /* 0x001fe200078e0224 */
[----:B--2---:R-:W-:-:S04]  /*24680*/  LOP3.LUT R3, R3, 0x7f, RZ, 0xc0, !PT ;  /* 0x0000007f03037812 */ /* 0x004fc800078ec0ff */
[----:B------:R-:W-:-:S05]  /*24690*/  SHF.R.U32.HI R3, RZ, 0x3, R3 ;  /* 0x00000003ff037819 */ /* 0x000fca0000011603 */
[----:B------:R-:W-:Y:S01]  /*246a0*/  IMAD.IADD R8, R8, 0x1, -R3 ;  /* 0x0000000108087824 */ /* 0x000fe200078e0a03 */
[----:B------:R-:W-:Y:S06]  /*246b0*/  BRA.DIV UR4, `(.L_x_2049) ;  /* 0x0000006a04e87947 */ /* 0x000fec000b800000 */
[----:B-1----:R-:W0:Y:S01]  /*246c0*/  SHFL.IDX PT, R2, R17, RZ, 0x181f ;  /* 0x00181fff11027589 */ /* 0x002e2200000e0000 */
[----:B------:R-:W-:-:S03]  /*246d0*/  IMAD R7, R7, 0x2, R22 ;  /* 0x0000000207077824 */ /* 0x000fc600078e0216 */
[----:B------:R-:W1:Y:S01]  /*246e0*/  SHFL.IDX PT, R3, R23, RZ, 0x181f ;  /* 0x00181fff17037589 */ /* 0x000e6200000e0000 */
[----:B0-----:R-:W-:-:S05]  /*246f0*/  IADD3 R2, P0, R2, R5, RZ ;  /* 0x0000000502027210 */ /* 0x001fca0007f1e0ff */
[----:B-1----:R-:W-:Y:S01]  /*24700*/  IMAD.X R3, RZ, RZ, R3, P0 ;  /* 0x000000ffff037224 */ /* 0x002fe200000e0603 */
[----:B------:R-:W-:-:S13]  /*24710*/  ISETP.LT.OR P0, PT, R8, 0x1, P2 ;  /* 0x000000010800780c */ /* 0x000fda0001701670 */
[----:B------:R-:W-:Y:S01]  /*24720*/  @!PT LDS RZ, [RZ] ;  /* 0x00000000fffff984 */ /* 0x000fe20000000800 */
        /* <DEDUP_REMOVED lines=49> */
[----:B------:R-:W-:Y:S01]  /*24a40*/  LDGSTS.E.BYPASS.LTC128B.128 [R7+0x3400], desc[UR54][R2.64], !P0 ;  /* 0x0340000002077fae */ /* 0x000fe2000c101d76 */
[----:B------:R-:W-:-:S13]  /*24a50*/  ISETP.LT.OR P0, PT, R8, 0x61, P1 ;  /* 0x000000610800780c */ /* 0x000fda0000f01670 */
[----:B------:R0:W-:Y:S04]  /*24a60*/  LDGSTS.E.BYPASS.LTC128B.128 [R7+0x7400], desc[UR54][R2.64+0x80], !P0 ;  /* 0x0740008002077fae */ /* 0x0001e8000c101d76 */
[----:B0-2---:R0:W1:Y:S02]  /*24a70*/  SHFL.IDX PT, R2, R17, 0x7, 0x181f ;  /* 0x00f81f0011027f89 */ /* 0x00506400000e0000 */
.L_x_2289:
[----:B-1----:R-:W-:Y:S01]  /*24a80*/  IADD3 R2, P0, R2, R5, RZ ;  /* 0x0000000502027210 */ /* 0x002fe20007f1e0ff */
        /* <DEDUP_REMOVED lines=11> */
[----:B-1----:R-:W-:Y:S01]  /*24b40*/  IMAD.WIDE.U32 R2, R0, UR4, RZ ;  /* 0x0000000400027c25 */ /* 0x002fe2000f8e00ff */
        /* <DEDUP_REMOVED lines=13> */
[----:B0-----:R-:W-:-:S04]  /*24c20*/  LEA R17, P0, R2, UR4, 0x1 ;  /* 0x0000000402117c11 */ /* 0x001fc8000f8008ff */
[----:B------:R-:W-:Y:S02]  /*24c30*/  LEA.HI.X R23, R2, UR5, R3, 0x1, P0 ;  /* 0x0000000502177c11 */ /* 0x000fe400080f0c03 */
[----:B------:R-:W-:-:S13]  /*24c40*/  PLOP3.LUT P0, PT, PT, PT, PT, 0x80, 0x0 ;  /* 0x000000000000781c */ /* 0x000fda0003f0f070 */
.L_x_2050:
        /* <DEDUP_REMOVED lines=11> */
.L_x_2051:
[----:B------:R-:W2:Y:S01]  /*24d00*/  LDL R0, [R1] ;  /* 0x0000000001007983 */ /* 0x000ea20000100800 */
[----:B------:R0:W-:Y:S01]  /*24d10*/  SYNCS.ARRIVE.TRANS64.A1T0 RZ, [R6+URZ+0x28850], RZ ;  /* 0x028850ff06ff79a7 */ /* 0x0001e2000810003f */
[----:B------:R-:W-:Y:S02]  /*24d20*/  IMAD.MOV.U32 R10, RZ, RZ, R24 ;  /* 0x000000ffff0a7224 */ /* 0x000fe400078e0018 */
[----:B------:R-:W-:Y:S02]  /*24d30*/  IMAD.MOV.U32 R20, RZ, RZ, R28 ;  /* 0x000000ffff147224 */ /* 0x000fe400078e001c */
[----:B------:R-:W-:Y:S02]  /*24d40*/  IMAD.MOV.U32 R33, RZ, RZ, R25 ;  /* 0x000000ffff217224 */ /* 0x000fe400078e0019 */
[C---:B0-----:R-:W-:Y:S01]  /*24d50*/  VIADD R6, R25.reuse, 0xffffffff ;  /* 0xffffffff19067836 */ /* 0x041fe20000000000 */
[----:B--2---:R-:W-:-:S13]  /*24d60*/  ISETP.GT.AND P0, PT, R25, R0, PT ;  /* 0x000000001900720c */ /* 0x004fda0003f04270 */
[----:B------:R-:W-:Y:S05]  /*24d70*/  @P0 BRA `(.L_x_2052) ;  /* 0xffffffec00e40947 */ /* 0x000fea000383ffff */
.L_x_2039:
[----:B------:R-:W-:Y:S05]  /*24d80*/  BSYNC B0 ;  /* 0x0000000000007941 */ /* 0x000fea0003800000 */
.L_x_2038:
        /* <DEDUP_REMOVED lines=11> */
[----:B0-----:R-:W2:Y:S01]  /*24e40*/  @P0 ATOMG.E.ADD.STRONG.GPU PT, R3, desc[UR54][R2.64], R5 ;  /* 0x00000005020309a8 */ /* 0x001ea200081ee1f6 */
[----:B------:R-:W0:Y:S02]  /*24e50*/  S2R R4, SR_LTMASK ;  /* 0x0000000000047919 */ /* 0x000e240000003900 */
[----:B0-----:R-:W-:-:S04]  /*24e60*/  LOP3.LUT R4, R4, UR4, RZ, 0xc0, !PT ;  /* 0x0000000404047c12 */ /* 0x001fc8000f8ec0ff */
[----:B------:R-:W0:Y:S01]  /*24e70*/  POPC R7, R4 ;  /* 0x0000000400077309 */ /* 0x000e220000000000 */
[----:B--2---:R-:W0:Y:S02]  /*24e80*/  SHFL.IDX PT, R0, R3, R0, 0x1f ;  /* 0x00001f0003007589 */ /* 0x004e2400000e0000 */
[----:B0-----:R-:W-:-:S07]  /*24e90*/  IADD3 R16, R0, UR37, R7 ;  /* 0x0000002500107c10 */ /* 0x001fce000fffe007 */
.L_x_2054:
[----:B------:R-:W-:Y:S05]  /*24ea0*/  BSYNC B0 ;  /* 0x0000000000007941 */ /* 0x000fea0003800000 */
.L_x_2053:
[----:B------:R-:W-:-:S05]  /*24eb0*/  IMAD.U32 R0, RZ, RZ, UR38 ;  /* 0x00000026ff007e24 */ /* 0x000fca000f8e00ff */
[----:B------:R-:W-:-:S13]  /*24ec0*/  ISETP.NE.AND P0, PT, R0, 0x3, PT ;  /* 0x000000030000780c */ /* 0x000fda0003f05270 */
[----:B------:R-:W-:Y:S05]  /*24ed0*/  @!P0 BRA `(.L_x_2055) ;  /* 0x0000000000048947 */ /* 0x000fea0003800000 */
[----:B------:R-:W-:Y:S01]  /*24ee0*/  BPT.TRAP 0x1 ;  /* 0x000000040000795c */ /* 0x000fe20000300000 */
.L_x_2055:
[----:B------:R-:W-:Y:S01]  /*24ef0*/  IMAD R0, R24, 0x8, R22 ;  /* 0x0000000818007824 */ /* 0x000fe200078e0216 */
[----:B0-----:R-:W-:Y:S01]  /*24f00*/  SHF.L.U32 R3, R28, 0x1f, RZ ;  /* 0x0000001f1c037819 */ /* 0x001fe200000006ff */
[----:B------:R-:W-:Y:S01]  /*24f10*/  BSSY B0, `(.L_x_2056) ;  /* 0x0000004000007945 */ /* 0x000fe20003800000 */
[----:B------:R-:W-:Y:S02]  /*24f20*/  IMAD R6, R25, -0x80, R37 ;  /* 0xffffff8019067824 */ /* 0x000fe400078e0225 */
[----:B------:R-:W0:Y:S02]  /*24f30*/  SYNCS.PHASECHK.TRANS64.TRYWAIT P0, [R0+URZ+0x28860], R3 ;  /* 0x02886003000075a7 */ /* 0x000e24000800017f */
[----:B0-----:R-:W-:Y:S05]  /*24f40*/  @!P0 BRA `(.L_x_2057) ;  /* 0x0000006c00508947 */ /* 0x001fea0003800000 */
.L_x_2290:
[----:B------:R-:W-:Y:S05]  /*24f50*/  BSYNC B0 ;  /* 0x0000000000007941 */ /* 0x000fea0003800000 */
.L_x_2056:
[----:B------:R-:W1:Y:S01]  /*24f60*/  S2R R2, SR_TID.X ;  /* 0x0000000000027919 */ /* 0x000e620000002100 */
[----:B------:R-:W-:Y:S01]  /*24f70*/  UMOV UR4, 0xffffffff ;  /* 0xffffffff00047882 */ /* 0x000fe20000000000 */
[----:B------:R-:W-:Y:S01]  /*24f80*/  IMAD R9, R24, 0x4000, R36 ;  /* 0x0000400018097824 */ /* 0x000fe200078e0224 */
[----:B-1----:R-:W-:-:S04]  /*24f90*/  LOP3.LUT R2, R2, 0x7f, RZ, 0xc0, !PT ;  /* 0x0000007f02027812 */ /* 0x002fc800078ec0ff */
[----:B------:R-:W-:-:S05]  /*24fa0*/  SHF.R.U32.HI R2, RZ, 0x3, R2 ;  /* 0x00000003ff027819 */ /* 0x000fca0000011602 */
[----:B------:R-:W-:Y:S01]  /*24fb0*/  IMAD.IADD R6, R6, 0x1, -R2 ;  /* 0x0000000106067824 */ /* 0x000fe200078e0a02 */
[----:B------:R-:W-:Y:S06]  /*24fc0*/  BRA.DIV UR4, `(.L_x_2058) ;  /* 0x0000006e04447947 */ /* 0x000fec000b800000 */
[----:B------:R-:W1:Y:S01]  /*24fd0*/  SHFL.IDX PT, R14, R17, RZ, 0x181f ;  /* 0x00181fff110e7589 */ /* 0x000e6200000e0000 */
        /* <DEDUP_REMOVED lines=43> */
[----:B------:R-:W3:Y:S02]  /*25290*/  SHFL.IDX PT, R10, R17, 0x6, 0x181f ;  /* 0x00d81f00110a7f89 */ /* 0x000ee400000e0000 */
[----:B-1----:R-:W-:Y:S02]  /*252a0*/  IADD3.X R3, RZ, R8, RZ, P4, !PT ;  /* 0x00000008ff037210 */ /* 0x002fe400027fe4ff */
        /* <DEDUP_REMOVED lines=17> */
.L_x_2308:
        /* <DEDUP_REMOVED lines=11> */
.L_x_2059:
        /* <DEDUP_REMOVED lines=11> */
.L_x_2060:
[----:B------:R1:W-:Y:S01]  /*25520*/  SYNCS.ARRIVE.TRANS64.A1T0 RZ, [R0+URZ+0x28850], RZ ;  /* 0x028850ff00ff79a7 */ /* 0x0003e2000810003f */
[----:B------:R-:W-:-:S05]  /*25530*/  VIADD R24, R24, 0x1 ;  /* 0x0000000118187836 */ /* 0x000fca0000000000 */
[----:B------:R-:W-:-:S04]  /*25540*/  ISETP.NE.AND P0, PT, R24, 0x2, PT ;  /* 0x000000021800780c */ /* 0x000fc80003f05270 */
[----:B------:R-:W-:Y:S02]  /*25550*/  SEL R3, RZ, 0x1, P0 ;  /* 0x00000001ff037807 */ /* 0x000fe40000000000 */
[----:B------:R-:W-:Y:S02]  /*25560*/  SEL R24, R24, RZ, P0 ;  /* 0x000000ff18187207 */ /* 0x000fe40000000000 */
[----:B-1----:R-:W-:-:S07]  /*25570*/  LOP3.LUT R28, R28, R3, RZ, 0x3c, !PT ;  /* 0x000000031c1c7212 */ /* 0x002fce00078e3cff */
.L_x_2017:
[----:B------:R-:W-:Y:S05]  /*25580*/  BSYNC B7 ;  /* 0x0000000000077941 */ /* 0x000fea0003800000 */
.L_x_2015:
        /* <DEDUP_REMOVED lines=8> */
[----:B------:R1:W2:Y:S01]  /*25610*/  LDS.128 R16, [R22+0x288d0] ;  /* 0x0288d00016107984 */ /* 0x0002a20000000c00 */
[----:B------:R-:W-:Y:S06]  /*25620*/  BAR.ARV 0x4, 0x180 ;  /* 0x0106000000007b1d */ /* 0x000fec0000002000 */
[----:B------:R-:W-:Y:S05]  /*25630*/  BRA `(.L_x_2062) ;  /* 0x0000000800cc7947 */ /* 0x000fea0003800000 */
.L_x_2061:
        /* <DEDUP_REMOVED lines=14> */
[----:B------:R-:W-:Y:S01]  /*25720*/  SHFL.IDX PT, R0, R16, RZ, 0x1f ;  /* 0x00001fff10007589 */ /* 0x000fe200000e0000 */
[C---:B------:R-:W-:Y:S02]  /*25730*/  ISETP.GE.U32.AND P4, PT, R8.reuse, 0x8, PT ;  /* 0x000000080800780c */ /* 0x040fe40003f86070 */
[C---:B------:R-:W-:Y:S01]  /*25740*/  ISETP.GE.U32.AND P5, PT, R8.reuse, 0x10, PT ;  /* 0x000000100800780c */ /* 0x040fe20003fa6070 */
[----:B------:R-:W-:Y:S01]  /*25750*/  SHFL.IDX PT, R4, R16, 0x1, 0x1f ;  /* 0x00201f0010047f89 */ /* 0x000fe200000e0000 */
[----:B--2---:R-:W-:Y:S01]  /*25760*/  @!P1 IMAD.MOV.U32 R5, RZ, RZ, R2 ;  /* 0x000000ffff059224 */ /* 0x004fe200078e0002 */
[----:B------:R-:W-:-:S04]  /*25770*/  ISETP.NE.AND P1, PT, R8, RZ, PT ;  /* 0x000000ff0800720c */ /* 0x000fc80003f25270 */
        /* <DEDUP_REMOVED lines=16> */
.L_x_2318:
[----:B------:R-:W-:Y:S02]  /*25880*/  ULDC UR4, c[0x0][0xc38] ;  /* 0x00030e0000047ab9 */ /* 0x000fe40000000800 */
[----:B------:R-:W-:-:S04]  /*25890*/  IMAD.U32 R7, RZ, RZ, UR4 ;  /* 0x00000004ff077e24 */ /* 0x000fc8000f8e00ff */
[----:B--2---:R-:W-:-:S04]  /*258a0*/  IMAD R14, R14, R7, RZ ;  /* 0x000000070e0e7224 */ /* 0x004fc800078e02ff */
[----:B------:R-:W-:-:S05]  /*258b0*/  IMAD.IADD R9, R4, 0x1, R14 ;  /* 0x0000000104097824 */ /* 0x000fca00078e020e */
[----:B------:R-:W-:-:S13]  /*258c0*/  ISETP.GT.AND P6, PT, R9, R0, PT ;  /* 0x000000000900720c */ /* 0x000fda0003fc4270 */
[----:B------:R-:W-:Y:S05]  /*258d0*/  @P6 BRA `(.L_x_2064) ;  /* 0x00000000009c6947 */ /* 0x000fea0003800000 */
.L_x_2069:
        /* <DEDUP_REMOVED lines=14> */
.L_x_2067:
[----:B------:R-:W-:Y:S05]  /*259c0*/  BSYNC B0 ;  /* 0x0000000000007941 */ /* 0x000fea0003800000 */
.L_x_2066:
[----:B------:R-:W-:-:S03]  /*259d0*/  UMOV UR4, 0xffffffff ;  /* 0xffffffff00047882 */ /* 0x000fc60000000000 */
[----:B------:R-:W-:Y:S05]  /*259e0*/  BRA.DIV UR4, `(.L_x_2068) ;  /* 0x00000072045c7947 */ /* 0x000fea000b800000 */
[----:B-----5:R-:W3:Y:S02]  /*259f0*/  SHFL.UP PT, R14, R5, 0x1, RZ ;  /* 0x04200000050e7989 */ /* 0x020ee400000e00ff */
        /* <DEDUP_REMOVED lines=13> */
[----:B-1----:R-:W-:-:S05]  /*25ad0*/  IMAD.IADD R6, R4, 0x1, R7 ;  /* 0x0000000104067824 */ /* 0x002fca00078e0207 */
[----:B------:R1:W2:Y:S02]  /*25ae0*/  SHFL.IDX PT, R14, R6, 0x1f, 0x1f ;  /* 0x03e01f00060e7f89 */ /* 0x0002a400000e0000 */
.L_x_2326:
[----:B------:R-:W-:Y:S02]  /*25af0*/  ULDC UR4, c[0x0][0xc38] ;  /* 0x00030e0000047ab9 */ /* 0x000fe40000000800 */
[----:B------:R-:W-:-:S04]  /*25b00*/  IMAD.U32 R7, RZ, RZ, UR4 ;  /* 0x00000004ff077e24 */ /* 0x000fc8000f8e00ff */
[----:B--2---:R-:W-:-:S04]  /*25b10*/  IMAD R14, R14, R7, RZ ;  /* 0x000000070e0e7224 */ /* 0x004fc800078e02ff */
[----:B------:R-:W-:-:S05]  /*25b20*/  IMAD.IADD R9, R14, 0x1, R9 ;  /* 0x000000010e097824 */ /* 0x000fca00078e0209 */
[----:B------:R-:W-:-:S13]  /*25b30*/  ISETP.GT.AND P6, PT, R9, R0, PT ;  /* 0x000000000900720c */ /* 0x000fda0003fc4270 */
[----:B------:R-:W-:Y:S05]  /*25b40*/  @!P6 BRA `(.L_x_2069) ;  /* 0xfffffffc0064e947 */ /* 0x000fea000383ffff */
.L_x_2064:
        /* <DEDUP_REMOVED lines=8> */
.L_x_2330:
[----:B------:R-:W-:Y:S01]  /*25bd0*/  ISETP.NE.AND P0, PT, R2, RZ, PT ;  /* 0x000000ff0200720c */ /* 0x000fe20003f05270 */
[----:B------:R-:W-:-:S12]  /*25be0*/  IMAD.MOV.U32 R14, RZ, RZ, RZ ;  /* 0x000000ffff0e7224 */ /* 0x000fd800078e00ff */
[----:B------:R-:W-:Y:S05]  /*25bf0*/  @!P0 BRA `(.L_x_2071) ;  /* 0x0000000000108947 */ /* 0x000fea0003800000 */
[----:B------:R-:W-:Y:S01]  /*25c00*/  UMOV UR4, 0xffffffff ;  /* 0xffffffff00047882 */ /* 0x000fe20000000000 */
[----:B------:R-:W-:Y:S02]  /*25c10*/  VIADD R12, R4, 0xffffffff ;  /* 0xffffffff040c7836 */ /* 0x000fe40000000000 */
[----:B------:R-:W-:Y:S05]  /*25c20*/  BRA.DIV UR4, `(.L_x_2072) ;  /* 0x0000007204d07947 */ /* 0x000fea000b800000 */
[----:B------:R4:W0:Y:S02]  /*25c30*/  SHFL.IDX PT, R14, R6, R12, 0x1f ;  /* 0x00001f0c060e7589 */ /* 0x00082400000e0000 */
.L_x_2071:
[----:B------:R-:W5:Y:S01]  /*25c40*/  LDC.64 R2, c[0x0][0xc90] ;  /* 0x00032400ff027b82 */ /* 0x000f620000000a00 */
[----:B------:R-:W-:-:S04]  /*25c50*/  IMAD.IADD R19, R4, 0x1, R19 ;  /* 0x0000000104137824 */ /* 0x000fc800078e0213 */
[----:B-----5:R-:W-:-:S05]  /*25c60*/  IMAD.WIDE R2, R19, 0x4, R2 ;  /* 0x0000000413027825 */ /* 0x020fca00078e0202 */
[----:B-1--4-:R1:W2:Y:S01]  /*25c70*/  LDG.E R6, desc[UR54][R2.64] ;  /* 0x0000003602067981 */ /* 0x0122a2000c1e1900 */
[----:B0-----:R-:W-:Y:S02]  /*25c80*/  IMAD R16, R14, R7, R16 ;  /* 0x000000070e107224 */ /* 0x001fe400078e0210 */
[----:B-1----:R-:W-:Y:S02]  /*25c90*/  IMAD.MOV.U32 R2, RZ, RZ, RZ ;  /* 0x000000ffff027224 */ /* 0x002fe400078e00ff */
[----:B--23--:R-:W-:-:S05]  /*25ca0*/  IMAD R4, R5, R6, RZ ;  /* 0x0000000605047224 */ /* 0x00cfca00078e02ff */
[----:B------:R-:W-:-:S04]  /*25cb0*/  IABS R8, R4 ;  /* 0x0000000400087213 */ /* 0x000fc80000000000 */
[----:B------:R-:W0:Y:S08]  /*25cc0*/  I2F.RP R10, R8 ;  /* 0x00000008000a7306 */ /* 0x000e300000209400 */
[----:B0-----:R-:W0:Y:S02]  /*25cd0*/  MUFU.RCP R10, R10 ;  /* 0x0000000a000a7308 */ /* 0x001e240000001000 */
[----:B0-----:R-:W-:-:S06]  /*25ce0*/  VIADD R11, R10, 0xffffffe ;  /* 0x0ffffffe0a0b7836 */ /* 0x001fcc0000000000 */
[----:B------:R-:W0:Y:S02]  /*25cf0*/  F2I.FTZ.U32.TRUNC.NTZ R3, R11 ;  /* 0x0000000b00037305 */ /* 0x000e24000021f000 */
[----:B0-----:R-:W-:-:S04]  /*25d00*/  IMAD.MOV R9, RZ, RZ, -R3 ;  /* 0x000000ffff097224 */ /* 0x001fc800078e0a03 */
        /* <DEDUP_REMOVED lines=17> */
[----:B------:R-:W-:-:S05]  /*25e20*/  @!P1 LOP3.LUT R2, RZ, R4, RZ, 0x33, !PT ;  /* 0x00000004ff029212 */ /* 0x000fca00078e33ff */
[----:B------:R-:W-:Y:S01]  /*25e30*/  IMAD R0, R6, R2, RZ ;  /* 0x0000000206007224 */ /* 0x000fe200078e02ff */
[----:B------:R-:W-:-:S03]  /*25e40*/  IADD3 R2, -R2, RZ, RZ ;  /* 0x000000ff02027210 */ /* 0x000fc60007ffe1ff */
[----:B------:R-:W-:Y:S02]  /*25e50*/  IMAD.MOV R3, RZ, RZ, -R0 ;  /* 0x000000ffff037224 */ /* 0x000fe400078e0a00 */
[----:B------:R-:W-:-:S03]  /*25e60*/  IMAD R9, R4, R2, R9 ;  /* 0x0000000204097224 */ /* 0x000fc600078e0209 */
[----:B------:R-:W-:-:S04]  /*25e70*/  VIADDMNMX R6, R3, R7, R6, PT ;  /* 0x0000000703067246 */ /* 0x000fc80003800106 */
[-C--:B------:R-:W-:Y:S02]  /*25e80*/  IABS R7, R6.reuse ;  /* 0x0000000600077213 */ /* 0x080fe40000000000 */
[----:B------:R-:W-:Y:S02]  /*25e90*/  IABS R4, R6 ;  /* 0x0000000600047213 */ /* 0x000fe40000000000 */
[----:B------:R-:W0:Y:S03]  /*25ea0*/  I2F.RP R8, R7 ;  /* 0x0000000700087306 */ /* 0x000e260000209400 */
[----:B------:R-:W-:-:S05]  /*25eb0*/  IMAD.MOV R4, RZ, RZ, -R4 ;  /* 0x000000ffff047224 */ /* 0x000fca00078e0a04 */
[----:B0-----:R-:W0:Y:S02]  /*25ec0*/  MUFU.RCP R8, R8 ;  /* 0x0000000800087308 */ /* 0x001e240000001000 */
[----:B0-----:R-:W-:-:S06]  /*25ed0*/  VIADD R3, R8, 0xffffffe ;  /* 0x0ffffffe08037836 */ /* 0x001fcc0000000000 */
[----:B------:R-:W0:Y:S02]  /*25ee0*/  F2I.FTZ.U32.TRUNC.NTZ R3, R3 ;  /* 0x0000000300037305 */ /* 0x000e24000021f000 */
[----:B0-----:R-:W-:-:S04]  /*25ef0*/  IMAD.MOV R2, RZ, RZ, -R3 ;  /* 0x000000ffff027224 */ /* 0x001fc800078e0a03 */
[----:B------:R-:W-:Y:S02]  /*25f00*/  IMAD R11, R2, R7, RZ ;  /* 0x00000007020b7224 */ /* 0x000fe400078e02ff */
[----:B------:R-:W-:-:S04]  /*25f10*/  IMAD.MOV.U32 R2, RZ, RZ, RZ ;  /* 0x000000ffff027224 */ /* 0x000fc800078e00ff */
[----:B------:R-:W-:Y:S01]  /*25f20*/  IMAD.HI.U32 R2, R3, R11, R2 ;  /* 0x0000000b03027227 */ /* 0x000fe200078e0002 */
[----:B------:R-:W-:Y:S02]  /*25f30*/  IABS R11, R9 ;  /* 0x00000009000b7213 */ /* 0x000fe40000000000 */
[C---:B------:R-:W-:Y:S01]  /*25f40*/  LOP3.LUT R3, R9.reuse, R6, RZ, 0x3c, !PT ;  /* 0x0000000609037212 */ /* 0x040fe200078e3cff */
[----:B------:R-:W-:Y:S02]  /*25f50*/  IMAD.IADD R9, R9, 0x1, R0 ;  /* 0x0000000109097824 */ /* 0x000fe400078e0200 */
[----:B------:R-:W-:Y:S01]  /*25f60*/  IMAD.HI.U32 R2, R2, R11, RZ ;  /* 0x0000000b02027227 */ /* 0x000fe200078e00ff */
[----:B------:R-:W-:-:S03]  /*25f70*/  ISETP.GE.AND P2, PT, R3, RZ, PT ;  /* 0x000000ff0300720c */ /* 0x000fc60003f46270 */
[----:B------:R-:W-:-:S05]  /*25f80*/  IMAD R4, R2, R4, R11 ;  /* 0x0000000402047224 */ /* 0x000fca00078e020b */
[----:B------:R-:W-:-:S13]  /*25f90*/  ISETP.GT.U32.AND P1, PT, R7, R4, PT ;  /* 0x000000040700720c */ /* 0x000fda0003f24070 */
[----:B------:R-:W-:Y:S02]  /*25fa0*/  @!P1 IMAD.IADD R4, R4, 0x1, -R7 ;  /* 0x0000000104049824 */ /* 0x000fe400078e0a07 */
[----:B------:R-:W-:Y:S01]  /*25fb0*/  @!P1 VIADD R2, R2, 0x1 ;  /* 0x0000000102029836 */ /* 0x000fe20000000000 */
[----:B------:R-:W-:Y:S02]  /*25fc0*/  ISETP.NE.AND P1, PT, R6, RZ, PT ;  /* 0x000000ff0600720c */ /* 0x000fe40003f25270 */
[----:B------:R-:W-:-:S13]  /*25fd0*/  ISETP.GE.U32.AND P0, PT, R4, R7, PT ;  /* 0x000000070400720c */ /* 0x000fda0003f06070 */
[----:B------:R-:W-:-:S04]  /*25fe0*/  @P0 VIADD R2, R2, 0x1 ;  /* 0x0000000102020836 */ /* 0x000fc80000000000 */
[----:B------:R-:W-:Y:S01]  /*25ff0*/  @!P2 IMAD.MOV R2, RZ, RZ, -R2 ;  /* 0x000000ffff02a224 */ /* 0x000fe200078e0a02 */
[----:B------:R-:W-:Y:S01]  /*26000*/  @!P1 LOP3.LUT R2, RZ, R6, RZ, 0x33, !PT ;  /* 0x00000006ff029212 */ /* 0x000fe200078e33ff */
[----:B------:R-:W-:-:S04]  /*26010*/  IMAD.MOV R6, RZ, RZ, -R6 ;  /* 0x000000ffff067224 */ /* 0x000fc800078e0a06 */
[----:B------:R-:W-:Y:S01]  /*26020*/  IMAD R18, R2, R6, R9 ;  /* 0x0000000602127224 */ /* 0x000fe200078e0209 */
[----:B------:R-:W-:-:S05]  /*26030*/  LOP3.LUT R2, RZ, R2, RZ, 0x33, !PT ;  /* 0x00000002ff027212 */ /* 0x000fca00078e33ff */
[----:B------:R-:W-:Y:S01]  /*26040*/  IMAD.IADD R17, R5, 0x1, R2 ;  /* 0x0000000105117824 */ /* 0x000fe200078e0202 */
[----:B------:R-:W-:Y:S06]  /*26050*/  BRA `(.L_x_2073) ;  /* 0x00000000001c7947 */ /* 0x000fec0003800000 */
.L_x_2065:
[----:B------:R-:W-:Y:S01]  /*26060*/  UMOV UR4, URZ ;  /* 0x0000003f00047c82 */ /* 0x000fe20008000000 */
[----:B------:R-:W-:Y:S01]  /*26070*/  UMOV UR5, URZ ;  /* 0x0000003f00057c82 */ /* 0x000fe20008000000 */
[----:B------:R-:W-:Y:S01]  /*26080*/  ULDC UR6, c[0x0][0xc3c] ;  /* 0x00030f0000067ab9 */ /* 0x000fe20000000800 */
[----:B------:R-:W-:Y:S02]  /*26090*/  IMAD.MOV.U32 R16, RZ, RZ, R0 ;  /* 0x000000ffff107224 */ /* 0x000fe400078e0000 */
[----:B------:R-:W-:Y:S02]  /*260a0*/  IMAD.U32 R17, RZ, RZ, UR4 ;  /* 0x00000004ff117e24 */ /* 0x000fe4000f8e00ff */
[----:B------:R-:W-:Y:S02]  /*260b0*/  IMAD.U32 R18, RZ, RZ, UR5 ;  /* 0x00000005ff127e24 */ /* 0x000fe4000f8e00ff */
[----:B------:R-:W-:-:S07]  /*260c0*/  IMAD.U32 R19, RZ, RZ, UR6 ;  /* 0x00000006ff137e24 */ /* 0x000fce000f8e00ff */
.L_x_2073:
        /* <DEDUP_REMOVED lines=10> */
.L_x_2062:
[----:B------:R-:W-:Y:S02]  /*26170*/  ULDC UR4, c[0x0][0xc3c] ;  /* 0x00030f0000047ab9 */ /* 0x000fe40000000800 */
[----:B--2---:R-:W-:-:S13]  /*26180*/  ISETP.GE.AND P0, PT, R19, UR4, PT ;  /* 0x0000000413007c0c */ /* 0x004fda000bf06270 */
[----:B------:R-:W-:Y:S05]  /*26190*/  @!P0 BRA `(.L_x_2074) ;  /* 0xffffff9c00688947 */ /* 0x000fea000383ffff */
[----:B------:R-:W-:Y:S05]  /*261a0*/  BSYNC B8 ;  /* 0x0000000000087941 */ /* 0x000fea0003800000 */
.L_x_1959:
[----:B------:R-:W2:Y:S01]  /*261b0*/  LDL.LU R0, [R1+0x20] ;  /* 0x0000200001007983 */ /* 0x000ea20000300800 */
[----:B------:R-:W-:Y:S01]  /*261c0*/  BSSY B0, `(.L_x_2075) ;  /* 0x000000b000007945 */ /* 0x000fe20003800000 */
[----:B------:R-:W4:Y:S01]  /*261d0*/  S2R R5, SR_CgaCtaId ;  /* 0x0000000000057919 */ /* 0x000f220000008800 */
[----:B--2---:R-:W-:-:S05]  /*261e0*/  VIADD R0, R0, 0x1 ;  /* 0x0000000100007836 */ /* 0x004fca0000000000 */
[----:B0-----:R-:W-:-:S04]  /*261f0*/  LEA.HI R2, R0, R0, RZ, 0x1 ;  /* 0x0000000000027211 */ /* 0x001fc800078f08ff */
[----:B------:R-:W-:Y:S02]  /*26200*/  LOP3.LUT R3, R2, 0xfffffffe, RZ, 0xc0, !PT ;  /* 0xfffffffe02037812 */ /* 0x000fe400078ec0ff */
[----:B------:R-:W-:-:S03]  /*26210*/  MOV R2, 0x400 ;  /* 0x0000040000027802 */ /* 0x000fc60000000f00 */
[----:B------:R-:W-:Y:S01]  /*26220*/  IMAD.IADD R0, R0, 0x1, -R3 ;  /* 0x0000000100007824 */ /* 0x000fe200078e0a03 */
[----:B----4-:R-:W-:-:S04]  /*26230*/  LEA R7, R5, R2, 0x18 ;  /* 0x0000000205077211 */ /* 0x010fc800078ec0ff */
[----:B------:R-:W-:-:S04]  /*26240*/  SHF.L.U32 R0, R0, 0x1f, RZ ;  /* 0x0000001f00007819 */ /* 0x000fc800000006ff */
[----:B------:R-:W0:Y:S02]  /*26250*/  SYNCS.PHASECHK.TRANS64.TRYWAIT P0, [R7+URZ+0x28820], R0 ;  /* 0x02882000070075a7 */ /* 0x000e24000800017f */
[----:B0-----:R-:W-:Y:S05]  /*26260*/  @!P0 BRA `(.L_x_2076) ;  /* 0x0000006c00648947 */ /* 0x001fea0003800000 */
.L_x_2333:
[----:B------:R-:W-:Y:S05]  /*26270*/  BSYNC B0 ;  /* 0x0000000000007941 */ /* 0x000fea0003800000 */
.L_x_2075:
[----:B------:R-:W-:-:S03]  /*26280*/  UMOV UR4, 0xffffffff ;  /* 0xffffffff00047882 */ /* 0x000fc60000000000 */
[----:B------:R-:W-:Y:S05]  /*26290*/  BRA.DIV UR4, `(.L_x_2077) ;  /* 0x0000006e046c7947 */ /* 0x000fea000b800000 */
[----:B0-----:R-:W0:Y:S02]  /*262a0*/  S2R R0, SR_TID.X ;  /* 0x0000000000007919 */ /* 0x001e240000002100 */
[----:B0-----:R-:W-:-:S04]  /*262b0*/  SHF.R.U32.HI R0, RZ, 0x5, R0 ;  /* 0x00000005ff007819 */ /* 0x001fc80000011600 */
[----:B------:R-:W-:-:S05]  /*262c0*/  LOP3.LUT R0, R0, 0x3, RZ, 0xc0, !PT ;  /* 0x0000000300007812 */ /* 0x000fca00078ec0ff */
[----:B------:R0:W2:Y:S02]  /*262d0*/  SHFL.IDX PT, R14, R0, RZ, 0x1f ;  /* 0x00001fff000e7589 */ /* 0x0000a400000e0000 */
.L_x_2336:
[----:B--2---:R-:W-:-:S13]  /*262e0*/  ISETP.NE.AND P0, PT, R14, RZ, PT ;  /* 0x000000ff0e00720c */ /* 0x004fda0003f05270 */
[----:B------:R-:W-:Y:S05]  /*262f0*/  @P0 BRA `(.L_x_1667) ;  /* 0x0000000000880947 */ /* 0x000fea0003800000 */
[----:B------:R-:W-:-:S03]  /*26300*/  UMOV UR4, 0xffffffff ;  /* 0xffffffff00047882 */ /* 0x000fc60000000000 */
[----:B------:R-:W-:Y:S05]  /*26310*/  BRA.DIV UR4, `(.L_x_2078) ;  /* 0x0000006e04807947 */ /* 0x000fea000b800000 */
[----:B------:R-:W-:-:S13]  /*26320*/  ELECT P6, URZ, PT ;  /* 0x00000000003f782f */ /* 0x000fda00038c0000 */
.L_x_2339:
[----:B------:R-:W-:Y:S05]  /*26330*/  @!P6 BRA `(.L_x_1667) ;  /* 0x000000000078e947 */ /* 0x000fea0003800000 */
[----:B------:R-:W-:-:S06]  /*26340*/  ULOP3.LUT UR4, UR36, 0x2, URZ, 0xfc, !UPT ;  /* 0x0000000224047892 */ /* 0x000fcc000f8efc3f */
[----:B0-----:R-:W-:-:S05]  /*26350*/  IMAD.U32 R0, RZ, RZ, UR4 ;  /* 0x00000004ff007e24 */ /* 0x001fca000f8e00ff */
[----:B------:R-:W-:-:S13]  /*26360*/  ISETP.NE.AND P0, PT, R0, 0x3, PT ;  /* 0x000000030000780c */ /* 0x000fda0003f05270 */
[----:B------:R-:W-:Y:S05]  /*26370*/  @!P0 BRA `(.L_x_2079) ;  /* 0x0000000000048947 */ /* 0x000fea0003800000 */
[----:B------:R-:W-:Y:S01]  /*26380*/  BPT.TRAP 0x1 ;  /* 0x000000040000795c */ /* 0x000fe20000300000 */
.L_x_2079:
[----:B------:R-:W-:Y:S01]  /*26390*/  IMAD R5, R24, 0x8, R7 ;  /* 0x0000000818057824 */ /* 0x000fe200078e0207 */
[----:B------:R-:W-:Y:S01]  /*263a0*/  SHF.L.U32 R0, R28, 0x1f, RZ ;  /* 0x0000001f1c007819 */ /* 0x000fe200000006ff */
[----:B------:R-:W-:-:S03]  /*263b0*/  VIADD R24, R24, 0x1 ;  /* 0x0000000118187836 */ /* 0x000fc60000000000 */
[----:B------:R-:W0:Y:S02]  /*263c0*/  SYNCS.PHASECHK.TRANS64.TRYWAIT P1, [R5+URZ+0x28840], R0 ;  /* 0x02884000050075a7 */ /* 0x000e24000802017f */
[----:B------:R-:W-:-:S04]  /*263d0*/  ISETP.NE.AND P2, PT, R24, 0x2, PT ;  /* 0x000000021800780c */ /* 0x000fc80003f45270 */
[----:B------:R-:W-:Y:S01]  /*263e0*/  SEL R3, RZ, 0x1, P2 ;  /* 0x00000001ff037807 */ /* 0x000fe20001000000 */
[----:B0-----:R-:W-:Y:S08]  /*263f0*/  @!P1 BRA `(.L_x_2080) ;  /* 0x0000006c00689947 */ /* 0x001ff00003800000 */
.L_x_2340:
[----:B------:R-:W-:Y:S02]  /*26400*/  SEL R24, R24, RZ, P2 ;  /* 0x000000ff18187207 */ /* 0x000fe40001000000 */
[----:B------:R-:W-:Y:S01]  /*26410*/  LOP3.LUT R2, R28, R3, RZ, 0x3c, !PT ;  /* 0x000000031c027212 */ /* 0x000fe200078e3cff */
[----:B------:R-:W-:Y:S06]  /*26420*/  @!P0 BRA `(.L_x_2081) ;  /* 0x0000000000048947 */ /* 0x000fec0003800000 */
[----:B------:R-:W-:Y:S01]  /*26430*/  BPT.TRAP 0x1 ;  /* 0x000000040000795c */ /* 0x000fe20000300000 */
.L_x_2081:
[----:B------:R-:W-:Y:S01]  /*26440*/  IMAD R3, R24, 0x8, R7 ;  /* 0x0000000818037824 */ /* 0x000fe200078e0207 */
[----:B------:R-:W-:-:S04]  /*26450*/  SHF.L.U32 R2, R2, 0x1f, RZ ;  /* 0x0000001f02027819 */ /* 0x000fc800000006ff */
[----:B------:R-:W2:Y:S02]  /*26460*/  SYNCS.PHASECHK.TRANS64.TRYWAIT P1, [R3+URZ+0x28840], R2 ;  /* 0x02884002030075a7 */ /* 0x000ea4000802017f */
[----:B--2---:R-:W-:Y:S05]  /*26470*/  @!P1 BRA `(.L_x_2082) ;  /* 0x0000006c005c9947 */ /* 0x004fea0003800000 */
.L_x_2341:
[----:B------:R-:W-:Y:S05]  /*26480*/  @!P0 BRA `(.L_x_2083) ;  /* 0x0000000000048947 */ /* 0x000fea0003800000 */
[----:B------:R-:W-:Y:S01]  /*26490*/  BPT.TRAP 0x1 ;  /* 0x000000040000795c */ /* 0x000fe20000300000 */
.L_x_2083:
[----:B------:R-:W4:Y:S02]  /*264a0*/  SYNCS.PHASECHK.TRANS64.TRYWAIT P1, [R5+URZ+0x28860], R0 ;  /* 0x02886000050075a7 */ /* 0x000f24000802017f */
[----:B----4-:R-:W-:Y:S05]  /*264b0*/  @!P1 BRA `(.L_x_2084) ;  /* 0x0000006c00609947 */ /* 0x010fea0003800000 */
.L_x_2342:
[----:B------:R-:W-:Y:S05]  /*264c0*/  @!P0 BRA `(.L_x_2085) ;  /* 0x0000000000048947 */ /* 0x000fea0003800000 */
[----:B------:R-:W-:Y:S01]  /*264d0*/  BPT.TRAP 0x1 ;  /* 0x000000040000795c */ /* 0x000fe20000300000 */
.L_x_2085:
[----:B------:R0:W0:Y:S02]  /*264e0*/  SYNCS.PHASECHK.TRANS64.TRYWAIT P0, [R3+URZ+0x28860], R2 ;  /* 0x02886002030075a7 */ /* 0x000024000800017f */
[----:B0-----:R-:W-:Y:S05]  /*264f0*/  @!P0 NANOSLEEP.SYNCS 0x989680 ;  /* 0x009896800000895d */ /* 0x001fea0003900000 */
[----:B------:R-:W0:Y:S02]  /*26500*/  @!P0 SYNCS.PHASECHK.TRANS64 P0, [R3+URZ+0x28860], R2 ;  /* 0x02886002030085a7 */ /* 0x000e24000800007f */
[----:B0-----:R-:W-:Y:S05]  /*26510*/  @!P0 BRA `(.L_x_2085) ;  /* 0xfffffffc00f08947 */ /* 0x001fea000383ffff */
.L_x_1667:
[----:B------:R-:W-:Y:S05]  /*26520*/  BSYNC B9 ;  /* 0x0000000000097941 */ /* 0x000fea0003800000 */
.L_x_1664:
[----:B------:R-:W-:Y:S05]  /*26530*/  EXIT ;  /* 0x000000000000794d */ /* 0x000fea0003800000 */
.L_x_1697:
[----:B0-----:R0:W1:Y:S02]  /*26540*/  SYNCS.PHASECHK.TRANS64.TRYWAIT P6, [R91+URZ+0x28890], R102 ;  /* 0x028890665b0075a7 */ /* 0x00106400080c017f */
[----:B-1----:R-:W-:Y:S05]  /*26550*/  @!P6 NANOSLEEP.SYNCS 0x989680 ;  /* 0x009896800000e95d */ /* 0x002fea0003900000 */
[----:B------:R-:W1:Y:S02]  /*26560*/  @!P6 SYNCS.PHASECHK.TRANS64 P6, [R91+URZ+0x28890], R102 ;  /* 0x028890665b00e5a7 */ /* 0x000e6400080c007f */
[----:B-1----:R-:W-:Y:S05]  /*26570*/  @!P6 BRA `(.L_x_1697) ;  /* 0xfffffffc00f0e947 */ /* 0x002fea000383ffff */
[----:B------:R-:W-:Y:S05]  /*26580*/  BRA `(.L_x_2086) ;  /* 0xfffffdcc00947947 */ /* 0x000fea000383ffff */
.L_x_1698:
        /* <DEDUP_REMOVED lines=8> */
.L_x_2088:
[----:B------:R-:W-:Y:S05]  /*26610*/  BSYNC B1 ;  /* 0x0000000000017941 */ /* 0x000fea0003800000 */
.L_x_2087:
        /* <DEDUP_REMOVED lines=8> */
.L_x_2089:
[----:B------:R-:W-:Y:S01]  /*266a0*/  IMAD.MOV.U32 R105, RZ, RZ, R14 ;  /* 0x000000ffff697224 */ /* 0x000fe200078e000e */
[----:B------:R-:W-:Y:S06]  /*266b0*/  BRA `(.L_x_2090) ;  /* 0xfffffdcc005c7947 */ /* 0x000fec000383ffff */
.L_x_1707:
        /* <DEDUP_REMOVED lines=8> */
.L_x_2092:
[----:B------:R-:W-:Y:S05]  /*26740*/  BSYNC B1 ;  /* 0x0000000000017941 */ /* 0x000fea0003800000 */
.L_x_2091:
        /* <DEDUP_REMOVED lines=8> */
.L_x_2093:
[----:B------:R-:W-:Y:S01]  /*267d0*/  IMAD.MOV.U32 R73, RZ, RZ, R14 ;  /* 0x000000ffff497224 */ /* 0x000fe200078e000e */
[----:B------:R-:W-:Y:S06]  /*267e0*/  BRA `(.L_x_2094) ;  /* 0xfffffdd000f07947 */ /* 0x000fec000383ffff */
.L_x_1716:
        /* <DEDUP_REMOVED lines=8> */
.L_x_2096:
[----:B------:R-:W-:Y:S05]  /*26870*/  BSYNC B1 ;  /* 0x0000000000017941 */ /* 0x000fea0003800000 */
.L_x_2095:
        /* <DEDUP_REMOVED lines=8> */
.L_x_2097:
[----:B------:R-:W-:Y:S01]  /*26900*/  IMAD.MOV.U32 R63, RZ, RZ, R14 ;  /* 0x000000ffff3f7224 */ /* 0x000fe200078e000e */
[----:B------:R-:W-:Y:S06]  /*26910*/  BRA `(.L_x_2098) ;  /* 0xfffffdd800847947 */ /* 0x000fec000383ffff */
.L_x_1725:
        /* <DEDUP_REMOVED lines=8> */
.L_x_2100:
[----:B------:R-:W-:Y:S05]  /*269a0*/  BSYNC B1 ;  /* 0x0000000000017941 */ /* 0x000fea0003800000 */
.L_x_2099:
        /* <DEDUP_REMOVED lines=8> */
.L_x_2101:
[----:B------:R-:W-:Y:S01]  /*26a30*/  IMAD.MOV.U32 R53, RZ, RZ, R14 ;  /* 0x000000ffff357224 */ /* 0x000fe200078e000e */
[----:B------:R-:W-:Y:S06]  /*26a40*/  BRA `(.L_x_2102) ;  /* 0xfffffde000147947 */ /* 0x000fec000383ffff */
.L_x_1737:
[----:B--2---:R2:W3:Y:S02]  /*26a50*/  SYNCS.PHASECHK.TRANS64.TRYWAIT P4, [R91+URZ+0x28890], R102 ;  /* 0x028890665b0075a7 */ /* 0x0044e4000808017f */
[----:B---3--:R-:W-:Y:S05]  /*26a60*/  @!P4 NANOSLEEP.SYNCS 0x989680 ;  /* 0x009896800000c95d */ /* 0x008fea0003900000 */
[----:B------:R-:W3:Y:S02]  /*26a70*/  @!P4 SYNCS.PHASECHK.TRANS64 P4, [R91+URZ+0x28890], R102 ;  /* 0x028890665b00c5a7 */ /* 0x000ee4000808007f */
[----:B---3--:R-:W-:Y:S05]  /*26a80*/  @!P4 BRA `(.L_x_1737) ;  /* 0xfffffffc00f0c947 */ /* 0x008fea000383ffff */
[----:B------:R-:W-:Y:S05]  /*26a90*/  BRA `(.L_x_2103) ;  /* 0xfffffdf000407947 */ /* 0x000fea000383ffff */
.L_x_1738:
[----:B------:R-:W-:Y:S01]  /*26aa0*/  BSSY B1, `(.L_x_2104) ;  /* 0x0000008000017945 */ /* 0x000fe20003800000 */
[----:B------:R-:W-:Y:S02]  /*26ab0*/  IMAD.MOV.U32 R13, RZ, RZ, R103 ;  /* 0x000000ffff0d7224 */ /* 0x000fe400078e0067 */
[----:B------:R-:W-:Y:S02]  /*26ac0*/  IMAD.MOV.U32 R12, RZ, RZ, RZ ;  /* 0x000000ffff0c7224 */ /* 0x000fe400078e00ff */
[----:B------:R-:W-:Y:S02]  /*26ad0*/  IMAD.MOV.U32 R11, RZ, RZ, 0x181f ;  /* 0x0000181fff0b7424 */ /* 0x000fe400078e00ff */
[----:B------:R-:W-:-:S07]  /*26ae0*/  IMAD.MOV.U32 R15, RZ, RZ, -0x1 ;  /* 0xffffffffff0f7424 */ /* 0x000fce00078e00ff */
[----:B0-2---:R-:W-:Y:S05]  /*26af0*/  WARPSYNC.COLLECTIVE R15, `(.L_x_2105) ;  /* 0x000000000f087348 */ /* 0x005fea0003c00000 */
[----:B------:R1:W3:Y:S02]  /*26b00*/  SHFL.IDX P6, R14, R13, R12, R11 ;  /* 0x0000000c0d0e7389 */ /* 0x0002e400000c000b */
[----:B0123--:R-:W-:Y:S01]  /*26b10*/  ENDCOLLECTIVE ;  /* 0x000000000000791b */ /* 0x00ffe20003800000 */
.L_x_2105:
[----:B------:R-:W-:Y:S05]  /*26b20*/  BSYNC B1 ;  /* 0x0000000000017941 */ /* 0x000fea0003800000 */
.L_x_2104:
        /* <DEDUP_REMOVED lines=8> */
.L_x_2106:
[----:B------:R-:W-:Y:S01]  /*26bb0*/  IMAD.MOV.U32 R106, RZ, RZ, R14 ;  /* 0x000000ffff6a7224 */ /* 0x000fe200078e000e */
[----:B------:R-:W-:Y:S06]  /*26bc0*/  BRA `(.L_x_2107) ;  /* 0xfffffdf0000c7947 */ /* 0x000fec000383ffff */
.L_x_1743:
[----:B------:R-:W-:Y:S01]  /*26bd0*/  BSSY B1, `(.L_x_2108) ;  /* 0x0000008000017945 */ /* 0x000fe20003800000 */
[----:B0-----:R-:W-:Y:S02]  /*26be0*/  IMAD.MOV.U32 R13, RZ, RZ, R103 ;  /* 0x000000ffff0d7224 */ /* 0x001fe400078e0067 */
[----:B------:R-:W-:Y:S02]  /*26bf0*/  IMAD.MOV.U32 R12, RZ, RZ, 0x1 ;  /* 0x00000001ff0c7424 */ /* 0x000fe400078e00ff */
[----:B------:R-:W-:Y:S02]  /*26c00*/  IMAD.MOV.U32 R11, RZ, RZ, 0x181f ;  /* 0x0000181fff0b7424 */ /* 0x000fe400078e00ff */
[----:B------:R-:W-:-:S07]  /*26c10*/  IMAD.MOV.U32 R15, RZ, RZ, -0x1 ;  /* 0xffffffffff0f7424 */ /* 0x000fce00078e00ff */
[----:B-1234-:R-:W-:Y:S05]  /*26c20*/  WARPSYNC.COLLECTIVE R15, `(.L_x_2109) ;  /* 0x000000000f087348 */ /* 0x01efea0003c00000 */
[----:B------:R0:W0:Y:S02]  /*26c30*/  SHFL.IDX P6, R14, R13, R12, R11 ;  /* 0x0000000c0d0e7389 */ /* 0x00002400000c000b */
[----:B01234-:R-:W-:Y:S01]  /*26c40*/  ENDCOLLECTIVE ;  /* 0x000000000000791b */ /* 0x01ffe20003800000 */
.L_x_2109:
[----:B------:R-:W-:Y:S05]  /*26c50*/  BSYNC B1 ;  /* 0x0000000000017941 */ /* 0x000fea0003800000 */
.L_x_2108:
        /* <DEDUP_REMOVED lines=8> */
.L_x_2110:
[----:B------:R-:W-:Y:S01]  /*26ce0*/  IMAD.MOV.U32 R50, RZ, RZ, R14 ;  /* 0x000000ffff327224 */ /* 0x000fe200078e000e */
[----:B------:R-:W-:Y:S06]  /*26cf0*/  BRA `(.L_x_2111) ;  /* 0xfffffdf400bc7947 */ /* 0x000fec000383ffff */
.L_x_1748:
[----:B------:R-:W-:Y:S01]  /*26d00*/  BSSY B1, `(.L_x_2112) ;  /* 0x0000008000017945 */ /* 0x000fe20003800000 */
[----:B0-----:R-:W-:Y:S01]  /*26d10*/  IMAD.MOV.U32 R13, RZ, RZ, R103 ;  /* 0x000000ffff0d7224 */ /* 0x001fe200078e0067 */
[----:B------:R-:W-:Y:S01]  /*26d20*/  MOV R15, 0xffffffff ;  /* 0xffffffff000f7802 */ /* 0x000fe20000000f00 */
[----:B------:R-:W-:Y:S02]  /*26d30*/  IMAD.MOV.U32 R12, RZ, RZ, 0x2 ;  /* 0x00000002ff0c7424 */ /* 0x000fe400078e00ff */
[----:B------:R-:W-:-:S07]  /*26d40*/  IMAD.MOV.U32 R11, RZ, RZ, 0x181f ;  /* 0x0000181fff0b7424 */ /* 0x000fce00078e00ff */
[----:B-1234-:R-:W-:Y:S05]  /*26d50*/  WARPSYNC.COLLECTIVE R15, `(.L_x_2113) ;  /* 0x000000000f087348 */ /* 0x01efea0003c00000 */
[----:B------:R0:W0:Y:S02]  /*26d60*/  SHFL.IDX P6, R14, R13, R12, R11 ;  /* 0x0000000c0d0e7389 */ /* 0x00002400000c000b */
[----:B01234-:R-:W-:Y:S01]  /*26d70*/  ENDCOLLECTIVE ;  /* 0x000000000000791b */ /* 0x01ffe20003800000 */
.L_x_2113:
[----:B------:R-:W-:Y:S05]  /*26d80*/  BSYNC B1 ;  /* 0x0000000000017941 */ /* 0x000fea0003800000 */
.L_x_2112:
        /* <DEDUP_REMOVED lines=8> */
.L_x_2114:
[----:B------:R-:W-:Y:S05]  /*26e10*/  BRA `(.L_x_2115) ;  /* 0xfffffdfc00707947 */ /* 0x000fea000383ffff */
.L_x_1753:
        /* <DEDUP_REMOVED lines=8> */
.L_x_2117:
[----:B------:R-:W-:Y:S05]  /*26ea0*/  BSYNC B1 ;  /* 0x0000000000017941 */ /* 0x000fea0003800000 */
.L_x_2116:
        /* <DEDUP_REMOVED lines=8> */
.L_x_2118:
[----:B------:R-:W-:Y:S01]  /*26f30*/  IMAD.MOV.U32 R108, RZ, RZ, R14 ;  /* 0x000000ffff6c7224 */ /* 0x000fe200078e000e */
[----:B------:R-:W-:Y:S06]  /*26f40*/  BRA `(.L_x_2119) ;  /* 0xfffffe0400287947 */ /* 0x000fec000383ffff */
.L_x_1758:
[----:B0-----:R0:W1:Y:S02]  /*26f50*/  SYNCS.PHASECHK.TRANS64.TRYWAIT P3, [R91+URZ+0x28890], R102 ;  /* 0x028890665b0075a7 */ /* 0x001064000806017f */
[----:B-1----:R-:W-:Y:S05]  /*26f60*/  @!P3 NANOSLEEP.SYNCS 0x989680 ;  /* 0x009896800000b95d */ /* 0x002fea0003900000 */
[----:B------:R-:W1:Y:S02]  /*26f70*/  @!P3 SYNCS.PHASECHK.TRANS64 P3, [R91+URZ+0x28890], R102 ;  /* 0x028890665b00b5a7 */ /* 0x000e64000806007f */
[----:B-1----:R-:W-:Y:S05]  /*26f80*/  @!P3 BRA `(.L_x_1758) ;  /* 0xfffffffc00f0b947 */ /* 0x002fea000383ffff */
[----:B------:R-:W-:Y:S05]  /*26f90*/  BRA `(.L_x_2120) ;  /* 0xfffffe0c002c7947 */ /* 0x000fea000383ffff */
.L_x_1759:
        /* <DEDUP_REMOVED lines=8> */
.L_x_2122:
[----:B------:R-:W-:Y:S05]  /*27020*/  BSYNC B1 ;  /* 0x0000000000017941 */ /* 0x000fea0003800000 */
.L_x_2121:
        /* <DEDUP_REMOVED lines=8> */
.L_x_2123:
[----:B------:R-:W-:Y:S05]  /*270b0*/  BRA `(.L_x_2124) ;  /* 0xfffffe0c00547947 */ /* 0x000fea000383ffff */
.L_x_1762:
[----:B------:R-:W-:Y:S01]  /*270c0*/  BSSY B1, `(.L_x_2125) ;  /* 0x0000008000017945 */ /* 0x000fe20003800000 */
[----:B----4-:R-:W-:Y:S02]  /*270d0*/  IMAD.MOV.U32 R13, RZ, RZ, R46 ;  /* 0x000000ffff0d7224 */ /* 0x010fe400078e002e */
[----:B------:R-:W-:Y:S02]  /*270e0*/  IMAD.MOV.U32 R12, RZ, RZ, 0x1 ;  /* 0x00000001ff0c7424 */ /* 0x000fe400078e00ff */
[----:B------:R-:W-:Y:S02]  /*270f0*/  IMAD.MOV.U32 R11, RZ, RZ, 0x181f ;  /* 0x0000181fff0b7424 */ /* 0x000fe400078e00ff */
[----:B------:R-:W-:-:S07]  /*27100*/  IMAD.MOV.U32 R15, RZ, RZ, -0x1 ;  /* 0xffffffffff0f7424 */ /* 0x000fce00078e00ff */
[----:B0123--:R-:W-:Y:S05]  /*27110*/  WARPSYNC.COLLECTIVE R15, `(.L_x_2126) ;  /* 0x000000000f087348 */ /* 0x00ffea0003c00000 */
[----:B---3--:R3:W4:Y:S02]  /*27120*/  SHFL.IDX P6, R14, R13, R12, R11 ;  /* 0x0000000c0d0e7389 */ /* 0x00872400000c000b */
[----:B01234-:R-:W-:Y:S01]  /*27130*/  ENDCOLLECTIVE ;  /* 0x000000000000791b */ /* 0x01ffe20003800000 */
.L_x_2126:
[----:B------:R-:W-:Y:S05]  /*27140*/  BSYNC B1 ;  /* 0x0000000000017941 */ /* 0x000fea0003800000 */
.L_x_2125:
        /* <DEDUP_REMOVED lines=8> */
.L_x_2127:
[----:B------:R-:W-:Y:S05]  /*271d0*/  BRA `(.L_x_2128) ;  /* 0xfffffe0c00547947 */ /* 0x000fea000383ffff */
.L_x_1765:
        /* <DEDUP_REMOVED lines=8> */
.L_x_2130:
[----:B------:R-:W-:Y:S05]  /*27260*/  BSYNC B1 ;  /* 0x0000000000017941 */ /* 0x000fea0003800000 */
.L_x_2129:
        /* <DEDUP_REMOVED lines=8> */
.L_x_2131:
[----:B------:R-:W-:Y:S05]  /*272f0*/  BRA `(.L_x_2132) ;  /* 0xfffffe0c00587947 */ /* 0x000fea000383ffff */
.L_x_1768:
[----:B------:R-:W-:Y:S01]  /*27300*/  BSSY B1, `(.L_x_2133) ;  /* 0x0000008000017945 */ /* 0x000fe20003800000 */
[----:B0-----:R-:W-:Y:S02]  /*27310*/  IMAD.MOV.U32 R13, RZ, RZ, R46 ;  /* 0x000000ffff0d7224 */ /* 0x001fe400078e002e */
[----:B------:R-:W-:Y:S02]  /*27320*/  IMAD.MOV.U32 R12, RZ, RZ, 0x3 ;  /* 0x00000003ff0c7424 */ /* 0x000fe400078e00ff */
[----:B------:R-:W-:Y:S02]  /*27330*/  IMAD.MOV.U32 R11, RZ, RZ, 0x181f ;  /* 0x0000181fff0b7424 */ /* 0x000fe400078e00ff */
[----:B------:R-:W-:-:S07]  /*27340*/  IMAD.MOV.U32 R15, RZ, RZ, -0x1 ;  /* 0xffffffffff0f7424 */ /* 0x000fce00078e00ff */
[----:B-1234-:R-:W-:Y:S05]  /*27350*/  WARPSYNC.COLLECTIVE R15, `(.L_x_2134) ;  /* 0x000000000f087348 */ /* 0x01efea0003c00000 */
[----:B----4-:R0:W4:Y:S02]  /*27360*/  SHFL.IDX P6, R14, R13, R12, R11 ;  /* 0x0000000c0d0e7389 */ /* 0x01012400000c000b */
[----:B01234-:R-:W-:Y:S01]  /*27370*/  ENDCOLLECTIVE ;  /* 0x000000000000791b */ /* 0x01ffe20003800000 */
.L_x_2134:
[----:B------:R-:W-:Y:S05]  /*27380*/  BSYNC B1 ;  /* 0x0000000000017941 */ /* 0x000fea0003800000 */
.L_x_2133:
        /* <DEDUP_REMOVED lines=8> */
.L_x_2135:
[----:B------:R-:W-:Y:S05]  /*27410*/  BRA `(.L_x_2136) ;  /* 0xfffffe0c005c7947 */ /* 0x000fea000383ffff */
.L_x_1772:
[----:B------:R0:W0:Y:S02]  /*27420*/  SYNCS.PHASECHK.TRANS64.TRYWAIT P4, [R91+URZ+0x288b0], R102 ;  /* 0x0288b0665b0075a7 */ /* 0x000024000808017f */
[----:B0-----:R-:W-:Y:S05]  /*27430*/  @!P4 NANOSLEEP.SYNCS 0x989680 ;  /* 0x009896800000c95d */ /* 0x001fea0003900000 */
[----:B------:R-:W0:Y:S02]  /*27440*/  @!P4 SYNCS.PHASECHK.TRANS64 P4, [R91+URZ+0x288b0], R102 ;  /* 0x0288b0665b00c5a7 */ /* 0x000e24000808007f */
[----:B0-----:R-:W-:Y:S05]  /*27450*/  @!P4 BRA `(.L_x_1772) ;  /* 0xfffffffc00f0c947 */ /* 0x001fea000383ffff */
[----:B------:R-:W-:Y:S05]  /*27460*/  BRA `(.L_x_2137) ;  /* 0xfffffe0c00d87947 */ /* 0x000fea000383ffff */
.L_x_1792:
[----:B------:R-:W-:Y:S01]  /*27470*/  BSSY B0, `(.L_x_2138) ;  /* 0x0000008000007945 */ /* 0x000fe20003800000 */
[----:B--2---:R-:W-:Y:S02]  /*27480*/  IMAD.MOV.U32 R13, RZ, RZ, R218 ;  /* 0x000000ffff0d7224 */ /* 0x004fe400078e00da */
[----:B------:R-:W-:Y:S02]  /*27490*/  IMAD.MOV.U32 R12, RZ, RZ, RZ ;  /* 0x000000ffff0c7224 */ /* 0x000fe400078e00ff */
[----:B------:R-:W-:Y:S02]  /*274a0*/  IMAD.MOV.U32 R11, RZ, RZ, 0x1f ;  /* 0x0000001fff0b7424 */ /* 0x000fe400078e00ff */
[----:B------:R-:W-:-:S07]  /*274b0*/  IMAD.MOV.U32 R15, RZ, RZ, -0x1 ;  /* 0xffffffffff0f7424 */ /* 0x000fce00078e00ff */
[----:B-1---5:R-:W-:Y:S05]  /*274c0*/  WARPSYNC.COLLECTIVE R15, `(.L_x_2139) ;  /* 0x000000000f087348 */ /* 0x022fea0003c00000 */
[----:B------:R0:W2:Y:S02]  /*274d0*/  SHFL.IDX P6, R14, R13, R12, R11 ;  /* 0x0000000c0d0e7389 */ /* 0x0000a400000c000b */
[----:B012--5:R-:W-:Y:S01]  /*274e0*/  ENDCOLLECTIVE ;  /* 0x000000000000791b */ /* 0x027fe20003800000 */
.L_x_2139:
[----:B------:R-:W-:Y:S05]  /*274f0*/  BSYNC B0 ;  /* 0x0000000000007941 */ /* 0x000fea0003800000 */
.L_x_2138:
[----:B------:R-:W-:Y:S01]  /*27500*/  IMAD.MOV.U32 R194, RZ, RZ, R14 ;  /* 0x000000ffffc27224 */ /* 0x000fe200078e000e */
[----:B------:R-:W-:Y:S06]  /*27510*/  BRA `(.L_x_2140) ;  /* 0xfffffe1c001c7947 */ /* 0x000fec000383ffff */
.L_x_1802:
[----:B------:R-:W-:Y:S01]  /*27520*/  BSSY B1, `(.L_x_2141) ;  /* 0x0000008000017945 */ /* 0x000fe20003800000 */
[----:B------:R-:W-:Y:S02]  /*27530*/  IMAD.MOV.U32 R13, RZ, RZ, R6 ;  /* 0x000000ffff0d7224 */ /* 0x000fe400078e0006 */
[----:B------:R-:W-:Y:S02]  /*27540*/  IMAD.MOV.U32 R12, RZ, RZ, RZ ;  /* 0x000000ffff0c7224 */ /* 0x000fe400078e00ff */
[----:B------:R-:W-:Y:S02]  /*27550*/  IMAD.MOV.U32 R11, RZ, RZ, 0x181f ;  /* 0x0000181fff0b7424 */ /* 0x000fe400078e00ff */
[----:B------:R-:W-:-:S07]  /*27560*/  IMAD.MOV.U32 R15, RZ, RZ, -0x1 ;  /* 0xffffffffff0f7424 */ /* 0x000fce00078e00ff */
[----:B01----:R-:W-:Y:S05]  /*27570*/  WARPSYNC.COLLECTIVE R15, `(.L_x_2142) ;  /* 0x000000000f087348 */ /* 0x003fea0003c00000 */
[----:B------:R2:W3:Y:S02]  /*27580*/  SHFL.IDX P6, R14, R13, R12, R11 ;  /* 0x0000000c0d0e7389 */ /* 0x0004e400000c000b */
[----:B0123--:R-:W-:Y:S01]  /*27590*/  ENDCOLLECTIVE ;  /* 0x000000000000791b */ /* 0x00ffe20003800000 */
.L_x_2142:
[----:B------:R-:W-:Y:S05]  /*275a0*/  BSYNC B1 ;  /* 0x0000000000017941 */ /* 0x000fea0003800000 */
.L_x_2141:
        /* <DEDUP_REMOVED lines=8> */
.L_x_2143:
[----:B------:R-:W-:Y:S02]  /*27630*/  IMAD.MOV.U32 R13, RZ, RZ, R8 ;  /* 0x000000ffff0d7224 */ /* 0x000fe400078e0008 */
[----:B------:R-:W-:-:S07]  /*27640*/  IMAD.MOV.U32 R3, RZ, RZ, R14 ;  /* 0x000000ffff037224 */ /* 0x000fce00078e000e */
[----:B------:R-:W-:Y:S05]  /*27650*/  WARPSYNC.COLLECTIVE R15, `(.L_x_2144) ;  /* 0x000000000f087348 */ /* 0x000fea0003c00000 */
[----:B------:R0:W1:Y:S02]  /*27660*/  SHFL.IDX P6, R14, R13, R12, R11 ;  /* 0x0000000c0d0e7389 */ /* 0x00006400000c000b */
[----:B01----:R-:W-:Y:S01]  /*27670*/  ENDCOLLECTIVE ;  /* 0x000000000000791b */ /* 0x003fe20003800000 */
.L_x_2144:
[----:B------:R-:W-:Y:S02]  /*27680*/  IMAD.MOV.U32 R13, RZ, RZ, R7 ;  /* 0x000000ffff0d7224 */ /* 0x000fe400078e0007 */
[----:B------:R-:W-:-:S07]  /*27690*/  IMAD.MOV.U32 R4, RZ, RZ, R14 ;  /* 0x000000ffff047224 */ /* 0x000fce00078e000e */
[----:B------:R-:W-:Y:S05]  /*276a0*/  WARPSYNC.COLLECTIVE R15, `(.L_x_2145) ;  /* 0x000000000f087348 */ /* 0x000fea0003c00000 */
[----:B------:R0:W1:Y:S02]  /*276b0*/  SHFL.IDX P6, R14, R13, R12, R11 ;  /* 0x0000000c0d0e7389 */ /* 0x00006400000c000b */
[----:B01----:R-:W-:Y:S01]  /*276c0*/  ENDCOLLECTIVE ;  /* 0x000000000000791b */ /* 0x003fe20003800000 */
.L_x_2145:
[----:B------:R-:W-:Y:S05]  /*276d0*/  BRA `(.L_x_2146) ;  /* 0xfffffe2000707947 */ /* 0x000fea000383ffff */
.L_x_1805:
[----:B------:R-:W-:Y:S01]  /*276e0*/  BSSY B1, `(.L_x_2147) ;  /* 0x0000008000017945 */ /* 0x000fe20003800000 */
[----:B-1----:R-:W-:Y:S02]  /*276f0*/  IMAD.MOV.U32 R13, RZ, RZ, R6 ;  /* 0x000000ffff0d7224 */ /* 0x002fe400078e0006 */
[----:B------:R-:W-:Y:S02]  /*27700*/  IMAD.MOV.U32 R12, RZ, RZ, 0x1 ;  /* 0x00000001ff0c7424 */ /* 0x000fe400078e00ff */
[----:B------:R-:W-:Y:S02]  /*27710*/  IMAD.MOV.U32 R11, RZ, RZ, 0x181f ;  /* 0x0000181fff0b7424 */ /* 0x000fe400078e00ff */
[----:B------:R-:W-:-:S07]  /*27720*/  IMAD.MOV.U32 R15, RZ, RZ, -0x1 ;  /* 0xffffffffff0f7424 */ /* 0x000fce00078e00ff */
[----:B--2---:R-:W-:Y:S05]  /*27730*/  WARPSYNC.COLLECTIVE R15, `(.L_x_2148) ;  /* 0x000000000f087348 */ /* 0x004fea0003c00000 */
[----:B------:R0:W1:Y:S02]  /*27740*/  SHFL.IDX P6, R14, R13, R12, R11 ;  /* 0x0000000c0d0e7389 */ /* 0x00006400000c000b */
[----:B012---:R-:W-:Y:S01]  /*27750*/  ENDCOLLECTIVE ;  /* 0x000000000000791b */ /* 0x007fe20003800000 */
.L_x_2148:
[----:B------:R-:W-:Y:S05]  /*27760*/  BSYNC B1 ;  /* 0x0000000000017941 */ /* 0x000fea0003800000 */
.L_x_2147:
        /* <DEDUP_REMOVED lines=8> */
.L_x_2149:
[----:B------:R-:W-:Y:S02]  /*277f0*/  IMAD.MOV.U32 R13, RZ, RZ, R8 ;  /* 0x000000ffff0d7224 */ /* 0x000fe400078e0008 */
[----:B------:R-:W-:-:S07]  /*27800*/  IMAD.MOV.U32 R3, RZ, RZ, R14 ;  /* 0x000000ffff037224 */ /* 0x000fce00078e000e */
[----:B------:R-:W-:Y:S05]  /*27810*/  WARPSYNC.COLLECTIVE R15, `(.L_x_2150) ;  /* 0x000000000f087348 */ /* 0x000fea0003c00000 */
[----:B------:R0:W1:Y:S02]  /*27820*/  SHFL.IDX P6, R14, R13, R12, R11 ;  /* 0x0000000c0d0e7389 */ /* 0x00006400000c000b */
[----:B01----:R-:W-:Y:S01]  /*27830*/  ENDCOLLECTIVE ;  /* 0x000000000000791b */ /* 0x003fe20003800000 */
.L_x_2150:
[----:B------:R-:W-:Y:S02]  /*27840*/  IMAD.MOV.U32 R13, RZ, RZ, R7 ;  /* 0x000000ffff0d7224 */ /* 0x000fe400078e0007 */
[----:B------:R-:W-:-:S07]  /*27850*/  IMAD.MOV.U32 R4, RZ, RZ, R14 ;  /* 0x000000ffff047224 */ /* 0x000fce00078e000e */
[----:B------:R-:W-:Y:S05]  /*27860*/  WARPSYNC.COLLECTIVE R15, `(.L_x_2151) ;  /* 0x000000000f087348 */ /* 0x000fea0003c00000 */
[----:B------:R0:W1:Y:S02]  /*27870*/  SHFL.IDX P6, R14, R13, R12, R11 ;  /* 0x0000000c0d0e7389 */ /* 0x00006400000c000b */
[----:B01----:R-:W-:Y:S01]  /*27880*/  ENDCOLLECTIVE ;  /* 0x000000000000791b */ /* 0x003fe20003800000 */
.L_x_2151:
[----:B------:R-:W-:Y:S05]  /*27890*/  BRA `(.L_x_2152) ;  /* 0xfffffe2000dc7947 */ /* 0x000fea000383ffff */
.L_x_1808:
[----:B------:R-:W-:Y:S01]  /*278a0*/  BSSY B1, `(.L_x_2153) ;  /* 0x0000008000017945 */ /* 0x000fe20003800000 */
[----:B------:R-:W-:Y:S01]  /*278b0*/  IMAD.MOV.U32 R13, RZ, RZ, R6 ;  /* 0x000000ffff0d7224 */ /* 0x000fe200078e0006 */
[----:B------:R-:W-:Y:S01]  /*278c0*/  MOV R12, 0x2 ;  /* 0x00000002000c7802 */ /* 0x000fe20000000f00 */
[----:B------:R-:W-:Y:S02]  /*278d0*/  IMAD.MOV.U32 R11, RZ, RZ, 0x181f ;  /* 0x0000181fff0b7424 */ /* 0x000fe400078e00ff */
[----:B------:R-:W-:-:S07]  /*278e0*/  IMAD.MOV.U32 R15, RZ, RZ, -0x1 ;  /* 0xffffffffff0f7424 */ /* 0x000fce00078e00ff */
[----:B-12---:R-:W-:Y:S05]  /*278f0*/  WARPSYNC.COLLECTIVE R15, `(.L_x_2154) ;  /* 0x000000000f087348 */ /* 0x006fea0003c00000 */
[----:B------:R0:W3:Y:S02]  /*27900*/  SHFL.IDX P6, R14, R13, R12, R11 ;  /* 0x0000000c0d0e7389 */ /* 0x0000e400000c000b */
[----:B0123--:R-:W-:Y:S01]  /*27910*/  ENDCOLLECTIVE ;  /* 0x000000000000791b */ /* 0x00ffe20003800000 */
.L_x_2154:
[----:B------:R-:W-:Y:S05]  /*27920*/  BSYNC B1 ;  /* 0x0000000000017941 */ /* 0x000fea0003800000 */
.L_x_2153:
        /* <DEDUP_REMOVED lines=8> */
.L_x_2155:
[----:B------:R-:W-:Y:S02]  /*279b0*/  IMAD.MOV.U32 R13, RZ, RZ, R8 ;  /* 0x000000ffff0d7224 */ /* 0x000fe400078e0008 */
[----:B------:R-:W-:-:S07]  /*279c0*/  IMAD.MOV.U32 R3, RZ, RZ, R14 ;  /* 0x000000ffff037224 */ /* 0x000fce00078e000e */
[----:B------:R-:W-:Y:S05]  /*279d0*/  WARPSYNC.COLLECTIVE R15, `(.L_x_2156) ;  /* 0x000000000f087348 */ /* 0x000fea0003c00000 */
[----:B------:R0:W1:Y:S02]  /*279e0*/  SHFL.IDX P6, R14, R13, R12, R11 ;  /* 0x0000000c0d0e7389 */ /* 0x00006400000c000b */
[----:B01----:R-:W-:Y:S01]  /*279f0*/  ENDCOLLECTIVE ;  /* 0x000000000000791b */ /* 0x003fe20003800000 */
.L_x_2156:
[----:B------:R-:W-:Y:S02]  /*27a00*/  IMAD.MOV.U32 R13, RZ, RZ, R7 ;  /* 0x000000ffff0d7224 */ /* 0x000fe400078e0007 */
[----:B------:R-:W-:-:S07]  /*27a10*/  IMAD.MOV.U32 R4, RZ, RZ, R14 ;  /* 0x000000ffff047224 */ /* 0x000fce00078e000e */
[----:B------:R-:W-:Y:S05]  /*27a20*/  WARPSYNC.COLLECTIVE R15, `(.L_x_2157) ;  /* 0x000000000f087348 */ /* 0x000fea0003c00000 */
[----:B------:R0:W1:Y:S02]  /*27a30*/  SHFL.IDX P6, R14, R13, R12, R11 ;  /* 0x0000000c0d0e7389 */ /* 0x00006400000c000b */
[----:B01----:R-:W-:Y:S01]  /*27a40*/  ENDCOLLECTIVE ;  /* 0x000000000000791b */ /* 0x003fe20003800000 */
.L_x_2157:
[----:B------:R-:W-:Y:S05]  /*27a50*/  BRA `(.L_x_2158) ;  /* 0xfffffe2400407947 */ /* 0x000fea000383ffff */
.L_x_1811:
[----:B------:R-:W-:Y:S01]  /*27a60*/  BSSY B1, `(.L_x_2159) ;  /* 0x0000008000017945 */ /* 0x000fe20003800000 */
[----:B------:R-:W-:Y:S02]  /*27a70*/  IMAD.MOV.U32 R13, RZ, RZ, R6 ;  /* 0x000000ffff0d7224 */ /* 0x000fe400078e0006 */
[----:B------:R-:W-:Y:S02]  /*27a80*/  IMAD.MOV.U32 R12, RZ, RZ, 0x3 ;  /* 0x00000003ff0c7424 */ /* 0x000fe400078e00ff */
[----:B------:R-:W-:Y:S02]  /*27a90*/  IMAD.MOV.U32 R11, RZ, RZ, 0x181f ;  /* 0x0000181fff0b7424 */ /* 0x000fe400078e00ff */
[----:B------:R-:W-:-:S07]  /*27aa0*/  IMAD.MOV.U32 R15, RZ, RZ, -0x1 ;  /* 0xffffffffff0f7424 */ /* 0x000fce00078e00ff */
[----:B-12---:R-:W-:Y:S05]  /*27ab0*/  WARPSYNC.COLLECTIVE R15, `(.L_x_2160) ;  /* 0x000000000f087348 */ /* 0x006fea0003c00000 */
[----:B------:R0:W3:Y:S02]  /*27ac0*/  SHFL.IDX P6, R14, R13, R12, R11 ;  /* 0x0000000c0d0e7389 */ /* 0x0000e400000c000b */
[----:B0123--:R-:W-:Y:S01]  /*27ad0*/  ENDCOLLECTIVE ;  /* 0x000000000000791b */ /* 0x00ffe20003800000 */
.L_x_2160:
[----:B------:R-:W-:Y:S05]  /*27ae0*/  BSYNC B1 ;  /* 0x0000000000017941 */ /* 0x000fea0003800000 */
.L_x_2159:
        /* <DEDUP_REMOVED lines=8> */
.L_x_2161:
[----:B------:R-:W-:Y:S02]  /*27b70*/  IMAD.MOV.U32 R13, RZ, RZ, R8 ;  /* 0x000000ffff0d7224 */ /* 0x000fe400078e0008 */
[----:B------:R-:W-:-:S07]  /*27b80*/  IMAD.MOV.U32 R3, RZ, RZ, R14 ;  /* 0x000000ffff037224 */ /* 0x000fce00078e000e */
[----:B------:R-:W-:Y:S05]  /*27b90*/  WARPSYNC.COLLECTIVE R15, `(.L_x_2162) ;  /* 0x000000000f087348 */ /* 0x000fea0003c00000 */
[----:B------:R0:W1:Y:S02]  /*27ba0*/  SHFL.IDX P6, R14, R13, R12, R11 ;  /* 0x0000000c0d0e7389 */ /* 0x00006400000c000b */
[----:B01----:R-:W-:Y:S01]  /*27bb0*/  ENDCOLLECTIVE ;  /* 0x000000000000791b */ /* 0x003fe20003800000 */
.L_x_2162:
[----:B------:R-:W-:Y:S02]  /*27bc0*/  IMAD.MOV.U32 R13, RZ, RZ, R7 ;  /* 0x000000ffff0d7224 */ /* 0x000fe400078e0007 */
[----:B------:R-:W-:-:S07]  /*27bd0*/  IMAD.MOV.U32 R4, RZ, RZ, R14 ;  /* 0x000000ffff047224 */ /* 0x000fce00078e000e */
[----:B------:R-:W-:Y:S05]  /*27be0*/  WARPSYNC.COLLECTIVE R15, `(.L_x_2163) ;  /* 0x000000000f087348 */ /* 0x000fea0003c00000 */
[----:B------:R0:W1:Y:S02]  /*27bf0*/  SHFL.IDX P6, R14, R13, R12, R11 ;  /* 0x0000000c0d0e7389 */ /* 0x00006400000c000b */
[----:B01----:R-:W-:Y:S01]  /*27c00*/  ENDCOLLECTIVE ;  /* 0x000000000000791b */ /* 0x003fe20003800000 */
.L_x_2163:
[----:B------:R-:W-:Y:S05]  /*27c10*/  BRA `(.L_x_2164) ;  /* 0xfffffe2400ac7947 */ /* 0x000fea000383ffff */
.L_x_1815:
[----:B0-----:R0:W1:Y:S02]  /*27c20*/  SYNCS.PHASECHK.TRANS64.TRYWAIT P0, [R18+URZ+0x28800], R5 ;  /* 0x02880005120075a7 */ /* 0x001064000800017f */
[----:B-1----:R-:W-:Y:S05]  /*27c30*/  @!P0 NANOSLEEP.SYNCS 0x989680 ;  /* 0x009896800000895d */ /* 0x002fea0003900000 */
[----:B------:R-:W1:Y:S02]  /*27c40*/  @!P0 SYNCS.PHASECHK.TRANS64 P0, [R18+URZ+0x28800], R5 ;  /* 0x02880005120085a7 */ /* 0x000e64000800007f */
[----:B-1----:R-:W-:Y:S05]  /*27c50*/  @!P0 BRA `(.L_x_1815) ;  /* 0xfffffffc00f08947 */ /* 0x002fea000383ffff */
[----:B------:R-:W-:Y:S05]  /*27c60*/  BRA `(.L_x_2165) ;  /* 0xfffffe2800707947 */ /* 0x000fea000383ffff */
.L_x_1831:
[----:B------:R-:W3:Y:S01]  /*27c70*/  LDC R58, c[0x0][0x3f4] ;  /* 0x0000fd00ff3a7b82 */ /* 0x000ee20000000800 */
[----:B------:R-:W-:Y:S01]  /*27c80*/  BSSY B1, `(.L_x_2166) ;  /* 0x0000008000017945 */ /* 0x000fe20003800000 */
[----:B--2---:R-:W-:Y:S02]  /*27c90*/  IMAD.MOV.U32 R13, RZ, RZ, R43 ;  /* 0x000000ffff0d7224 */ /* 0x004fe400078e002b */
[----:B------:R-:W-:Y:S02]  /*27ca0*/  IMAD.MOV.U32 R12, RZ, RZ, RZ ;  /* 0x000000ffff0c7224 */ /* 0x000fe400078e00ff */
[----:B------:R-:W-:Y:S02]  /*27cb0*/  IMAD.MOV.U32 R11, RZ, RZ, 0x181f ;  /* 0x0000181fff0b7424 */ /* 0x000fe400078e00ff */
[----:B------:R-:W-:-:S07]  /*27cc0*/  IMAD.MOV.U32 R15, RZ, RZ, -0x1 ;  /* 0xffffffffff0f7424 */ /* 0x000fce00078e00ff */
[----:B01-3--:R-:W-:Y:S05]  /*27cd0*/  WARPSYNC.COLLECTIVE R15, `(.L_x_2167) ;  /* 0x000000000f087348 */ /* 0x00bfea0003c00000 */
[----:B------:R2:W4:Y:S02]  /*27ce0*/  SHFL.IDX P6, R14, R13, R12, R11 ;  /* 0x0000000c0d0e7389 */ /* 0x00052400000c000b */
[----:B01234-:R-:W-:Y:S01]  /*27cf0*/  ENDCOLLECTIVE ;  /* 0x000000000000791b */ /* 0x01ffe20003800000 */
.L_x_2167:
[----:B------:R-:W-:Y:S05]  /*27d00*/  BSYNC B1 ;  /* 0x0000000000017941 */ /* 0x000fea0003800000 */
.L_x_2166:
[----:B------:R-:W-:Y:S01]  /*27d10*/  IMAD.MOV.U32 R13, RZ, RZ, R10 ;  /* 0x000000ffff0d7224 */ /* 0x000fe200078e000a */
[----:B------:R-:W-:Y:S01]  /*27d20*/  ISETP.GE.AND P0, PT, R16, R58, PT ;  /* 0x0000003a1000720c */ /* 0x000fe20003f06270 */
[----:B------:R-:W-:Y:S02]  /*27d30*/  IMAD.MOV.U32 R12, RZ, RZ, RZ ;  /* 0x000000ffff0c7224 */ /* 0x000fe400078e00ff */
[----:B------:R-:W-:Y:S02]  /*27d40*/  IMAD.MOV.U32 R11, RZ, RZ, 0x181f ;  /* 0x0000181fff0b7424 */ /* 0x000fe400078e00ff */
[----:B------:R-:W-:Y:S02]  /*27d50*/  IMAD.MOV.U32 R15, RZ, RZ, -0x1 ;  /* 0xffffffffff0f7424 */ /* 0x000fe400078e00ff */
[----:B------:R-:W-:Y:S02]  /*27d60*/  IMAD.MOV.U32 R3, RZ, RZ, R14 ;  /* 0x000000ffff037224 */ /* 0x000fe400078e000e */
[----:B------:R-:W-:-:S07]  /*27d70*/  IMAD R0, R189, R0, RZ ;  /* 0x00000000bd007224 */ /* 0x000fce00078e02ff */
[----:B------:R-:W-:Y:S05]  /*27d80*/  WARPSYNC.COLLECTIVE R15, `(.L_x_2168) ;  /* 0x000000000f087348 */ /* 0x000fea0003c00000 */
[----:B------:R0:W1:Y:S02]  /*27d90*/  SHFL.IDX P6, R14, R13, R12, R11 ;  /* 0x0000000c0d0e7389 */ /* 0x00006400000c000b */
[----:B01----:R-:W-:Y:S01]  /*27da0*/  ENDCOLLECTIVE ;  /* 0x000000000000791b */ /* 0x003fe20003800000 */
.L_x_2168:
[----:B------:R-:W-:Y:S01]  /*27db0*/  ISETP.GE.OR P1, PT, R59, R0, P0 ;  /* 0x000000003b00720c */ /* 0x000fe20000726670 */
[----:B------:R-:W-:-:S12]  /*27dc0*/  IMAD.MOV.U32 R13, RZ, RZ, R45 ;  /* 0x000000ffff0d7224 */ /* 0x000fd800078e002d */
[C---:B------:R-:W-:Y:S01]  /*27dd0*/  @!P1 IMAD.SHL.U32 R7, R16.reuse, 0x2, RZ ;  /* 0x0000000210079824 */ /* 0x040fe200078e00ff */
[----:B------:R-:W-:Y:S01]  /*27de0*/  @!P1 SHF.L.U64.HI R6, R16, 0x1, R17 ;  /* 0x0000000110069819 */ /* 0x000fe20000010211 */
[----:B------:R-:W-:-:S07]  /*27df0*/  IMAD.MOV.U32 R4, RZ, RZ, R14 ;  /* 0x000000ffff047224 */ /* 0x000fce00078e000e */
[----:B------:R-:W-:Y:S05]  /*27e00*/  WARPSYNC.COLLECTIVE R15, `(.L_x_2169) ;  /* 0x000000000f087348 */ /* 0x000fea0003c00000 */
[----:B------:R0:W1:Y:S02]  /*27e10*/  SHFL.IDX P6, R14, R13, R12, R11 ;  /* 0x0000000c0d0e7389 */ /* 0x00006400000c000b */
[----:B01----:R-:W-:Y:S01]  /*27e20*/  ENDCOLLECTIVE ;  /* 0x000000000000791b */ /* 0x003fe20003800000 */
.L_x_2169:
[----:B------:R-:W-:-:S05]  /*27e30*/  @!P1 IADD3 R4, P2, R4, R7, RZ ;  /* 0x0000000704049210 */ /* 0x000fca0007f5e0ff */
[----:B------:R-:W-:Y:S02]  /*27e40*/  @!P1 IMAD.X R3, R3, 0x1, R6, P2 ;  /* 0x0000000103039824 */ /* 0x000fe400010e0606 */
[----:B------:R-:W-:Y:S02]  /*27e50*/  @!P1 IMAD.MOV.U32 R24, RZ, RZ, R4 ;  /* 0x000000ffff189224 */ /* 0x000fe400078e0004 */
[----:B------:R-:W-:Y:S02]  /*27e60*/  @!P1 IMAD.MOV.U32 R25, RZ, RZ, R3 ;  /* 0x000000ffff199224 */ /* 0x000fe400078e0003 */
[----:B------:R-:W-:-:S04]  /*27e70*/  IMAD.MOV.U32 R13, RZ, RZ, R44 ;  /* 0x000000ffff0d7224 */ /* 0x000fc800078e002c */
[----:B------:R-:W5:Y:S01]  /*27e80*/  @!P1 LD.E.128 R24, desc[UR54][R24.64] ;  /* 0x0000003618189980 */ /* 0x000f62000c101d00 */
[----:B------:R-:W-:-:S07]  /*27e90*/  IMAD.MOV.U32 R5, RZ, RZ, R14 ;  /* 0x000000ffff057224 */ /* 0x000fce00078e000e */
[----:B-----5:R-:W-:Y:S05]  /*27ea0*/  WARPSYNC.COLLECTIVE R15, `(.L_x_2170) ;  /* 0x000000000f087348 */ /* 0x020fea0003c00000 */
[----:B------:R0:W1:Y:S02]  /*27eb0*/  SHFL.IDX P6, R14, R13, R12, R11 ;  /* 0x0000000c0d0e7389 */ /* 0x00006400000c000b */
[----:B01---5:R-:W-:Y:S01]  /*27ec0*/  ENDCOLLECTIVE ;  /* 0x000000000000791b */ /* 0x023fe20003800000 */
.L_x_2170:
[----:B------:R-:W-:-:S04]  /*27ed0*/  @!P1 IADD3 R14, P2, R14, R7, RZ ;  /* 0x000000070e0e9210 */ /* 0x000fc80007f5e0ff */
[----:B------:R-:W-:Y:S01]  /*27ee0*/  @!P1 IADD3.X R5, R5, R6, RZ, P2, !PT ;  /* 0x0000000605059210 */ /* 0x000fe200017fe4ff */
[----:B------:R-:W-:-:S06]  /*27ef0*/  @!P1 IMAD.MOV.U32 R4, RZ, RZ, R14 ;  /* 0x000000ffff049224 */ /* 0x000fcc00078e000e */
[----:B------:R-:W5:Y:S01]  /*27f00*/  @!P1 LD.E.128 R4, desc[UR54][R4.64] ;  /* 0x0000003604049980 */ /* 0x000f62000c101d00 */
[----:B------:R-:W-:Y:S02]  /*27f10*/  IMAD.MOV.U32 R13, RZ, RZ, R43 ;  /* 0x000000ffff0d7224 */ /* 0x000fe400078e002b */
[----:B------:R-:W-:-:S07]  /*27f20*/  IMAD.MOV.U32 R12, RZ, RZ, 0x1 ;  /* 0x00000001ff0c7424 */ /* 0x000fce00078e00ff */
[----:B-----5:R-:W-:Y:S05]  /*27f30*/  WARPSYNC.COLLECTIVE R15, `(.L_x_2171) ;  /* 0x000000000f087348 */ /* 0x020fea0003c00000 */
[----:B------:R0:W1:Y:S02]  /*27f40*/  SHFL.IDX P6, R14, R13, R12, R11 ;  /* 0x0000000c0d0e7389 */ /* 0x00006400000c000b */
[----:B01---5:R-:W-:Y:S01]  /*27f50*/  ENDCOLLECTIVE ;  /* 0x000000000000791b */ /* 0x023fe20003800000 */
.L_x_2171:
[----:B------:R-:W-:Y:S01]  /*27f60*/  CS2R R50, SRZ ;  /* 0x0000000000327805 */ /* 0x000fe2000001ff00 */
[----:B------:R-:W-:Y:S01]  /*27f70*/  IMAD.MOV.U32 R13, RZ, RZ, R10 ;  /* 0x000000ffff0d7224 */ /* 0x000fe200078e000a */
[----:B------:R-:W-:Y:S02]  /*27f80*/  CS2R R52, SRZ ;  /* 0x0000000000347805 */ /* 0x000fe4000001ff00 */
[----:B------:R-:W-:Y:S02]  /*27f90*/  CS2R R20, SRZ ;  /* 0x0000000000147805 */ /* 0x000fe4000001ff00 */
[----:B------:R-:W-:Y:S01]  /*27fa0*/  CS2R R36, SRZ ;  /* 0x0000000000247805 */ /* 0x000fe2000001ff00 */
[----:B------:R-:W-:-:S04]  /*27fb0*/  @!P1 IMAD.MOV.U32 R50, RZ, RZ, R24 ;  /* 0x000000ffff329224 */ /* 0x000fc800078e0018 */
[----:B------:R-:W-:-:S05]  /*27fc0*/  IMAD.MOV.U32 R3, RZ, RZ, R50 ;  /* 0x000000ffff037224 */ /* 0x000fca00078e0032 */
[----:B------:R-:W-:Y:S01]  /*27fd0*/  PRMT R76, R3, 0x7610, R76 ;  /* 0x00007610034c7816 */ /* 0x000fe2000000004c */
[----:B------:R-:W-:-:S07]  /*27fe0*/  IMAD.MOV.U32 R3, RZ, RZ, R14 ;  /* 0x000000ffff037224 */ /* 0x000fce00078e000e */
[----:B------:R-:W-:Y:S05]  /*27ff0*/  WARPSYNC.COLLECTIVE R15, `(.L_x_2172) ;  /* 0x000000000f087348 */ /* 0x000fea0003c00000 */
[----:B------:R0:W1:Y:S02]  /*28000*/  SHFL.IDX P6, R14, R13, R12, R11 ;  /* 0x0000000c0d0e7389 */ /* 0x00006400000c000b */
[----:B01----:R-:W-:Y:S01]  /*28010*/  ENDCOLLECTIVE ;  /* 0x000000000000791b */ /* 0x003fe20003800000 */
.L_x_2172:
[----:B------:R-:W-:-:S04]  /*28020*/  @!P1 IMAD.MOV.U32 R51, RZ, RZ, R25 ;  /* 0x000000ffff339224 */ /* 0x000fc800078e0019 */
[----:B------:R-:W-:-:S05]  /*28030*/  IMAD.MOV.U32 R8, RZ, RZ, R51 ;  /* 0x000000ffff087224 */ /* 0x000fca00078e0033 */
[----:B------:R-:W-:Y:S01]  /*28040*/  PRMT R77, R8, 0x7610, R77 ;  /* 0x00007610084d7816 */ /* 0x000fe2000000004d */
[----:B------:R-:W-:Y:S02]  /*28050*/  IMAD.MOV.U32 R13, RZ, RZ, R45 ;  /* 0x000000ffff0d7224 */ /* 0x000fe400078e002d */
[----:B------:R-:W-:-:S07]  /*28060*/  IMAD.MOV.U32 R8, RZ, RZ, R14 ;  /* 0x000000ffff087224 */ /* 0x000fce00078e000e */
[----:B------:R-:W-:Y:S05]  /*28070*/  WARPSYNC.COLLECTIVE R15, `(.L_x_2173) ;  /* 0x000000000f087348 */ /* 0x000fea0003c00000 */
[----:B------:R0:W1:Y:S02]  /*28080*/  SHFL.IDX P6, R14, R13, R12, R11 ;  /* 0x0000000c0d0e7389 */ /* 0x00006400000c000b */
[----:B01----:R-:W-:Y:S01]  /*28090*/  ENDCOLLECTIVE ;  /* 0x000000000000791b */ /* 0x003fe20003800000 */
.L_x_2173:
[----:B------:R-:W-:Y:S02]  /*280a0*/  IMAD.MOV.U32 R13, RZ, RZ, R44 ;  /* 0x000000ffff0d7224 */ /* 0x000fe400078e002c */
[----:B------:R-:W-:-:S07]  /*280b0*/  IMAD.MOV.U32 R9, RZ, RZ, R14 ;  /* 0x000000ffff097224 */ /* 0x000fce00078e000e */
[----:B------:R-:W-:Y:S05]  /*280c0*/  WARPSYNC.COLLECTIVE R15, `(.L_x_2174) ;  /* 0x000000000f087348 */ /* 0x000fea0003c00000 */
[----:B------:R0:W1:Y:S02]  /*280d0*/  SHFL.IDX P6, R14, R13, R12, R11 ;  /* 0x0000000c0d0e7389 */ /* 0x00006400000c000b */
[----:B01----:R-:W-:Y:S01]  /*280e0*/  ENDCOLLECTIVE ;  /* 0x000000000000791b */ /* 0x003fe20003800000 */
.L_x_2174:
[----:B------:R-:W-:Y:S02]  /*280f0*/  @!P1 IMAD.MOV.U32 R52, RZ, RZ, R26 ;  /* 0x000000ffff349224 */ /* 0x000fe400078e001a */
[----:B------:R-:W-:Y:S02]  /*28100*/  @!P1 IMAD.MOV.U32 R53, RZ, RZ, R27 ;  /* 0x000000ffff359224 */ /* 0x000fe400078e001b */
[----:B------:R-:W-:Y:S02]  /*28110*/  @!P1 IMAD.MOV.U32 R20, RZ, RZ, R4 ;  /* 0x000000ffff149224 */ /* 0x000fe400078e0004 */
[----:B------:R-:W-:Y:S02]  /*28120*/  @!P1 IMAD.MOV.U32 R21, RZ, RZ, R5 ;  /* 0x000000ffff159224 */ /* 0x000fe400078e0005 */
[----:B------:R-:W-:Y:S02]  /*28130*/  @!P1 IMAD.MOV.U32 R36, RZ, RZ, R6 ;  /* 0x000000ffff249224 */ /* 0x000fe400078e0006 */
[----:B------:R-:W-:-:S02]  /*28140*/  @!P1 IMAD.MOV.U32 R37, RZ, RZ, R7 ;  /* 0x000000ffff259224 */ /* 0x000fc400078e0007 */
[----:B------:R-:W-:Y:S02]  /*28150*/  IMAD.MOV.U32 R24, RZ, RZ, R52 ;  /* 0x000000ffff187224 */ /* 0x000fe400078e0034 */
[----:B------:R-:W-:Y:S02]  /*28160*/  IMAD.MOV.U32 R25, RZ, RZ, R53 ;  /* 0x000000ffff197224 */ /* 0x000fe400078e0035 */
[----:B------:R-:W-:Y:S02]  /*28170*/  IMAD.MOV.U32 R4, RZ, RZ, R20 ;  /* 0x000000ffff047224 */ /* 0x000fe400078e0014 */
[----:B------:R-:W-:Y:S02]  /*28180*/  IMAD.MOV.U32 R5, RZ, RZ, R21 ;  /* 0x000000ffff057224 */ /* 0x000fe400078e0015 */
[----:B------:R-:W-:Y:S02]  /*28190*/  IMAD.MOV.U32 R6, RZ, RZ, R36 ;  /* 0x000000ffff067224 */ /* 0x000fe400078e0024 */
[----:B------:R-:W-:Y:S01]  /*281a0*/  IMAD.MOV.U32 R7, RZ, RZ, R37 ;  /* 0x000000ffff077224 */ /* 0x000fe200078e0025 */
[----:B------:R-:W-:-:S02]  /*281b0*/  PRMT R46, R24, 0x7610, R46 ;  /* 0x00007610182e7816 */ /* 0x000fc4000000002e */
[----:B------:R-:W-:Y:S02]  /*281c0*/  PRMT R47, R25, 0x7610, R47 ;  /* 0x00007610192f7816 */ /* 0x000fe4000000002f */
[----:B------:R-:W-:Y:S02]  /*281d0*/  CS2R R24, SRZ ;  /* 0x0000000000187805 */ /* 0x000fe4000001ff00 */
[----:B------:R-:W-:Y:S02]  /*281e0*/  PRMT R78, R4, 0x7610, R78 ;  /* 0x00007610044e7816 */ /* 0x000fe4000000004e */
[----:B------:R-:W-:Y:S02]  /*281f0*/  PRMT R79, R5, 0x7610, R79 ;  /* 0x00007610054f7816 */ /* 0x000fe4000000004f */
[----:B------:R-:W-:Y:S02]  /*28200*/  PRMT R80, R6, 0x7610, R80 ;  /* 0x0000761006507816 */ /* 0x000fe40000000050 */
[----:B------:R-:W-:Y:S01]  /*28210*/  PRMT R86, R7, 0x7610, R86 ;  /* 0x0000761007567816 */ /* 0x000fe20000000056 */
[----:B------:R-:W-:Y:S06]  /*28220*/  BRA `(.L_x_2175) ;  /* 0xfffffe4000b07947 */ /* 0x000fec000383ffff */
.L_x_1834:
[----:B------:R-:W-:Y:S01]  /*28230*/  BSSY B1, `(.L_x_2176) ;  /* 0x0000008000017945 */ /* 0x000fe20003800000 */
[----:B--2---:R-:W-:Y:S02]  /*28240*/  IMAD.MOV.U32 R13, RZ, RZ, R43 ;  /* 0x000000ffff0d7224 */ /* 0x004fe400078e002b */
[----:B------:R-:W-:Y:S02]  /*28250*/  IMAD.MOV.U32 R12, RZ, RZ, 0x2 ;  /* 0x00000002ff0c7424 */ /* 0x000fe400078e00ff */
[----:B------:R-:W-:Y:S02]  /*28260*/  IMAD.MOV.U32 R11, RZ, RZ, 0x181f ;  /* 0x0000181fff0b7424 */ /* 0x000fe400078e00ff */
[----:B-1----:R-:W-:-:S07]  /*28270*/  IMAD.MOV.U32 R15, RZ, RZ, -0x1 ;  /* 0xffffffffff0f7424 */ /* 0x002fce00078e00ff */
[----:B------:R-:W-:Y:S05]  /*28280*/  WARPSYNC.COLLECTIVE R15, `(.L_x_2177) ;  /* 0x000000000f087348 */ /* 0x000fea0003c00000 */
[----:B------:R0:W1:Y:S02]  /*28290*/  SHFL.IDX P6, R14, R13, R12, R11 ;  /* 0x0000000c0d0e7389 */ /* 0x00006400000c000b */
[----:B01----:R-:W-:Y:S01]  /*282a0*/  ENDCOLLECTIVE ;  /* 0x000000000000791b */ /* 0x003fe20003800000 */
.L_x_2177:
[----:B------:R-:W-:Y:S05]  /*282b0*/  BSYNC B1 ;  /* 0x0000000000017941 */ /* 0x000fea0003800000 */
.L_x_2176:
[----:B------:R-:W-:Y:S02]  /*282c0*/  IMAD.MOV.U32 R13, RZ, RZ, R10 ;  /* 0x000000ffff0d7224 */ /* 0x000fe400078e000a */
[----:B------:R-:W-:Y:S02]  /*282d0*/  IMAD.MOV.U32 R12, RZ, RZ, 0x2 ;  /* 0x00000002ff0c7424 */ /* 0x000fe400078e00ff */
[----:B------:R-:W-:Y:S02]  /*282e0*/  IMAD.MOV.U32 R11, RZ, RZ, 0x181f ;  /* 0x0000181fff0b7424 */ /* 0x000fe400078e00ff */
[----:B------:R-:W-:Y:S02]  /*282f0*/  IMAD.MOV.U32 R15, RZ, RZ, -0x1 ;  /* 0xffffffffff0f7424 */ /* 0x000fe400078e00ff */
[----:B------:R-:W-:Y:S02]  /*28300*/  IMAD.MOV.U32 R3, RZ, RZ, R14 ;  /* 0x000000ffff037224 */ /* 0x000fe400078e000e */
[----:B------:R-:W-:-:S07]  /*28310*/  VIADD R9, R59, 0x40 ;  /* 0x000000403b097836 */ /* 0x000fce0000000000 */
[----:B------:R-:W-:Y:S05]  /*28320*/  WARPSYNC.COLLECTIVE R15, `(.L_x_2178) ;  /* 0x000000000f087348 */ /* 0x000fea0003c00000 */
[----:B------:R0:W1:Y:S02]  /*28330*/  SHFL.IDX P6, R14, R13, R12, R11 ;  /* 0x0000000c0d0e7389 */ /* 0x00006400000c000b */
[----:B01----:R-:W-:Y:S01]  /*28340*/  ENDCOLLECTIVE ;  /* 0x000000000000791b */ /* 0x003fe20003800000 */
.L_x_2178:
        /* <DEDUP_REMOVED lines=8> */
.L_x_2179:
[----:B------:R-:W-:-:S04]  /*283d0*/  @!P1 IADD3 R8, P2, R8, R29, RZ ;  /* 0x0000001d08089210 */ /* 0x000fc80007f5e0ff */
[----:B------:R-:W-:Y:S01]  /*283e0*/  @!P1 MOV R32, R8 ;  /* 0x0000000800209202 */ /* 0x000fe20000000f00 */
[----:B------:R-:W-:-:S04]  /*283f0*/  @!P1 IMAD.X R3, R3, 0x1, R28, P2 ;  /* 0x0000000103039824 */ /* 0x000fc800010e061c */
[----:B------:R-:W-:Y:S02]  /*28400*/  @!P1 IMAD.MOV.U32 R33, RZ, RZ, R3 ;  /* 0x000000ffff219224 */ /* 0x000fe400078e0003 */
[----:B------:R-:W-:-:S04]  /*28410*/  IMAD.MOV.U32 R13, RZ, RZ, R44 ;  /* 0x000000ffff0d7224 */ /* 0x000fc800078e002c */
[----:B------:R-:W5:Y:S01]  /*28420*/  @!P1 LD.E.128 R32, desc[UR54][R32.64] ;  /* 0x0000003620209980 */ /* 0x000f62000c101d00 */
[----:B------:R-:W-:-:S07]  /*28430*/  IMAD.MOV.U32 R9, RZ, RZ, R14 ;  /* 0x000000ffff097224 */ /* 0x000fce00078e000e */
[----:B-----5:R-:W-:Y:S05]  /*28440*/  WARPSYNC.COLLECTIVE R15, `(.L_x_2180) ;  /* 0x000000000f087348 */ /* 0x020fea0003c00000 */
[----:B------:R0:W1:Y:S02]  /*28450*/  SHFL.IDX P6, R14, R13, R12, R11 ;  /* 0x0000000c0d0e7389 */ /* 0x00006400000c000b */
[----:B01---5:R-:W-:Y:S01]  /*28460*/  ENDCOLLECTIVE ;  /* 0x000000000000791b */ /* 0x023fe20003800000 */
.L_x_2180:
[----:B------:R-:W-:-:S05]  /*28470*/  @!P1 IADD3 R14, P2, R14, R29, RZ ;  /* 0x0000001d0e0e9210 */ /* 0x000fca0007f5e0ff */
[----:B------:R-:W-:-:S04]  /*28480*/  @!P1 IMAD.X R9, R9, 0x1, R28, P2 ;  /* 0x0000000109099824 */ /* 0x000fc800010e061c */
[----:B------:R-:W-:-:S05]  /*28490*/  @!P1 IMAD.MOV.U32 R15, RZ, RZ, R9 ;  /* 0x000000ffff0f9224 */ /* 0x000fca00078e0009 */
[----:B------:R0:W5:Y:S01]  /*284a0*/  @!P1 LD.E.128 R28, desc[UR54][R14.64] ;  /* 0x000000360e1c9980 */ /* 0x000162000c101d00 */
[----:B------:R-:W-:Y:S02]  /*284b0*/  IMAD.MOV.U32 R13, RZ, RZ, R43 ;  /* 0x000000ffff0d7224 */ /* 0x000fe400078e002b */
[----:B------:R-:W-:Y:S02]  /*284c0*/  IMAD.MOV.U32 R12, RZ, RZ, 0x3 ;  /* 0x00000003ff0c7424 */ /* 0x000fe400078e00ff */
[----:B0-----:R-:W-:-:S07]  /*284d0*/  IMAD.MOV.U32 R15, RZ, RZ, -0x1 ;  /* 0xffffffffff0f7424 */ /* 0x001fce00078e00ff */
[----:B-----5:R-:W-:Y:S05]  /*284e0*/  WARPSYNC.COLLECTIVE R15, `(.L_x_2181) ;  /* 0x000000000f087348 */ /* 0x020fea0003c00000 */
[----:B------:R0:W1:Y:S02]  /*284f0*/  SHFL.IDX P6, R14, R13, R12, R11 ;  /* 0x0000000c0d0e7389 */ /* 0x00006400000c000b */
[----:B01---5:R-:W-:Y:S01]  /*28500*/  ENDCOLLECTIVE ;  /* 0x000000000000791b */ /* 0x023fe20003800000 */
.L_x_2181:
        /* <DEDUP_REMOVED lines=12> */
.L_x_2182:
[----:B------:R-:W-:Y:S02]  /*285d0*/  IMAD.MOV.U32 R13, RZ, RZ, R45 ;  /* 0x000000ffff0d7224 */ /* 0x000fe400078e002d */
[----:B------:R-:W-:-:S07]  /*285e0*/  IMAD.MOV.U32 R32, RZ, RZ, R14 ;  /* 0x000000ffff207224 */ /* 0x000fce00078e000e */
[----:B------:R-:W-:Y:S05]  /*285f0*/  WARPSYNC.COLLECTIVE R15, `(.L_x_2183) ;  /* 0x000000000f087348 */ /* 0x000fea0003c00000 */
[----:B------:R0:W1:Y:S02]  /*28600*/  SHFL.IDX P6, R14, R13, R12, R11 ;  /* 0x0000000c0d0e7389 */ /* 0x00006400000c000b */
[----:B01----:R-:W-:Y:S01]  /*28610*/  ENDCOLLECTIVE ;  /* 0x000000000000791b */ /* 0x003fe20003800000 */
.L_x_2183:
[----:B------:R-:W-:Y:S02]  /*28620*/  @!P1 IMAD.MOV.U32 R55, RZ, RZ, R33 ;  /* 0x000000ffff379224 */ /* 0x000fe400078e0021 */
[----:B------:R-:W-:Y:S02]  /*28630*/  IMAD.MOV.U32 R13, RZ, RZ, R44 ;  /* 0x000000ffff0d7224 */ /* 0x000fe400078e002c */
[----:B------:R-:W-:Y:S02]  /*28640*/  IMAD.MOV.U32 R8, RZ, RZ, R55 ;  /* 0x000000ffff087224 */ /* 0x000fe400078e0037 */
[----:B------:R-:W-:-:S07]  /*28650*/  IMAD.MOV.U32 R33, RZ, RZ, R14 ;  /* 0x000000ffff217224 */ /* 0x000fce00078e000e */
[----:B------:R-:W-:Y:S05]  /*28660*/  WARPSYNC.COLLECTIVE R15, `(.L_x_2184) ;  /* 0x000000000f087348 */ /* 0x000fea0003c00000 */
[----:B------:R0:W1:Y:S02]  /*28670*/  SHFL.IDX P6, R14, R13, R12, R11 ;  /* 0x0000000c0d0e7389 */ /* 0x00006400000c000b */
[----:B01----:R-:W-:Y:S01]  /*28680*/  ENDCOLLECTIVE ;  /* 0x000000000000791b */ /* 0x003fe20003800000 */
.L_x_2184:
[----:B------:R-:W-:Y:S02]  /*28690*/  @!P1 IMAD.MOV.U32 R56, RZ, RZ, R34 ;  /* 0x000000ffff389224 */ /* 0x000fe400078e0022 */
[----:B------:R-:W-:Y:S01]  /*286a0*/  @!P1 IMAD.MOV.U32 R57, RZ, RZ, R35 ;  /* 0x000000ffff399224 */ /* 0x000fe200078e0023 */
[----:B------:R-:W-:Y:S01]  /*286b0*/  PRMT R69, R8, 0x7610, R69 ;  /* 0x0000761008457816 */ /* 0x000fe20000000045 */
[----:B------:R-:W-:Y:S02]  /*286c0*/  IMAD.MOV.U32 R8, RZ, RZ, R56 ;  /* 0x000000ffff087224 */ /* 0x000fe400078e0038 */
[----:B------:R-:W-:Y:S02]  /*286d0*/  IMAD.MOV.U32 R9, RZ, RZ, R57 ;  /* 0x000000ffff097224 */ /* 0x000fe400078e0039 */
[----:B------:R-:W-:Y:S02]  /*286e0*/  @!P1 IMAD.MOV.U32 R38, RZ, RZ, R28 ;  /* 0x000000ffff269224 */ /* 0x000fe400078e001c */
[----:B------:R-:W-:-:S02]  /*286f0*/  @!P1 IMAD.MOV.U32 R39, RZ, RZ, R29 ;  /* 0x000000ffff279224 */ /* 0x000fc400078e001d */
[----:B------:R-:W-:Y:S02]  /*28700*/  @!P1 IMAD.MOV.U32 R40, RZ, RZ, R30 ;  /* 0x000000ffff289224 */ /* 0x000fe400078e001e */
[----:B------:R-:W-:Y:S01]  /*28710*/  @!P1 IMAD.MOV.U32 R41, RZ, RZ, R31 ;  /* 0x000000ffff299224 */ /* 0x000fe200078e001f */
[----:B------:R-:W-:Y:S01]  /*28720*/  PRMT R48, R8, 0x7610, R48 ;  /* 0x0000761008307816 */ /* 0x000fe20000000030 */
[----:B------:R-:W-:Y:S01]  /*28730*/  IMAD.MOV.U32 R8, RZ, RZ, R38 ;  /* 0x000000ffff087224 */ /* 0x000fe200078e0026 */
[----:B------:R-:W-:Y:S01]  /*28740*/  PRMT R49, R9, 0x7610, R49 ;  /* 0x0000761009317816 */ /* 0x000fe20000000031 */
[----:B------:R-:W-:Y:S02]  /*28750*/  IMAD.MOV.U32 R9, RZ, RZ, R39 ;  /* 0x000000ffff097224 */ /* 0x000fe400078e0027 */
[----:B------:R-:W-:Y:S02]  /*28760*/  IMAD.MOV.U32 R10, RZ, RZ, R40 ;  /* 0x000000ffff0a7224 */ /* 0x000fe400078e0028 */
[----:B------:R-:W-:Y:S01]  /*28770*/  IMAD.MOV.U32 R11, RZ, RZ, R41 ;  /* 0x000000ffff0b7224 */ /* 0x000fe200078e0029 */
[----:B------:R-:W-:Y:S01]  /*28780*/  PRMT R72, R8, 0x7610, R72 ;  /* 0x0000761008487816 */ /* 0x000fe20000000048 */
[----:B------:R-:W-:Y:S01]  /*28790*/  IMAD.MOV.U32 R34, RZ, RZ, R14 ;  /* 0x000000ffff227224 */ /* 0x000fe200078e000e */
[----:B------:R-:W-:-:S02]  /*287a0*/  PRMT R73, R9, 0x7610, R73 ;  /* 0x0000761009497816 */ /* 0x000fc40000000049 */
[----:B------:R-:W-:Y:S02]  /*287b0*/  CS2R R8, SRZ ;  /* 0x0000000000087805 */ /* 0x000fe4000001ff00 */
[----:B------:R-:W-:Y:S02]  /*287c0*/  PRMT R74, R10, 0x7610, R74 ;  /* 0x000076100a4a7816 */ /* 0x000fe4000000004a */
[----:B------:R-:W-:Y:S01]  /*287d0*/  PRMT R75, R11, 0x7610, R75 ;  /* 0x000076100b4b7816 */ /* 0x000fe2000000004b */
[----:B------:R-:W-:Y:S06]  /*287e0*/  BRA `(.L_x_2185) ;  /* 0xfffffe4000a07947 */ /* 0x000fec000383ffff */
.L_x_1838:
[----:B0-----:R0:W1:Y:S02]  /*287f0*/  SYNCS.PHASECHK.TRANS64.TRYWAIT P4, [R18+URZ+0x28800], R29 ;  /* 0x0288001d120075a7 */ /* 0x001064000808017f */
[----:B-1----:R-:W-:Y:S05]  /*28800*/  @!P4 NANOSLEEP.SYNCS 0x989680 ;  /* 0x009896800000c95d */ /* 0x002fea0003900000 */
[----:B------:R-:W1:Y:S02]  /*28810*/  @!P4 SYNCS.PHASECHK.TRANS64 P4, [R18+URZ+0x28800], R29 ;  /* 0x0288001d1200c5a7 */ /* 0x000e64000808007f */
[----:B-1----:R-:W-:Y:S05]  /*28820*/  @!P4 BRA `(.L_x_1838) ;  /* 0xfffffffc00f0c947 */ /* 0x002fea000383ffff */
[----:B------:R-:W-:Y:S05]  /*28830*/  BRA `(.L_x_2186) ;  /* 0xfffffe4400487947 */ /* 0x000fea000383ffff */
.L_x_1848:
[----:B----4-:R4:W0:Y:S02]  /*28840*/  SYNCS.PHASECHK.TRANS64.TRYWAIT P1, [R8+URZ+0x28830], R3 ;  /* 0x02883003080075a7 */ /* 0x010824000802017f */
[----:B0-----:R-:W-:Y:S05]  /*28850*/  @!P1 NANOSLEEP.SYNCS 0x989680 ;  /* 0x009896800000995d */ /* 0x001fea0003900000 */
[----:B------:R-:W0:Y:S02]  /*28860*/  @!P1 SYNCS.PHASECHK.TRANS64 P1, [R8+URZ+0x28830], R3 ;  /* 0x02883003080095a7 */ /* 0x000e24000802007f */
[----:B0-----:R-:W-:Y:S05]  /*28870*/  @!P1 BRA `(.L_x_1848) ;  /* 0xfffffffc00f09947 */ /* 0x001fea000383ffff */
[----:B------:R-:W-:Y:S05]  /*28880*/  BRA `(.L_x_1847) ;  /* 0xfffffe60001c7947 */ /* 0x000fea000383ffff */
.L_x_1867:
[----:B-1----:R1:W2:Y:S02]  /*28890*/  SYNCS.PHASECHK.TRANS64.TRYWAIT P4, [R7+URZ+0x28830], R6 ;  /* 0x02883006070075a7 */ /* 0x0022a4000808017f */
[----:B--2---:R-:W-:Y:S05]  /*288a0*/  @!P4 NANOSLEEP.SYNCS 0x989680 ;  /* 0x009896800000c95d */ /* 0x004fea0003900000 */
[----:B------:R-:W2:Y:S02]  /*288b0*/  @!P4 SYNCS.PHASECHK.TRANS64 P4, [R7+URZ+0x28830], R6 ;  /* 0x028830060700c5a7 */ /* 0x000ea4000808007f */
[----:B--2---:R-:W-:Y:S05]  /*288c0*/  @!P4 BRA `(.L_x_1867) ;  /* 0xfffffffc00f0c947 */ /* 0x004fea000383ffff */
[----:B------:R-:W-:Y:S05]  /*288d0*/  BRA `(.L_x_1866) ;  /* 0xfffffe9c00047947 */ /* 0x000fea000383ffff */
.L_x_1871:
[----:B-1----:R1:W2:Y:S02]  /*288e0*/  SYNCS.PHASECHK.TRANS64.TRYWAIT P3, [R7+URZ+0x28850], R6 ;  /* 0x02885006070075a7 */ /* 0x0022a4000806017f */
[----:B--2---:R-:W-:Y:S05]  /*288f0*/  @!P3 NANOSLEEP.SYNCS 0x989680 ;  /* 0x009896800000b95d */ /* 0x004fea0003900000 */
[----:B------:R-:W2:Y:S02]  /*28900*/  @!P3 SYNCS.PHASECHK.TRANS64 P3, [R7+URZ+0x28850], R6 ;  /* 0x028850060700b5a7 */ /* 0x000ea4000806007f */
[----:B--2---:R-:W-:Y:S05]  /*28910*/  @!P3 BRA `(.L_x_1871) ;  /* 0xfffffffc00f0b947 */ /* 0x004fea000383ffff */
[----:B------:R-:W-:Y:S05]  /*28920*/  BRA `(.L_x_1868) ;  /* 0xfffffea000147947 */ /* 0x000fea000383ffff */
.L_x_1892:
[----:B-1----:R1:W2:Y:S02]  /*28930*/  SYNCS.PHASECHK.TRANS64.TRYWAIT P2, [R7+URZ+0x28830], R6 ;  /* 0x02883006070075a7 */ /* 0x0022a4000804017f */
[----:B--2---:R-:W-:Y:S05]  /*28940*/  @!P2 NANOSLEEP.SYNCS 0x989680 ;  /* 0x009896800000a95d */ /* 0x004fea0003900000 */
[----:B------:R-:W2:Y:S02]  /*28950*/  @!P2 SYNCS.PHASECHK.TRANS64 P2, [R7+URZ+0x28830], R6 ;  /* 0x028830060700a5a7 */ /* 0x000ea4000804007f */
[----:B--2---:R-:W-:Y:S05]  /*28960*/  @!P2 BRA `(.L_x_1892) ;  /* 0xfffffffc00f0a947 */ /* 0x004fea000383ffff */
[----:B------:R-:W-:Y:S05]  /*28970*/  BRA `(.L_x_1891) ;  /* 0xfffffed8003c7947 */ /* 0x000fea000383ffff */
.L_x_1896:
[----:B-1----:R1:W2:Y:S02]  /*28980*/  SYNCS.PHASECHK.TRANS64.TRYWAIT P1, [R7+URZ+0x28850], R6 ;  /* 0x02885006070075a7 */ /* 0x0022a4000802017f */
[----:B--2---:R-:W-:Y:S05]  /*28990*/  @!P1 NANOSLEEP.SYNCS 0x989680 ;  /* 0x009896800000995d */ /* 0x004fea0003900000 */
[----:B------:R-:W2:Y:S02]  /*289a0*/  @!P1 SYNCS.PHASECHK.TRANS64 P1, [R7+URZ+0x28850], R6 ;  /* 0x02885006070095a7 */ /* 0x000ea4000802007f */
[----:B--2---:R-:W-:Y:S05]  /*289b0*/  @!P1 BRA `(.L_x_1896) ;  /* 0xfffffffc00f09947 */ /* 0x004fea000383ffff */
[----:B------:R-:W-:Y:S05]  /*289c0*/  BRA `(.L_x_1893) ;  /* 0xfffffedc00587947 */ /* 0x000fea000383ffff */
.L_x_1905:
[----:B-1----:R1:W2:Y:S02]  /*289d0*/  SYNCS.PHASECHK.TRANS64.TRYWAIT P2, [R7+URZ+0x28830], R6 ;  /* 0x02883006070075a7 */ /* 0x0022a4000804017f */
[----:B--2---:R-:W-:Y:S05]  /*289e0*/  @!P2 NANOSLEEP.SYNCS 0x989680 ;  /* 0x009896800000a95d */ /* 0x004fea0003900000 */
[----:B------:R-:W2:Y:S02]  /*289f0*/  @!P2 SYNCS.PHASECHK.TRANS64 P2, [R7+URZ+0x28830], R6 ;  /* 0x028830060700a5a7 */ /* 0x000ea4000804007f */
[----:B--2---:R-:W-:Y:S05]  /*28a00*/  @!P2 BRA `(.L_x_1905) ;  /* 0xfffffffc00f0a947 */ /* 0x004fea000383ffff */
[----:B------:R-:W-:Y:S05]  /*28a10*/  BRA `(.L_x_1904) ;  /* 0xffffff0000c87947 */ /* 0x000fea000383ffff */
.L_x_1909:
[----:B-1----:R1:W2:Y:S02]  /*28a20*/  SYNCS.PHASECHK.TRANS64.TRYWAIT P1, [R7+URZ+0x28850], R6 ;  /* 0x02885006070075a7 */ /* 0x0022a4000802017f */
[----:B--2---:R-:W-:Y:S05]  /*28a30*/  @!P1 NANOSLEEP.SYNCS 0x989680 ;  /* 0x009896800000995d */ /* 0x004fea0003900000 */
[----:B------:R-:W2:Y:S02]  /*28a40*/  @!P1 SYNCS.PHASECHK.TRANS64 P1, [R7+URZ+0x28850], R6 ;  /* 0x02885006070095a7 */ /* 0x000ea4000802007f */
[----:B--2---:R-:W-:Y:S05]  /*28a50*/  @!P1 BRA `(.L_x_1909) ;  /* 0xfffffffc00f09947 */ /* 0x004fea000383ffff */
[----:B------:R-:W-:Y:S05]  /*28a60*/  BRA `(.L_x_1906) ;  /* 0xffffff0400e47947 */ /* 0x000fea000383ffff */
.L_x_1924:
[----:B-1----:R1:W2:Y:S02]  /*28a70*/  SYNCS.PHASECHK.TRANS64.TRYWAIT P1, [R13+URZ+0x28850], R0 ;  /* 0x028850000d0075a7 */ /* 0x0022a4000802017f */
[----:B--2---:R-:W-:Y:S05]  /*28a80*/  @!P1 NANOSLEEP.SYNCS 0x989680 ;  /* 0x009896800000995d */ /* 0x004fea0003900000 */
[----:B------:R-:W2:Y:S02]  /*28a90*/  @!P1 SYNCS.PHASECHK.TRANS64 P1, [R13+URZ+0x28850], R0 ;  /* 0x028850000d0095a7 */ /* 0x000ea4000802007f */
[----:B--2---:R-:W-:Y:S05]  /*28aa0*/  @!P1 BRA `(.L_x_1924) ;  /* 0xfffffffc00f09947 */ /* 0x004fea000383ffff */
[----:B------:R-:W-:Y:S05]  /*28ab0*/  BRA `(.L_x_1923) ;  /* 0xffffff3c00447947 */ /* 0x000fea000383ffff */
.L_x_1939:
[----:B------:R-:W-:Y:S02]  /*28ac0*/  IMAD.MOV.U32 R13, RZ, RZ, R4 ;  /* 0x000000ffff0d7224 */ /* 0x000fe400078e0004 */
[----:B------:R-:W-:Y:S02]  /*28ad0*/  IMAD.MOV.U32 R12, RZ, RZ, RZ ;  /* 0x000000ffff0c7224 */ /* 0x000fe400078e00ff */
[----:B------:R-:W-:Y:S02]  /*28ae0*/  IMAD.MOV.U32 R11, RZ, RZ, 0x181f ;  /* 0x0000181fff0b7424 */ /* 0x000fe400078e00ff */
[----:B------:R-:W-:-:S07]  /*28af0*/  IMAD.MOV.U32 R15, RZ, RZ, -0x1 ;  /* 0xffffffffff0f7424 */ /* 0x000fce00078e00ff */
[----:B---3--:R-:W-:Y:S05]  /*28b00*/  WARPSYNC.COLLECTIVE R15, `(.L_x_2187) ;  /* 0x000000000f087348 */ /* 0x008fea0003c00000 */
[----:B------:R0:W1:Y:S02]  /*28b10*/  SHFL.IDX P6, R14, R13, R12, R11 ;  /* 0x0000000c0d0e7389 */ /* 0x00006400000c000b */
[----:B01-3--:R-:W-:Y:S01]  /*28b20*/  ENDCOLLECTIVE ;  /* 0x000000000000791b */ /* 0x00bfe20003800000 */
.L_x_2187:
[----:B------:R-:W-:Y:S02]  /*28b30*/  IMAD.MOV.U32 R13, RZ, RZ, R0 ;  /* 0x000000ffff0d7224 */ /* 0x000fe400078e0000 */
[----:B------:R-:W-:-:S07]  /*28b40*/  IMAD.MOV.U32 R3, RZ, RZ, R14 ;  /* 0x000000ffff037224 */ /* 0x000fce00078e000e */
[----:B------:R-:W-:Y:S05]  /*28b50*/  WARPSYNC.COLLECTIVE R15, `(.L_x_2188) ;  /* 0x000000000f087348 */ /* 0x000fea0003c00000 */
[----:B------:R0:W1:Y:S02]  /*28b60*/  SHFL.IDX P6, R14, R13, R12, R11 ;  /* 0x0000000c0d0e7389 */ /* 0x00006400000c000b */
[----:B01----:R-:W-:Y:S01]  /*28b70*/  ENDCOLLECTIVE ;  /* 0x000000000000791b */ /* 0x003fe20003800000 */
.L_x_2188:
[----:B------:R-:W-:Y:S05]  /*28b80*/  BRA `(.L_x_2189) ;  /* 0xffffff6000847947 */ /* 0x000fea000383ffff */
.L_x_1942:
[----:B------:R-:W-:Y:S01]  /*28b90*/  BSSY B1, `(.L_x_2190) ;  /* 0x0000008000017945 */ /* 0x000fe20003800000 */
[----:B------:R-:W-:Y:S02]  /*28ba0*/  IMAD.MOV.U32 R13, RZ, RZ, R4 ;  /* 0x000000ffff0d7224 */ /* 0x000fe400078e0004 */
[----:B------:R-:W-:Y:S02]  /*28bb0*/  IMAD.MOV.U32 R12, RZ, RZ, 0x1 ;  /* 0x00000001ff0c7424 */ /* 0x000fe400078e00ff */
[----:B------:R-:W-:Y:S02]  /*28bc0*/  IMAD.MOV.U32 R11, RZ, RZ, 0x181f ;  /* 0x0000181fff0b7424 */ /* 0x000fe400078e00ff */
[----:B----4-:R-:W-:-:S07]  /*28bd0*/  IMAD.MOV.U32 R15, RZ, RZ, -0x1 ;  /* 0xffffffffff0f7424 */ /* 0x010fce00078e00ff */
[----:B0123--:R-:W-:Y:S05]  /*28be0*/  WARPSYNC.COLLECTIVE R15, `(.L_x_2191) ;  /* 0x000000000f087348 */ /* 0x00ffea0003c00000 */
[----:B--2---:R2:W4:Y:S02]  /*28bf0*/  SHFL.IDX P6, R14, R13, R12, R11 ;  /* 0x0000000c0d0e7389 */ /* 0x00452400000c000b */
[----:B01234-:R-:W-:Y:S01]  /*28c00*/  ENDCOLLECTIVE ;  /* 0x000000000000791b */ /* 0x01ffe20003800000 */
.L_x_2191:
[----:B------:R-:W-:Y:S05]  /*28c10*/  BSYNC B1 ;  /* 0x0000000000017941 */ /* 0x000fea0003800000 */
.L_x_2190:
        /* <DEDUP_REMOVED lines=8> */
.L_x_2192:
[----:B------:R-:W-:Y:S05]  /*28ca0*/  BRA `(.L_x_2193) ;  /* 0xffffff6000847947 */ /* 0x000fea000383ffff */
.L_x_1945:
        /* <DEDUP_REMOVED lines=8> */
.L_x_2195:
[----:B------:R-:W-:Y:S05]  /*28d30*/  BSYNC B1 ;  /* 0x0000000000017941 */ /* 0x000fea0003800000 */
.L_x_2194:
        /* <DEDUP_REMOVED lines=8> */
.L_x_2196:
[----:B------:R-:W-:Y:S05]  /*28dc0*/  BRA `(.L_x_2197) ;  /* 0xffffff6000847947 */ /* 0x000fea000383ffff */
.L_x_1948:
[----:B------:R-:W-:Y:S01]  /*28dd0*/  BSSY B1, `(.L_x_2198) ;  /* 0x0000008000017945 */ /* 0x000fe20003800000 */
[----:B------:R-:W-:Y:S02]  /*28de0*/  IMAD.MOV.U32 R13, RZ, RZ, R4 ;  /* 0x000000ffff0d7224 */ /* 0x000fe400078e0004 */
[----:B------:R-:W-:Y:S02]  /*28df0*/  IMAD.MOV.U32 R12, RZ, RZ, 0x3 ;  /* 0x00000003ff0c7424 */ /* 0x000fe400078e00ff */
[----:B------:R-:W-:Y:S02]  /*28e00*/  IMAD.MOV.U32 R11, RZ, RZ, 0x181f ;  /* 0x0000181fff0b7424 */ /* 0x000fe400078e00ff */
[----:B0-----:R-:W-:-:S07]  /*28e10*/  IMAD.MOV.U32 R15, RZ, RZ, -0x1 ;  /* 0xffffffffff0f7424 */ /* 0x001fce00078e00ff */
[----:B-1234-:R-:W-:Y:S05]  /*28e20*/  WARPSYNC.COLLECTIVE R15, `(.L_x_2199) ;  /* 0x000000000f087348 */ /* 0x01efea0003c00000 */
[----:B----4-:R0:W4:Y:S02]  /*28e30*/  SHFL.IDX P6, R14, R13, R12, R11 ;  /* 0x0000000c0d0e7389 */ /* 0x01012400000c000b */
[----:B01234-:R-:W-:Y:S01]  /*28e40*/  ENDCOLLECTIVE ;  /* 0x000000000000791b */ /* 0x01ffe20003800000 */
.L_x_2199:
[----:B------:R-:W-:Y:S05]  /*28e50*/  BSYNC B1 ;  /* 0x0000000000017941 */ /* 0x000fea0003800000 */
.L_x_2198:
        /* <DEDUP_REMOVED lines=8> */
.L_x_2200:
[----:B------:R-:W-:Y:S05]  /*28ee0*/  BRA `(.L_x_2201) ;  /* 0xffffff6000847947 */ /* 0x000fea000383ffff */
.L_x_1973:
[----:B------:R-:W0:Y:S01]  /*28ef0*/  S2R R12, SR_TID.X ;  /* 0x00000000000c7919 */ /* 0x000e220000002100 */
[----:B------:R-:W-:Y:S01]  /*28f00*/  BSSY B1, `(.L_x_2202) ;  /* 0x000000a000017945 */ /* 0x000fe20003800000 */
[----:B------:R-:W-:Y:S02]  /*28f10*/  IMAD.MOV.U32 R11, RZ, RZ, 0x1f ;  /* 0x0000001fff0b7424 */ /* 0x000fe400078e00ff */
[----:B------:R-:W-:Y:S01]  /*28f20*/  IMAD.MOV.U32 R15, RZ, RZ, -0x1 ;  /* 0xffffffffff0f7424 */ /* 0x000fe200078e00ff */
[----:B0-----:R-:W-:-:S04]  /*28f30*/  SHF.R.U32.HI R12, RZ, 0x5, R12 ;  /* 0x00000005ff0c7819 */ /* 0x001fc8000001160c */
[----:B------:R-:W-:-:S05]  /*28f40*/  LOP3.LUT R12, R12, 0x3, RZ, 0xc0, !PT ;  /* 0x000000030c0c7812 */ /* 0x000fca00078ec0ff */
[----:B------:R-:W-:Y:S02]  /*28f50*/  IMAD.MOV.U32 R13, RZ, RZ, R12 ;  /* 0x000000ffff0d7224 */ /* 0x000fe400078e000c */
[----:B------:R-:W-:-:S07]  /*28f60*/  IMAD.MOV.U32 R12, RZ, RZ, RZ ;  /* 0x000000ffff0c7224 */ /* 0x000fce00078e00ff */
[----:B------:R-:W-:Y:S05]  /*28f70*/  WARPSYNC.COLLECTIVE R15, `(.L_x_2203) ;  /* 0x000000000f087348 */ /* 0x000fea0003c00000 */
[----:B------:R0:W1:Y:S02]  /*28f80*/  SHFL.IDX P6, R14, R13, R12, R11 ;  /* 0x0000000c0d0e7389 */ /* 0x00006400000c000b */
[----:B01----:R-:W-:Y:S01]  /*28f90*/  ENDCOLLECTIVE ;  /* 0x000000000000791b */ /* 0x003fe20003800000 */
.L_x_2203:
[----:B------:R-:W-:Y:S05]  /*28fa0*/  BSYNC B1 ;  /* 0x0000000000017941 */ /* 0x000fea0003800000 */
.L_x_2202:
[----:B------:R-:W-:Y:S05]  /*28fb0*/  BRA `(.L_x_2204) ;  /* 0xffffff78006c7947 */ /* 0x000fea000383ffff */
.L_x_1975:
[----:B------:R-:W-:Y:S01]  /*28fc0*/  BSSY B1, `(.L_x_2205) ;  /* 0x0000006000017945 */ /* 0x000fe20003800000 */
[----:B------:R-:W-:-:S07]  /*28fd0*/  IMAD.MOV.U32 R15, RZ, RZ, -0x1 ;  /* 0xffffffffff0f7424 */ /* 0x000fce00078e00ff */
[----:B0-----:R-:W-:Y:S05]  /*28fe0*/  WARPSYNC.COLLECTIVE R15, `(.L_x_2206) ;  /* 0x000000000f0c7348 */ /* 0x001fea0003c00000 */
[----:B------:R-:W-:Y:S02]  /*28ff0*/  ELECT P6, UR62, PT ;  /* 0x00000000003e782f */ /* 0x000fe400038c0000 */
[----:B------:R-:W-:Y:S01]  /*29000*/  MOV R14, UR62 ;  /* 0x0000003e000e7c02 */ /* 0x000fe20008000f00 */
[----:B0-----:R-:W-:Y:S10]  /*29010*/  ENDCOLLECTIVE ;  /* 0x000000000000791b */ /* 0x001ff40003800000 */
.L_x_2206:
[----:B------:R-:W-:Y:S05]  /*29020*/  BSYNC B1 ;  /* 0x0000000000017941 */ /* 0x000fea0003800000 */
.L_x_2205:
[----:B------:R-:W-:Y:S05]  /*29030*/  BRA `(.L_x_1974) ;  /* 0xffffff7800647947 */ /* 0x000fea000383ffff */
.L_x_1977:
[----:B0-----:R0:W1:Y:S02]  /*29040*/  SYNCS.PHASECHK.TRANS64.TRYWAIT P0, [R22+URZ+0x28820], R3 ;  /* 0x02882003160075a7 */ /* 0x001064000800017f */
[----:B-1----:R-:W-:Y:S05]  /*29050*/  @!P0 NANOSLEEP.SYNCS 0x989680 ;  /* 0x009896800000895d */ /* 0x002fea0003900000 */
[----:B------:R-:W1:Y:S02]  /*29060*/  @!P0 SYNCS.PHASECHK.TRANS64 P0, [R22+URZ+0x28820], R3 ;  /* 0x02882003160085a7 */ /* 0x000e64000800007f */
[----:B-1----:R-:W-:Y:S05]  /*29070*/  @!P0 BRA `(.L_x_1977) ;  /* 0xfffffffc00f08947 */ /* 0x002fea000383ffff */
[----:B------:R-:W-:Y:S05]  /*29080*/  BRA `(.L_x_2207) ;  /* 0xffffff7800747947 */ /* 0x000fea000383ffff */
.L_x_1981:
[----:B-1----:R1:W2:Y:S02]  /*29090*/  SYNCS.PHASECHK.TRANS64.TRYWAIT P0, [R11+URZ+0x288a0], R14 ;  /* 0x0288a00e0b0075a7 */ /* 0x0022a4000800017f */
[----:B--2---:R-:W-:Y:S05]  /*290a0*/  @!P0 NANOSLEEP.SYNCS 0x989680 ;  /* 0x009896800000895d */ /* 0x004fea0003900000 */
[----:B------:R-:W2:Y:S02]  /*290b0*/  @!P0 SYNCS.PHASECHK.TRANS64 P0, [R11+URZ+0x288a0], R14 ;  /* 0x0288a00e0b0085a7 */ /* 0x000ea4000800007f */
[----:B--2---:R-:W-:Y:S05]  /*290c0*/  @!P0 BRA `(.L_x_1981) ;  /* 0xfffffffc00f08947 */ /* 0x004fea000383ffff */
[----:B------:R-:W-:Y:S05]  /*290d0*/  BRA `(.L_x_2208) ;  /* 0xffffff78008c7947 */ /* 0x000fea000383ffff */
.L_x_1987:
[----:B0-----:R0:W2:Y:S02]  /*290e0*/  SYNCS.PHASECHK.TRANS64.TRYWAIT P0, [R11+URZ+0x288c0], R14 ;  /* 0x0288c00e0b0075a7 */ /* 0x0010a4000800017f */
[----:B--2---:R-:W-:Y:S05]  /*290f0*/  @!P0 NANOSLEEP.SYNCS 0x989680 ;  /* 0x009896800000895d */ /* 0x004fea0003900000 */
[----:B------:R-:W2:Y:S02]  /*29100*/  @!P0 SYNCS.PHASECHK.TRANS64 P0, [R11+URZ+0x288c0], R14 ;  /* 0x0288c00e0b0085a7 */ /* 0x000ea4000800007f */
[----:B--2---:R-:W-:Y:S05]  /*29110*/  @!P0 BRA `(.L_x_1987) ;  /* 0xfffffffc00f08947 */ /* 0x004fea000383ffff */
[----:B------:R-:W-:Y:S05]  /*29120*/  BRA `(.L_x_2209) ;  /* 0xffffff7c004c7947 */ /* 0x000fea000383ffff */
.L_x_1995:
[----:B0-----:R0:W1:Y:S02]  /*29130*/  SYNCS.PHASECHK.TRANS64.TRYWAIT P1, [R12+URZ+0x288a0], R2 ;  /* 0x0288a0020c0075a7 */ /* 0x001064000802017f */
[----:B-1----:R-:W-:Y:S05]  /*29140*/  @!P1 NANOSLEEP.SYNCS 0x989680 ;  /* 0x009896800000995d */ /* 0x002fea0003900000 */
[----:B------:R-:W1:Y:S02]  /*29150*/  @!P1 SYNCS.PHASECHK.TRANS64 P1, [R12+URZ+0x288a0], R2 ;  /* 0x0288a0020c0095a7 */ /* 0x000e64000802007f */
[----:B-1----:R-:W-:Y:S05]  /*29160*/  @!P1 BRA `(.L_x_1995) ;  /* 0xfffffffc00f09947 */ /* 0x002fea000383ffff */
[----:B------:R-:W-:Y:S05]  /*29170*/  BRA `(.L_x_2210) ;  /* 0xffffff8000487947 */ /* 0x000fea000383ffff */
.L_x_2001:
[----:B-1----:R1:W2:Y:S02]  /*29180*/  SYNCS.PHASECHK.TRANS64.TRYWAIT P1, [R12+URZ+0x288c0], R2 ;  /* 0x0288c0020c0075a7 */ /* 0x0022a4000802017f */
[----:B--2---:R-:W-:Y:S05]  /*29190*/  @!P1 NANOSLEEP.SYNCS 0x989680 ;  /* 0x009896800000995d */ /* 0x004fea0003900000 */
[----:B------:R-:W2:Y:S02]  /*291a0*/  @!P1 SYNCS.PHASECHK.TRANS64 P1, [R12+URZ+0x288c0], R2 ;  /* 0x0288c0020c0095a7 */ /* 0x000ea4000802007f */
[----:B--2---:R-:W-:Y:S05]  /*291b0*/  @!P1 BRA `(.L_x_2001) ;  /* 0xfffffffc00f09947 */ /* 0x004fea000383ffff */
[----:B------:R-:W-:Y:S05]  /*291c0*/  BRA `(.L_x_2211) ;  /* 0xffffff8400007947 */ /* 0x000fea000383ffff */
.L_x_2023:
[----:B------:R-:W0:Y:S01]  /*291d0*/  S2R R9, SR_TID.X ;  /* 0x0000000000097919 */ /* 0x000e220000002100 */
[----:B------:R-:W-:Y:S01]  /*291e0*/  BSSY B0, `(.L_x_2212) ;  /* 0x000000a000007945 */ /* 0x000fe20003800000 */
[----:B------:R-:W-:Y:S02]  /*291f0*/  IMAD.MOV.U32 R12, RZ, RZ, RZ ;  /* 0x000000ffff0c7224 */ /* 0x000fe400078e00ff */
[----:B------:R-:W-:Y:S02]  /*29200*/  IMAD.MOV.U32 R11, RZ, RZ, 0x1f ;  /* 0x0000001fff0b7424 */ /* 0x000fe400078e00ff */
[----:B------:R-:W-:Y:S01]  /*29210*/  IMAD.MOV.U32 R15, RZ, RZ, -0x1 ;  /* 0xffffffffff0f7424 */ /* 0x000fe200078e00ff */
[----:B0-----:R-:W-:-:S04]  /*29220*/  SHF.R.U32.HI R9, RZ, 0x5, R9 ;  /* 0x00000005ff097819 */ /* 0x001fc80000011609 */
[----:B------:R-:W-:-:S05]  /*29230*/  LOP3.LUT R9, R9, 0x3, RZ, 0xc0, !PT ;  /* 0x0000000309097812 */ /* 0x000fca00078ec0ff */
[----:B------:R-:W-:-:S07]  /*29240*/  IMAD.MOV.U32 R13, RZ, RZ, R9 ;  /* 0x000000ffff0d7224 */ /* 0x000fce00078e0009 */
[----:B-----5:R-:W-:Y:S05]  /*29250*/  WARPSYNC.COLLECTIVE R15, `(.L_x_2213) ;  /* 0x000000000f087348 */ /* 0x020fea0003c00000 */
[----:B------:R0:W1:Y:S02]  /*29260*/  SHFL.IDX P6, R14, R13, R12, R11 ;  /* 0x0000000c0d0e7389 */ /* 0x00006400000c000b */
[----:B01---5:R-:W-:Y:S01]  /*29270*/  ENDCOLLECTIVE ;  /* 0x000000000000791b */ /* 0x023fe20003800000 */
.L_x_2213:
[----:B------:R-:W-:Y:S05]  /*29280*/  BSYNC B0 ;  /* 0x0000000000007941 */ /* 0x000fea0003800000 */
.L_x_2212:
[----:B------:R-:W-:Y:S05]  /*29290*/  BRA `(.L_x_2214) ;  /* 0xffffff9000cc7947 */ /* 0x000fea000383ffff */
.L_x_2026:
[----:B0-----:R0:W1:Y:S02]  /*292a0*/  SYNCS.PHASECHK.TRANS64.TRYWAIT P0, [R7+URZ+0x28840], R2 ;  /* 0x02884002070075a7 */ /* 0x001064000800017f */
[----:B-1----:R-:W-:Y:S05]  /*292b0*/  @!P0 NANOSLEEP.SYNCS 0x989680 ;  /* 0x009896800000895d */ /* 0x002fea0003900000 */
[----:B------:R-:W1:Y:S02]  /*292c0*/  @!P0 SYNCS.PHASECHK.TRANS64 P0, [R7+URZ+0x28840], R2 ;  /* 0x02884002070085a7 */ /* 0x000e64000800007f */
[----:B-1----:R-:W-:Y:S05]  /*292d0*/  @!P0 BRA `(.L_x_2026) ;  /* 0xfffffffc00f08947 */ /* 0x002fea000383ffff */
[----:B------:R-:W-:Y:S05]  /*292e0*/  BRA `(.L_x_2215) ;  /* 0xffffff9400287947 */ /* 0x000fea000383ffff */
.L_x_2027:
        /* <DEDUP_REMOVED lines=8> */
.L_x_2217:
[----:B------:R-:W-:Y:S05]  /*29370*/  BSYNC B0 ;  /* 0x0000000000007941 */ /* 0x000fea0003800000 */
.L_x_2216:
        /* <DEDUP_REMOVED lines=9> */
.L_x_2218:
[----:B------:R-:W-:Y:S01]  /*29410*/  MOV R13, R0 ;  /* 0x00000000000d7202 */ /* 0x000fe20000000f00 */
[----:B------:R-:W-:Y:S02]  /*29420*/  IMAD.MOV.U32 R12, RZ, RZ, 0x1 ;  /* 0x00000001ff0c7424 */ /* 0x000fe400078e00ff */
[----:B------:R-:W-:-:S07]  /*29430*/  IMAD.MOV.U32 R3, RZ, RZ, R14 ;  /* 0x000000ffff037224 */ /* 0x000fce00078e000e */
[----:B------:R-:W-:Y:S05]  /*29440*/  WARPSYNC.COLLECTIVE R15, `(.L_x_2219) ;  /* 0x000000000f087348 */ /* 0x000fea0003c00000 */
[----:B------:R0:W1:Y:S02]  /*29450*/  SHFL.IDX P6, R14, R13, R12, R11 ;  /* 0x0000000c0d0e7389 */ /* 0x00006400000c000b */
[----:B01----:R-:W-:Y:S01]  /*29460*/  ENDCOLLECTIVE ;  /* 0x000000000000791b */ /* 0x003fe20003800000 */
.L_x_2219:
        /* <DEDUP_REMOVED lines=16> */
.L_x_2220:
[----:B------:R-:W-:Y:S02]  /*29570*/  @P0 IMAD R8, R5, 0x2, R22 ;  /* 0x0000000205080824 */ /* 0x000fe400078e0216 */
[----:B------:R-:W-:Y:S02]  /*29580*/  IMAD.MOV.U32 R13, RZ, RZ, R0 ;  /* 0x000000ffff0d7224 */ /* 0x000fe400078e0000 */
[----:B------:R-:W-:Y:S02]  /*29590*/  IMAD.MOV.U32 R12, RZ, RZ, 0x2 ;  /* 0x00000002ff0c7424 */ /* 0x000fe400078e00ff */
[----:B------:R-:W-:-:S07]  /*295a0*/  IMAD.MOV.U32 R3, RZ, RZ, R14 ;  /* 0x000000ffff037224 */ /* 0x000fce00078e000e */
[----:B------:R-:W-:Y:S05]  /*295b0*/  WARPSYNC.COLLECTIVE R15, `(.L_x_2221) ;  /* 0x000000000f087348 */ /* 0x000fea0003c00000 */
[----:B------:R0:W1:Y:S02]  /*295c0*/  SHFL.IDX P6, R14, R13, R12, R11 ;  /* 0x0000000c0d0e7389 */ /* 0x00006400000c000b */
[----:B01----:R-:W-:Y:S01]  /*295d0*/  ENDCOLLECTIVE ;  /* 0x000000000000791b */ /* 0x003fe20003800000 */
.L_x_2221:
        /* <DEDUP_REMOVED lines=16> */
.L_x_2222:
[----:B------:R-:W-:Y:S02]  /*296e0*/  @P0 IMAD R8, R5, 0x2, R22 ;  /* 0x0000000205080824 */ /* 0x000fe400078e0216 */
[----:B------:R-:W-:Y:S02]  /*296f0*/  IMAD.MOV.U32 R13, RZ, RZ, R0 ;  /* 0x000000ffff0d7224 */ /* 0x000fe400078e0000 */
[----:B------:R-:W-:Y:S02]  /*29700*/  IMAD.MOV.U32 R12, RZ, RZ, 0x3 ;  /* 0x00000003ff0c7424 */ /* 0x000fe400078e00ff */
[----:B------:R-:W-:-:S07]  /*29710*/  IMAD.MOV.U32 R3, RZ, RZ, R14 ;  /* 0x000000ffff037224 */ /* 0x000fce00078e000e */
[----:B------:R-:W-:Y:S05]  /*29720*/  WARPSYNC.COLLECTIVE R15, `(.L_x_2223) ;  /* 0x000000000f087348 */ /* 0x000fea0003c00000 */
[----:B------:R0:W1:Y:S02]  /*29730*/  SHFL.IDX P6, R14, R13, R12, R11 ;  /* 0x0000000c0d0e7389 */ /* 0x00006400000c000b */
[----:B01----:R-:W-:Y:S01]  /*29740*/  ENDCOLLECTIVE ;  /* 0x000000000000791b */ /* 0x003fe20003800000 */
.L_x_2223:
        /* <DEDUP_REMOVED lines=16> */
.L_x_2224:
[----:B------:R-:W-:Y:S02]  /*29850*/  @P0 IMAD R8, R5, 0x2, R22 ;  /* 0x0000000205080824 */ /* 0x000fe400078e0216 */
[----:B------:R-:W-:Y:S02]  /*29860*/  IMAD.MOV.U32 R13, RZ, RZ, R0 ;  /* 0x000000ffff0d7224 */ /* 0x000fe400078e0000 */
[----:B------:R-:W-:Y:S02]  /*29870*/  IMAD.MOV.U32 R12, RZ, RZ, 0x4 ;  /* 0x00000004ff0c7424 */ /* 0x000fe400078e00ff */
[----:B------:R-:W-:-:S07]  /*29880*/  IMAD.MOV.U32 R3, RZ, RZ, R14 ;  /* 0x000000ffff037224 */ /* 0x000fce00078e000e */
[----:B------:R-:W-:Y:S05]  /*29890*/  WARPSYNC.COLLECTIVE R15, `(.L_x_2225) ;  /* 0x000000000f087348 */ /* 0x000fea0003c00000 */
[----:B------:R0:W1:Y:S02]  /*298a0*/  SHFL.IDX P6, R14, R13, R12, R11 ;  /* 0x0000000c0d0e7389 */ /* 0x00006400000c000b */
[----:B01----:R-:W-:Y:S01]  /*298b0*/  ENDCOLLECTIVE ;  /* 0x000000000000791b */ /* 0x003fe20003800000 */
.L_x_2225:
        /* <DEDUP_REMOVED lines=16> */
.L_x_2226:
[----:B------:R-:W-:Y:S02]  /*299c0*/  @P0 IMAD R8, R5, 0x2, R22 ;  /* 0x0000000205080824 */ /* 0x000fe400078e0216 */
[----:B------:R-:W-:Y:S02]  /*299d0*/  IMAD.MOV.U32 R13, RZ, RZ, R0 ;  /* 0x000000ffff0d7224 */ /* 0x000fe400078e0000 */
[----:B------:R-:W-:Y:S02]  /*299e0*/  IMAD.MOV.U32 R12, RZ, RZ, 0x5 ;  /* 0x00000005ff0c7424 */ /* 0x000fe400078e00ff */
[----:B------:R-:W-:-:S07]  /*299f0*/  IMAD.MOV.U32 R3, RZ, RZ, R14 ;  /* 0x000000ffff037224 */ /* 0x000fce00078e000e */
[----:B------:R-:W-:Y:S05]  /*29a00*/  WARPSYNC.COLLECTIVE R15, `(.L_x_2227) ;  /* 0x000000000f087348 */ /* 0x000fea0003c00000 */
[----:B------:R0:W1:Y:S02]  /*29a10*/  SHFL.IDX P6, R14, R13, R12, R11 ;  /* 0x0000000c0d0e7389 */ /* 0x00006400000c000b */
[----:B01----:R-:W-:Y:S01]  /*29a20*/  ENDCOLLECTIVE ;  /* 0x000000000000791b */ /* 0x003fe20003800000 */
.L_x_2227:
        /* <DEDUP_REMOVED lines=16> */
.L_x_2228:
[----:B------:R-:W-:Y:S02]  /*29b30*/  @P0 IMAD R8, R5, 0x2, R22 ;  /* 0x0000000205080824 */ /* 0x000fe400078e0216 */
[----:B------:R-:W-:Y:S02]  /*29b40*/  IMAD.MOV.U32 R13, RZ, RZ, R0 ;  /* 0x000000ffff0d7224 */ /* 0x000fe400078e0000 */
[----:B------:R-:W-:Y:S02]  /*29b50*/  IMAD.MOV.U32 R12, RZ, RZ, 0x6 ;  /* 0x00000006ff0c7424 */ /* 0x000fe400078e00ff */
[----:B------:R-:W-:-:S07]  /*29b60*/  IMAD.MOV.U32 R3, RZ, RZ, R14 ;  /* 0x000000ffff037224 */ /* 0x000fce00078e000e */
[----:B------:R-:W-:Y:S05]  /*29b70*/  WARPSYNC.COLLECTIVE R15, `(.L_x_2229) ;  /* 0x000000000f087348 */ /* 0x000fea0003c00000 */
[----:B------:R0:W1:Y:S02]  /*29b80*/  SHFL.IDX P6, R14, R13, R12, R11 ;  /* 0x0000000c0d0e7389 */ /* 0x00006400000c000b */
[----:B01----:R-:W-:Y:S01]  /*29b90*/  ENDCOLLECTIVE ;  /* 0x000000000000791b */ /* 0x003fe20003800000 */
.L_x_2229:
        /* <DEDUP_REMOVED lines=16> */
.L_x_2230:
[----:B------:R-:W-:Y:S01]  /*29ca0*/  @P0 IMAD R8, R5, 0x2, R22 ;  /* 0x0000000205080824 */ /* 0x000fe200078e0216 */
[----:B------:R-:W-:Y:S01]  /*29cb0*/  MOV R13, R0 ;  /* 0x00000000000d7202 */ /* 0x000fe20000000f00 */
[----:B------:R-:W-:Y:S02]  /*29cc0*/  IMAD.MOV.U32 R12, RZ, RZ, 0x7 ;  /* 0x00000007ff0c7424 */ /* 0x000fe400078e00ff */
[----:B------:R-:W-:-:S07]  /*29cd0*/  IMAD.MOV.U32 R3, RZ, RZ, R14 ;  /* 0x000000ffff037224 */ /* 0x000fce00078e000e */
[----:B------:R-:W-:Y:S05]  /*29ce0*/  WARPSYNC.COLLECTIVE R15, `(.L_x_2231) ;  /* 0x000000000f087348 */ /* 0x000fea0003c00000 */
[----:B------:R0:W1:Y:S02]  /*29cf0*/  SHFL.IDX P6, R14, R13, R12, R11 ;  /* 0x0000000c0d0e7389 */ /* 0x00006400000c000b */
[----:B01----:R-:W-:Y:S01]  /*29d00*/  ENDCOLLECTIVE ;  /* 0x000000000000791b */ /* 0x003fe20003800000 */
.L_x_2231:
        /* <DEDUP_REMOVED lines=10> */
.L_x_2232:
[----:B------:R-:W-:Y:S01]  /*29db0*/  @!PT LDS RZ, [RZ] ;  /* 0x00000000fffff984 */ /* 0x000fe20000000800 */
[----:B------:R-:W-:Y:S01]  /*29dc0*/  @!PT LDS RZ, [RZ] ;  /* 0x00000000fffff984 */ /* 0x000fe20000000800 */
[----:B------:R-:W-:Y:S01]  /*29dd0*/  @!PT LDS RZ, [RZ] ;  /* 0x00000000fffff984 */ /* 0x000fe20000000800 */
[----:B------:R-:W-:Y:S04]  /*29de0*/  @P0 LDGSTS.E.BYPASS.LTC128B.128 [R8+0x1b400], desc[UR54][R2.64], !P3 ;  /* 0x1b40000002080fae */ /* 0x000fe8000d901d76 */
[----:B------:R0:W-:Y:S02]  /*29df0*/  @P0 LDGSTS.E.BYPASS.LTC128B.128 [R8+0x1f400], desc[UR54][R2.64+0x80], !P2 ;  /* 0x1f40008002080fae */ /* 0x0001e4000d101d76 */
[----:B0-----:R-:W-:Y:S01]  /*29e00*/  IMAD.MOV.U32 R2, RZ, RZ, R14 ;  /* 0x000000ffff027224 */ /* 0x001fe200078e000e */
[----:B------:R-:W-:Y:S06]  /*29e10*/  BRA `(.L_x_2233) ;  /* 0xffffff90000c7947 */ /* 0x000fec000383ffff */
.L_x_2032:
        /* <DEDUP_REMOVED lines=9> */
.L_x_2234:
[C---:B------:R-:W-:Y:S01]  /*29eb0*/  VIADD R6, R27.reuse, 0x10 ;  /* 0x000000101b067836 */ /* 0x040fe20000000000 */
[----:B------:R-:W-:Y:S01]  /*29ec0*/  ISETP.GE.AND P3, PT, R27, R33, PT ;  /* 0x000000211b00720c */ /* 0x000fe20003f66270 */
[----:B------:R-:W-:Y:S02]  /*29ed0*/  IMAD.MOV.U32 R13, RZ, RZ, R0 ;  /* 0x000000ffff0d7224 */ /* 0x000fe400078e0000 */
[----:B------:R-:W-:-:S10]  /*29ee0*/  IMAD.MOV.U32 R2, RZ, RZ, R14 ;  /* 0x000000ffff027224 */ /* 0x000fd400078e000e */
[----:B------:R-:W-:Y:S05]  /*29ef0*/  WARPSYNC.COLLECTIVE R15, `(.L_x_2235) ;  /* 0x000000000f087348 */ /* 0x000fea0003c00000 */
[----:B------:R0:W1:Y:S02]  /*29f00*/  SHFL.IDX P6, R14, R13, R12, R11 ;  /* 0x0000000c0d0e7389 */ /* 0x00006400000c000b */
[----:B01----:R-:W-:Y:S01]  /*29f10*/  ENDCOLLECTIVE ;  /* 0x000000000000791b */ /* 0x003fe20003800000 */
.L_x_2235:
[----:B------:R-:W-:Y:S02]  /*29f20*/  IMAD.MOV.U32 R13, RZ, RZ, R4 ;  /* 0x000000ffff0d7224 */ /* 0x000fe400078e0004 */
[----:B------:R-:W-:Y:S02]  /*29f30*/  IMAD.MOV.U32 R12, RZ, RZ, 0x1 ;  /* 0x00000001ff0c7424 */ /* 0x000fe400078e00ff */
[----:B------:R-:W-:-:S07]  /*29f40*/  IMAD.MOV.U32 R3, RZ, RZ, R14 ;  /* 0x000000ffff037224 */ /* 0x000fce00078e000e */
[----:B------:R-:W-:Y:S05]  /*29f50*/  WARPSYNC.COLLECTIVE R15, `(.L_x_2236) ;  /* 0x000000000f087348 */ /* 0x000fea0003c00000 */
[----:B------:R0:W1:Y:S02]  /*29f60*/  SHFL.IDX P6, R14, R13, R12, R11 ;  /* 0x0000000c0d0e7389 */ /* 0x00006400000c000b */
[----:B01----:R-:W-:Y:S01]  /*29f70*/  ENDCOLLECTIVE ;  /* 0x000000000000791b */ /* 0x003fe20003800000 */
.L_x_2236:
[----:B------:R-:W-:-:S05]  /*29f80*/  @!P3 LEA R5, P2, R31, R3, 0x1 ;  /* 0x000000031f05b211 */ /* 0x000fca00078408ff */
[----:B------:R-:W-:Y:S02]  /*29f90*/  @!P3 IMAD.X R3, RZ, RZ, R2, P2 ;  /* 0x000000ffff03b224 */ /* 0x000fe400010e0602 */
[----:B------:R-:W-:Y:S02]  /*29fa0*/  @!P3 IMAD.MOV.U32 R2, RZ, RZ, R5 ;  /* 0x000000ffff02b224 */ /* 0x000fe400078e0005 */
[----:B------:R-:W-:-:S03]  /*29fb0*/  IMAD.MOV.U32 R13, RZ, RZ, R0 ;  /* 0x000000ffff0d7224 */ /* 0x000fc600078e0000 */
[----:B------:R-:W-:Y:S01]  /*29fc0*/  @!PT LDS RZ, [RZ] ;  /* 0x00000000fffff984 */ /* 0x000fe20000000800 */
[----:B------:R-:W-:Y:S01]  /*29fd0*/  @!PT LDS RZ, [RZ] ;  /* 0x00000000fffff984 */ /* 0x000fe20000000800 */
[----:B------:R-:W-:Y:S01]  /*29fe0*/  @!PT LDS RZ, [RZ] ;  /* 0x00000000fffff984 */ /* 0x000fe20000000800 */
[----:B------:R-:W-:Y:S04]  /*29ff0*/  @!P3 LDGSTS.E.BYPASS.LTC128B.128 [R8+0x10400], desc[UR54][R2.64], !P0 ;  /* 0x104000000208bfae */ /* 0x000fe8000c101d76 */
[----:B------:R0:W-:Y:S01]  /*2a000*/  @!P3 LDGSTS.E.BYPASS.LTC128B.128 [R8+0x14400], desc[UR54][R2.64+0x80], !P1 ;  /* 0x144000800208bfae */ /* 0x0001e2000c901d76 */
[----:B------:R-:W-:Y:S01]  /*2a010*/  ISETP.GE.AND P3, PT, R6, R33, PT ;  /* 0x000000210600720c */ /* 0x000fe20003f66270 */
[----:B0-----:R-:W-:-:S12]  /*2a020*/  IMAD.MOV.U32 R2, RZ, RZ, R14 ;  /* 0x000000ffff027224 */ /* 0x001fd800078e000e */
[----:B------:R-:W-:Y:S05]  /*2a030*/  WARPSYNC.COLLECTIVE R15, `(.L_x_2237) ;  /* 0x000000000f087348 */ /* 0x000fea0003c00000 */
[----:B------:R0:W1:Y:S02]  /*2a040*/  SHFL.IDX P6, R14, R13, R12, R11 ;  /* 0x0000000c0d0e7389 */ /* 0x00006400000c000b */
[----:B01----:R-:W-:Y:S01]  /*2a050*/  ENDCOLLECTIVE ;  /* 0x000000000000791b */ /* 0x003fe20003800000 */
.L_x_2237:
[----:B------:R-:W-:Y:S02]  /*2a060*/  IMAD.MOV.U32 R13, RZ, RZ, R4 ;  /* 0x000000ffff0d7224 */ /* 0x000fe400078e0004 */
[----:B------:R-:W-:Y:S01]  /*2a070*/  IMAD.MOV.U32 R12, RZ, RZ, 0x2 ;  /* 0x00000002ff0c7424 */ /* 0x000fe200078e00ff */
[----:B------:R-:W-:-:S13]  /*2a080*/  @!P3 LEA R5, P2, R31, R14, 0x1 ;  /* 0x0000000e1f05b211 */ /* 0x000fda00078408ff */
[----:B------:R-:W-:Y:S05]  /*2a090*/  WARPSYNC.COLLECTIVE R15, `(.L_x_2238) ;  /* 0x000000000f087348 */ /* 0x000fea0003c00000 */
[----:B------:R0:W1:Y:S02]  /*2a0a0*/  SHFL.IDX P6, R14, R13, R12, R11 ;  /* 0x0000000c0d0e7389 */ /* 0x00006400000c000b */
[----:B01----:R-:W-:Y:S01]  /*2a0b0*/  ENDCOLLECTIVE ;  /* 0x000000000000791b */ /* 0x003fe20003800000 */
.L_x_2238:
[----:B------:R-:W-:Y:S02]  /*2a0c0*/  @!P3 IMAD.X R6, RZ, RZ, R2, P2 ;  /* 0x000000ffff06b224 */ /* 0x000fe400010e0602 */
[----:B------:R-:W-:Y:S02]  /*2a0d0*/  @!P3 IMAD.MOV.U32 R2, RZ, RZ, R5 ;  /* 0x000000ffff02b224 */ /* 0x000fe400078e0005 */
[----:B------:R-:W-:Y:S02]  /*2a0e0*/  @!P3 IMAD.MOV.U32 R3, RZ, RZ, R6 ;  /* 0x000000ffff03b224 */ /* 0x000fe400078e0006 */
[----:B------:R-:W-:-:S03]  /*2a0f0*/  VIADD R6, R27, 0x20 ;  /* 0x000000201b067836 */ /* 0x000fc60000000000 */
[----:B------:R-:W-:Y:S01]  /*2a100*/  @!PT LDS RZ, [RZ] ;  /* 0x00000000fffff984 */ /* 0x000fe20000000800 */
[----:B------:R-:W-:Y:S01]  /*2a110*/  @!PT LDS RZ, [RZ] ;  /* 0x00000000fffff984 */ /* 0x000fe20000000800 */
[----:B------:R-:W-:Y:S01]  /*2a120*/  @!PT LDS RZ, [RZ] ;  /* 0x00000000fffff984 */ /* 0x000fe20000000800 */
[----:B------:R-:W-:Y:S01]  /*2a130*/  @!P3 LDGSTS.E.BYPASS.LTC128B.128 [R8+0x10c00], desc[UR54][R2.64], !P0 ;  /* 0x10c000000208bfae */ /* 0x000fe2000c101d76 */
[----:B------:R-:W-:-:S03]  /*2a140*/  IMAD.MOV.U32 R13, RZ, RZ, R0 ;  /* 0x000000ffff0d7224 */ /* 0x000fc600078e0000 */
[----:B------:R0:W-:Y:S01]  /*2a150*/  @!P3 LDGSTS.E.BYPASS.LTC128B.128 [R8+0x14c00], desc[UR54][R2.64+0x80], !P1 ;  /* 0x14c000800208bfae */ /* 0x0001e2000c901d76 */
[----:B------:R-:W-:Y:S01]  /*2a160*/  ISETP.GE.AND P3, PT, R6, R33, PT ;  /* 0x000000210600720c */ /* 0x000fe20003f66270 */
[----:B0-----:R-:W-:-:S12]  /*2a170*/  IMAD.MOV.U32 R2, RZ, RZ, R14 ;  /* 0x000000ffff027224 */ /* 0x001fd800078e000e */
[----:B------:R-:W-:Y:S05]  /*2a180*/  WARPSYNC.COLLECTIVE R15, `(.L_x_2239) ;  /* 0x000000000f087348 */ /* 0x000fea0003c00000 */
[----:B------:R0:W1:Y:S02]  /*2a190*/  SHFL.IDX P6, R14, R13, R12, R11 ;  /* 0x0000000c0d0e7389 */ /* 0x00006400000c000b */
[----:B01----:R-:W-:Y:S01]  /*2a1a0*/  ENDCOLLECTIVE ;  /* 0x000000000000791b */ /* 0x003fe20003800000 */
.L_x_2239:
[----:B------:R-:W-:Y:S02]  /*2a1b0*/  IMAD.MOV.U32 R13, RZ, RZ, R4 ;  /* 0x000000ffff0d7224 */ /* 0x000fe400078e0004 */
[----:B------:R-:W-:Y:S01]  /*2a1c0*/  IMAD.MOV.U32 R12, RZ, RZ, 0x3 ;  /* 0x00000003ff0c7424 */ /* 0x000fe200078e00ff */
[----:B------:R-:W-:-:S13]  /*2a1d0*/  @!P3 LEA R5, P2, R31, R14, 0x1 ;  /* 0x0000000e1f05b211 */ /* 0x000fda00078408ff */
[----:B------:R-:W-:Y:S05]  /*2a1e0*/  WARPSYNC.COLLECTIVE R15, `(.L_x_2240) ;  /* 0x000000000f087348 */ /* 0x000fea0003c00000 */
[----:B------:R0:W1:Y:S02]  /*2a1f0*/  SHFL.IDX P6, R14, R13, R12, R11 ;  /* 0x0000000c0d0e7389 */ /* 0x00006400000c000b */
[----:B01----:R-:W-:Y:S01]  /*2a200*/  ENDCOLLECTIVE ;  /* 0x000000000000791b */ /* 0x003fe20003800000 */
.L_x_2240:
        /* <DEDUP_REMOVED lines=15> */
.L_x_2241:
[----:B------:R-:W-:Y:S02]  /*2a300*/  IMAD.MOV.U32 R13, RZ, RZ, R4 ;  /* 0x000000ffff0d7224 */ /* 0x000fe400078e0004 */
[----:B------:R-:W-:Y:S01]  /*2a310*/  IMAD.MOV.U32 R12, RZ, RZ, 0x4 ;  /* 0x00000004ff0c7424 */ /* 0x000fe200078e00ff */
[----:B------:R-:W-:-:S13]  /*2a320*/  @!P3 LEA R5, P2, R31, R14, 0x1 ;  /* 0x0000000e1f05b211 */ /* 0x000fda00078408ff */
[----:B------:R-:W-:Y:S05]  /*2a330*/  WARPSYNC.COLLECTIVE R15, `(.L_x_2242) ;  /* 0x000000000f087348 */ /* 0x000fea0003c00000 */
[----:B------:R0:W1:Y:S02]  /*2a340*/  SHFL.IDX P6, R14, R13, R12, R11 ;  /* 0x0000000c0d0e7389 */ /* 0x00006400000c000b */
[----:B01----:R-:W-:Y:S01]  /*2a350*/  ENDCOLLECTIVE ;  /* 0x000000000000791b */ /* 0x003fe20003800000 */
.L_x_2242:
        /* <DEDUP_REMOVED lines=10> */
[----:B------:R-:W-:Y:S02]  /*2a400*/  ISETP.GE.AND P3, PT, R6, R33, PT ;  /* 0x000000210600720c */ /* 0x000fe40003f66270 */
[----:B0-----:R-:W-:-:S11]  /*2a410*/  MOV R2, R14 ;  /* 0x0000000e00027202 */ /* 0x001fd60000000f00 */
[----:B------:R-:W-:Y:S05]  /*2a420*/  WARPSYNC.COLLECTIVE R15, `(.L_x_2243) ;  /* 0x000000000f087348 */ /* 0x000fea0003c00000 */
[----:B------:R0:W1:Y:S02]  /*2a430*/  SHFL.IDX P6, R14, R13, R12, R11 ;  /* 0x0000000c0d0e7389 */ /* 0x00006400000c000b */
[----:B01----:R-:W-:Y:S01]  /*2a440*/  ENDCOLLECTIVE ;  /* 0x000000000000791b */ /* 0x003fe20003800000 */
.L_x_2243:
[----:B------:R-:W-:Y:S02]  /*2a450*/  IMAD.MOV.U32 R13, RZ, RZ, R4 ;  /* 0x000000ffff0d7224 */ /* 0x000fe400078e0004 */
[----:B------:R-:W-:Y:S01]  /*2a460*/  IMAD.MOV.U32 R12, RZ, RZ, 0x5 ;  /* 0x00000005ff0c7424 */ /* 0x000fe200078e00ff */
[----:B------:R-:W-:-:S13]  /*2a470*/  @!P3 LEA R5, P2, R31, R14, 0x1 ;  /* 0x0000000e1f05b211 */ /* 0x000fda00078408ff */
[----:B------:R-:W-:Y:S05]  /*2a480*/  WARPSYNC.COLLECTIVE R15, `(.L_x_2244) ;  /* 0x000000000f087348 */ /* 0x000fea0003c00000 */
[----:B------:R0:W1:Y:S02]  /*2a490*/  SHFL.IDX P6, R14, R13, R12, R11 ;  /* 0x0000000c0d0e7389 */ /* 0x00006400000c000b */
[----:B01----:R-:W-:Y:S01]  /*2a4a0*/  ENDCOLLECTIVE ;  /* 0x000000000000791b */ /* 0x003fe20003800000 */
.L_x_2244:
        /* <DEDUP_REMOVED lines=15> */
.L_x_2245:
[----:B------:R-:W-:Y:S02]  /*2a5a0*/  IMAD.MOV.U32 R13, RZ, RZ, R4 ;  /* 0x000000ffff0d7224 */ /* 0x000fe400078e0004 */
[----:B------:R-:W-:Y:S01]  /*2a5b0*/  IMAD.MOV.U32 R12, RZ, RZ, 0x6 ;  /* 0x00000006ff0c7424 */ /* 0x000fe200078e00ff */
[----:B------:R-:W-:-:S13]  /*2a5c0*/  @!P3 LEA R5, P2, R31, R14, 0x1 ;  /* 0x0000000e1f05b211 */ /* 0x000fda00078408ff */
[----:B------:R-:W-:Y:S05]  /*2a5d0*/  WARPSYNC.COLLECTIVE R15, `(.L_x_2246) ;  /* 0x000000000f087348 */ /* 0x000fea0003c00000 */
[----:B------:R0:W1:Y:S02]  /*2a5e0*/  SHFL.IDX P6, R14, R13, R12, R11 ;  /* 0x0000000c0d0e7389 */ /* 0x00006400000c000b */
[----:B01----:R-:W-:Y:S01]  /*2a5f0*/  ENDCOLLECTIVE ;  /* 0x000000000000791b */ /* 0x003fe20003800000 */
.L_x_2246:
        /* <DEDUP_REMOVED lines=15> */
.L_x_2247:
[----:B------:R-:W-:Y:S02]  /*2a6f0*/  IMAD.MOV.U32 R13, RZ, RZ, R4 ;  /* 0x000000ffff0d7224 */ /* 0x000fe400078e0004 */
[----:B------:R-:W-:Y:S02]  /*2a700*/  IMAD.MOV.U32 R12, RZ, RZ, 0x7 ;  /* 0x00000007ff0c7424 */ /* 0x000fe400078e00ff */
[----:B------:R-:W-:-:S07]  /*2a710*/  IMAD.MOV.U32 R3, RZ, RZ, R14 ;  /* 0x000000ffff037224 */ /* 0x000fce00078e000e */
[----:B------:R-:W-:Y:S05]  /*2a720*/  WARPSYNC.COLLECTIVE R15, `(.L_x_2248) ;  /* 0x000000000f087348 */ /* 0x000fea0003c00000 */
[----:B------:R0:W1:Y:S02]  /*2a730*/  SHFL.IDX P6, R14, R13, R12, R11 ;  /* 0x0000000c0d0e7389 */ /* 0x00006400000c000b */
[----:B01----:R-:W-:Y:S01]  /*2a740*/  ENDCOLLECTIVE ;  /* 0x000000000000791b */ /* 0x003fe20003800000 */
.L_x_2248:
[----:B------:R-:W-:-:S05]  /*2a750*/  @!P3 LEA R5, P2, R31, R3, 0x1 ;  /* 0x000000031f05b211 */ /* 0x000fca00078408ff */
[----:B------:R-:W-:Y:S02]  /*2a760*/  @!P3 IMAD.X R6, RZ, RZ, R2, P2 ;  /* 0x000000ffff06b224 */ /* 0x000fe400010e0602 */
[----:B------:R-:W-:Y:S02]  /*2a770*/  @!P3 IMAD.MOV.U32 R2, RZ, RZ, R5 ;  /* 0x000000ffff02b224 */ /* 0x000fe400078e0005 */
[----:B------:R-:W-:Y:S02]  /*2a780*/  @!P3 IMAD.MOV.U32 R3, RZ, RZ, R6 ;  /* 0x000000ffff03b224 */ /* 0x000fe400078e0006 */
[----:B------:R-:W-:-:S03]  /*2a790*/  IMAD.MOV.U32 R13, RZ, RZ, R0 ;  /* 0x000000ffff0d7224 */ /* 0x000fc600078e0000 */
[----:B------:R-:W-:Y:S01]  /*2a7a0*/  @!PT LDS RZ, [RZ] ;  /* 0x00000000fffff984 */ /* 0x000fe20000000800 */
[----:B------:R-:W-:Y:S01]  /*2a7b0*/  @!PT LDS RZ, [RZ] ;  /* 0x00000000fffff984 */ /* 0x000fe20000000800 */
[----:B------:R-:W-:Y:S01]  /*2a7c0*/  @!PT LDS RZ, [RZ] ;  /* 0x00000000fffff984 */ /* 0x000fe20000000800 */
[----:B------:R0:W-:Y:S04]  /*2a7d0*/  @!P3 LDGSTS.E.BYPASS.LTC128B.128 [R8+0x13400], desc[UR54][R2.64], !P0 ;  /* 0x134000000208bfae */ /* 0x0001e8000c101d76 */
[----:B------:R0:W-:Y:S01]  /*2a7e0*/  @!P3 LDGSTS.E.BYPASS.LTC128B.128 [R8+0x17400], desc[UR54][R2.64+0x80], !P1 ;  /* 0x174000800208bfae */ /* 0x0001e2000c901d76 */
[----:B------:R-:W-:-:S07]  /*2a7f0*/  IMAD.MOV.U32 R4, RZ, RZ, R14 ;  /* 0x000000ffff047224 */ /* 0x000fce00078e000e */
[----:B0-----:R-:W-:Y:S05]  /*2a800*/  WARPSYNC.COLLECTIVE R15, `(.L_x_2249) ;  /* 0x000000000f087348 */ /* 0x001fea0003c00000 */
[----:B------:R1:W2:Y:S02]  /*2a810*/  SHFL.IDX P6, R14, R13, R12, R11 ;  /* 0x0000000c0d0e7389 */ /* 0x0002a400000c000b */
[----:B012---:R-:W-:Y:S01]  /*2a820*/  ENDCOLLECTIVE ;  /* 0x000000000000791b */ /* 0x007fe20003800000 */
.L_x_2249:
[----:B------:R-:W-:Y:S05]  /*2a830*/  BRA `(.L_x_2250) ;  /* 0xffffff9000807947 */ /* 0x000fea000383ffff */
.L_x_2037:
[----:B0-----:R0:W1:Y:S02]  /*2a840*/  SYNCS.PHASECHK.TRANS64.TRYWAIT P0, [R22+URZ+0x28820], R3 ;  /* 0x02882003160075a7 */ /* 0x001064000800017f */
[----:B-1----:R-:W-:Y:S05]  /*2a850*/  @!P0 NANOSLEEP.SYNCS 0x989680 ;  /* 0x009896800000895d */ /* 0x002fea0003900000 */
[----:B------:R-:W1:Y:S02]  /*2a860*/  @!P0 SYNCS.PHASECHK.TRANS64 P0, [R22+URZ+0x28820], R3 ;  /* 0x02882003160085a7 */ /* 0x000e64000800007f */
[----:B-1----:R-:W-:Y:S05]  /*2a870*/  @!P0 BRA `(.L_x_2037) ;  /* 0xfffffffc00f08947 */ /* 0x002fea000383ffff */
[----:B------:R-:W-:Y:S05]  /*2a880*/  BRA `(.L_x_2251) ;  /* 0xffffff9000fc7947 */ /* 0x000fea000383ffff */
.L_x_2042:
[----:B0-----:R0:W1:Y:S02]  /*2a890*/  SYNCS.PHASECHK.TRANS64.TRYWAIT P0, [R6+URZ+0x28840], R2 ;  /* 0x02884002060075a7 */ /* 0x001064000800017f */
[----:B-1----:R-:W-:Y:S05]  /*2a8a0*/  @!P0 NANOSLEEP.SYNCS 0x989680 ;  /* 0x009896800000895d */ /* 0x002fea0003900000 */
[----:B------:R-:W1:Y:S02]  /*2a8b0*/  @!P0 SYNCS.PHASECHK.TRANS64 P0, [R6+URZ+0x28840], R2 ;  /* 0x02884002060085a7 */ /* 0x000e64000800007f */
[----:B-1----:R-:W-:Y:S05]  /*2a8c0*/  @!P0 BRA `(.L_x_2042) ;  /* 0xfffffffc00f08947 */ /* 0x002fea000383ffff */
[----:B------:R-:W-:Y:S05]  /*2a8d0*/  BRA `(.L_x_2252) ;  /* 0xffffff9400c47947 */ /* 0x000fea000383ffff */
.L_x_2043:
        /* <DEDUP_REMOVED lines=8> */
.L_x_2254:
[----:B------:R-:W-:Y:S05]  /*2a960*/  BSYNC B1 ;  /* 0x0000000000017941 */ /* 0x000fea0003800000 */
.L_x_2253:
        /* <DEDUP_REMOVED lines=9> */
.L_x_2255:
[----:B------:R-:W-:Y:S02]  /*2aa00*/  IMAD R8, R8, 0x2, R22 ;  /* 0x0000000208087824 */ /* 0x000fe400078e0216 */
[----:B------:R-:W-:Y:S02]  /*2aa10*/  IMAD.MOV.U32 R13, RZ, RZ, R9 ;  /* 0x000000ffff0d7224 */ /* 0x000fe400078e0009 */
[----:B------:R-:W-:Y:S02]  /*2aa20*/  IMAD.MOV.U32 R12, RZ, RZ, 0x1 ;  /* 0x00000001ff0c7424 */ /* 0x000fe400078e00ff */
[----:B------:R-:W-:-:S07]  /*2aa30*/  IMAD.MOV.U32 R2, RZ, RZ, R14 ;  /* 0x000000ffff027224 */ /* 0x000fce00078e000e */
[----:B------:R-:W-:Y:S05]  /*2aa40*/  WARPSYNC.COLLECTIVE R15, `(.L_x_2256) ;  /* 0x000000000f087348 */ /* 0x000fea0003c00000 */
[----:B------:R0:W1:Y:S02]  /*2aa50*/  SHFL.IDX P6, R14, R13, R12, R11 ;  /* 0x0000000c0d0e7389 */ /* 0x00006400000c000b */
[----:B01----:R-:W-:Y:S01]  /*2aa60*/  ENDCOLLECTIVE ;  /* 0x000000000000791b */ /* 0x003fe20003800000 */
.L_x_2256:
        /* <DEDUP_REMOVED lines=12> */
.L_x_2257:
[----:B------:R-:W-:Y:S02]  /*2ab30*/  IMAD.MOV.U32 R13, RZ, RZ, R9 ;  /* 0x000000ffff0d7224 */ /* 0x000fe400078e0009 */
[----:B------:R-:W-:Y:S02]  /*2ab40*/  IMAD.MOV.U32 R12, RZ, RZ, 0x2 ;  /* 0x00000002ff0c7424 */ /* 0x000fe400078e00ff */
[----:B------:R-:W-:-:S07]  /*2ab50*/  IMAD.MOV.U32 R2, RZ, RZ, R14 ;  /* 0x000000ffff027224 */ /* 0x000fce00078e000e */
[----:B------:R-:W-:Y:S05]  /*2ab60*/  WARPSYNC.COLLECTIVE R15, `(.L_x_2258) ;  /* 0x000000000f087348 */ /* 0x000fea0003c00000 */
[----:B------:R0:W1:Y:S02]  /*2ab70*/  SHFL.IDX P6, R14, R13, R12, R11 ;  /* 0x0000000c0d0e7389 */ /* 0x00006400000c000b */
[----:B01----:R-:W-:Y:S01]  /*2ab80*/  ENDCOLLECTIVE ;  /* 0x000000000000791b */ /* 0x003fe20003800000 */
.L_x_2258:
        /* <DEDUP_REMOVED lines=12> */
.L_x_2259:
[----:B------:R-:W-:Y:S02]  /*2ac50*/  IMAD.MOV.U32 R13, RZ, RZ, R9 ;  /* 0x000000ffff0d7224 */ /* 0x000fe400078e0009 */
[----:B------:R-:W-:Y:S02]  /*2ac60*/  IMAD.MOV.U32 R12, RZ, RZ, 0x3 ;  /* 0x00000003ff0c7424 */ /* 0x000fe400078e00ff */
[----:B------:R-:W-:-:S07]  /*2ac70*/  IMAD.MOV.U32 R2, RZ, RZ, R14 ;  /* 0x000000ffff027224 */ /* 0x000fce00078e000e */
[----:B------:R-:W-:Y:S05]  /*2ac80*/  WARPSYNC.COLLECTIVE R15, `(.L_x_2260) ;  /* 0x000000000f087348 */ /* 0x000fea0003c00000 */
[----:B------:R0:W1:Y:S02]  /*2ac90*/  SHFL.IDX P6, R14, R13, R12, R11 ;  /* 0x0000000c0d0e7389 */ /* 0x00006400000c000b */
[----:B01----:R-:W-:Y:S01]  /*2aca0*/  ENDCOLLECTIVE ;  /* 0x000000000000791b */ /* 0x003fe20003800000 */
.L_x_2260:
        /* <DEDUP_REMOVED lines=12> */
.L_x_2261:
[----:B------:R-:W-:Y:S02]  /*2ad70*/  IMAD.MOV.U32 R13, RZ, RZ, R9 ;  /* 0x000000ffff0d7224 */ /* 0x000fe400078e0009 */
[----:B------:R-:W-:Y:S02]  /*2ad80*/  IMAD.MOV.U32 R12, RZ, RZ, 0x4 ;  /* 0x00000004ff0c7424 */ /* 0x000fe400078e00ff */
[----:B------:R-:W-:-:S07]  /*2ad90*/  IMAD.MOV.U32 R2, RZ, RZ, R14 ;  /* 0x000000ffff027224 */ /* 0x000fce00078e000e */
[----:B------:R-:W-:Y:S05]  /*2ada0*/  WARPSYNC.COLLECTIVE R15, `(.L_x_2262) ;  /* 0x000000000f087348 */ /* 0x000fea0003c00000 */
[----:B------:R0:W1:Y:S02]  /*2adb0*/  SHFL.IDX P6, R14, R13, R12, R11 ;  /* 0x0000000c0d0e7389 */ /* 0x00006400000c000b */
[----:B01----:R-:W-:Y:S01]  /*2adc0*/  ENDCOLLECTIVE ;  /* 0x000000000000791b */ /* 0x003fe20003800000 */
.L_x_2262:
        /* <DEDUP_REMOVED lines=12> */
.L_x_2263:
[----:B------:R-:W-:Y:S02]  /*2ae90*/  IMAD.MOV.U32 R13, RZ, RZ, R9 ;  /* 0x000000ffff0d7224 */ /* 0x000fe400078e0009 */
[----:B------:R-:W-:Y:S02]  /*2aea0*/  IMAD.MOV.U32 R12, RZ, RZ, 0x5 ;  /* 0x00000005ff0c7424 */ /* 0x000fe400078e00ff */
[----:B------:R-:W-:-:S07]  /*2aeb0*/  IMAD.MOV.U32 R2, RZ, RZ, R14 ;  /* 0x000000ffff027224 */ /* 0x000fce00078e000e */
[----:B------:R-:W-:Y:S05]  /*2aec0*/  WARPSYNC.COLLECTIVE R15, `(.L_x_2264) ;  /* 0x000000000f087348 */ /* 0x000fea0003c00000 */
[----:B------:R0:W1:Y:S02]  /*2aed0*/  SHFL.IDX P6, R14, R13, R12, R11 ;  /* 0x0000000c0d0e7389 */ /* 0x00006400000c000b */
[----:B01----:R-:W-:Y:S01]  /*2aee0*/  ENDCOLLECTIVE ;  /* 0x000000000000791b */ /* 0x003fe20003800000 */
.L_x_2264:
        /* <DEDUP_REMOVED lines=12> */
.L_x_2265:
[----:B------:R-:W-:Y:S02]  /*2afb0*/  IMAD.MOV.U32 R13, RZ, RZ, R9 ;  /* 0x000000ffff0d7224 */ /* 0x000fe400078e0009 */
[----:B------:R-:W-:Y:S02]  /*2afc0*/  IMAD.MOV.U32 R12, RZ, RZ, 0x6 ;  /* 0x00000006ff0c7424 */ /* 0x000fe400078e00ff */
[----:B------:R-:W-:-:S07]  /*2afd0*/  IMAD.MOV.U32 R2, RZ, RZ, R14 ;  /* 0x000000ffff027224 */ /* 0x000fce00078e000e */
[----:B------:R-:W-:Y:S05]  /*2afe0*/  WARPSYNC.COLLECTIVE R15, `(.L_x_2266) ;  /* 0x000000000f087348 */ /* 0x000fea0003c00000 */
[----:B------:R0:W1:Y:S02]  /*2aff0*/  SHFL.IDX P6, R14, R13, R12, R11 ;  /* 0x0000000c0d0e7389 */ /* 0x00006400000c000b */
[----:B01----:R-:W-:Y:S01]  /*2b000*/  ENDCOLLECTIVE ;  /* 0x000000000000791b */ /* 0x003fe20003800000 */
.L_x_2266:
        /* <DEDUP_REMOVED lines=12> */
.L_x_2267:
[----:B------:R-:W-:Y:S02]  /*2b0d0*/  IMAD.MOV.U32 R13, RZ, RZ, R9 ;  /* 0x000000ffff0d7224 */ /* 0x000fe400078e0009 */
[----:B------:R-:W-:Y:S02]  /*2b0e0*/  IMAD.MOV.U32 R12, RZ, RZ, 0x7 ;  /* 0x00000007ff0c7424 */ /* 0x000fe400078e00ff */
[----:B------:R-:W-:-:S07]  /*2b0f0*/  IMAD.MOV.U32 R2, RZ, RZ, R14 ;  /* 0x000000ffff027224 */ /* 0x000fce00078e000e */
[----:B------:R-:W-:Y:S05]  /*2b100*/  WARPSYNC.COLLECTIVE R15, `(.L_x_2268) ;  /* 0x000000000f087348 */ /* 0x000fea0003c00000 */
[----:B------:R0:W1:Y:S02]  /*2b110*/  SHFL.IDX P6, R14, R13, R12, R11 ;  /* 0x0000000c0d0e7389 */ /* 0x00006400000c000b */
[----:B01----:R-:W-:Y:S01]  /*2b120*/  ENDCOLLECTIVE ;  /* 0x000000000000791b */ /* 0x003fe20003800000 */
.L_x_2268:
        /* <DEDUP_REMOVED lines=12> */
.L_x_2269:
[----:B------:R-:W-:Y:S01]  /*2b1f0*/  IMAD.MOV.U32 R2, RZ, RZ, R14 ;  /* 0x000000ffff027224 */ /* 0x000fe200078e000e */
[----:B------:R-:W-:Y:S06]  /*2b200*/  BRA `(.L_x_2270) ;  /* 0xffffff9000987947 */ /* 0x000fec000383ffff */
.L_x_2048:
[----:B-1----:R1:W2:Y:S02]  /*2b210*/  SYNCS.PHASECHK.TRANS64.TRYWAIT P0, [R6+URZ+0x28860], R2 ;  /* 0x02886002060075a7 */ /* 0x0022a4000800017f */
[----:B--2---:R-:W-:Y:S05]  /*2b220*/  @!P0 NANOSLEEP.SYNCS 0x989680 ;  /* 0x009896800000895d */ /* 0x004fea0003900000 */
[----:B------:R-:W2:Y:S02]  /*2b230*/  @!P0 SYNCS.PHASECHK.TRANS64 P0, [R6+URZ+0x28860], R2 ;  /* 0x02886002060085a7 */ /* 0x000ea4000800007f */
[----:B--2---:R-:W-:Y:S05]  /*2b240*/  @!P0 BRA `(.L_x_2048) ;  /* 0xfffffffc00f08947 */ /* 0x004fea000383ffff */
[----:B------:R-:W-:Y:S05]  /*2b250*/  BRA `(.L_x_2271) ;  /* 0xffffff9000f47947 */ /* 0x000fea000383ffff */
.L_x_2049:
        /* <DEDUP_REMOVED lines=8> */
.L_x_2273:
[----:B------:R-:W-:Y:S05]  /*2b2e0*/  BSYNC B1 ;  /* 0x0000000000017941 */ /* 0x000fea0003800000 */
.L_x_2272:
[----:B------:R-:W-:Y:S01]  /*2b2f0*/  IMAD.MOV.U32 R13, RZ, RZ, R17 ;  /* 0x000000ffff0d7224 */ /* 0x000fe200078e0011 */
[----:B------:R-:W-:Y:S01]  /*2b300*/  MOV R3, R14 ;  /* 0x0000000e00037202 */ /* 0x000fe20000000f00 */
[----:B------:R-:W-:Y:S02]  /*2b310*/  IMAD.MOV.U32 R12, RZ, RZ, RZ ;  /* 0x000000ffff0c7224 */ /* 0x000fe400078e00ff */
[----:B------:R-:W-:Y:S02]  /*2b320*/  IMAD.MOV.U32 R11, RZ, RZ, 0x181f ;  /* 0x0000181fff0b7424 */ /* 0x000fe400078e00ff */
[----:B------:R-:W-:Y:S02]  /*2b330*/  IMAD.MOV.U32 R15, RZ, RZ, -0x1 ;  /* 0xffffffffff0f7424 */ /* 0x000fe400078e00ff */
[----:B------:R-:W-:-:S07]  /*2b340*/  IMAD R7, R7, 0x2, R22 ;  /* 0x0000000207077824 */ /* 0x000fce00078e0216 */
[----:B------:R-:W-:Y:S05]  /*2b350*/  WARPSYNC.COLLECTIVE R15, `(.L_x_2274) ;  /* 0x000000000f087348 */ /* 0x000fea0003c00000 */
[----:B------:R0:W1:Y:S02]  /*2b360*/  SHFL.IDX P6, R14, R13, R12, R11 ;  /* 0x0000000c0d0e7389 */ /* 0x00006400000c000b */
[----:B01----:R-:W-:Y:S01]  /*2b370*/  ENDCOLLECTIVE ;  /* 0x000000000000791b */ /* 0x003fe20003800000 */
.L_x_2274:
[----:B------:R-:W-:Y:S02]  /*2b380*/  IMAD.MOV.U32 R13, RZ, RZ, R23 ;  /* 0x000000ffff0d7224 */ /* 0x000fe400078e0017 */
[----:B------:R-:W-:Y:S02]  /*2b390*/  IMAD.MOV.U32 R12, RZ, RZ, 0x1 ;  /* 0x00000001ff0c7424 */ /* 0x000fe400078e00ff */
[----:B------:R-:W-:-:S07]  /*2b3a0*/  IMAD.MOV.U32 R2, RZ, RZ, R14 ;  /* 0x000000ffff027224 */ /* 0x000fce00078e000e */
[----:B------:R-:W-:Y:S05]  /*2b3b0*/  WARPSYNC.COLLECTIVE R15, `(.L_x_2275) ;  /* 0x000000000f087348 */ /* 0x000fea0003c00000 */
[----:B------:R0:W1:Y:S02]  /*2b3c0*/  SHFL.IDX P6, R14, R13, R12, R11 ;  /* 0x0000000c0d0e7389 */ /* 0x00006400000c000b */
[----:B01----:R-:W-:Y:S01]  /*2b3d0*/  ENDCOLLECTIVE ;  /* 0x000000000000791b */ /* 0x003fe20003800000 */
.L_x_2275:
        /* <DEDUP_REMOVED lines=14> */
.L_x_2276:
[----:B------:R-:W-:Y:S02]  /*2b4c0*/  IMAD.MOV.U32 R13, RZ, RZ, R23 ;  /* 0x000000ffff0d7224 */ /* 0x000fe400078e0017 */
[----:B------:R-:W-:Y:S02]  /*2b4d0*/  IMAD.MOV.U32 R12, RZ, RZ, 0x2 ;  /* 0x00000002ff0c7424 */ /* 0x000fe400078e00ff */
[----:B------:R-:W-:-:S07]  /*2b4e0*/  IMAD.MOV.U32 R2, RZ, RZ, R14 ;  /* 0x000000ffff027224 */ /* 0x000fce00078e000e */
[----:B------:R-:W-:Y:S05]  /*2b4f0*/  WARPSYNC.COLLECTIVE R15, `(.L_x_2277) ;  /* 0x000000000f087348 */ /* 0x000fea0003c00000 */
[----:B------:R0:W1:Y:S02]  /*2b500*/  SHFL.IDX P6, R14, R13, R12, R11 ;  /* 0x0000000c0d0e7389 */ /* 0x00006400000c000b */
[----:B01----:R-:W-:Y:S01]  /*2b510*/  ENDCOLLECTIVE ;  /* 0x000000000000791b */ /* 0x003fe20003800000 */
.L_x_2277:
        /* <DEDUP_REMOVED lines=14> */
.L_x_2278:
[----:B------:R-:W-:Y:S02]  /*2b600*/  IMAD.MOV.U32 R13, RZ, RZ, R23 ;  /* 0x000000ffff0d7224 */ /* 0x000fe400078e0017 */
[----:B------:R-:W-:Y:S02]  /*2b610*/  IMAD.MOV.U32 R12, RZ, RZ, 0x3 ;  /* 0x00000003ff0c7424 */ /* 0x000fe400078e00ff */
[----:B------:R-:W-:-:S07]  /*2b620*/  IMAD.MOV.U32 R2, RZ, RZ, R14 ;  /* 0x000000ffff027224 */ /* 0x000fce00078e000e */
[----:B------:R-:W-:Y:S05]  /*2b630*/  WARPSYNC.COLLECTIVE R15, `(.L_x_2279) ;  /* 0x000000000f087348 */ /* 0x000fea0003c00000 */
[----:B------:R0:W1:Y:S02]  /*2b640*/  SHFL.IDX P6, R14, R13, R12, R11 ;  /* 0x0000000c0d0e7389 */ /* 0x00006400000c000b */
[----:B01----:R-:W-:Y:S01]  /*2b650*/  ENDCOLLECTIVE ;  /* 0x000000000000791b */ /* 0x003fe20003800000 */
.L_x_2279:
        /* <DEDUP_REMOVED lines=14> */
.L_x_2280:
[----:B------:R-:W-:Y:S02]  /*2b740*/  IMAD.MOV.U32 R13, RZ, RZ, R23 ;  /* 0x000000ffff0d7224 */ /* 0x000fe400078e0017 */
[----:B------:R-:W-:Y:S02]  /*2b750*/  IMAD.MOV.U32 R12, RZ, RZ, 0x4 ;  /* 0x00000004ff0c7424 */ /* 0x000fe400078e00ff */
[----:B------:R-:W-:-:S07]  /*2b760*/  IMAD.MOV.U32 R2, RZ, RZ, R14 ;  /* 0x000000ffff027224 */ /* 0x000fce00078e000e */
[----:B------:R-:W-:Y:S05]  /*2b770*/  WARPSYNC.COLLECTIVE R15, `(.L_x_2281) ;  /* 0x000000000f087348 */ /* 0x000fea0003c00000 */
[----:B------:R0:W1:Y:S02]  /*2b780*/  SHFL.IDX P6, R14, R13, R12, R11 ;  /* 0x0000000c0d0e7389 */ /* 0x00006400000c000b */
[----:B01----:R-:W-:Y:S01]  /*2b790*/  ENDCOLLECTIVE ;  /* 0x000000000000791b */ /* 0x003fe20003800000 */
.L_x_2281:
        /* <DEDUP_REMOVED lines=14> */
.L_x_2282:
[----:B------:R-:W-:Y:S02]  /*2b880*/  IMAD.MOV.U32 R13, RZ, RZ, R23 ;  /* 0x000000ffff0d7224 */ /* 0x000fe400078e0017 */
[----:B------:R-:W-:Y:S02]  /*2b890*/  IMAD.MOV.U32 R12, RZ, RZ, 0x5 ;  /* 0x00000005ff0c7424 */ /* 0x000fe400078e00ff */
[----:B------:R-:W-:-:S07]  /*2b8a0*/  IMAD.MOV.U32 R2, RZ, RZ, R14 ;  /* 0x000000ffff027224 */ /* 0x000fce00078e000e */
[----:B------:R-:W-:Y:S05]  /*2b8b0*/  WARPSYNC.COLLECTIVE R15, `(.L_x_2283) ;  /* 0x000000000f087348 */ /* 0x000fea0003c00000 */
[----:B------:R0:W1:Y:S02]  /*2b8c0*/  SHFL.IDX P6, R14, R13, R12, R11 ;  /* 0x0000000c0d0e7389 */ /* 0x00006400000c000b */
[----:B01----:R-:W-:Y:S01]  /*2b8d0*/  ENDCOLLECTIVE ;  /* 0x000000000000791b */ /* 0x003fe20003800000 */
.L_x_2283:
        /* <DEDUP_REMOVED lines=14> */
.L_x_2284:
[----:B------:R-:W-:Y:S02]  /*2b9c0*/  IMAD.MOV.U32 R13, RZ, RZ, R23 ;  /* 0x000000ffff0d7224 */ /* 0x000fe400078e0017 */
[----:B------:R-:W-:Y:S02]  /*2b9d0*/  IMAD.MOV.U32 R12, RZ, RZ, 0x6 ;  /* 0x00000006ff0c7424 */ /* 0x000fe400078e00ff */
[----:B------:R-:W-:-:S07]  /*2b9e0*/  IMAD.MOV.U32 R2, RZ, RZ, R14 ;  /* 0x000000ffff027224 */ /* 0x000fce00078e000e */
[----:B------:R-:W-:Y:S05]  /*2b9f0*/  WARPSYNC.COLLECTIVE R15, `(.L_x_2285) ;  /* 0x000000000f087348 */ /* 0x000fea0003c00000 */
[----:B------:R0:W1:Y:S02]  /*2ba00*/  SHFL.IDX P6, R14, R13, R12, R11 ;  /* 0x0000000c0d0e7389 */ /* 0x00006400000c000b */
[----:B01----:R-:W-:Y:S01]  /*2ba10*/  ENDCOLLECTIVE ;  /* 0x000000000000791b */ /* 0x003fe20003800000 */
.L_x_2285:
        /* <DEDUP_REMOVED lines=14> */
.L_x_2286:
[----:B------:R-:W-:Y:S02]  /*2bb00*/  IMAD.MOV.U32 R13, RZ, RZ, R23 ;  /* 0x000000ffff0d7224 */ /* 0x000fe400078e0017 */
[----:B------:R-:W-:Y:S01]  /*2bb10*/  IMAD.MOV.U32 R12, RZ, RZ, 0x7 ;  /* 0x00000007ff0c7424 */ /* 0x000fe200078e00ff */
[----:B------:R-:W-:-:S07]  /*2bb20*/  MOV R2, R14 ;  /* 0x0000000e00027202 */ /* 0x000fce0000000f00 */
[----:B------:R-:W-:Y:S05]  /*2bb30*/  WARPSYNC.COLLECTIVE R15, `(.L_x_2287) ;  /* 0x000000000f087348 */ /* 0x000fea0003c00000 */
[----:B------:R0:W1:Y:S02]  /*2bb40*/  SHFL.IDX P6, R14, R13, R12, R11 ;  /* 0x0000000c0d0e7389 */ /* 0x00006400000c000b */
[----:B01----:R-:W-:Y:S01]  /*2bb50*/  ENDCOLLECTIVE ;  /* 0x000000000000791b */ /* 0x003fe20003800000 */
.L_x_2287:
        /* <DEDUP_REMOVED lines=13> */
.L_x_2288:
[----:B------:R-:W-:Y:S01]  /*2bc30*/  @!PT LDS RZ, [RZ] ;  /* 0x00000000fffff984 */ /* 0x000fe20000000800 */
[----:B------:R-:W-:Y:S01]  /*2bc40*/  @!PT LDS RZ, [RZ] ;  /* 0x00000000fffff984 */ /* 0x000fe20000000800 */
[----:B------:R-:W-:Y:S01]  /*2bc50*/  @!PT LDS RZ, [RZ] ;  /* 0x00000000fffff984 */ /* 0x000fe20000000800 */
[----:B------:R0:W-:Y:S02]  /*2bc60*/  LDGSTS.E.BYPASS.LTC128B.128 [R7+0x7400], desc[UR54][R2.64+0x80], !P0 ;  /* 0x0740008002077fae */ /* 0x0001e4000c101d76 */
[----:B0-----:R-:W-:Y:S01]  /*2bc70*/  IMAD.MOV.U32 R2, RZ, RZ, R14 ;  /* 0x000000ffff027224 */ /* 0x001fe200078e000e */
[----:B------:R-:W-:Y:S06]  /*2bc80*/  BRA `(.L_x_2289) ;  /* 0xffffff8c007c7947 */ /* 0x000fec000383ffff */
.L_x_2057:
[----:B0-----:R0:W1:Y:S02]  /*2bc90*/  SYNCS.PHASECHK.TRANS64.TRYWAIT P0, [R0+URZ+0x28860], R3 ;  /* 0x02886003000075a7 */ /* 0x001064000800017f */
[----:B-1----:R-:W-:Y:S05]  /*2bca0*/  @!P0 NANOSLEEP.SYNCS 0x989680 ;  /* 0x009896800000895d */ /* 0x002fea0003900000 */
[----:B------:R-:W1:Y:S02]  /*2bcb0*/  @!P0 SYNCS.PHASECHK.TRANS64 P0, [R0+URZ+0x28860], R3 ;  /* 0x02886003000085a7 */ /* 0x000e64000800007f */
[----:B-1----:R-:W-:Y:S05]  /*2bcc0*/  @!P0 BRA `(.L_x_2057) ;  /* 0xfffffffc00f08947 */ /* 0x002fea000383ffff */
[----:B------:R-:W-:Y:S05]  /*2bcd0*/  BRA `(.L_x_2290) ;  /* 0xffffff90009c7947 */ /* 0x000fea000383ffff */
.L_x_2058:
        /* <DEDUP_REMOVED lines=8> */
.L_x_2292:
[----:B------:R-:W-:Y:S05]  /*2bd60*/  BSYNC B0 ;  /* 0x0000000000007941 */ /* 0x000fea0003800000 */
.L_x_2291:
        /* <DEDUP_REMOVED lines=9> */
.L_x_2293:
        /* <DEDUP_REMOVED lines=12> */
.L_x_2294:
        /* <DEDUP_REMOVED lines=13> */
.L_x_2295:
[----:B------:R-:W-:Y:S02]  /*2bf90*/  IMAD.MOV.U32 R13, RZ, RZ, R23 ;  /* 0x000000ffff0d7224 */ /* 0x000fe400078e0017 */
[----:B------:R-:W-:Y:S02]  /*2bfa0*/  IMAD.MOV.U32 R12, RZ, RZ, 0x2 ;  /* 0x00000002ff0c7424 */ /* 0x000fe400078e00ff */
[----:B------:R-:W-:-:S07]  /*2bfb0*/  IMAD.MOV.U32 R10, RZ, RZ, R14 ;  /* 0x000000ffff0a7224 */ /* 0x000fce00078e000e */
[----:B------:R-:W-:Y:S05]  /*2bfc0*/  WARPSYNC.COLLECTIVE R15, `(.L_x_2296) ;  /* 0x000000000f087348 */ /* 0x000fea0003c00000 */
[----:B------:R0:W1:Y:S02]  /*2bfd0*/  SHFL.IDX P6, R14, R13, R12, R11 ;  /* 0x0000000c0d0e7389 */ /* 0x00006400000c000b */
[----:B01----:R-:W-:Y:S01]  /*2bfe0*/  ENDCOLLECTIVE ;  /* 0x000000000000791b */ /* 0x003fe20003800000 */
.L_x_2296:
        /* <DEDUP_REMOVED lines=14> */
.L_x_2297:
[----:B------:R-:W-:Y:S02]  /*2c0d0*/  IMAD.MOV.U32 R13, RZ, RZ, R23 ;  /* 0x000000ffff0d7224 */ /* 0x000fe400078e0017 */
[----:B------:R-:W-:Y:S01]  /*2c0e0*/  IMAD.MOV.U32 R12, RZ, RZ, 0x3 ;  /* 0x00000003ff0c7424 */ /* 0x000fe200078e00ff */
[----:B------:R-:W-:-:S13]  /*2c0f0*/  IADD3 R2, P2, R14, R5, RZ ;  /* 0x000000050e027210 */ /* 0x000fda0007f5e0ff */
[----:B------:R-:W-:Y:S05]  /*2c100*/  WARPSYNC.COLLECTIVE R15, `(.L_x_2298) ;  /* 0x000000000f087348 */ /* 0x000fea0003c00000 */
[----:B------:R0:W1:Y:S02]  /*2c110*/  SHFL.IDX P6, R14, R13, R12, R11 ;  /* 0x0000000c0d0e7389 */ /* 0x00006400000c000b */
[----:B01----:R-:W-:Y:S01]  /*2c120*/  ENDCOLLECTIVE ;  /* 0x000000000000791b */ /* 0x003fe20003800000 */
.L_x_2298:
        /* <DEDUP_REMOVED lines=13> */
.L_x_2299:
[----:B------:R-:W-:Y:S02]  /*2c200*/  IMAD.MOV.U32 R13, RZ, RZ, R23 ;  /* 0x000000ffff0d7224 */ /* 0x000fe400078e0017 */
[----:B------:R-:W-:Y:S01]  /*2c210*/  IMAD.MOV.U32 R12, RZ, RZ, 0x4 ;  /* 0x00000004ff0c7424 */ /* 0x000fe200078e00ff */
[----:B------:R-:W-:-:S13]  /*2c220*/  IADD3 R2, P2, R14, R5, RZ ;  /* 0x000000050e027210 */ /* 0x000fda0007f5e0ff */
[----:B------:R-:W-:Y:S05]  /*2c230*/  WARPSYNC.COLLECTIVE R15, `(.L_x_2300) ;  /* 0x000000000f087348 */ /* 0x000fea0003c00000 */
[----:B------:R0:W1:Y:S02]  /*2c240*/  SHFL.IDX P6, R14, R13, R12, R11 ;  /* 0x0000000c0d0e7389 */ /* 0x00006400000c000b */
[----:B01----:R-:W-:Y:S01]  /*2c250*/  ENDCOLLECTIVE ;  /* 0x000000000000791b */ /* 0x003fe20003800000 */
.L_x_2300:
        /* <DEDUP_REMOVED lines=13> */
.L_x_2301:
[----:B------:R-:W-:Y:S01]  /*2c330*/  IMAD.MOV.U32 R13, RZ, RZ, R23 ;  /* 0x000000ffff0d7224 */ /* 0x000fe200078e0017 */
[----:B------:R-:W-:Y:S01]  /*2c340*/  MOV R12, 0x5 ;  /* 0x00000005000c7802 */ /* 0x000fe20000000f00 */
[----:B------:R-:W-:-:S07]  /*2c350*/  IMAD.MOV.U32 R10, RZ, RZ, R14 ;  /* 0x000000ffff0a7224 */ /* 0x000fce00078e000e */
[----:B------:R-:W-:Y:S05]  /*2c360*/  WARPSYNC.COLLECTIVE R15, `(.L_x_2302) ;  /* 0x000000000f087348 */ /* 0x000fea0003c00000 */
[----:B------:R0:W1:Y:S02]  /*2c370*/  SHFL.IDX P6, R14, R13, R12, R11 ;  /* 0x0000000c0d0e7389 */ /* 0x00006400000c000b */
[----:B01----:R-:W-:Y:S01]  /*2c380*/  ENDCOLLECTIVE ;  /* 0x000000000000791b */ /* 0x003fe20003800000 */
.L_x_2302:
        /* <DEDUP_REMOVED lines=14> */
.L_x_2303:
[----:B------:R-:W-:Y:S02]  /*2c470*/  IMAD.MOV.U32 R13, RZ, RZ, R23 ;  /* 0x000000ffff0d7224 */ /* 0x000fe400078e0017 */
[----:B------:R-:W-:Y:S01]  /*2c480*/  IMAD.MOV.U32 R12, RZ, RZ, 0x6 ;  /* 0x00000006ff0c7424 */ /* 0x000fe200078e00ff */
[----:B------:R-:W-:-:S13]  /*2c490*/  IADD3 R2, P2, R14, R5, RZ ;  /* 0x000000050e027210 */ /* 0x000fda0007f5e0ff */
[----:B------:R-:W-:Y:S05]  /*2c4a0*/  WARPSYNC.COLLECTIVE R15, `(.L_x_2304) ;  /* 0x000000000f087348 */ /* 0x000fea0003c00000 */
[----:B------:R0:W1:Y:S02]  /*2c4b0*/  SHFL.IDX P6, R14, R13, R12, R11 ;  /* 0x0000000c0d0e7389 */ /* 0x00006400000c000b */
[----:B01----:R-:W-:Y:S01]  /*2c4c0*/  ENDCOLLECTIVE ;  /* 0x000000000000791b */ /* 0x003fe20003800000 */
.L_x_2304:
        /* <DEDUP_REMOVED lines=13> */
.L_x_2305:
[----:B------:R-:W-:Y:S02]  /*2c5a0*/  IMAD.MOV.U32 R13, RZ, RZ, R23 ;  /* 0x000000ffff0d7224 */ /* 0x000fe400078e0017 */
[----:B------:R-:W-:Y:S02]  /*2c5b0*/  IMAD.MOV.U32 R12, RZ, RZ, 0x7 ;  /* 0x00000007ff0c7424 */ /* 0x000fe400078e00ff */
[----:B------:R-:W-:-:S07]  /*2c5c0*/  IMAD.MOV.U32 R10, RZ, RZ, R14 ;  /* 0x000000ffff0a7224 */ /* 0x000fce00078e000e */
[----:B------:R-:W-:Y:S05]  /*2c5d0*/  WARPSYNC.COLLECTIVE R15, `(.L_x_2306) ;  /* 0x000000000f087348 */ /* 0x000fea0003c00000 */
[----:B------:R0:W1:Y:S02]  /*2c5e0*/  SHFL.IDX P6, R14, R13, R12, R11 ;  /* 0x0000000c0d0e7389 */ /* 0x00006400000c000b */
[----:B01----:R-:W-:Y:S01]  /*2c5f0*/  ENDCOLLECTIVE ;  /* 0x000000000000791b */ /* 0x003fe20003800000 */
.L_x_2306:
        /* <DEDUP_REMOVED lines=12> */
.L_x_2307:
[----:B------:R-:W-:Y:S05]  /*2c6c0*/  BRA `(.L_x_2308) ;  /* 0xffffff8c003c7947 */ /* 0x000fea000383ffff */
.L_x_2063:
        /* <DEDUP_REMOVED lines=8> */
.L_x_2310:
[----:B------:R-:W-:Y:S05]  /*2c750*/  BSYNC B0 ;  /* 0x0000000000007941 */ /* 0x000fea0003800000 */
.L_x_2309:
        /* <DEDUP_REMOVED lines=9> */
.L_x_2311:
[----:B------:R-:W-:Y:S02]  /*2c7f0*/  ULDC UR4, c[0x0][0xc3c] ;  /* 0x00030f0000047ab9 */ /* 0x000fe40000000800 */
[----:B------:R-:W-:-:S13]  /*2c800*/  ISETP.GE.OR P1, PT, R5, UR4, !P0 ;  /* 0x0000000405007c0c */ /* 0x000fda000c726670 */
[----:B------:R-:W0:Y:S01]  /*2c810*/  @!P1 LDC.64 R2, c[0x0][0xc80] ;  /* 0x00032000ff029b82 */ /* 0x000e220000000a00 */
[----:B------:R-:W-:Y:S02]  /*2c820*/  IMAD.MOV.U32 R11, RZ, RZ, RZ ;  /* 0x000000ffff0b7224 */ /* 0x000fe400078e00ff */
[----:B------:R-:W-:Y:S02]  /*2c830*/  IMAD.MOV.U32 R4, RZ, RZ, R14 ;  /* 0x000000ffff047224 */ /* 0x000fe400078e000e */
[----:B0-----:R-:W-:-:S06]  /*2c840*/  @!P1 IMAD.WIDE R2, R5, 0x4, R2 ;  /* 0x0000000405029825 */ /* 0x001fcc00078e0202 */
[----:B------:R-:W2:Y:S01]  /*2c850*/  @!P1 LDG.E R2, desc[UR54][R2.64] ;  /* 0x0000003602029981 */ /* 0x000ea2000c1e1900 */
[----:B------:R-:W-:Y:S01]  /*2c860*/  IMAD.MOV.U32 R5, RZ, RZ, RZ ;  /* 0x000000ffff057224 */ /* 0x000fe200078e00ff */
        /* <DEDUP_REMOVED lines=10> */
.L_x_2312:
[----:B------:R-:W-:Y:S01]  /*2c910*/  IMAD.MOV.U32 R12, RZ, RZ, 0x2 ;  /* 0x00000002ff0c7424 */ /* 0x000fe200078e00ff */
[----:B------:R-:W-:-:S05]  /*2c920*/  SEL R6, R14, RZ, P1 ;  /* 0x000000ff0e067207 */ /* 0x000fca0000800000 */
[----:B------:R-:W-:-:S04]  /*2c930*/  IMAD.IADD R6, R5, 0x1, R6 ;  /* 0x0000000105067824 */ /* 0x000fc800078e0206 */
[----:B------:R-:W-:-:S07]  /*2c940*/  IMAD.MOV.U32 R13, RZ, RZ, R6 ;  /* 0x000000ffff0d7224 */ /* 0x000fce00078e0006 */
[----:B------:R-:W-:Y:S05]  /*2c950*/  WARPSYNC.COLLECTIVE R15, `(.L_x_2313) ;  /* 0x000000000f087348 */ /* 0x000fea0003c00000 */
[----:B------:R0:W1:Y:S02]  /*2c960*/  SHFL.UP P6, R14, R13, R12, R11 ;  /* 0x0400000c0d0e7389 */ /* 0x00006400000c000b */
[----:B01----:R-:W-:Y:S01]  /*2c970*/  ENDCOLLECTIVE ;  /* 0x000000000000791b */ /* 0x003fe20003800000 */
.L_x_2313:
[----:B------:R-:W-:Y:S01]  /*2c980*/  IMAD.MOV.U32 R12, RZ, RZ, 0x4 ;  /* 0x00000004ff0c7424 */ /* 0x000fe200078e00ff */
[----:B------:R-:W-:-:S05]  /*2c990*/  SEL R7, R14, RZ, P2 ;  /* 0x000000ff0e077207 */ /* 0x000fca0001000000 */
[----:B------:R-:W-:-:S04]  /*2c9a0*/  IMAD.IADD R7, R6, 0x1, R7 ;  /* 0x0000000106077824 */ /* 0x000fc800078e0207 */
[----:B------:R-:W-:-:S07]  /*2c9b0*/  IMAD.MOV.U32 R13, RZ, RZ, R7 ;  /* 0x000000ffff0d7224 */ /* 0x000fce00078e0007 */
[----:B------:R-:W-:Y:S05]  /*2c9c0*/  WARPSYNC.COLLECTIVE R15, `(.L_x_2314) ;  /* 0x000000000f087348 */ /* 0x000fea0003c00000 */
[----:B------:R0:W1:Y:S02]  /*2c9d0*/  SHFL.UP P6, R14, R13, R12, R11 ;  /* 0x0400000c0d0e7389 */ /* 0x00006400000c000b */
[----:B01----:R-:W-:Y:S01]  /*2c9e0*/  ENDCOLLECTIVE ;  /* 0x000000000000791b */ /* 0x003fe20003800000 */
.L_x_2314:
[----:B------:R-:W-:Y:S01]  /*2c9f0*/  IMAD.MOV.U32 R12, RZ, RZ, 0x8 ;  /* 0x00000008ff0c7424 */ /* 0x000fe200078e00ff */
[----:B------:R-:W-:-:S05]  /*2ca00*/  SEL R2, R14, RZ, P3 ;  /* 0x000000ff0e027207 */ /* 0x000fca0001800000 */
[----:B------:R-:W-:-:S04]  /*2ca10*/  IMAD.IADD R2, R7, 0x1, R2 ;  /* 0x0000000107027824 */ /* 0x000fc800078e0202 */
[----:B------:R-:W-:-:S07]  /*2ca20*/  IMAD.MOV.U32 R13, RZ, RZ, R2 ;  /* 0x000000ffff0d7224 */ /* 0x000fce00078e0002 */
[----:B------:R-:W-:Y:S05]  /*2ca30*/  WARPSYNC.COLLECTIVE R15, `(.L_x_2315) ;  /* 0x000000000f087348 */ /* 0x000fea0003c00000 */
[----:B------:R0:W1:Y:S02]  /*2ca40*/  SHFL.UP P6, R14, R13, R12, R11 ;  /* 0x0400000c0d0e7389 */ /* 0x00006400000c000b */
[----:B01----:R-:W-:Y:S01]  /*2ca50*/  ENDCOLLECTIVE ;  /* 0x000000000000791b */ /* 0x003fe20003800000 */
.L_x_2315:
[----:B------:R-:W-:Y:S01]  /*2ca60*/  IMAD.MOV.U32 R12, RZ, RZ, 0x10 ;  /* 0x00000010ff0c7424 */ /* 0x000fe200078e00ff */
[----:B------:R-:W-:-:S05]  /*2ca70*/  SEL R3, R14, RZ, P4 ;  /* 0x000000ff0e037207 */ /* 0x000fca0002000000 */
[----:B------:R-:W-:-:S04]  /*2ca80*/  IMAD.IADD R3, R2, 0x1, R3 ;  /* 0x0000000102037824 */ /* 0x000fc800078e0203 */
[----:B------:R-:W-:-:S07]  /*2ca90*/  IMAD.MOV.U32 R13, RZ, RZ, R3 ;  /* 0x000000ffff0d7224 */ /* 0x000fce00078e0003 */
[----:B------:R-:W-:Y:S05]  /*2caa0*/  WARPSYNC.COLLECTIVE R15, `(.L_x_2316) ;  /* 0x000000000f087348 */ /* 0x000fea0003c00000 */
[----:B------:R0:W1:Y:S02]  /*2cab0*/  SHFL.UP P6, R14, R13, R12, R11 ;  /* 0x0400000c0d0e7389 */ /* 0x00006400000c000b */
[----:B01----:R-:W-:Y:S01]  /*2cac0*/  ENDCOLLECTIVE ;  /* 0x000000000000791b */ /* 0x003fe20003800000 */
.L_x_2316:
        /* <DEDUP_REMOVED lines=8> */
.L_x_2317:
[----:B------:R-:W-:Y:S05]  /*2cb50*/  BRA `(.L_x_2318) ;  /* 0xffffff8c00487947 */ /* 0x000fea000383ffff */
.L_x_2068:
        /* <DEDUP_REMOVED lines=8> */
.L_x_2320:
[----:B------:R-:W-:Y:S05]  /*2cbe0*/  BSYNC B0 ;  /* 0x0000000000007941 */ /* 0x000fea0003800000 */
.L_x_2319:
        /* <DEDUP_REMOVED lines=8> */
.L_x_2321:
[----:B------:R-:W-:Y:S01]  /*2cc70*/  IMAD.MOV.U32 R12, RZ, RZ, 0x4 ;  /* 0x00000004ff0c7424 */ /* 0x000fe200078e00ff */
[----:B------:R-:W-:-:S05]  /*2cc80*/  SEL R2, R14, RZ, P2 ;  /* 0x000000ff0e027207 */ /* 0x000fca0001000000 */
[----:B------:R-:W-:-:S04]  /*2cc90*/  IMAD.IADD R2, R13, 0x1, R2 ;  /* 0x000000010d027824 */ /* 0x000fc800078e0202 */
[----:B------:R-:W-:-:S07]  /*2cca0*/  IMAD.MOV.U32 R13, RZ, RZ, R2 ;  /* 0x000000ffff0d7224 */ /* 0x000fce00078e0002 */
[----:B------:R-:W-:Y:S05]  /*2ccb0*/  WARPSYNC.COLLECTIVE R15, `(.L_x_2322) ;  /* 0x000000000f087348 */ /* 0x000fea0003c00000 */
[----:B------:R0:W1:Y:S02]  /*2ccc0*/  SHFL.UP P6, R14, R13, R12, R11 ;  /* 0x0400000c0d0e7389 */ /* 0x00006400000c000b */
[----:B01----:R-:W-:Y:S01]  /*2ccd0*/  ENDCOLLECTIVE ;  /* 0x000000000000791b */ /* 0x003fe20003800000 */
.L_x_2322:
[----:B------:R-:W-:Y:S01]  /*2cce0*/  IMAD.MOV.U32 R12, RZ, RZ, 0x8 ;  /* 0x00000008ff0c7424 */ /* 0x000fe200078e00ff */
[----:B------:R-:W-:-:S05]  /*2ccf0*/  SEL R3, R14, RZ, P3 ;  /* 0x000000ff0e037207 */ /* 0x000fca0001800000 */
[----:B------:R-:W-:-:S04]  /*2cd00*/  IMAD.IADD R3, R2, 0x1, R3 ;  /* 0x0000000102037824 */ /* 0x000fc800078e0203 */
[----:B------:R-:W-:-:S07]  /*2cd10*/  IMAD.MOV.U32 R13, RZ, RZ, R3 ;  /* 0x000000ffff0d7224 */ /* 0x000fce00078e0003 */
[----:B------:R-:W-:Y:S05]  /*2cd20*/  WARPSYNC.COLLECTIVE R15, `(.L_x_2323) ;  /* 0x000000000f087348 */ /* 0x000fea0003c00000 */
[----:B------:R0:W1:Y:S02]  /*2cd30*/  SHFL.UP P6, R14, R13, R12, R11 ;  /* 0x0400000c0d0e7389 */ /* 0x00006400000c000b */
[----:B01----:R-:W-:Y:S01]  /*2cd40*/  ENDCOLLECTIVE ;  /* 0x000000000000791b */ /* 0x003fe20003800000 */
.L_x_2323:
[----:B------:R-:W-:Y:S01]  /*2cd50*/  IMAD.MOV.U32 R12, RZ, RZ, 0x10 ;  /* 0x00000010ff0c7424 */ /* 0x000fe200078e00ff */
[----:B------:R-:W-:-:S05]  /*2cd60*/  SEL R4, R14, RZ, P4 ;  /* 0x000000ff0e047207 */ /* 0x000fca0002000000 */
[----:B------:R-:W-:-:S04]  /*2cd70*/  IMAD.IADD R4, R3, 0x1, R4 ;  /* 0x0000000103047824 */ /* 0x000fc800078e0204 */
[----:B------:R-:W-:-:S07]  /*2cd80*/  IMAD.MOV.U32 R13, RZ, RZ, R4 ;  /* 0x000000ffff0d7224 */ /* 0x000fce00078e0004 */
[----:B------:R-:W-:Y:S05]  /*2cd90*/  WARPSYNC.COLLECTIVE R15, `(.L_x_2324) ;  /* 0x000000000f087348 */ /* 0x000fea0003c00000 */
[----:B------:R0:W1:Y:S02]  /*2cda0*/  SHFL.UP P6, R14, R13, R12, R11 ;  /* 0x0400000c0d0e7389 */ /* 0x00006400000c000b */
[----:B01----:R-:W-:Y:S01]  /*2cdb0*/  ENDCOLLECTIVE ;  /* 0x000000000000791b */ /* 0x003fe20003800000 */
.L_x_2324:
        /* <DEDUP_REMOVED lines=8> */
.L_x_2325:
[----:B------:R-:W-:Y:S05]  /*2ce40*/  BRA `(.L_x_2326) ;  /* 0xffffff8c00287947 */ /* 0x000fea000383ffff */
.L_x_2070:
[----:B------:R-:W-:Y:S01]  /*2ce50*/  BSSY B0, `(.L_x_2327) ;  /* 0x0000006000007945 */ /* 0x000fe20003800000 */
[----:B------:R-:W-:Y:S01]  /*2ce60*/  PLOP3.LUT P6, PT, P6, PT, PT, 0x8, 0x0 ;  /* 0x000000000000781c */ /* 0x000fe200037ce170 */
[----:B------:R-:W-:-:S12]  /*2ce70*/  IMAD.MOV.U32 R15, RZ, RZ, -0x1 ;  /* 0xffffffffff0f7424 */ /* 0x000fd800078e00ff */
[----:B01----:R-:W-:Y:S05]  /*2ce80*/  WARPSYNC.COLLECTIVE R15, `(.L_x_2328) ;  /* 0x000000000f087348 */ /* 0x003fea0003c00000 */
[----:B------:R-:W-:Y:S01]  /*2ce90*/  VOTE.ANY R14, PT, P6 ;  /* 0x00000000000e7806 */ /* 0x000fe200030e0100 */
[----:B01----:R-:W-:Y:S06]  /*2cea0*/  ENDCOLLECTIVE ;  /* 0x000000000000791b */ /* 0x003fec0003800000 */
.L_x_2328:
[----:B------:R-:W-:Y:S05]  /*2ceb0*/  BSYNC B0 ;  /* 0x0000000000007941 */ /* 0x000fea0003800000 */
.L_x_2327:
        /* <DEDUP_REMOVED lines=9> */
.L_x_2329:
[----:B------:R-:W-:Y:S01]  /*2cf50*/  IMAD.MOV.U32 R5, RZ, RZ, R14 ;  /* 0x000000ffff057224 */ /* 0x000fe200078e000e */
[----:B------:R-:W-:Y:S06]  /*2cf60*/  BRA `(.L_x_2330) ;  /* 0xffffff8c00187947 */ /* 0x000fec000383ffff */
.L_x_2072:
[----:B------:R-:W-:Y:S01]  /*2cf70*/  BSSY B0, `(.L_x_2331) ;  /* 0x0000007000007945 */ /* 0x000fe20003800000 */
[----:B------:R-:W-:Y:S02]  /*2cf80*/  IMAD.MOV.U32 R13, RZ, RZ, R6 ;  /* 0x000000ffff0d7224 */ /* 0x000fe400078e0006 */
[----:B------:R-:W-:Y:S02]  /*2cf90*/  IMAD.MOV.U32 R11, RZ, RZ, 0x1f ;  /* 0x0000001fff0b7424 */ /* 0x000fe400078e00ff */
[----:B------:R-:W-:-:S07]  /*2cfa0*/  IMAD.MOV.U32 R15, RZ, RZ, -0x1 ;  /* 0xffffffffff0f7424 */ /* 0x000fce00078e00ff */
[----:B0123--:R-:W-:Y:S05]  /*2cfb0*/  WARPSYNC.COLLECTIVE R15, `(.L_x_2332) ;  /* 0x000000000f087348 */ /* 0x00ffea0003c00000 */
[----:B------:R4:W0:Y:S02]  /*2cfc0*/  SHFL.IDX P6, R14, R13, R12, R11 ;  /* 0x0000000c0d0e7389 */ /* 0x00082400000c000b */
[----:B01234-:R-:W-:Y:S01]  /*2cfd0*/  ENDCOLLECTIVE ;  /* 0x000000000000791b */ /* 0x01ffe20003800000 */
.L_x_2332:
[----:B------:R-:W-:Y:S05]  /*2cfe0*/  BSYNC B0 ;  /* 0x0000000000007941 */ /* 0x000fea0003800000 */
.L_x_2331:
[----:B------:R-:W-:Y:S05]  /*2cff0*/  BRA `(.L_x_2071) ;  /* 0xffffff8c00107947 */ /* 0x000fea000383ffff */
.L_x_2076:
[----:B0-----:R0:W2:Y:S02]  /*2d000*/  SYNCS.PHASECHK.TRANS64.TRYWAIT P0, [R7+URZ+0x28820], R0 ;  /* 0x02882000070075a7 */ /* 0x0010a4000800017f */
[----:B--2---:R-:W-:Y:S05]  /*2d010*/  @!P0 NANOSLEEP.SYNCS 0x989680 ;  /* 0x009896800000895d */ /* 0x004fea0003900000 */
[----:B------:R-:W2:Y:S02]  /*2d020*/  @!P0 SYNCS.PHASECHK.TRANS64 P0, [R7+URZ+0x28820], R0 ;  /* 0x02882000070085a7 */ /* 0x000ea4000800007f */
[----:B--2---:R-:W-:Y:S05]  /*2d030*/  @!P0 BRA `(.L_x_2076) ;  /* 0xfffffffc00f08947 */ /* 0x004fea000383ffff */
[----:B------:R-:W-:Y:S05]  /*2d040*/  BRA `(.L_x_2333) ;  /* 0xffffff9000887947 */ /* 0x000fea000383ffff */
.L_x_2077:
        /* <DEDUP_REMOVED lines=8> */
[----:B01-3--:R-:W-:Y:S05]  /*2d0d0*/  WARPSYNC.COLLECTIVE R15, `(.L_x_2335) ;  /* 0x000000000f087348 */ /* 0x00bfea0003c00000 */
[----:B------:R2:W4:Y:S02]  /*2d0e0*/  SHFL.IDX P6, R14, R13, R12, R11 ;  /* 0x0000000c0d0e7389 */ /* 0x00052400000c000b */
[----:B01234-:R-:W-:Y:S01]  /*2d0f0*/  ENDCOLLECTIVE ;  /* 0x000000000000791b */ /* 0x01ffe20003800000 */
.L_x_2335:
[----:B------:R-:W-:Y:S05]  /*2d100*/  BSYNC B0 ;  /* 0x0000000000007941 */ /* 0x000fea0003800000 */
.L_x_2334:
[----:B------:R-:W-:Y:S05]  /*2d110*/  BRA `(.L_x_2336) ;  /* 0xffffff9000707947 */ /* 0x000fea000383ffff */
.L_x_2078:
[----:B------:R-:W-:Y:S01]  /*2d120*/  BSSY B0, `(.L_x_2337) ;  /* 0x0000006000007945 */ /* 0x000fe20003800000 */
[----:B------:R-:W-:-:S07]  /*2d130*/  IMAD.MOV.U32 R15, RZ, RZ, -0x1 ;  /* 0xffffffffff0f7424 */ /* 0x000fce00078e00ff */
[----:B01-3--:R-:W-:Y:S05]  /*2d140*/  WARPSYNC.COLLECTIVE R15, `(.L_x_2338) ;  /* 0x000000000f0c7348 */ /* 0x00bfea0003c00000 */
[----:B------:R-:W-:Y:S02]  /*2d150*/  ELECT P6, UR62, PT ;  /* 0x00000000003e782f */ /* 0x000fe400038c0000 */
[----:B------:R-:W-:Y:S01]  /*2d160*/  MOV R14, UR62 ;  /* 0x0000003e000e7c02 */ /* 0x000fe20008000f00 */
[----:B01-3--:R-:W-:Y:S10]  /*2d170*/  ENDCOLLECTIVE ;  /* 0x000000000000791b */ /* 0x00bff40003800000 */
.L_x_2338:
[----:B------:R-:W-:Y:S05]  /*2d180*/  BSYNC B0 ;  /* 0x0000000000007941 */ /* 0x000fea0003800000 */
.L_x_2337:
[----:B------:R-:W-:Y:S05]  /*2d190*/  BRA `(.L_x_2339) ;  /* 0xffffff9000647947 */ /* 0x000fea000383ffff */
.L_x_2080:
[----:B0-----:R0:W2:Y:S02]  /*2d1a0*/  SYNCS.PHASECHK.TRANS64.TRYWAIT P1, [R5+URZ+0x28840], R0 ;  /* 0x02884000050075a7 */ /* 0x0010a4000802017f */
[----:B--2---:R-:W-:Y:S05]  /*2d1b0*/  @!P1 NANOSLEEP.SYNCS 0x989680 ;  /* 0x009896800000995d */ /* 0x004fea0003900000 */
[----:B------:R-:W2:Y:S02]  /*2d1c0*/  @!P1 SYNCS.PHASECHK.TRANS64 P1, [R5+URZ+0x28840], R0 ;  /* 0x02884000050095a7 */ /* 0x000ea4000802007f */
[----:B--2---:R-:W-:Y:S05]  /*2d1d0*/  @!P1 BRA `(.L_x_2080) ;  /* 0xfffffffc00f09947 */ /* 0x004fea000383ffff */
[----:B------:R-:W-:Y:S05]  /*2d1e0*/  BRA `(.L_x_2340) ;  /* 0xffffff9000847947 */ /* 0x000fea000383ffff */
.L_x_2082:
[----:B--2---:R2:W4:Y:S02]  /*2d1f0*/  SYNCS.PHASECHK.TRANS64.TRYWAIT P1, [R3+URZ+0x28840], R2 ;  /* 0x02884002030075a7 */ /* 0x004524000802017f */
[----:B----4-:R-:W-:Y:S05]  /*2d200*/  @!P1 NANOSLEEP.SYNCS 0x989680 ;  /* 0x009896800000995d */ /* 0x010fea0003900000 */
[----:B------:R-:W4:Y:S02]  /*2d210*/  @!P1 SYNCS.PHASECHK.TRANS64 P1, [R3+URZ+0x28840], R2 ;  /* 0x02884002030095a7 */ /* 0x000f24000802007f */
[----:B----4-:R-:W-:Y:S05]  /*2d220*/  @!P1 BRA `(.L_x_2082) ;  /* 0xfffffffc00f09947 */ /* 0x010fea000383ffff */
[----:B------:R-:W-:Y:S05]  /*2d230*/  BRA `(.L_x_2341) ;  /* 0xffffff9000907947 */ /* 0x000fea000383ffff */
.L_x_2084:
[----:B----4-:R4:W0:Y:S02]  /*2d240*/  SYNCS.PHASECHK.TRANS64.TRYWAIT P1, [R5+URZ+0x28860], R0 ;  /* 0x02886000050075a7 */ /* 0x010824000802017f */
[----:B0-----:R-:W-:Y:S05]  /*2d250*/  @!P1 NANOSLEEP.SYNCS 0x989680 ;  /* 0x009896800000995d */ /* 0x001fea0003900000 */
[----:B------:R-:W0:Y:S02]  /*2d260*/  @!P1 SYNCS.PHASECHK.TRANS64 P1, [R5+URZ+0x28860], R0 ;  /* 0x02886000050095a7 */ /* 0x000e24000802007f */
[----:B0-----:R-:W-:Y:S05]  /*2d270*/  @!P1 BRA `(.L_x_2084) ;  /* 0xfffffffc00f09947 */ /* 0x001fea000383ffff */
[----:B------:R-:W-:Y:S05]  /*2d280*/  BRA `(.L_x_2342) ;  /* 0xffffff90008c7947 */ /* 0x000fea000383ffff */
.L_x_2343:
        /* <DEDUP_REMOVED lines=15> */
.L_x_3483:


//--------------------- .text._ZN7cutlass13device_kernelIN5flash11enable_sm90INS1_16FlashAttnFwdSm90INS1_25CollectiveMainloopFwdSm90ILi2EN4cute5tupleIJNS5_1CILi1EEES8_S8_EEENS6_IJNS7_ILi128EEESA_SA_EEELi128ENS_10bfloat16_tEfNS_4arch4Sm90ELb1ELb0ELb1ELb0ELb1ELb0ELb0ELb1ELb1ELb1ELb0ELb0EEENS1_21CollectiveEpilogueFwdISB_S9_SC_SE_Li256ELb0ELb1ELb0ELb0EEENS1_30DynamicPersistentTileSchedulerILi256ELi128ELb0ELb1ELb1EEEEEEEEEvNT_6ParamsE --------------------------
	.section	.text._ZN7cutlass13device_kernelIN5flash11enable_sm90INS1_16FlashAttnFwdSm90INS1_25CollectiveMainloopFwdSm90ILi2EN4cute5tupleIJNS5_1CILi1EEES8_S8_EEENS6_IJNS7_ILi128EEESA_SA_EEELi128ENS_10bfloat16_tEfNS_4arch4Sm90ELb1ELb0ELb1ELb0ELb1ELb0ELb0ELb1ELb1ELb1ELb0ELb0EEENS1_21CollectiveEpilogueFwdISB_S9_SC_SE_Li256ELb0ELb1ELb0ELb0EEENS1_30DynamicPersistentTileSchedulerILi256ELi128ELb0ELb1ELb1EEEEEEEEEvNT_6ParamsE,"ax",@progbits
	.align	128
.text._ZN7cutlass13device_kernelIN5flash11enable_sm90INS1_16FlashAttnFwdSm90INS1_25CollectiveMainloopFwdSm90ILi2EN4cute5tupleIJNS5_1CILi1EEES8_S8_EEENS6_IJNS7_ILi128EEESA_SA_EEELi128ENS_10bfloat16_tEfNS_4arch4Sm90ELb1ELb0ELb1ELb0ELb1ELb0ELb0ELb1ELb1ELb1ELb0ELb0EEENS1_21CollectiveEpilogueFwdISB_S9_SC_SE_Li256ELb0ELb1ELb0ELb0EEENS1_30DynamicPersistentTileSchedulerILi256ELi128ELb0ELb1ELb1EEEEEEEEEvNT_6ParamsE:
        .type           _ZN7cutlass13device_kernelIN5flash11enable_sm90INS1_16FlashAttnFwdSm90INS1_25CollectiveMainloopFwdSm90ILi2EN4cute5tupleIJNS5_1CILi1EEES8_S8_EEENS6_IJNS7_ILi128EEESA_SA_EEELi128ENS_10bfloat16_tEfNS_4arch4Sm90ELb1ELb0ELb1ELb0ELb1ELb0ELb0ELb1ELb1ELb1ELb0ELb0EEENS1_21CollectiveEpilogueFwdISB_S9_SC_SE_Li256ELb0ELb1ELb0ELb0EEENS1_30DynamicPersistentTileSchedulerILi256ELi128ELb0ELb1ELb1EEEEEEEEEvNT_6ParamsE,@function
        .size           _ZN7cutlass13device_kernelIN5flash11enable_sm90INS1_16FlashAttnFwdSm90INS1_25CollectiveMainloopFwdSm90ILi2EN4cute5tupleIJNS5_1CILi1EEES8_S8_EEENS6_IJNS7_ILi128EEESA_SA_EEELi128ENS_10bfloat16_tEfNS_4arch4Sm90ELb1ELb0ELb1ELb0ELb1ELb0ELb0ELb1ELb1ELb1ELb0ELb0EEENS1_21CollectiveEpilogueFwdISB_S9_SC_SE_Li256ELb0ELb1ELb0ELb0EEENS1_30DynamicPersistentTileSchedulerILi256ELi128ELb0ELb1ELb1EEEEEEEEEvNT_6ParamsE,(.L_x_3484 - _ZN7cutlass13device_kernelIN5flash11enable_sm90INS1_16FlashAttnFwdSm90INS1_25CollectiveMainloopFwdSm90ILi2EN4cute5tupleIJNS5_1CILi1EEES8_S8_EEENS6_IJNS7_ILi128EEESA_SA_EEELi128ENS_10bfloat16_tEfNS_4arch4Sm90ELb1ELb0ELb1ELb0ELb1ELb0ELb0ELb1ELb1ELb1ELb0ELb0EEENS1_21CollectiveEpilogueFwdISB_S9_SC_SE_Li256ELb0ELb1ELb0ELb0EEENS1_30DynamicPersistentTileSchedulerILi256ELi128ELb0ELb1ELb1EEEEEEEEEvNT_6ParamsE)
        .other          _ZN7cutlass13device_kernelIN5flash11enable_sm90INS1_16FlashAttnFwdSm90INS1_25CollectiveMainloopFwdSm90ILi2EN4cute5tupleIJNS5_1CILi1EEES8_S8_EEENS6_IJNS7_ILi128EEESA_SA_EEELi128ENS_10bfloat16_tEfNS_4arch4Sm90ELb1ELb0ELb1ELb0ELb1ELb0ELb0ELb1ELb1ELb1ELb0ELb0EEENS1_21CollectiveEpilogueFwdISB_S9_SC_SE_Li256ELb0ELb1ELb0ELb0EEENS1_30DynamicPersistentTileSchedulerILi256ELi128ELb0ELb1ELb1EEEEEEEEEvNT_6ParamsE,@"STO_CUDA_ENTRY STV_DEFAULT"
_ZN7cutlass13device_kernelIN5flash11enable_sm90INS1_16FlashAttnFwdSm90INS1_25CollectiveMainloopFwdSm90ILi2EN4cute5tupleIJNS5_1CILi1EEES8_S8_EEENS6_IJNS7_ILi128EEESA_SA_EEELi128ENS_10bfloat16_tEfNS_4arch4Sm90ELb1ELb0ELb1ELb0ELb1ELb0ELb0ELb1ELb1ELb1ELb0ELb0EEENS1_21CollectiveEpilogueFwdISB_S9_SC_SE_Li256ELb0ELb1ELb0ELb0EEENS1_30DynamicPersistentTileSchedulerILi256ELi128ELb0ELb1ELb1EEEEEEEEEvNT_6ParamsE:
        /* <DEDUP_REMOVED lines=44> */
.L_x_2344:
        /* <DEDUP_REMOVED lines=22> */
.L_x_2345:
        /* <DEDUP_REMOVED lines=18> */
.L_x_2346:
        /* <DEDUP_REMOVED lines=22> */
.L_x_2347:
        /* <DEDUP_REMOVED lines=23> */
.L_x_2348:
        /* <DEDUP_REMOVED lines=8> */
.L_x_2350:
        /* <DEDUP_REMOVED lines=21> */
[CC--:B------:R-:W-:Y:S02]  /*09e0*/  LEA.HI R4, R3.reuse, R190.reuse, RZ, 0x5 ;  /* 0x000000be03047211 */ /* 0x0c0fe400078f28ff */
[----:B------:R-:W-:Y:S02]  /*09f0*/  LOP3.LUT R5, R0, 0xffffff80, RZ, 0xc0, !PT ;  /* 0xffffff8000057812 */ /* 0x000fe400078ec0ff */
[----:B------:R-:W-:Y:S01]  /*0a00*/  LEA.HI R2, R3, R190, RZ, 0x4 ;  /* 0x000000be03027211 */ /* 0x000fe200078f20ff */
[----:B------:R-:W-:Y:S01]  /*0a10*/  IMAD.SHL.U32 R4, R4, 0x20, RZ ;  /* 0x0000002004047824 */ /* 0x000fe200078e00ff */
[----:B------:R-:W-:Y:S01]  /*0a20*/  SHF.R.S32.HI R185, RZ, 0x7, R0 ;  /* 0x00000007ffb97819 */ /* 0x000fe20000011400 */
[----:B------:R-:W-:Y:S01]  /*0a30*/  IMAD.IADD R184, R190, 0x1, -R5 ;  /* 0x00000001beb87824 */ /* 0x000fe200078e0a05 */
[----:B------:R-:W-:-:S02]  /*0a40*/  LOP3.LUT R5, R2, 0x3fffff0, RZ, 0xc0, !PT ;  /* 0x03fffff002057812 */ /* 0x000fc400078ec0ff */
[----:B------:R-:W-:Y:S02]  /*0a50*/  SHF.R.S32.HI R7, RZ, 0x4, R2 ;  /* 0x00000004ff077819 */ /* 0x000fe40000011402 */
[----:B------:R-:W-:Y:S01]  /*0a60*/  LOP3.LUT R4, R4, 0xfffffc00, RZ, 0xc0, !PT ;  /* 0xfffffc0004047812 */ /* 0x000fe200078ec0ff */
[----:B------:R-:W-:Y:S01]  /*0a70*/  IMAD.IADD R5, R190, 0x1, -R5 ;  /* 0x00000001be057824 */ /* 0x000fe200078e0a05 */
[----:B------:R-:W-:Y:S02]  /*0a80*/  LEA.HI R2, R2, R7, RZ, 0x1 ;  /* 0x0000000702027211 */ /* 0x000fe400078f08ff */
[----:B------:R-:W-:Y:S02]  /*0a90*/  SHF.R.S32.HI R9, RZ, 0x1f, R184 ;  /* 0x0000001fff097819 */ /* 0x000fe400000114b8 */
[----:B------:R-:W-:Y:S02]  /*0aa0*/  LOP3.LUT R2, R2, 0x1ffffffe, RZ, 0xc0, !PT ;  /* 0x1ffffffe02027812 */ /* 0x000fe400078ec0ff */
[----:B------:R-:W-:-:S02]  /*0ab0*/  LEA R5, R5, R4, 0x6 ;  /* 0x0000000405057211 */ /* 0x000fc400078e30ff */
[----:B------:R-:W-:Y:S01]  /*0ac0*/  LEA.HI R4, R3, R190, RZ, 0x2 ;  /* 0x000000be03047211 */ /* 0x000fe200078f10ff */
[----:B------:R-:W-:Y:S01]  /*0ad0*/  IMAD.IADD R2, R7, 0x1, -R2 ;  /* 0x0000000107027824 */ /* 0x000fe200078e0a02 */
[----:B------:R-:W-:Y:S02]  /*0ae0*/  LEA.HI R6, R9, R184, RZ, 0x2 ;  /* 0x000000b809067211 */ /* 0x000fe400078f10ff */
[----:B------:R-:W-:Y:S01]  /*0af0*/  LOP3.LUT R7, R4, 0xfffffffc, RZ, 0xc0, !PT ;  /* 0xfffffffc04077812 */ /* 0x000fe200078ec0ff */
[----:B------:R-:W-:Y:S01]  /*0b00*/  IMAD R187, R2, 0x8, R5 ;  /* 0x0000000802bb7824 */ /* 0x000fe200078e0205 */
[--C-:B------:R-:W-:Y:S02]  /*0b10*/  SHF.R.S32.HI R8, RZ, 0x2, R6.reuse ;  /* 0x00000002ff087819 */ /* 0x100fe40000011406 */
[----:B------:R-:W-:Y:S01]  /*0b20*/  SHF.R.S32.HI R11, RZ, 0x1f, R6 ;  /* 0x0000001fff0b7819 */ /* 0x000fe20000011406 */
[----:B------:R-:W-:Y:S01]  /*0b30*/  IMAD.IADD R7, R190, 0x1, -R7 ;  /* 0x00000001be077824 */ /* 0x000fe200078e0a07 */
[----:B------:R-:W-:-:S02]  /*0b40*/  LEA.HI R3, R3, R190, RZ, 0x3 ;  /* 0x000000be03037211 */ /* 0x000fc400078f18ff */
[----:B------:R-:W-:Y:S02]  /*0b50*/  LEA.HI R11, R11, R8, RZ, 0x3 ;  /* 0x000000080b0b7211 */ /* 0x000fe400078f18ff */
[----:B------:R-:W-:Y:S02]  /*0b60*/  LEA.HI R0, R0, R185, RZ, 0x1 ;  /* 0x000000b900007211 */ /* 0x000fe400078f08ff */
[----:B------:R-:W-:Y:S02]  /*0b70*/  LOP3.LUT R11, R11, 0xfffffff8, RZ, 0xc0, !PT ;  /* 0xfffffff80b0b7812 */ /* 0x000fe400078ec0ff */
[----:B------:R-:W-:Y:S02]  /*0b80*/  LEA.HI R2, R7, R7, RZ, 0x1 ;  /* 0x0000000707027211 */ /* 0x000fe400078f08ff */
[----:B------:R-:W-:Y:S01]  /*0b90*/  LOP3.LUT R19, R3, 0xfffffff8, RZ, 0xc0, !PT ;  /* 0xfffffff803137812 */ /* 0x000fe200078ec0ff */
[----:B------:R-:W-:Y:S01]  /*0ba0*/  IMAD.IADD R8, R8, 0x1, -R11 ;  /* 0x0000000108087824 */ /* 0x000fe200078e0a0b */
[----:B------:R-:W-:-:S02]  /*0bb0*/  LEA.HI R9, R9, R184, RZ, 0x5 ;  /* 0x000000b809097211 */ /* 0x000fc400078f28ff */
[----:B------:R-:W-:Y:S01]  /*0bc0*/  LOP3.LUT R0, R0, 0x3fffffe, RZ, 0xc0, !PT ;  /* 0x03fffffe00007812 */ /* 0x000fe200078ec0ff */
[----:B------:R-:W-:Y:S01]  /*0bd0*/  IMAD.IADD R19, R190, 0x1, -R19 ;  /* 0x00000001be137824 */ /* 0x000fe200078e0a13 */
[----:B------:R-:W-:Y:S02]  /*0be0*/  LOP3.LUT R2, R2, 0x1ffffffe, RZ, 0xc0, !PT ;  /* 0x1ffffffe02027812 */ /* 0x000fe400078ec0ff */
[----:B------:R-:W-:Y:S01]  /*0bf0*/  SHF.R.S32.HI R9, RZ, 0x5, R9 ;  /* 0x00000005ff097819 */ /* 0x000fe20000011409 */
[----:B------:R-:W-:Y:S01]  /*0c00*/  IMAD.IADD R0, R185, 0x1, -R0 ;  /* 0x00000001b9007824 */ /* 0x000fe200078e0a00 */
[----:B------:R-:W-:Y:S01]  /*0c10*/  LOP3.LUT R5, R6, 0x7ffffffc, RZ, 0xc0, !PT ;  /* 0x7ffffffc06057812 */ /* 0x000fe200078ec0ff */
[----:B------:R-:W-:Y:S01]  /*0c20*/  IMAD.IADD R17, R7, 0x1, -R2 ;  /* 0x0000000107117824 */ /* 0x000fe200078e0a02 */
[----:B------:R-:W-:Y:S01]  /*0c30*/  LEA R9, R9, R8, 0x4 ;  /* 0x0000000809097211 */ /* 0x000fe200078e20ff */
[----:B------:R-:W-:Y:S01]  /*0c40*/  IMAD.SHL.U32 R2, R19, 0x8, RZ ;  /* 0x0000000813027824 */ /* 0x000fe200078e00ff */
[----:B------:R-:W-:Y:S01]  /*0c50*/  SHF.R.S32.HI R22, RZ, 0x3, R3 ;  /* 0x00000003ff167819 */ /* 0x000fe20000011403 */
[----:B------:R-:W-:Y:S01]  /*0c60*/  IMAD.IADD R16, R184, 0x1, -R5 ;  /* 0x00000001b8107824 */ /* 0x000fe200078e0a05 */
[----:B------:R-:W-:Y:S01]  /*0c70*/  LEA R186, R0, R9, 0x6 ;  /* 0x0000000900ba7211 */ /* 0x000fe200078e30ff */
[----:B------:R-:W-:Y:S01]  /*0c80*/  VIADD R18, R2, 0x40 ;  /* 0x0000004002127836 */ /* 0x000fe20000000000 */
[----:B------:R-:W-:-:S03]  /*0c90*/  SHF.R.S32.HI R189, RZ, 0x1f, R2 ;  /* 0x0000001fffbd7819 */ /* 0x000fc60000011402 */
[----:B------:R-:W-:Y:S01]  /*0ca0*/  IMAD R17, R17, 0x8, R186 ;  /* 0x0000000811117824 */ /* 0x000fe200078e02ba */
[----:B------:R-:W-:-:S07]  /*0cb0*/  SHF.R.S32.HI R188, RZ, 0x1f, R18 ;  /* 0x0000001fffbc7819 */ /* 0x000fce0000011412 */
.L_x_2407:
        /* <DEDUP_REMOVED lines=12> */
[----:B01234-:R-:W-:Y:S05]  /*0d80*/  @!P0 BRA `(.L_x_2351) ;  /* 0x0000000000208947 */ /* 0x01ffea0003800000 */
        /* <DEDUP_REMOVED lines=8> */
.L_x_2351:
[----:B------:R-:W-:Y:S01]  /*0e10*/  ULDC UR7, c[0x0][0xc54] ;  /* 0x0003150000077ab9 */ /* 0x000fe20000000800 */
[----:B------:R-:W-:Y:S01]  /*0e20*/  UMOV UR6, UR9 ;  /* 0x0000000900067c82 */ /* 0x000fe20008000000 */
[----:B------:R-:W-:-:S11]  /*0e30*/  UISETP.NE.AND UP0, UPT, UR7, 0x1, UPT ;  /* 0x000000010700788c */ /* 0x000fd6000bf05270 */
[----:B------:R-:W-:Y:S02]  /*0e40*/  @UP0 ULDC.64 UR10, c[0x0][0xc58] ;  /* 0x00031600000a0ab9 */ /* 0x000fe40000000a00 */
[----:B------:R-:W-:-:S04]  /*0e50*/  UIMAD.WIDE.U32 UR4, UR9, UR10, URZ ;  /* 0x0000000a090472a5 */ /* 0x000fc8000f8e003f */
[----:B------:R-:W-:-:S04]  /*0e60*/  @UP0 USHF.R.U32.HI UR6, URZ, UR11, UR5 ;  /* 0x0000000b3f060299 */ /* 0x000fc80008011605 */
[----:B------:R-:W-:-:S12]  /*0e70*/  UIMAD UR4, UR6, UR7, URZ ;  /* 0x00000007060472a4 */ /* 0x000fd8000f8e023f */
.L_x_2352:
[----:B------:R-:W-:Y:S01]  /*0e80*/  ULDC.64 UR10, c[0x0][0x418] ;  /* 0x00010600000a7ab9 */ /* 0x000fe20000000a00 */
[----:B------:R-:W-:Y:S01]  /*0e90*/  ULOP3.LUT UR6, URZ, UR6, URZ, 0x33, !UPT ;  /* 0x000000063f067292 */ /* 0x000fe2000f8e333f */
[----:B------:R-:W-:Y:S01]  /*0ea0*/  PLOP3.LUT P0, PT, PT, PT, PT, 0x80, 0x0 ;  /* 0x000000000000781c */ /* 0x000fe20003f0f070 */
[----:B------:R-:W-:Y:S01]  /*0eb0*/  UISETP.NE.U32.AND UP0, UPT, UR10, URZ, UPT ;  /* 0x0000003f0a00728c */ /* 0x000fe2000bf05070 */
[----:B------:R-:W-:Y:S01]  /*0ec0*/  IMAD.MOV.U32 R0, RZ, RZ, RZ ;  /* 0x000000ffff007224 */ /* 0x000fe200078e00ff */
[----:B------:R-:W-:Y:S01]  /*0ed0*/  ULDC UR5, c[0x0][0xc3c] ;  /* 0x00030f0000057ab9 */ /* 0x000fe20000000800 */
[----:B------:R-:W-:Y:S01]  /*0ee0*/  UIADD3 UR4, UR9, -UR4, URZ ;  /* 0x8000000409047290 */ /* 0x000fe2000fffe03f */
[----:B------:R-:W-:Y:S01]  /*0ef0*/  MOV R3, RZ ;  /* 0x000000ff00037202 */ /* 0x000fe20000000f00 */
[----:B------:R-:W-:Y:S01]  /*0f00*/  UISETP.NE.AND.EX UP0, UPT, UR11, URZ, UPT, UP0 ;  /* 0x0000003f0b00728c */ /* 0x000fe2000bf05300 */
[----:B------:R-:W-:Y:S01]  /*0f10*/  CS2R R150, SRZ ;  /* 0x0000000000967805 */ /* 0x000fe2000001ff00 */
[----:B------:R-:W-:Y:S01]  /*0f20*/  UIADD3 UR6, UR6, UR5, URZ ;  /* 0x0000000506067290 */ /* 0x000fe2000fffe03f */
[----:B------:R-:W-:Y:S01]  /*0f30*/  CS2R R148, SRZ ;  /* 0x0000000000947805 */ /* 0x000fe2000001ff00 */
[----:B------:R-:W-:Y:S01]  /*0f40*/  ULDC UR11, c[0x0][0x448] ;  /* 0x00011200000b7ab9 */ /* 0x000fe20000000800 */
[----:B------:R-:W-:Y:S01]  /*0f50*/  ULDC UR10, c[0x0][0xc54] ;  /* 0x00031500000a7ab9 */ /* 0x000fe20000000800 */
[----:B------:R-:W-:Y:S01]  /*0f60*/  UISETP.NE.AND UP2, UPT, UR11, 0x1, UPT ;  /* 0x000000010b00788c */ /* 0x000fe2000bf45270 */
[----:B------:R-:W-:Y:S01]  /*0f70*/  CS2R R146, SRZ ;  /* 0x0000000000927805 */ /* 0x000fe2000001ff00 */
[----:B------:R-:W-:Y:S01]  /*0f80*/  USHF.L.U32 UR37, UR6, 0x7, URZ ;  /* 0x0000000706257899 */ /* 0x000fe2000800063f */
[----:B------:R-:W-:Y:S01]  /*0f90*/  CS2R R144, SRZ ;  /* 0x0000000000907805 */ /* 0x000fe2000001ff00 */
[----:B------:R-:W-:Y:S01]  /*0fa0*/  UIMAD UR10, UR8, UR10, UR4 ;  /* 0x0000000a080a72a4 */ /* 0x000fe2000f8e0204 */
[----:B------:R-:W-:Y:S01]  /*0fb0*/  CS2R R142, SRZ ;  /* 0x00000000008e7805 */ /* 0x000fe2000001ff00 */
[----:B------:R-:W-:Y:S01]  /*0fc0*/  UIADD3 UR6, UR37, 0x7f, URZ ;  /* 0x0000007f25067890 */ /* 0x000fe2000fffe03f */
[----:B------:R-:W-:Y:S01]  /*0fd0*/  CS2R R140, SRZ ;  /* 0x00000000008c7805 */ /* 0x000fe2000001ff00 */
[----:B------:R-:W-:Y:S01]  /*0fe0*/  ULDC UR48, c[0x0][0x424] ;  /* 0x0001090000307ab9 */ /* 0x000fe20000000800 */
[----:B------:R-:W-:Y:S01]  /*0ff0*/  ULDC UR7, c[0x0][0x288] ;  /* 0x0000a20000077ab9 */ /* 0x000fe20000000800 */
[----:B------:R-:W-:Y:S01]  /*1000*/  USEL UR48, UR48, 0x1, UP0 ;  /* 0x0000000130307887 */ /* 0x000fe20008000000 */
[----:B------:R-:W-:Y:S01]  /*1010*/  CS2R R138, SRZ ;  /* 0x00000000008a7805 */ /* 0x000fe2000001ff00 */
[----:B------:R-:W-:Y:S01]  /*1020*/  @UP2 ULDC UR4, c[0x0][0x44c] ;  /* 0x0001130000042ab9 */ /* 0x000fe20000000800 */
[----:B------:R-:W-:Y:S01]  /*1030*/  UIADD3 UR7, -UR7, 0x80, URZ ;  /* 0x0000008007077890 */ /* 0x000fe2000fffe13f */
[----:B------:R-:W-:Y:S01]  /*1040*/  CS2R R136, SRZ ;  /* 0x0000000000887805 */ /* 0x000fe2000001ff00 */
[----:B------:R-:W-:Y:S01]  /*1050*/  UIMAD.WIDE.U32 UR4, UR6, UR4, URZ ;  /* 0x00000004060472a5 */ /* 0x000fe2000f8e003f */
[----:B------:R-:W-:Y:S01]  /*1060*/  CS2R R134, SRZ ;  /* 0x0000000000867805 */ /* 0x000fe2000001ff00 */
[----:B------:R-:W-:Y:S01]  /*1070*/  ULDC UR9, c[0x0][0x2f0] ;  /* 0x0000bc0000097ab9 */ /* 0x000fe20000000800 */
[----:B------:R-:W-:Y:S01]  /*1080*/  @UP2 ULDC UR11, c[0x0][0x450] ;  /* 0x00011400000b2ab9 */ /* 0x000fe20000000800 */
[----:B------:R-:W-:Y:S01]  /*1090*/  UIMAD UR7, UR48, UR9, UR7 ;  /* 0x00000009300772a4 */ /* 0x000fe2000f8e0207 */
[----:B------:R-:W-:Y:S01]  /*10a0*/  CS2R R132, SRZ ;  /* 0x0000000000847805 */ /* 0x000fe2000001ff00 */
[----:B------:R-:W-:Y:S01]  /*10b0*/  @UP2 USHF.R.U32.HI UR6, URZ, UR11, UR5 ;  /* 0x0000000b3f062299 */ /* 0x000fe20008011605 */
[----:B------:R-:W-:Y:S01]  /*10c0*/  CS2R R130, SRZ ;  /* 0x0000000000827805 */ /* 0x000fe2000001ff00 */
[----:B------:R-:W-:Y:S01]  /*10d0*/  UIMAD UR4, UR48, UR9, 0x7f ;  /* 0x0000007f300474a4 */ /* 0x000fe2000f8e0209 */
[----:B------:R-:W-:Y:S01]  /*10e0*/  CS2R R128, SRZ ;  /* 0x0000000000807805 */ /* 0x000fe2000001ff00 */
[----:B------:R-:W-:Y:S01]  /*10f0*/  UIADD3 UR6, UR7, UR6, URZ ;  /* 0x0000000607067290 */ /* 0x000fe2000fffe03f */
[----:B------:R-:W-:Y:S01]  /*1100*/  CS2R R126, SRZ ;  /* 0x00000000007e7805 */ /* 0x000fe2000001ff00 */
[----:B------:R-:W-:Y:S01]  /*1110*/  USHF.R.S32.HI UR5, URZ, 0x1f, UR4 ;  /* 0x0000001f3f057899 */ /* 0x000fe20008011404 */
[----:B------:R-:W-:Y:S01]  /*1120*/  CS2R R124, SRZ ;  /* 0x00000000007c7805 */ /* 0x000fe2000001ff00 */
[----:B------:R-:W-:Y:S01]  /*1130*/  USHF.R.S32.HI UR7, URZ, 0x1f, UR6 ;  /* 0x0000001f3f077899 */ /* 0x000fe20008011406 */
[----:B------:R-:W-:Y:S01]  /*1140*/  CS2R R122, SRZ ;  /* 0x00000000007a7805 */ /* 0x000fe2000001ff00 */
[----:B------:R-:W-:Y:S01]  /*1150*/  ULEA.HI UR5, UR5, UR4, URZ, 0x7 ;  /* 0x0000000405057291 */ /* 0x000fe2000f8f383f */
[----:B------:R-:W-:Y:S01]  /*1160*/  CS2R R120, SRZ ;  /* 0x0000000000787805 */ /* 0x000fe2000001ff00 */
[----:B------:R-:W-:Y:S01]  /*1170*/  ULEA.HI UR7, UR7, UR6, URZ, 0x7 ;  /* 0x0000000607077291 */ /* 0x000fe2000f8f383f */
[----:B------:R-:W-:Y:S01]  /*1180*/  CS2R R118, SRZ ;  /* 0x0000000000767805 */ /* 0x000fe2000001ff00 */
[----:B------:R-:W-:Y:S01]  /*1190*/  USHF.R.S32.HI UR56, URZ, 0x7, UR5 ;  /* 0x000000073f387899 */ /* 0x000fe20008011405 */
[----:B------:R-:W-:Y:S01]  /*11a0*/  CS2R R116, SRZ ;  /* 0x0000000000747805 */ /* 0x000fe2000001ff00 */
[----:B------:R-:W-:Y:S01]  /*11b0*/  USHF.R.S32.HI UR7, URZ, 0x7, UR7 ;  /* 0x000000073f077899 */ /* 0x000fe20008011407 */
[----:B------:R-:W-:Y:S01]  /*11c0*/  CS2R R114, SRZ ;  /* 0x0000000000727805 */ /* 0x000fe2000001ff00 */
[----:B------:R-:W-:Y:S01]  /*11d0*/  ULDC UR38, c[0x0][0xc48] ;  /* 0x0003120000267ab9 */ /* 0x000fe20000000800 */
[----:B------:R-:W-:Y:S01]  /*11e0*/  UMOV UR42, UR10 ;  /* 0x0000000a002a7c82 */ /* 0x000fe20008000000 */
[----:B------:R-:W-:Y:S01]  /*11f0*/  UISETP.LT.AND UP0, UPT, UR56, UR7, UPT ;  /* 0x000000073800728c */ /* 0x000fe2000bf01270 */
[----:B------:R-:W-:Y:S01]  /*1200*/  CS2R R112, SRZ ;  /* 0x0000000000707805 */ /* 0x000fe2000001ff00 */
[----:B------:R-:W-:Y:S01]  /*1210*/  UISETP.NE.AND UP1, UPT, UR38, 0x1, UPT ;  /* 0x000000012600788c */ /* 0x000fe2000bf25270 */
[----:B------:R-:W-:Y:S01]  /*1220*/  CS2R R110, SRZ ;  /* 0x00000000006e7805 */ /* 0x000fe2000001ff00 */
[----:B------:R-:W-:Y:S01]  /*1230*/  USEL UR56, UR56, UR7, UP0 ;  /* 0x0000000738387287 */ /* 0x000fe20008000000 */
[----:B------:R-:W-:Y:S01]  /*1240*/  CS2R R108, SRZ ;  /* 0x00000000006c7805 */ /* 0x000fe2000001ff00 */
[----:B------:R-:W-:Y:S01]  /*1250*/  UP2UR UR49, UPR, URZ, 0x4 ;  /* 0x000000043f317883 */ /* 0x000fe20008000000 */
[----:B------:R-:W-:Y:S01]  /*1260*/  CS2R R106, SRZ ;  /* 0x00000000006a7805 */ /* 0x000fe2000001ff00 */
[----:B------:R-:W-:Y:S01]  /*1270*/  UISETP.GE.AND UP0, UPT, UR56, 0x1, UPT ;  /* 0x000000013800788c */ /* 0x000fe2000bf06270 */
[----:B------:R-:W-:-:S02]  /*1280*/  CS2R R104, SRZ ;  /* 0x0000000000687805 */ /* 0x000fc4000001ff00 */
[----:B------:R-:W-:Y:S02]  /*1290*/  CS2R R102, SRZ ;  /* 0x0000000000667805 */ /* 0x000fe4000001ff00 */
[----:B------:R-:W-:Y:S02]  /*12a0*/  CS2R R100, SRZ ;  /* 0x0000000000647805 */ /* 0x000fe4000001ff00 */
[----:B------:R-:W-:Y:S01]  /*12b0*/  CS2R R98, SRZ ;  /* 0x0000000000627805 */ /* 0x000fe2000001ff00 */
[----:B------:R-:W-:Y:S01]  /*12c0*/  @UP1 ULDC UR8, c[0x0][0xc4c] ;  /* 0x0003130000081ab9 */ /* 0x000fe20000000800 */
[----:B------:R-:W-:Y:S01]  /*12d0*/  PLOP3.LUT P1, PT, PT, PT, UP0, 0x80, 0x0 ;  /* 0x000000000000781c */ /* 0x000fe20003f2f008 */
[----:B------:R-:W-:Y:S01]  /*12e0*/  UIMAD.WIDE.U32 UR4, UR10, UR8, URZ ;  /* 0x000000080a0472a5 */ /* 0x000fe2000f8e003f */
[----:B------:R-:W-:Y:S01]  /*12f0*/  CS2R R96, SRZ ;  /* 0x0000000000607805 */ /* 0x000fe2000001ff00 */
[----:B------:R-:W-:Y:S01]  /*1300*/  @UP1 ULDC UR6, c[0x0][0xc50] ;  /* 0x0003140000061ab9 */ /* 0x000fe20000000800 */
[----:B------:R-:W-:Y:S01]  /*1310*/  CS2R R6, SRZ ;  /* 0x0000000000067805 */ /* 0x000fe2000001ff00 */
[----:B------:R-:W-:Y:S01]  /*1320*/  @UP1 USHF.R.U32.HI UR42, URZ, UR6, UR5 ;  /* 0x000000063f2a1299 */ /* 0x000fe20008011605 */
[----:B------:R-:W-:Y:S01]  /*1330*/  IMAD.MOV.U32 R94, RZ, RZ, RZ ;  /* 0x000000ffff5e7224 */ /* 0x000fe200078e00ff */
[----:B------:R-:W-:Y:S01]  /*1340*/  CS2R R90, SRZ ;  /* 0x00000000005a7805 */ /* 0x000fe2000001ff00 */
[----:B------:R-:W-:Y:S01]  /*1350*/  IMAD.MOV.U32 R93, RZ, RZ, RZ ;  /* 0x000000ffff5d7224 */ /* 0x000fe200078e00ff */
[----:B------:R-:W-:Y:S01]  /*1360*/  UIADD3 UR4, -UR42, URZ, URZ ;  /* 0x0000003f2a047290 */ /* 0x000fe2000fffe13f */
[----:B------:R-:W-:-:S03]  /*1370*/  CS2R R88, SRZ ;  /* 0x0000000000587805 */ /* 0x000fc6000001ff00 */
[----:B------:R-:W-:Y:S01]  /*1380*/  UIMAD UR38, UR38, UR4, UR10 ;  /* 0x00000004262672a4 */ /* 0x000fe2000f8e020a */
[----:B------:R-:W-:Y:S11]  /*1390*/  @!P1 BRA `(.L_x_2353) ;  /* 0x0000009000d09947 */ /* 0x000ff60003800000 */
        /* <DEDUP_REMOVED lines=25> */
[----:B------:R-:W-:Y:S01]  /*1530*/  MOV R12, 0x1 ;  /* 0x00000001000c7802 */ /* 0x000fe20000000f00 */
[----:B------:R-:W-:-:S02]  /*1540*/  IMAD.U32 R11, RZ, RZ, UR7 ;  /* 0x00000007ff0b7e24 */ /* 0x000fc4000f8e00ff */
[----:B------:R-:W-:Y:S02]  /*1550*/  IMAD.MOV.U32 R8, RZ, RZ, 0x70 ;  /* 0x00000070ff087424 */ /* 0x000fe400078e00ff */
[----:B0-----:R-:W-:-:S07]  /*1560*/  IMAD.MOV.U32 R13, RZ, RZ, RZ ;  /* 0x000000ffff0d7224 */ /* 0x001fce00078e00ff */
[----:B------:R-:W-:-:S07]  /*1570*/  LEPC R20, `(.L_x_2354) ;  /* 0x000000001014794e */ /* 0x000fce0000000000 */
[----:B-1----:R-:W-:Y:S05]  /*1580*/  CALL.ABS.NOINC R14 ;  /* 0x000000000e007343 */ /* 0x002fea0003c00000 */
.L_x_2354:
        /* <DEDUP_REMOVED lines=9> */
.L_x_2471:
[----:B------:R-:W-:Y:S05]  /*1620*/  @!P0 BRA `(.L_x_2356) ;  /* 0x0000000000048947 */ /* 0x000fea0003800000 */
[----:B------:R-:W-:Y:S01]  /*1630*/  BPT.TRAP 0x1 ;  /* 0x000000040000795c */ /* 0x000fe20000300000 */
.L_x_2356:
[----:B0-----:R-:W-:Y:S01]  /*1640*/  IMAD.U32 R0, RZ, RZ, UR43 ;  /* 0x0000002bff007e24 */ /* 0x001fe2000f8e00ff */
[----:B------:R-:W-:-:S04]  /*1650*/  MOV R3, UR44 ;  /* 0x0000002c00037c02 */ /* 0x000fc80008000f00 */
[----:B------:R-:W-:Y:S02]  /*1660*/  LEA R0, R0, UR41, 0x3 ;  /* 0x0000002900007c11 */ /* 0x000fe4000f8e18ff */
[----:B------:R-:W-:-:S04]  /*1670*/  SHF.L.U32 R3, R3, 0x1f, RZ ;  /* 0x0000001f03037819 */ /* 0x000fc800000006ff */
[----:B------:R0:W1:Y:S01]  /*1680*/  SYNCS.PHASECHK.TRANS64.TRYWAIT P1, [R0+URZ+0x28830], R3 ;  /* 0x02883003000075a7 */ /* 0x000062000802017f */
[----:B------:R-:W-:Y:S05]  /*1690*/  @!P0 BRA `(.L_x_2357) ;  /* 0x0000000000048947 */ /* 0x000fea0003800000 */
[----:B------:R-:W-:Y:S01]  /*16a0*/  BPT.TRAP 0x1 ;  /* 0x000000040000795c */ /* 0x000fe20000300000 */
.L_x_2357:
[----:B-1----:R-:W-:Y:S05]  /*16b0*/  @P1 BRA `(.L_x_2358) ;  /* 0x0000000000081947 */ /* 0x002fea0003800000 */
[----:B------:R-:W1:Y:S02]  /*16c0*/  SYNCS.PHASECHK.TRANS64.TRYWAIT P1, [R0+URZ+0x28830], R3 ;  /* 0x02883003000075a7 */ /* 0x000e64000802017f */
[----:B-1----:R-:W-:Y:S05]  /*16d0*/  @!P1 BRA `(.L_x_2359) ;  /* 0x000000ec00f09947 */ /* 0x002fea0003800000 */
.L_x_2358:
        /* <DEDUP_REMOVED lines=63> */
.L_x_2360:
[----:B------:R-:W-:Y:S01]  /*1ad0*/  UISETP.NE.AND UP0, UPT, UR49, URZ, UPT ;  /* 0x0000003f3100728c */ /* 0x000fe2000bf05270 */
[----:B------:R-:W-:Y:S01]  /*1ae0*/  R2UR UR15, R0 ;  /* 0x00000000000f72ca */ /* 0x000fe200000e0000 */
[----:B------:R-:W-:Y:S01]  /*1af0*/  ULDC UR10, c[0x0][0x9d8] ;  /* 0x00027600000a7ab9 */ /* 0x000fe20000000800 */
[----:B------:R-:W-:Y:S01]  /*1b00*/  ULDC UR11, c[0x0][0x2f0] ;  /* 0x0000bc00000b7ab9 */ /* 0x000fe20000000800 */
[----:B01----:R-:W-:Y:S01]  /*1b10*/  FMUL.FTZ R3, R24, UR10 ;  /* 0x0000000a18037c20 */ /* 0x003fe20008410000 */
[----:B------:R-:W-:Y:S01]  /*1b20*/  VIADD R24, R17, UR37 ;  /* 0x0000002511187c36 */ /* 0x000fe20008000000 */
[----:B------:R-:W-:Y:S01]  /*1b30*/  PLOP3.LUT P1, PT, PT, PT, UP0, 0x80, 0x0 ;  /* 0x000000000000781c */ /* 0x000fe20003f2f008 */
[----:B------:R-:W-:Y:S01]  /*1b40*/  FMUL.FTZ R26, R26, UR10 ;  /* 0x0000000a1a1a7c20 */ /* 0x000fe20008410000 */
[----:B------:R-:W-:Y:S01]  /*1b50*/  PLOP3.LUT P2, PT, PT, PT, UP0, 0x80, 0x0 ;  /* 0x000000000000781c */ /* 0x000fe20003f4f008 */
[----:B------:R-:W-:Y:S01]  /*1b60*/  FMUL.FTZ R5, R25, UR10 ;  /* 0x0000000a19057c20 */ /* 0x000fe20008410000 */
[----:B------:R-:W-:Y:S01]  /*1b70*/  FMUL.FTZ R39, R39, UR10 ;  /* 0x0000000a27277c20 */ /* 0x000fe20008410000 */
[----:B------:R-:W-:Y:S01]  /*1b80*/  @UP0 ULDC UR6, c[0x0][0x44c] ;  /* 0x0001130000060ab9 */ /* 0x000fe20000000800 */
[----:B------:R0:W1:Y:S01]  /*1b90*/  MUFU.TANH R96, R26 ;  /* 0x0000001a00607308 */ /* 0x0000620000002400 */
[----:B------:R-:W-:Y:S01]  /*1ba0*/  FMUL.FTZ R27, R27, UR10 ;  /* 0x0000000a1b1b7c20 */ /* 0x000fe20008410000 */
[----:B------:R-:W-:-:S02]  /*1bb0*/  IMAD.U32 R25, RZ, RZ, UR11 ;  /* 0x0000000bff197e24 */ /* 0x000fc4000f8e00ff */
[----:B------:R-:W-:Y:S01]  /*1bc0*/  FMUL.FTZ R30, R30, UR10 ;  /* 0x0000000a1e1e7c20 */ /* 0x000fe20008410000 */
[----:B------:R-:W-:Y:S01]  /*1bd0*/  ULDC UR14, c[0x0][0x288] ;  /* 0x0000a200000e7ab9 */ /* 0x000fe20000000800 */
[----:B------:R-:W-:Y:S01]  /*1be0*/  FMUL.FTZ R31, R31, UR10 ;  /* 0x0000000a1f1f7c20 */ /* 0x000fe20008410000 */
[----:B------:R-:W-:Y:S01]  /*1bf0*/  FMUL.FTZ R34, R34, UR10 ;  /* 0x0000000a22227c20 */ /* 0x000fe20008410000 */
[----:B------:R-:W-:Y:S01]  /*1c00*/  @P1 IMAD.HI.U32 R4, R24, UR6, RZ ;  /* 0x0000000618041c27 */ /* 0x000fe2000f8e00ff */
[----:B------:R-:W-:Y:S01]  /*1c10*/  @UP0 ULDC UR6, c[0x0][0x450] ;  /* 0x0001140000060ab9 */ /* 0x000fe20000000800 */
[----:B------:R2:W-:Y:S02]  /*1c20*/  MUFU.TANH R94, R39 ;  /* 0x00000027005e7308 */ /* 0x0005e40000002400 */
[----:B------:R-:W-:Y:S01]  /*1c30*/  FMUL.FTZ R35, R35, UR10 ;  /* 0x0000000a23237c20 */ /* 0x000fe20008410000 */
[----:B------:R-:W-:Y:S01]  /*1c40*/  FMUL.FTZ R38, R38, UR10 ;  /* 0x0000000a26267c20 */ /* 0x000fe20008410000 */
[----:B------:R-:W-:Y:S01]  /*1c50*/  @P2 SHF.R.U32.HI R24, RZ, UR6, R4 ;  /* 0x00000006ff182c19 */ /* 0x000fe20008011604 */
[----:B------:R-:W-:Y:S01]  /*1c60*/  UMOV UR6, 0xffffff80 ;  /* 0xffffff8000067882 */ /* 0x000fe20000000000 */
[----:B------:R-:W-:Y:S01]  /*1c70*/  FMUL.FTZ R42, R42, UR10 ;  /* 0x0000000a2a2a7c20 */ /* 0x000fe20008410000 */
[----:B------:R-:W-:Y:S01]  /*1c80*/  UIMAD UR6, UR56, UR6, 0x80 ;  /* 0x00000080380674a4 */ /* 0x000fe2000f8e0206 */
[----:B------:R-:W-:Y:S01]  /*1c90*/  FMUL.FTZ R43, R43, UR10 ;  /* 0x0000000a2b2b7c20 */ /* 0x000fe20008410000 */
[----:B0-----:R-:W0:Y:S01]  /*1ca0*/  SHFL.IDX PT, R26, R24, 0x1, 0x1c1f ;  /* 0x003c1f00181a7f89 */ /* 0x001e2200000e0000 */
[----:B------:R-:W3:Y:S01]  /*1cb0*/  MUFU.TANH R98, R27 ;  /* 0x0000001b00627308 */ /* 0x000ee20000002400 */
[----:B------:R-:W-:Y:S01]  /*1cc0*/  UIADD3 UR7, UR6, 0x1, URZ ;  /* 0x0000000106077890 */ /* 0x000fe2000fffe03f */
[----:B------:R-:W-:Y:S01]  /*1cd0*/  FMUL.FTZ R46, R46, UR10 ;  /* 0x0000000a2e2e7c20 */ /* 0x000fe20008410000 */
[----:B------:R-:W-:Y:S01]  /*1ce0*/  UIMAD UR6, UR48, UR11, UR6 ;  /* 0x0000000b300672a4 */ /* 0x000fe2000f8e0206 */
[----:B------:R-:W-:Y:S01]  /*1cf0*/  FMUL.FTZ R47, R47, UR10 ;  /* 0x0000000a2f2f7c20 */ /* 0x000fe20008410000 */
[----:B------:R-:W-:Y:S01]  /*1d00*/  FMUL.FTZ R50, R50, UR10 ;  /* 0x0000000a32327c20 */ /* 0x000fe20008410000 */
[----:B------:R-:W-:Y:S01]  /*1d10*/  FMUL.FTZ R51, R51, UR10 ;  /* 0x0000000a33337c20 */ /* 0x000fe20008410000 */
[----:B------:R-:W-:Y:S01]  /*1d20*/  IMAD.U32 R9, RZ, RZ, UR7 ;  /* 0x00000007ff097e24 */ /* 0x000fe2000f8e00ff */
[----:B------:R-:W4:Y:S01]  /*1d30*/  MUFU.TANH R30, R30 ;  /* 0x0000001e001e7308 */ /* 0x000f220000002400 */
[----:B--2---:R-:W-:-:S02]  /*1d40*/  IMAD.U32 R39, RZ, RZ, UR6 ;  /* 0x00000006ff277e24 */ /* 0x004fc4000f8e00ff */
[----:B------:R-:W-:Y:S01]  /*1d50*/  FMUL.FTZ R54, R54, UR10 ;  /* 0x0000000a36367c20 */ /* 0x000fe20008410000 */
[C---:B------:R-:W-:Y:S02]  /*1d60*/  IMAD R4, R16.reuse, -0x2, R9 ;  /* 0xfffffffe10047824 */ /* 0x040fe400078e0209 */
[----:B------:R-:W-:Y:S01]  /*1d70*/  FMUL.FTZ R55, R55, UR10 ;  /* 0x0000000a37377c20 */ /* 0x000fe20008410000 */
[----:B------:R-:W-:Y:S02]  /*1d80*/  IMAD R39, R16, -0x2, R39 ;  /* 0xfffffffe10277824 */ /* 0x000fe400078e0227 */
[----:B------:R-:W-:Y:S01]  /*1d90*/  FMUL.FTZ R58, R58, UR10 ;  /* 0x0000000a3a3a7c20 */ /* 0x000fe20008410000 */
[----:B------:R-:W-:Y:S01]  /*1da0*/  IMAD R25, R25, UR48, R4 ;  /* 0x0000003019197c24 */ /* 0x000fe2000f8e0204 */
[----:B------:R-:W2:Y:S01]  /*1db0*/  MUFU.TANH R102, R31 ;  /* 0x0000001f00667308 */ /* 0x000ea20000002400 */
[----:B------:R-:W-:Y:S01]  /*1dc0*/  FMUL.FTZ R66, R66, UR10 ;  /* 0x0000000a42427c20 */ /* 0x000fe20008410000 */
[----:B------:R-:W-:Y:S01]  /*1dd0*/  FMUL.FTZ R4, R70, UR10 ;  /* 0x0000000a46047c20 */ /* 0x000fe20008410000 */
[----:B------:R-:W-:Y:S01]  /*1de0*/  FMUL.FTZ R59, R59, UR10 ;  /* 0x0000000a3b3b7c20 */ /* 0x000fe20008410000 */
[----:B------:R-:W-:Y:S01]  /*1df0*/  FMUL.FTZ R7, R28, UR10 ;  /* 0x0000000a1c077c20 */ /* 0x000fe20008410000 */
[----:B------:R-:W-:Y:S01]  /*1e00*/  FMUL.FTZ R62, R62, UR10 ;  /* 0x0000000a3e3e7c20 */ /* 0x000fe20008410000 */
[----:B------:R-:W-:Y:S01]  /*1e10*/  FMUL.FTZ R10, R32, UR10 ;  /* 0x0000000a200a7c20 */ /* 0x000fe20008410000 */
[----:B0-----:R-:W-:Y:S01]  /*1e20*/  IADD3 R26, R26, -UR14, R25 ;  /* 0x8000000e1a1a7c10 */ /* 0x001fe2000fffe019 */
[----:B------:R-:W0:Y:S01]  /*1e30*/  MUFU.TANH R34, R34 ;  /* 0x0000002200227308 */ /* 0x000e220000002400 */
[----:B------:R-:W-:Y:S01]  /*1e40*/  FMUL.FTZ R63, R63, UR10 ;  /* 0x0000000a3f3f7c20 */ /* 0x000fe20008410000 */
[----:B------:R-:W-:Y:S01]  /*1e50*/  FMUL.FTZ R11, R37, UR10 ;  /* 0x0000000a250b7c20 */ /* 0x000fe20008410000 */
[----:B------:R-:W-:Y:S01]  /*1e60*/  VIMNMX R9, R39, R26, PT ;  /* 0x0000001a27097248 */ /* 0x000fe20003fe0100 */
[----:B------:R-:W-:Y:S01]  /*1e70*/  FMUL.FTZ R37, R56, UR10 ;  /* 0x0000000a38257c20 */ /* 0x000fe20008410000 */
[----:B------:R-:W-:Y:S01]  /*1e80*/  FMUL.FTZ R67, R67, UR10 ;  /* 0x0000000a43437c20 */ /* 0x000fe20008410000 */
[----:B------:R-:W-:Y:S01]  /*1e90*/  FMUL.FTZ R12, R36, UR10 ;  /* 0x0000000a240c7c20 */ /* 0x000fe20008410000 */
[C---:B------:R-:W-:Y:S01]  /*1ea0*/  ISETP.GT.AND P1, PT, R9.reuse, RZ, PT ;  /* 0x000000ff0900720c */ /* 0x040fe20003f24270 */
[----:B------:R-:W5:Y:S01]  /*1eb0*/  MUFU.TANH R106, R35 ;  /* 0x00000023006a7308 */ /* 0x000f620000002400 */
[----:B------:R-:W-:Y:S01]  /*1ec0*/  ISETP.GT.AND P2, PT, R9, 0x1, PT ;  /* 0x000000010900780c */ /* 0x000fe20003f44270 */
[----:B------:R-:W-:Y:S01]  /*1ed0*/  FMUL.FTZ R71, R71, UR10 ;  /* 0x0000000a47477c20 */ /* 0x000fe20008410000 */
[C---:B------:R-:W-:Y:S01]  /*1ee0*/  ISETP.GT.AND P3, PT, R9.reuse, 0x8, PT ;  /* 0x000000080900780c */ /* 0x040fe20003f64270 */
[----:B------:R-:W-:Y:S01]  /*1ef0*/  FMUL.FTZ R74, R74, UR10 ;  /* 0x0000000a4a4a7c20 */ /* 0x000fe20008410000 */
[----:B-1----:R-:W-:Y:S01]  /*1f00*/  FSEL R96, R96, -INF , P1 ;  /* 0xff80000060607808 */ /* 0x002fe20000800000 */
[----:B------:R-:W-:Y:S01]  /*1f10*/  FMUL.FTZ R15, R40, UR10 ;  /* 0x0000000a280f7c20 */ /* 0x000fe20008410000 */
[----:B---3--:R-:W-:Y:S01]  /*1f20*/  FSEL R98, R98, -INF , P2 ;  /* 0xff80000062627808 */ /* 0x008fe20001000000 */
[----:B------:R-:W1:Y:S01]  /*1f30*/  MUFU.TANH R38, R38 ;  /* 0x0000002600267308 */ /* 0x000e620000002400 */
[----:B------:R-:W-:Y:S01]  /*1f40*/  ISETP.GT.AND P1, PT, R9, 0x9, PT ;  /* 0x000000090900780c */ /* 0x000fe20003f24270 */
[----:B------:R-:W-:Y:S01]  /*1f50*/  FMUL.FTZ R75, R75, UR10 ;  /* 0x0000000a4b4b7c20 */ /* 0x000fe20008410000 */
[----:B----4-:R-:W-:Y:S01]  /*1f60*/  FSEL R100, R30, -INF , P3 ;  /* 0xff8000001e647808 */ /* 0x010fe20001800000 */
[----:B------:R-:W-:Y:S01]  /*1f70*/  FMUL.FTZ R21, R44, UR10 ;  /* 0x0000000a2c157c20 */ /* 0x000fe20008410000 */
[----:B------:R-:W-:Y:S01]  /*1f80*/  FMNMX.FTZ R13, R96, R98, !PT ;  /* 0x00000062600d7209 */ /* 0x000fe20007810000 */
[----:B------:R-:W-:Y:S01]  /*1f90*/  FMUL.FTZ R78, R78, UR10 ;  /* 0x0000000a4e4e7c20 */ /* 0x000fe20008410000 */
[----:B------:R-:W-:Y:S01]  /*1fa0*/  ISETP.GT.AND P2, PT, R9, 0x10, PT ;  /* 0x000000100900780c */ /* 0x000fe20003f44270 */
[----:B------:R-:W3:Y:S01]  /*1fb0*/  MUFU.TANH R42, R42 ;  /* 0x0000002a002a7308 */ /* 0x000ee20000002400 */
[----:B--2---:R-:W-:Y:S01]  /*1fc0*/  FSEL R102, R102, -INF , P1 ;  /* 0xff80000066667808 */ /* 0x004fe20000800000 */
[----:B------:R-:W-:Y:S01]  /*1fd0*/  FMUL.FTZ R79, R79, UR10 ;  /* 0x0000000a4f4f7c20 */ /* 0x000fe20008410000 */
[----:B------:R-:W-:Y:S01]  /*1fe0*/  FMNMX.FTZ R13, R100, R13, !PT ;  /* 0x0000000d640d7209 */ /* 0x000fe20007810000 */
[----:B------:R-:W-:Y:S01]  /*1ff0*/  FMUL.FTZ R8, R33, UR10 ;  /* 0x0000000a21087c20 */ /* 0x000fe20008410000 */
[C---:B------:R-:W-:Y:S01]  /*2000*/  ISETP.GT.AND P1, PT, R9.reuse, 0x11, PT ;  /* 0x000000110900780c */ /* 0x040fe20003f24270 */
[----:B------:R-:W-:Y:S01]  /*2010*/  FMUL.FTZ R33, R52, UR10 ;  /* 0x0000000a34217c20 */ /* 0x000fe20008410000 */
[----:B0-----:R-:W-:Y:S01]  /*2020*/  FSEL R104, R34, -INF , P2 ;  /* 0xff80000022687808 */ /* 0x001fe20001000000 */
[----:B------:R-:W0:Y:S01]  /*2030*/  MUFU.TANH R43, R43 ;  /* 0x0000002b002b7308 */ /* 0x000e220000002400 */
[----:B------:R-:W-:Y:S01]  /*2040*/  FMNMX.FTZ R13, R102, R13, !PT ;  /* 0x0000000d660d7209 */ /* 0x000fe20007810000 */
[----:B------:R-:W-:Y:S01]  /*2050*/  FMUL.FTZ R82, R82, UR10 ;  /* 0x0000000a52527c20 */ /* 0x000fe20008410000 */
[----:B------:R-:W-:Y:S01]  /*2060*/  ISETP.GT.AND P2, PT, R9, 0x18, PT ;  /* 0x000000180900780c */ /* 0x000fe20003f44270 */
[----:B------:R-:W-:Y:S01]  /*2070*/  FMUL.FTZ R6, R29, UR10 ;  /* 0x0000000a1d067c20 */ /* 0x000fe20008410000 */
[----:B-----5:R-:W-:Y:S01]  /*2080*/  FSEL R106, R106, -INF , P1 ;  /* 0xff8000006a6a7808 */ /* 0x020fe20000800000 */
[----:B------:R-:W-:Y:S01]  /*2090*/  FMUL.FTZ R29, R48, UR10 ;  /* 0x0000000a301d7c20 */ /* 0x000fe20008410000 */
[----:B------:R-:W-:Y:S01]  /*20a0*/  FMNMX.FTZ R13, R104, R13, !PT ;  /* 0x0000000d680d7209 */ /* 0x000fe20007810000 */
[----:B------:R-:W2:Y:S01]  /*20b0*/  MUFU.TANH R46, R46 ;  /* 0x0000002e002e7308 */ /* 0x000ea20000002400 */
[----:B------:R-:W-:Y:S01]  /*20c0*/  ISETP.GT.AND P1, PT, R9, 0x19, PT ;  /* 0x000000190900780c */ /* 0x000fe20003f24270 */
[----:B------:R-:W-:Y:S01]  /*20d0*/  FMUL.FTZ R83, R83, UR10 ;  /* 0x0000000a53537c20 */ /* 0x000fe20008410000 */
[----:B-1----:R-:W-:Y:S01]  /*20e0*/  FSEL R108, R38, -INF , P2 ;  /* 0xff800000266c7808 */ /* 0x002fe20001000000 */
[----:B------:R-:W-:Y:S01]  /*20f0*/  FMUL.FTZ R86, R86, UR10 ;  /* 0x0000000a56567c20 */ /* 0x000fe20008410000 */
[----:B------:R-:W-:Y:S01]  /*2100*/  FMNMX.FTZ R13, R106, R13, !PT ;  /* 0x0000000d6a0d7209 */ /* 0x000fe20007810000 */
[----:B------:R-:W-:Y:S01]  /*2110*/  FMUL.FTZ R87, R87, UR10 ;  /* 0x0000000a57577c20 */ /* 0x000fe20008410000 */
[----:B------:R-:W-:Y:S01]  /*2120*/  ISETP.GT.AND P2, PT, R9, 0x20, PT ;  /* 0x000000200900780c */ /* 0x000fe20003f44270 */
[----:B------:R-:W1:Y:S01]  /*2130*/  MUFU.TANH R47, R47 ;  /* 0x0000002f002f7308 */ /* 0x000e620000002400 */
[----:B------:R-:W-:Y:S01]  /*2140*/  FSEL R94, R94, -INF , P1 ;  /* 0xff8000005e5e7808 */ /* 0x000fe20000800000 */
[----:B------:R-:W-:Y:S01]  /*2150*/  FMUL.FTZ R14, R41, UR10 ;  /* 0x0000000a290e7c20 */ /* 0x000fe20008410000 */
[----:B------:R-:W-:Y:S01]  /*2160*/  FMNMX.FTZ R13, R108, R13, !PT ;  /* 0x0000000d6c0d7209 */ /* 0x000fe20007810000 */
[----:B------:R4:W5:Y:S01]  /*2170*/  SHFL.IDX PT, R41, R24, RZ, 0x1c1f ;  /* 0x001c1fff18297589 */ /* 0x00096200000e0000 */
[C---:B------:R-:W-:Y:S01]  /*2180*/  ISETP.GT.AND P1, PT, R9.reuse, 0x21, PT ;  /* 0x000000210900780c */ /* 0x040fe20003f24270 */
[----:B------:R-:W-:Y:S01]  /*2190*/  ULDC UR6, c[0x0][0x988] ;  /* 0x0002620000067ab9 */ /* 0x000fe20000000800 */
[----:B---3--:R-:W-:Y:S01]  /*21a0*/  FSEL R92, R42, -INF , P2 ;  /* 0xff8000002a5c7808 */ /* 0x008fe20001000000 */
[----:B------:R-:W3:Y:S01]  /*21b0*/  MUFU.TANH R50, R50 ;  /* 0x0000003200327308 */ /* 0x000ee20000002400 */
[----:B------:R-:W-:Y:S01]  /*21c0*/  FMNMX.FTZ R13, R94, R13, !PT ;  /* 0x0000000d5e0d7209 */ /* 0x000fe20007810000 */
[----:B------:R-:W-:Y:S01]  /*21d0*/  FMUL.FTZ R60, R60, UR10 ;  /* 0x0000000a3c3c7c20 */ /* 0x000fe20008410000 */
[----:B------:R-:W-:Y:S01]  /*21e0*/  ISETP.GT.AND P2, PT, R9, 0x28, PT ;  /* 0x000000280900780c */ /* 0x000fe20003f44270 */
[----:B----4-:R-:W-:Y:S01]  /*21f0*/  VIADD R24, R25, -UR14 ;  /* 0x8000000e19187c36 */ /* 0x010fe20008000000 */
[----:B0-----:R-:W-:Y:S01]  /*2200*/  FSEL R90, R43, -INF , P1 ;  /* 0xff8000002b5a7808 */ /* 0x001fe20000800000 */
[----:B------:R-:W-:Y:S01]  /*2210*/  FMUL.FTZ R20, R45, UR10 ;  /* 0x0000000a2d147c20 */ /* 0x000fe20008410000 */
[----:B------:R-:W-:Y:S01]  /*2220*/  FMNMX.FTZ R13, R92, R13, !PT ;  /* 0x0000000d5c0d7209 */ /* 0x000fe20007810000 */
[----:B------:R-:W-:Y:S01]  /*2230*/  MUFU.TANH R51, R51 ;  /* 0x0000003300337308 */ /* 0x000fe20000002400 */
[----:B------:R-:W-:Y:S01]  /*2240*/  ISETP.GT.AND P1, PT, R9, 0x29, PT ;  /* 0x000000290900780c */ /* 0x000fe20003f24270 */
[----:B------:R-:W-:Y:S01]  /*2250*/  FMUL.FTZ R27, R49, UR10 ;  /* 0x0000000a311b7c20 */ /* 0x000fe20008410000 */
[----:B--2---:R-:W-:Y:S01]  /*2260*/  FSEL R88, R46, -INF , P2 ;  /* 0xff8000002e587808 */ /* 0x004fe20001000000 */
[----:B------:R-:W-:Y:S01]  /*2270*/  FMUL.FTZ R31, R53, UR10 ;  /* 0x0000000a351f7c20 */ /* 0x000fe20008410000 */
[----:B------:R-:W-:Y:S01]  /*2280*/  FMNMX.FTZ R13, R90, R13, !PT ;  /* 0x0000000d5a0d7209 */ /* 0x000fe20007810000 */
[----:B------:R-:W-:Y:S01]  /*2290*/  FMUL.FTZ R35, R57, UR10 ;  /* 0x0000000a39237c20 */ /* 0x000fe20008410000 */
[----:B------:R-:W-:Y:S01]  /*22a0*/  ISETP.GT.AND P2, PT, R9, 0x30, PT ;  /* 0x000000300900780c */ /* 0x000fe20003f44270 */
[----:B------:R-:W0:Y:S01]  /*22b0*/  MUFU.TANH R54, R54 ;  /* 0x0000003600367308 */ /* 0x000e220000002400 */
[----:B-1----:R-:W-:Y:S01]  /*22c0*/  FSEL R70, R47, -INF , P1 ;  /* 0xff8000002f467808 */ /* 0x002fe20000800000 */
[----:B------:R-:W-:Y:S01]  /*22d0*/  FMUL.FTZ R61, R61, UR10 ;  /* 0x0000000a3d3d7c20 */ /* 0x000fe20008410000 */
[----:B------:R-:W-:Y:S01]  /*22e0*/  FMNMX.FTZ R13, R88, R13, !PT ;  /* 0x0000000d580d7209 */ /* 0x000fe20007810000 */
[----:B------:R-:W-:Y:S01]  /*22f0*/  FMUL.FTZ R64, R64, UR10 ;  /* 0x0000000a40407c20 */ /* 0x000fe20008410000 */
[----:B------:R-:W-:Y:S01]  /*2300*/  ISETP.GT.AND P1, PT, R9, 0x31, PT ;  /* 0x000000310900780c */ /* 0x000fe20003f24270 */
[----:B------:R-:W-:Y:S01]  /*2310*/  FMUL.FTZ R65, R65, UR10 ;  /* 0x0000000a41417c20 */ /* 0x000fe20008410000 */
[----:B------:R-:W-:Y:S01]  /*2320*/  FMNMX.FTZ R13, R70, R13, !PT ;  /* 0x0000000d460d7209 */ /* 0x000fe20007810000 */
[----:B------:R-:W-:Y:S01]  /*2330*/  MUFU.TANH R55, R55 ;  /* 0x0000003700377308 */ /* 0x000fe20000002400 */
[----:B-----5:R-:W-:Y:S01]  /*2340*/  VIADDMNMX R41, R41, R24, R39, PT ;  /* 0x0000001829297246 */ /* 0x020fe20003800127 */
[----:B------:R-:W-:Y:S01]  /*2350*/  FMUL.FTZ R68, R68, UR10 ;  /* 0x0000000a44447c20 */ /* 0x000fe20008410000 */
[----:B------:R-:W-:Y:S01]  /*2360*/  FMUL.FTZ R69, R69, UR10 ;  /* 0x0000000a45457c20 */ /* 0x000fe20008410000 */
[----:B------:R-:W-:Y:S01]  /*2370*/  FMUL.FTZ R72, R72, UR10 ;  /* 0x0000000a48487c20 */ /* 0x000fe20008410000 */
[----:B------:R-:W-:Y:S01]  /*2380*/  ISETP.GT.AND P3, PT, R41, 0x8, PT ;  /* 0x000000082900780c */ /* 0x000fe20003f64270 */
        /* <DEDUP_REMOVED lines=8> */
[----:B------:R-:W-:Y:S01]  /*2410*/  @UP0 ULDC UR18, c[0x0][0x450] ;  /* 0x0001140000120ab9 */ /* 0x000fe20000000800 */
[----:B------:R-:W-:Y:S01]  /*2420*/  UMOV UR10, UR37 ;  /* 0x00000025000a7c82 */ /* 0x000fe20008000000 */
[----:B------:R3:W-:Y:S01]  /*2430*/  MUFU.TANH R34, R66 ;  /* 0x0000004200227308 */ /* 0x0007e20000002400 */
[----:B------:R-:W-:Y:S01]  /*2440*/  UIMAD UR11, UR48, UR11, -UR14 ;  /* 0x0000000b300b72a4 */ /* 0x000fe2000f8e0a0e */
[----:B------:R-:W-:Y:S01]  /*2450*/  CS2R R150, SRZ ;  /* 0x0000000000967805 */ /* 0x000fe2000001ff00 */
[----:B------:R-:W-:Y:S01]  /*2460*/  UIADD3 UR56, UR56, -0x2, URZ ;  /* 0xfffffffe38387890 */ /* 0x000fe2000fffe03f */
[----:B------:R-:W-:-:S02]  /*2470*/  CS2R R148, SRZ ;  /* 0x0000000000947805 */ /* 0x000fc4000001ff00 */
[----:B------:R-:W-:Y:S02]  /*2480*/  CS2R R146, SRZ ;  /* 0x0000000000927805 */ /* 0x000fe4000001ff00 */
[----:B------:R-:W-:Y:S02]  /*2490*/  CS2R R144, SRZ ;  /* 0x0000000000907805 */ /* 0x000fe4000001ff00 */
[----:B------:R-:W-:Y:S01]  /*24a0*/  CS2R R142, SRZ ;  /* 0x00000000008e7805 */ /* 0x000fe2000001ff00 */
[----:B------:R-:W2:Y:S01]  /*24b0*/  MUFU.TANH R59, R59 ;  /* 0x0000003b003b7308 */ /* 0x000ea20000002400 */
[----:B---3--:R-:W-:Y:S02]  /*24c0*/  FSEL R66, R50, -INF , P2 ;  /* 0xff80000032427808 */ /* 0x008fe40001000000 */
[----:B------:R-:W-:Y:S02]  /*24d0*/  CS2R R140, SRZ ;  /* 0x00000000008c7805 */ /* 0x000fe4000001ff00 */
[----:B------:R-:W-:-:S02]  /*24e0*/  ISETP.GT.AND P2, PT, R9, 0x38, PT ;  /* 0x000000380900780c */ /* 0x000fc40003f44270 */
[----:B------:R-:W-:Y:S02]  /*24f0*/  CS2R R138, SRZ ;  /* 0x00000000008a7805 */ /* 0x000fe4000001ff00 */
[----:B------:R-:W-:Y:S02]  /*2500*/  FMNMX.FTZ R13, R66, R13, !PT ;  /* 0x0000000d420d7209 */ /* 0x000fe40007810000 */
[----:B------:R-:W-:Y:S02]  /*2510*/  CS2R R136, SRZ ;  /* 0x0000000000887805 */ /* 0x000fe4000001ff00 */
[----:B0-----:R-:W-:Y:S01]  /*2520*/  FSEL R58, R54, -INF , P2 ;  /* 0xff800000363a7808 */ /* 0x001fe20001000000 */
[----:B------:R0:W3:Y:S01]  /*2530*/  MUFU.TANH R32, R62 ;  /* 0x0000003e00207308 */ /* 0x0000e20000002400 */
[----:B------:R-:W-:Y:S02]  /*2540*/  ISETP.GT.AND P2, PT, R9, 0x40, PT ;  /* 0x000000400900780c */ /* 0x000fe40003f44270 */
[----:B------:R-:W-:-:S02]  /*2550*/  CS2R R134, SRZ ;  /* 0x0000000000867805 */ /* 0x000fc4000001ff00 */
[----:B------:R-:W-:Y:S02]  /*2560*/  CS2R R132, SRZ ;  /* 0x0000000000847805 */ /* 0x000fe4000001ff00 */
[----:B------:R-:W-:Y:S02]  /*2570*/  CS2R R130, SRZ ;  /* 0x0000000000827805 */ /* 0x000fe4000001ff00 */
[----:B-1----:R-:W-:Y:S02]  /*2580*/  FSEL R30, R28, -INF , P2 ;  /* 0xff8000001c1e7808 */ /* 0x002fe40001000000 */
[----:B------:R-:W-:Y:S02]  /*2590*/  CS2R R128, SRZ ;  /* 0x0000000000807805 */ /* 0x000fe4000001ff00 */
[----:B------:R-:W-:Y:S01]  /*25a0*/  ISETP.GT.AND P2, PT, R9, 0x48, PT ;  /* 0x000000480900780c */ /* 0x000fe20003f44270 */
[----:B------:R-:W1:Y:S01]  /*25b0*/  MUFU.TANH R63, R63 ;  /* 0x0000003f003f7308 */ /* 0x000e620000002400 */
[----:B0-----:R-:W-:-:S02]  /*25c0*/  FSEL R62, R51, -INF , P1 ;  /* 0xff800000333e7808 */ /* 0x001fc40000800000 */
[----:B------:R-:W-:Y:S02]  /*25d0*/  CS2R R126, SRZ ;  /* 0x00000000007e7805 */ /* 0x000fe4000001ff00 */
[----:B------:R-:W-:Y:S02]  /*25e0*/  ISETP.GT.AND P1, PT, R9, 0x39, PT ;  /* 0x000000390900780c */ /* 0x000fe40003f24270 */
[----:B------:R-:W-:Y:S02]  /*25f0*/  CS2R R124, SRZ ;  /* 0x00000000007c7805 */ /* 0x000fe4000001ff00 */
[----:B------:R-:W-:Y:S02]  /*2600*/  FMNMX.FTZ R13, R62, R13, !PT ;  /* 0x0000000d3e0d7209 */ /* 0x000fe40007810000 */
[----:B------:R-:W-:Y:S02]  /*2610*/  CS2R R122, SRZ ;  /* 0x00000000007a7805 */ /* 0x000fe4000001ff00 */
[----:B------:R-:W-:Y:S01]  /*2620*/  FSEL R56, R55, -INF , P1 ;  /* 0xff80000037387808 */ /* 0x000fe20000800000 */
[----:B------:R-:W0:Y:S01]  /*2630*/  MUFU.TANH R36, R67 ;  /* 0x0000004300247308 */ /* 0x000e220000002400 */
[----:B------:R-:W-:-:S02]  /*2640*/  FMNMX.FTZ R13, R58, R13, !PT ;  /* 0x0000000d3a0d7209 */ /* 0x000fc40007810000 */
[----:B------:R-:W-:Y:S02]  /*2650*/  CS2R R120, SRZ ;  /* 0x0000000000787805 */ /* 0x000fe4000001ff00 */
[----:B------:R-:W-:Y:S02]  /*2660*/  ISETP.GT.AND P1, PT, R9, 0x41, PT ;  /* 0x000000410900780c */ /* 0x000fe40003f24270 */
[----:B------:R-:W-:Y:S02]  /*2670*/  CS2R R118, SRZ ;  /* 0x0000000000767805 */ /* 0x000fe4000001ff00 */
[----:B------:R-:W-:Y:S02]  /*2680*/  FMNMX.FTZ R13, R56, R13, !PT ;  /* 0x0000000d380d7209 */ /* 0x000fe40007810000 */
[----:B------:R-:W-:Y:S02]  /*2690*/  CS2R R116, SRZ ;  /* 0x0000000000747805 */ /* 0x000fe4000001ff00 */
[----:B--2---:R-:W-:Y:S01]  /*26a0*/  FSEL R26, R59, -INF , P1 ;  /* 0xff8000003b1a7808 */ /* 0x004fe20000800000 */
[----:B------:R-:W2:Y:S01]  /*26b0*/  MUFU.TANH R4, R4 ;  /* 0x0000000400047308 */ /* 0x000ea20000002400 */
[----:B------:R-:W-:-:S02]  /*26c0*/  FMNMX.FTZ R13, R30, R13, !PT ;  /* 0x0000000d1e0d7209 */ /* 0x000fc40007810000 */
[----:B------:R-:W-:Y:S02]  /*26d0*/  CS2R R114, SRZ ;  /* 0x0000000000727805 */ /* 0x000fe4000001ff00 */
[C---:B------:R-:W-:Y:S02]  /*26e0*/  ISETP.GT.AND P1, PT, R9.reuse, 0x49, PT ;  /* 0x000000490900780c */ /* 0x040fe40003f24270 */
[----:B------:R-:W-:Y:S02]  /*26f0*/  CS2R R112, SRZ ;  /* 0x0000000000707805 */ /* 0x000fe4000001ff00 */
[----:B---3--:R-:W-:Y:S02]  /*2700*/  FSEL R28, R32, -INF , P2 ;  /* 0xff800000201c7808 */ /* 0x008fe40001000000 */
[----:B------:R-:W-:Y:S02]  /*2710*/  CS2R R110, SRZ ;  /* 0x00000000006e7805 */ /* 0x000fe4000001ff00 */
[----:B------:R-:W-:Y:S01]  /*2720*/  FMNMX.FTZ R13, R26, R13, !PT ;  /* 0x0000000d1a0d7209 */ /* 0x000fe20007810000 */
[----:B------:R-:W3:Y:S01]  /*2730*/  MUFU.TANH R42, R71 ;  /* 0x00000047002a7308 */ /* 0x000ee20000002400 */
[----:B------:R-:W-:-:S02]  /*2740*/  ISETP.GT.AND P2, PT, R9, 0x50, PT ;  /* 0x000000500900780c */ /* 0x000fc40003f44270 */
[----:B-1----:R-:W-:Y:S02]  /*2750*/  FSEL R32, R63, -INF , P1 ;  /* 0xff8000003f207808 */ /* 0x002fe40000800000 */
[----:B------:R-:W-:Y:S02]  /*2760*/  FMNMX.FTZ R13, R28, R13, !PT ;  /* 0x0000000d1c0d7209 */ /* 0x000fe40007810000 */
[C---:B------:R-:W-:Y:S01]  /*2770*/  ISETP.GT.AND P1, PT, R9.reuse, 0x51, PT ;  /* 0x000000510900780c */ /* 0x040fe20003f24270 */
[----:B------:R-:W1:Y:S01]  /*2780*/  MUFU.TANH R40, R74 ;  /* 0x0000004a00287308 */ /* 0x000e620000002400 */
[----:B------:R-:W-:Y:S02]  /*2790*/  FSEL R34, R34, -INF , P2 ;  /* 0xff80000022227808 */ /* 0x000fe40001000000 */
[----:B------:R-:W-:Y:S02]  /*27a0*/  FMNMX.FTZ R13, R32, R13, !PT ;  /* 0x0000000d200d7209 */ /* 0x000fe40007810000 */
[----:B------:R-:W-:-:S02]  /*27b0*/  ISETP.GT.AND P2, PT, R9, 0x58, PT ;  /* 0x000000580900780c */ /* 0x000fc40003f44270 */
[----:B0-----:R-:W-:Y:S01]  /*27c0*/  FSEL R36, R36, -INF , P1 ;  /* 0xff80000024247808 */ /* 0x001fe20000800000 */
[----:B------:R-:W0:Y:S01]  /*27d0*/  MUFU.TANH R44, R75 ;  /* 0x0000004b002c7308 */ /* 0x000e220000002400 */
[----:B------:R-:W-:Y:S02]  /*27e0*/  FMNMX.FTZ R13, R34, R13, !PT ;  /* 0x0000000d220d7209 */ /* 0x000fe40007810000 */
[C---:B------:R-:W-:Y:S02]  /*27f0*/  ISETP.GT.AND P1, PT, R9.reuse, 0x59, PT ;  /* 0x000000590900780c */ /* 0x040fe40003f24270 */
[----:B--2---:R-:W-:Y:S02]  /*2800*/  FSEL R38, R4, -INF , P2 ;  /* 0xff80000004267808 */ /* 0x004fe40001000000 */
[----:B------:R-:W-:Y:S01]  /*2810*/  FMNMX.FTZ R13, R36, R13, !PT ;  /* 0x0000000d240d7209 */ /* 0x000fe20007810000 */
[----:B------:R-:W2:Y:S01]  /*2820*/  MUFU.TANH R46, R78 ;  /* 0x0000004e002e7308 */ /* 0x000ea20000002400 */
[----:B------:R-:W-:-:S02]  /*2830*/  ISETP.GT.AND P2, PT, R9, 0x60, PT ;  /* 0x000000600900780c */ /* 0x000fc40003f44270 */
[----:B---3--:R-:W-:Y:S02]  /*2840*/  FSEL R42, R42, -INF , P1 ;  /* 0xff8000002a2a7808 */ /* 0x008fe40000800000 */
[----:B------:R-:W-:Y:S02]  /*2850*/  FMNMX.FTZ R13, R38, R13, !PT ;  /* 0x0000000d260d7209 */ /* 0x000fe40007810000 */
[C---:B------:R-:W-:Y:S01]  /*2860*/  ISETP.GT.AND P1, PT, R9.reuse, 0x61, PT ;  /* 0x000000610900780c */ /* 0x040fe20003f24270 */
[----:B------:R-:W3:Y:S01]  /*2870*/  MUFU.TANH R52, R79 ;  /* 0x0000004f00347308 */ /* 0x000ee20000002400 */
[----:B-1----:R-:W-:Y:S02]  /*2880*/  FSEL R40, R40, -INF , P2 ;  /* 0xff80000028287808 */ /* 0x002fe40001000000 */
        /* <DEDUP_REMOVED lines=8> */
[----:B------:R-:W1:Y:S01]  /*2910*/  MUFU.TANH R50, R83 ;  /* 0x0000005300327308 */ /* 0x000e620000002400 */
[----:B------:R-:W-:-:S02]  /*2920*/  ISETP.GT.AND P2, PT, R9, 0x70, PT ;  /* 0x000000700900780c */ /* 0x000fc40003f44270 */
[----:B---3--:R-:W-:Y:S02]  /*2930*/  FSEL R52, R52, -INF , P1 ;  /* 0xff80000034347808 */ /* 0x008fe40000800000 */
[----:B------:R-:W-:Y:S02]  /*2940*/  FMNMX.FTZ R13, R46, R13, !PT ;  /* 0x0000000d2e0d7209 */ /* 0x000fe40007810000 */
[C---:B------:R-:W-:Y:S01]  /*2950*/  ISETP.GT.AND P1, PT, R9.reuse, 0x71, PT ;  /* 0x000000710900780c */ /* 0x040fe20003f24270 */
[----:B------:R-:W2:Y:S01]  /*2960*/  MUFU.TANH R54, R86 ;  /* 0x0000005600367308 */ /* 0x000ea20000002400 */
[----:B0-----:R-:W-:Y:S02]  /*2970*/  FSEL R48, R48, -INF , P2 ;  /* 0xff80000030307808 */ /* 0x001fe40001000000 */
[----:B------:R-:W-:Y:S02]  /*2980*/  FMNMX.FTZ R13, R52, R13, !PT ;  /* 0x0000000d340d7209 */ /* 0x000fe40007810000 */
[----:B------:R-:W-:-:S02]  /*2990*/  ISETP.GT.AND P2, PT, R9, 0x78, PT ;  /* 0x000000780900780c */ /* 0x000fc40003f44270 */
[----:B------:R-:W-:Y:S01]  /*29a0*/  FMNMX.FTZ R13, R48, R13, !PT ;  /* 0x0000000d300d7209 */ /* 0x000fe20007810000 */
[----:B------:R-:W0:Y:S01]  /*29b0*/  MUFU.TANH R87, R87 ;  /* 0x0000005700577308 */ /* 0x000e220000002400 */
[----:B-1----:R-:W-:Y:S02]  /*29c0*/  FSEL R50, R50, -INF , P1 ;  /* 0xff80000032327808 */ /* 0x002fe40000800000 */
[----:B------:R-:W-:Y:S02]  /*29d0*/  ISETP.GT.AND P1, PT, R9, 0x79, PT ;  /* 0x000000790900780c */ /* 0x000fe40003f24270 */
[----:B------:R-:W-:-:S03]  /*29e0*/  FMNMX.FTZ R9, R50, R13, !PT ;  /* 0x0000000d32097209 */ /* 0x000fc60007810000 */
[----:B------:R-:W-:Y:S01]  /*29f0*/  MUFU.TANH R3, R3 ;  /* 0x0000000300037308 */ /* 0x000fe20000002400 */
[----:B--2---:R-:W-:Y:S02]  /*2a00*/  FSEL R54, R54, -INF , P2 ;  /* 0xff80000036367808 */ /* 0x004fe40001000000 */
[----:B------:R-:W-:Y:S02]  /*2a10*/  ISETP.GT.AND P2, PT, R41, 0x1, PT ;  /* 0x000000012900780c */ /* 0x000fe40003f44270 */
[----:B------:R-:W-:-:S03]  /*2a20*/  FMNMX.FTZ R4, R54, R9, !PT ;  /* 0x0000000936047209 */ /* 0x000fc60007810000 */
[----:B------:R-:W1:Y:S01]  /*2a30*/  MUFU.TANH R5, R5 ;  /* 0x0000000500057308 */ /* 0x000e620000002400 */
[----:B0-----:R-:W-:-:S04]  /*2a40*/  FSEL R13, R87, -INF , P1 ;  /* 0xff800000570d7808 */ /* 0x001fc80000800000 */
[----:B------:R-:W-:-:S03]  /*2a50*/  FMNMX.FTZ R4, R13, R4, !PT ;  /* 0x000000040d047209 */ /* 0x000fc60007810000 */
[----:B------:R-:W0:Y:S02]  /*2a60*/  MUFU.TANH R7, R7 ;  /* 0x0000000700077308 */ /* 0x000e240000002400 */
[----:B------:R-:W2:Y:S06]  /*2a70*/  SHFL.BFLY PT, R9, R4, 0x2, 0x1f ;  /* 0x0c401f0004097f89 */ /* 0x000eac00000e0000 */
[----:B------:R-:W-:Y:S01]  /*2a80*/  MUFU.TANH R6, R6 ;  /* 0x0000000600067308 */ /* 0x000fe20000002400 */
[----:B-1----:R-:W-:Y:S02]  /*2a90*/  FSEL R5, R5, -INF , P2 ;  /* 0xff80000005057808 */ /* 0x002fe40001000000 */
[----:B------:R-:W-:-:S05]  /*2aa0*/  ISETP.GT.AND P2, PT, R41, 0x10, PT ;  /* 0x000000102900780c */ /* 0x000fca0003f44270 */
[----:B------:R-:W1:Y:S01]  /*2ab0*/  MUFU.TANH R10, R10 ;  /* 0x0000000a000a7308 */ /* 0x000e620000002400 */
[----:B0-----:R-:W-:-:S07]  /*2ac0*/  FSEL R39, R7, -INF , P3 ;  /* 0xff80000007277808 */ /* 0x001fce0001800000 */
[----:B------:R-:W-:Y:S01]  /*2ad0*/  MUFU.TANH R8, R8 ;  /* 0x0000000800087308 */ /* 0x000fe20000002400 */
[----:B--2---:R-:W-:-:S05]  /*2ae0*/  FMNMX.FTZ R43, R4, R9, !PT ;  /* 0x00000009042b7209 */ /* 0x004fca0007810000 */
[----:B------:R-:W0:Y:S02]  /*2af0*/  SHFL.BFLY PT, R4, R43, 0x1, 0x1f ;  /* 0x0c201f002b047f89 */ /* 0x000e2400000e0000 */
[----:B------:R-:W2:Y:S01]  /*2b00*/  MUFU.TANH R12, R12 ;  /* 0x0000000c000c7308 */ /* 0x000ea20000002400 */
[----:B-1----:R-:W-:Y:S02]  /*2b10*/  FSEL R45, R10, -INF , P2 ;  /* 0xff8000000a2d7808 */ /* 0x002fe40001000000 */
[----:B------:R-:W-:-:S05]  /*2b20*/  ISETP.GT.AND P2, PT, R41, 0x18, PT ;  /* 0x000000182900780c */ /* 0x000fca0003f44270 */
[----:B------:R1:W-:Y:S08]  /*2b30*/  MUFU.TANH R55, R60 ;  /* 0x0000003c00377308 */ /* 0x0003f00000002400 */
[----:B------:R-:W3:Y:S01]  /*2b40*/  MUFU.TANH R11, R11 ;  /* 0x0000000b000b7308 */ /* 0x000ee20000002400 */
[----:B--2---:R-:W-:Y:S02]  /*2b50*/  FSEL R49, R12, -INF , P2 ;  /* 0xff8000000c317808 */ /* 0x004fe40001000000 */
[----:B------:R-:W-:-:S02]  /*2b60*/  ISETP.GT.AND P2, PT, R41, 0x20, PT ;  /* 0x000000202900780c */ /* 0x000fc40003f44270 */
[----:B0-----:R-:W-:-:S03]  /*2b70*/  FMNMX.FTZ R9, R43, R4, !PT ;  /* 0x000000042b097209 */ /* 0x001fc60007810000 */
[----:B------:R-:W0:Y:S01]  /*2b80*/  MUFU.TANH R15, R15 ;  /* 0x0000000f000f7308 */ /* 0x000e220000002400 */
[----:B------:R-:W-:Y:S01]  /*2b90*/  MOV R4, UR6 ;  /* 0x0000000600047c02 */ /* 0x000fe20008000f00 */
[----:B------:R-:W-:Y:S01]  /*2ba0*/  @UP0 ULDC UR6, c[0x0][0x44c] ;  /* 0x0001130000060ab9 */ /* 0x000fe20000000800 */
[C---:B------:R-:W-:Y:S01]  /*2bb0*/  FSETP.NEU.FTZ.AND P1, PT, R9.reuse, -INF , PT ;  /* 0xff8000000900780b */ /* 0x040fe20003f3d000 */
[----:B------:R-:W-:Y:S02]  /*2bc0*/  UIMAD.WIDE.U32 UR6, UR37, UR6, URZ ;  /* 0x00000006250672a5 */ /* 0x000fe4000f8e003f */
[----:B------:R-:W-:Y:S01]  /*2bd0*/  FMUL.FTZ R43, R9, R4 ;  /* 0x00000004092b7220 */ /* 0x000fe20000410000 */
[----:B------:R-:W-:Y:S01]  /*2be0*/  UIADD3 UR6, UR15, 0x28840, URZ ;  /* 0x000288400f067890 */ /* 0x000fe2000fffe03f */
[----:B------:R-:W2:Y:S01]  /*2bf0*/  MUFU.TANH R14, R14 ;  /* 0x0000000e000e7308 */ /* 0x000ea20000002400 */
[----:B------:R-:W-:Y:S02]  /*2c00*/  @UP0 USHF.R.U32.HI UR10, URZ, UR18, UR7 ;  /* 0x000000123f0a0299 */ /* 0x000fe40008011607 */
[----:B------:R-:W-:Y:S01]  /*2c10*/  FSEL R25, R43, RZ, P1 ;  /* 0x000000ff2b197208 */ /* 0x000fe20000800000 */
[----:B------:R-:W-:Y:S01]  /*2c20*/  UPRMT UR6, UR39, 0x654, UR6 ;  /* 0x0000065427067896 */ /* 0x000fe20008000006 */
[----:B------:R-:W-:Y:S01]  /*2c30*/  ISETP.GT.AND P1, PT, R41, RZ, PT ;  /* 0x000000ff2900720c */ /* 0x000fe20003f24270 */
[----:B------:R-:W-:-:S02]  /*2c40*/  UIADD3 UR11, UR11, UR10, URZ ;  /* 0x0000000a0b0b7290 */ /* 0x000fc4000fffe03f */
[----:B------:R-:W4:Y:S01]  /*2c50*/  MUFU.TANH R21, R21 ;  /* 0x0000001500157308 */ /* 0x000f220000002400 */
[----:B------:R-:W-:Y:S01]  /*2c60*/  FSEL R3, R3, -INF , P1 ;  /* 0xff80000003037808 */ /* 0x000fe20000800000 */
[-CC-:B------:R-:W-:Y:S01]  /*2c70*/  FFMA.FTZ R171, R58, R4.reuse, -R25.reuse ;  /* 0x000000043aab7223 */ /* 0x180fe20000010819 */
[----:B------:R-:W-:Y:S01]  /*2c80*/  ISETP.GT.AND P1, PT, R41, 0x9, PT ;  /* 0x000000092900780c */ /* 0x000fe20003f24270 */
[-CC-:B------:R-:W-:Y:S01]  /*2c90*/  FFMA.FTZ R58, R56, R4.reuse, -R25.reuse ;  /* 0x00000004383a7223 */ /* 0x180fe20000010819 */
[----:B-1----:R-:W-:Y:S01]  /*2ca0*/  FMNMX.FTZ R60, R3, R5, !PT ;  /* 0x00000005033c7209 */ /* 0x002fe20007810000 */
[--C-:B------:R-:W-:Y:S01]  /*2cb0*/  FFMA.FTZ R163, R38, R4, -R25.reuse ;  /* 0x0000000426a37223 */ /* 0x100fe20000010819 */
[----:B------:R-:W-:Y:S01]  /*2cc0*/  FSEL R43, R6, -INF , P1 ;  /* 0xff800000062b7808 */ /* 0x000fe20000800000 */
[----:B------:R-:W1:Y:S01]  /*2cd0*/  MUFU.TANH R20, R20 ;  /* 0x0000001400147308 */ /* 0x000e620000002400 */
[----:B------:R-:W-:Y:S01]  /*2ce0*/  FMNMX.FTZ R60, R39, R60, !PT ;  /* 0x0000003c273c7209 */ /* 0x000fe20007810000 */
[-CC-:B------:R-:W-:Y:S01]  /*2cf0*/  FFMA.FTZ R153, R40, R4.reuse, -R25.reuse ;  /* 0x0000000428997223 */ /* 0x180fe20000010819 */
[----:B------:R-:W-:Y:S01]  /*2d00*/  ISETP.GT.AND P1, PT, R41, 0x11, PT ;  /* 0x000000112900780c */ /* 0x000fe20003f24270 */
[--C-:B------:R-:W-:Y:S01]  /*2d10*/  FFMA.FTZ R181, R96, R4, -R25.reuse ;  /* 0x0000000460b57223 */ /* 0x100fe20000010819 */
[----:B------:R-:W-:Y:S01]  /*2d20*/  FMNMX.FTZ R60, R43, R60, !PT ;  /* 0x0000003c2b3c7209 */ /* 0x000fe20007810000 */
[--C-:B------:R-:W-:Y:S01]  /*2d30*/  FFMA.FTZ R24, R98, R4, -R25.reuse ;  /* 0x0000000462187223 */ /* 0x100fe20000010819 */
[----:B------:R-:W-:Y:S01]  /*2d40*/  FSEL R47, R8, -INF , P1 ;  /* 0xff800000082f7808 */ /* 0x000fe20000800000 */
[----:B------:R-:W5:Y:S01]  /*2d50*/  MUFU.TANH R29, R29 ;  /* 0x0000001d001d7308 */ /* 0x000f620000002400 */
[----:B------:R-:W-:Y:S01]  /*2d60*/  FMNMX.FTZ R60, R45, R60, !PT ;  /* 0x0000003c2d3c7209 */ /* 0x000fe20007810000 */
[-CC-:B------:R-:W-:Y:S01]  /*2d70*/  FFMA.FTZ R183, R100, R4.reuse, -R25.reuse ;  /* 0x0000000464b77223 */ /* 0x180fe20000010819 */
[----:B------:R-:W-:Y:S01]  /*2d80*/  ISETP.GT.AND P1, PT, R41, 0x19, PT ;  /* 0x000000192900780c */ /* 0x000fe20003f24270 */
[--C-:B------:R-:W-:Y:S01]  /*2d90*/  FFMA.FTZ R6, R102, R4, -R25.reuse ;  /* 0x0000000466067223 */ /* 0x100fe20000010819 */
[----:B------:R-:W-:Y:S01]  /*2da0*/  FMNMX.FTZ R60, R47, R60, !PT ;  /* 0x0000003c2f3c7209 */ /* 0x000fe20007810000 */
[--C-:B------:R-:W-:Y:S01]  /*2db0*/  FFMA.FTZ R177, R104, R4, -R25.reuse ;  /* 0x0000000468b17223 */ /* 0x100fe20000010819 */
[----:B---3--:R-:W-:Y:S01]  /*2dc0*/  FSEL R11, R11, -INF , P1 ;  /* 0xff8000000b0b7808 */ /* 0x008fe20000800000 */
[----:B------:R-:W3:Y:S01]  /*2dd0*/  MUFU.TANH R27, R27 ;  /* 0x0000001b001b7308 */ /* 0x000ee20000002400 */
[----:B------:R-:W-:Y:S01]  /*2de0*/  FMNMX.FTZ R60, R49, R60, !PT ;  /* 0x0000003c313c7209 */ /* 0x000fe20007810000 */
[-CC-:B------:R-:W-:Y:S01]  /*2df0*/  FFMA.FTZ R8, R106, R4.reuse, -R25.reuse ;  /* 0x000000046a087223 */ /* 0x180fe20000010819 */
[----:B------:R-:W-:Y:S01]  /*2e00*/  ISETP.GT.AND P1, PT, R41, 0x21, PT ;  /* 0x000000212900780c */ /* 0x000fe20003f24270 */
[-CC-:B------:R-:W-:Y:S01]  /*2e10*/  FFMA.FTZ R167, R28, R4.reuse, -R25.reuse ;  /* 0x000000041ca77223 */ /* 0x180fe20000010819 */
[----:B0-----:R-:W-:Y:S01]  /*2e20*/  FSEL R15, R15, -INF , P2 ;  /* 0xff8000000f0f7808 */ /* 0x001fe20001000000 */
[--C-:B------:R-:W-:Y:S01]  /*2e30*/  FFMA.FTZ R179, R108, R4, -R25.reuse ;  /* 0x000000046cb37223 */ /* 0x100fe20000010819 */
[----:B------:R-:W-:Y:S01]  /*2e40*/  FMNMX.FTZ R60, R11, R60, !PT ;  /* 0x0000003c0b3c7209 */ /* 0x000fe20007810000 */
[----:B------:R-:W0:Y:S01]  /*2e50*/  MUFU.TANH R33, R33 ;  /* 0x0000002100217308 */ /* 0x000e220000002400 */
[----:B------:R-:W-:Y:S01]  /*2e60*/  ISETP.GT.AND P2, PT, R41, 0x28, PT ;  /* 0x000000282900780c */ /* 0x000fe20003f44270 */
[-CC-:B------:R-:W-:Y:S01]  /*2e70*/  FFMA.FTZ R28, R32, R4.reuse, -R25.reuse ;  /* 0x00000004201c7223 */ /* 0x180fe20000010819 */
[----:B--2---:R-:W-:Y:S01]  /*2e80*/  FSEL R51, R14, -INF , P1 ;  /* 0xff8000000e337808 */ /* 0x004fe20000800000 */
[--C-:B------:R-:W-:Y:S01]  /*2e90*/  FFMA.FTZ R161, R34, R4, -R25.reuse ;  /* 0x0000000422a17223 */ /* 0x100fe20000010819 */
[----:B------:R-:W-:Y:S01]  /*2ea0*/  FMNMX.FTZ R60, R15, R60, !PT ;  /* 0x0000003c0f3c7209 */ /* 0x000fe20007810000 */
[-CC-:B------:R-:W-:Y:S01]  /*2eb0*/  FFMA.FTZ R32, R42, R4.reuse, -R25.reuse ;  /* 0x000000042a207223 */ /* 0x180fe20000010819 */
[----:B------:R-:W-:Y:S01]  /*2ec0*/  ISETP.GT.AND P1, PT, R41, 0x29, PT ;  /* 0x000000292900780c */ /* 0x000fe20003f24270 */
[----:B------:R-:W2:Y:S01]  /*2ed0*/  MUFU.TANH R31, R31 ;  /* 0x0000001f001f7308 */ /* 0x000ea20000002400 */
[----:B----4-:R-:W-:Y:S01]  /*2ee0*/  FSEL R21, R21, -INF , P2 ;  /* 0xff80000015157808 */ /* 0x010fe20001000000 */
[--C-:B------:R-:W-:Y:S01]  /*2ef0*/  FFMA.FTZ R34, R44, R4, -R25.reuse ;  /* 0x000000042c227223 */ /* 0x100fe20000010819 */
[----:B------:R-:W-:Y:S01]  /*2f00*/  FMNMX.FTZ R60, R51, R60, !PT ;  /* 0x0000003c333c7209 */ /* 0x000fe20007810000 */
[-CC-:B------:R-:W-:Y:S01]  /*2f10*/  FFMA.FTZ R10, R94, R4.reuse, -R25.reuse ;  /* 0x000000045e0a7223 */ /* 0x180fe20000010819 */
[----:B------:R-:W-:Y:S01]  /*2f20*/  ISETP.GT.AND P2, PT, R41, 0x30, PT ;  /* 0x000000302900780c */ /* 0x000fe20003f44270 */
[--C-:B------:R-:W-:Y:S01]  /*2f30*/  FFMA.FTZ R173, R92, R4, -R25.reuse ;  /* 0x000000045cad7223 */ /* 0x100fe20000010819 */
[----:B-1----:R-:W-:Y:S01]  /*2f40*/  FSEL R53, R20, -INF , P1 ;  /* 0xff80000014357808 */ /* 0x002fe20000800000 */
[----:B------:R-:W1:Y:S01]  /*2f50*/  MUFU.TANH R37, R37 ;  /* 0x0000002500257308 */ /* 0x000e620000002400 */
[----:B------:R-:W-:Y:S01]  /*2f60*/  FMNMX.FTZ R60, R21, R60, !PT ;  /* 0x0000003c153c7209 */ /* 0x000fe20007810000 */
[-CC-:B------:R-:W-:Y:S01]  /*2f70*/  FFMA.FTZ R12, R90, R4.reuse, -R25.reuse ;  /* 0x000000045a0c7223 */ /* 0x180fe20000010819 */
[----:B------:R-:W-:Y:S01]  /*2f80*/  ISETP.GT.AND P1, PT, R41, 0x31, PT ;  /* 0x000000312900780c */ /* 0x000fe20003f24270 */
[-CC-:B------:R-:W-:Y:S01]  /*2f90*/  FFMA.FTZ R175, R88, R4.reuse, -R25.reuse ;  /* 0x0000000458af7223 */ /* 0x180fe20000010819 */
[----:B-----5:R-:W-:Y:S01]  /*2fa0*/  FSEL R29, R29, -INF , P2 ;  /* 0xff8000001d1d7808 */ /* 0x020fe20001000000 */
[--C-:B------:R-:W-:Y:S01]  /*2fb0*/  FFMA.FTZ R14, R70, R4, -R25.reuse ;  /* 0x00000004460e7223 */ /* 0x100fe20000010819 */
[----:B------:R-:W-:Y:S01]  /*2fc0*/  FMNMX.FTZ R60, R53, R60, !PT ;  /* 0x0000003c353c7209 */ /* 0x000fe20007810000 */
[----:B------:R-:W4:Y:S01]  /*2fd0*/  MUFU.TANH R35, R35 ;  /* 0x0000002300237308 */ /* 0x000f220000002400 */
[----:B------:R-:W-:Y:S01]  /*2fe0*/  ISETP.GT.AND P2, PT, R41, 0x38, PT ;  /* 0x000000382900780c */ /* 0x000fe20003f44270 */
[-CC-:B------:R-:W-:Y:S01]  /*2ff0*/  FFMA.FTZ R169, R66, R4.reuse, -R25.reuse ;  /* 0x0000000442a97223 */ /* 0x180fe20000010819 */
[----:B---3--:R-:W-:Y:S01]  /*3000*/  FSEL R27, R27, -INF , P1 ;  /* 0xff8000001b1b7808 */ /* 0x008fe20000800000 */
[--C-:B------:R-:W-:Y:S01]  /*3010*/  FFMA.FTZ R62, R62, R4, -R25.reuse ;  /* 0x000000043e3e7223 */ /* 0x100fe20000010819 */
[----:B------:R-:W-:Y:S01]  /*3020*/  FMNMX.FTZ R60, R29, R60, !PT ;  /* 0x0000003c1d3c7209 */ /* 0x000fe20007810000 */
[-CC-:B------:R-:W-:Y:S01]  /*3030*/  FFMA.FTZ R165, R30, R4.reuse, -R25.reuse ;  /* 0x000000041ea57223 */ /* 0x180fe20000010819 */
[----:B------:R-:W-:Y:S01]  /*3040*/  ISETP.GT.AND P1, PT, R41, 0x39, PT ;  /* 0x000000392900780c */ /* 0x000fe20003f24270 */
[----:B------:R-:W3:Y:S01]  /*3050*/  MUFU.TANH R57, R61 ;  /* 0x0000003d00397308 */ /* 0x000ee20000002400 */
[----:B0-----:R-:W-:Y:S01]  /*3060*/  FSEL R33, R33, -INF , P2 ;  /* 0xff80000021217808 */ /* 0x001fe20001000000 */
[--C-:B------:R-:W-:Y:S01]  /*3070*/  FFMA.FTZ R26, R26, R4, -R25.reuse ;  /* 0x000000041a1a7223 */ /* 0x100fe20000010819 */
[----:B------:R-:W-:Y:S01]  /*3080*/  FMNMX.FTZ R60, R27, R60, !PT ;  /* 0x0000003c1b3c7209 */ /* 0x000fe20007810000 */
[-CC-:B------:R-:W-:Y:S01]  /*3090*/  FFMA.FTZ R30, R36, R4.reuse, -R25.reuse ;  /* 0x00000004241e7223 */ /* 0x180fe20000010819 */
[----:B------:R-:W-:Y:S01]  /*30a0*/  ISETP.GT.AND P2, PT, R41, 0x40, PT ;  /* 0x000000402900780c */ /* 0x000fe20003f44270 */
[--C-:B------:R-:W-:Y:S01]  /*30b0*/  FFMA.FTZ R155, R46, R4, -R25.reuse ;  /* 0x000000042e9b7223 */ /* 0x100fe20000010819 */
[----:B--2---:R-:W-:Y:S01]  /*30c0*/  FSEL R31, R31, -INF , P1 ;  /* 0xff8000001f1f7808 */ /* 0x004fe20000800000 */
[----:B------:R-:W0:Y:S01]  /*30d0*/  MUFU.TANH R59, R64 ;  /* 0x00000040003b7308 */ /* 0x000e220000002400 */
[----:B------:R-:W-:Y:S01]  /*30e0*/  FMNMX.FTZ R60, R33, R60, !PT ;  /* 0x0000003c213c7209 */ /* 0x000fe20007810000 */
[----:B------:R-:W-:Y:S01]  /*30f0*/  USHF.R.S32.HI UR7, URZ, 0x1f, UR11 ;  /* 0x0000001f3f077899 */ /* 0x000fe2000801140b */
[----:B------:R-:W-:Y:S01]  /*3100*/  ISETP.GT.AND P1, PT, R41, 0x41, PT ;  /* 0x000000412900780c */ /* 0x000fe20003f24270 */
[--C-:B------:R-:W-:Y:S01]  /*3110*/  FFMA.FTZ R36, R52, R4, -R25.reuse ;  /* 0x0000000434247223 */ /* 0x100fe20000010819 */
[----:B-1----:R-:W-:Y:S01]  /*3120*/  FSEL R37, R37, -INF , P2 ;  /* 0xff80000025257808 */ /* 0x002fe20001000000 */
[----:B------:R-:W-:Y:S01]  /*3130*/  ULEA.HI UR7, UR7, UR11, URZ, 0x7 ;  /* 0x0000000b07077291 */ /* 0x000fe2000f8f383f */
[----:B------:R-:W-:Y:S01]  /*3140*/  FMNMX.FTZ R60, R31, R60, !PT ;  /* 0x0000003c1f3c7209 */ /* 0x000fe20007810000 */
[----:B------:R-:W1:Y:S01]  /*3150*/  MUFU.TANH R65, R65 ;  /* 0x0000004100417308 */ /* 0x000e620000002400 */
[----:B------:R-:W-:Y:S01]  /*3160*/  ISETP.GT.AND P2, PT, R41, 0x48, PT ;  /* 0x000000482900780c */ /* 0x000fe20003f44270 */
[--C-:B------:R-:W-:Y:S01]  /*3170*/  FFMA.FTZ R157, R48, R4, -R25.reuse ;  /* 0x00000004309d7223 */ /* 0x100fe20000010819 */
[----:B----4-:R-:W-:Y:S01]  /*3180*/  FSEL R35, R35, -INF , P1 ;  /* 0xff80000023237808 */ /* 0x010fe20000800000 */
[----:B------:R-:W-:Y:S01]  /*3190*/  USHF.R.S32.HI UR7, URZ, 0x7, UR7 ;  /* 0x000000073f077899 */ /* 0x000fe20008011407 */
[----:B------:R-:W-:Y:S01]  /*31a0*/  FMNMX.FTZ R60, R37, R60, !PT ;  /* 0x0000003c253c7209 */ /* 0x000fe20007810000 */
[--C-:B------:R-:W-:Y:S01]  /*31b0*/  FFMA.FTZ R159, R54, R4, -R25.reuse ;  /* 0x00000004369f7223 */ /* 0x100fe20000010819 */
[----:B------:R-:W-:Y:S01]  /*31c0*/  ISETP.GT.AND P1, PT, R41, 0x49, PT ;  /* 0x000000492900780c */ /* 0x000fe20003f24270 */
[----:B------:R-:W2:Y:S01]  /*31d0*/  MUFU.TANH R63, R68 ;  /* 0x00000044003f7308 */ /* 0x000ea20000002400 */
[----:B------:R-:W-:Y:S01]  /*31e0*/  FSEL R55, R55, -INF , P2 ;  /* 0xff80000037377808 */ /* 0x000fe20001000000 */
[----:B------:R-:W-:Y:S01]  /*31f0*/  UISETP.LT.AND UP0, UPT, URZ, UR7, UPT ;  /* 0x000000073f00728c */ /* 0x000fe2000bf01270 */
[----:B------:R-:W-:Y:S01]  /*3200*/  FMNMX.FTZ R60, R35, R60, !PT ;  /* 0x0000003c233c7209 */ /* 0x000fe20007810000 */
[----:B------:R-:W-:Y:S01]  /*3210*/  FFMA.FTZ R13, R13, R4, -R25 ;  /* 0x000000040d0d7223 */ /* 0x000fe20000010819 */
[----:B------:R-:W-:Y:S01]  /*3220*/  ISETP.GT.AND P2, PT, R41, 0x50, PT ;  /* 0x000000502900780c */ /* 0x000fe20003f44270 */
[----:B------:R-:W-:Y:S01]  /*3230*/  USEL UR54, URZ, UR7, !UP0 ;  /* 0x000000073f367287 */ /* 0x000fe2000c000000 */
[----:B---3--:R-:W-:Y:S01]  /*3240*/  FSEL R57, R57, -INF , P1 ;  /* 0xff80000039397808 */ /* 0x008fe20000800000 */
[----:B------:R-:W3:Y:S01]  /*3250*/  MUFU.TANH R69, R69 ;  /* 0x0000004500457308 */ /* 0x000ee20000002400 */
[----:B------:R-:W-:Y:S01]  /*3260*/  FMNMX.FTZ R60, R55, R60, !PT ;  /* 0x0000003c373c7209 */ /* 0x000fe20007810000 */
[----:B------:R-:W-:Y:S01]  /*3270*/  UISETP.GE.AND UP0, UPT, UR56, UR54, UPT ;  /* 0x000000363800728c */ /* 0x000fe2000bf06270 */
[----:B------:R-:W-:Y:S01]  /*3280*/  ISETP.GT.AND P1, PT, R41, 0x51, PT ;  /* 0x000000512900780c */ /* 0x000fe20003f24270 */
[----:B------:R-:W-:Y:S01]  /*3290*/  SYNCS.ARRIVE.TRANS64.RED.A1T0 RZ, [UR6], RZ ;  /* 0x000000ffffff79a7 */ /* 0x000fe20008100406 */
[----:B0-----:R-:W-:-:S02]  /*32a0*/  FSEL R59, R59, -INF , P2 ;  /* 0xff8000003b3b7808 */ /* 0x001fc40001000000 */
[----:B------:R-:W-:Y:S02]  /*32b0*/  CS2R R108, SRZ ;  /* 0x00000000006c7805 */ /* 0x000fe4000001ff00 */
[----:B------:R-:W-:Y:S01]  /*32c0*/  FMNMX.FTZ R60, R57, R60, !PT ;  /* 0x0000003c393c7209 */ /* 0x000fe20007810000 */
[----:B------:R-:W0:Y:S01]  /*32d0*/  MUFU.TANH R67, R72 ;  /* 0x0000004800437308 */ /* 0x000e220000002400 */
[----:B------:R-:W-:Y:S02]  /*32e0*/  ISETP.GT.AND P2, PT, R41, 0x58, PT ;  /* 0x000000582900780c */ /* 0x000fe40003f44270 */
[----:B------:R-:W-:Y:S02]  /*32f0*/  CS2R R106, SRZ ;  /* 0x00000000006a7805 */ /* 0x000fe4000001ff00 */
[----:B-1----:R-:W-:Y:S02]  /*3300*/  FSEL R61, R65, -INF , P1 ;  /* 0xff800000413d7808 */ /* 0x002fe40000800000 */
[----:B------:R-:W-:-:S02]  /*3310*/  CS2R R104, SRZ ;  /* 0x0000000000687805 */ /* 0x000fc4000001ff00 */
[----:B------:R-:W-:Y:S02]  /*3320*/  FMNMX.FTZ R60, R59, R60, !PT ;  /* 0x0000003c3b3c7209 */ /* 0x000fe40007810000 */
[----:B------:R-:W-:Y:S02]  /*3330*/  CS2R R102, SRZ ;  /* 0x0000000000667805 */ /* 0x000fe4000001ff00 */
[----:B------:R-:W-:Y:S01]  /*3340*/  ISETP.GT.AND P1, PT, R41, 0x59, PT ;  /* 0x000000592900780c */ /* 0x000fe20003f24270 */
[----:B------:R-:W1:Y:S01]  /*3350*/  MUFU.TANH R73, R73 ;  /* 0x0000004900497308 */ /* 0x000e620000002400 */
[----:B--2---:R-:W-:Y:S02]  /*3360*/  FSEL R63, R63, -INF , P2 ;  /* 0xff8000003f3f7808 */ /* 0x004fe40001000000 */
[----:B------:R-:W-:Y:S02]  /*3370*/  CS2R R100, SRZ ;  /* 0x0000000000647805 */ /* 0x000fe4000001ff00 */
[----:B------:R-:W-:-:S02]  /*3380*/  FMNMX.FTZ R60, R61, R60, !PT ;  /* 0x0000003c3d3c7209 */ /* 0x000fc40007810000 */
[----:B------:R-:W-:Y:S02]  /*3390*/  CS2R R98, SRZ ;  /* 0x0000000000627805 */ /* 0x000fe4000001ff00 */
[----:B------:R-:W-:Y:S02]  /*33a0*/  ISETP.GT.AND P2, PT, R41, 0x60, PT ;  /* 0x000000602900780c */ /* 0x000fe40003f44270 */
[----:B------:R-:W-:Y:S02]  /*33b0*/  CS2R R96, SRZ ;  /* 0x0000000000607805 */ /* 0x000fe4000001ff00 */
[----:B---3--:R-:W-:Y:S01]  /*33c0*/  FSEL R65, R69, -INF , P1 ;  /* 0xff80000045417808 */ /* 0x008fe20000800000 */
[----:B------:R-:W2:Y:S01]  /*33d0*/  MUFU.TANH R71, R76 ;  /* 0x0000004c00477308 */ /* 0x000ea20000002400 */
[----:B------:R-:W-:Y:S02]  /*33e0*/  FMNMX.FTZ R60, R63, R60, !PT ;  /* 0x0000003c3f3c7209 */ /* 0x000fe40007810000 */
[----:B------:R-:W-:-:S02]  /*33f0*/  CS2R R94, SRZ ;  /* 0x00000000005e7805 */ /* 0x000fc4000001ff00 */
[----:B------:R-:W-:Y:S02]  /*3400*/  ISETP.GT.AND P1, PT, R41, 0x61, PT ;  /* 0x000000612900780c */ /* 0x000fe40003f24270 */
[----:B------:R-:W-:Y:S02]  /*3410*/  CS2R R92, SRZ ;  /* 0x00000000005c7805 */ /* 0x000fe4000001ff00 */
[----:B0-----:R-:W-:Y:S02]  /*3420*/  FSEL R67, R67, -INF , P2 ;  /* 0xff80000043437808 */ /* 0x001fe40001000000 */
[----:B------:R-:W-:Y:S02]  /*3430*/  CS2R R90, SRZ ;  /* 0x00000000005a7805 */ /* 0x000fe4000001ff00 */
[----:B------:R-:W-:Y:S01]  /*3440*/  FMNMX.FTZ R60, R65, R60, !PT ;  /* 0x0000003c413c7209 */ /* 0x000fe20007810000 */
[----:B------:R-:W0:Y:S01]  /*3450*/  MUFU.TANH R77, R77 ;  /* 0x0000004d004d7308 */ /* 0x000e220000002400 */
[----:B------:R-:W-:-:S02]  /*3460*/  ISETP.GT.AND P2, PT, R41, 0x68, PT ;  /* 0x000000682900780c */ /* 0x000fc40003f44270 */
[----:B------:R-:W-:Y:S02]  /*3470*/  CS2R R88, SRZ ;  /* 0x0000000000587805 */ /* 0x000fe4000001ff00 */
[----:B-1----:R-:W-:Y:S02]  /*3480*/  FSEL R69, R73, -INF , P1 ;  /* 0xff80000049457808 */ /* 0x002fe40000800000 */
[----:B------:R-:W-:Y:S02]  /*3490*/  FMNMX.FTZ R20, R67, R60, !PT ;  /* 0x0000003c43147209 */ /* 0x000fe40007810000 */
[----:B------:R-:W-:Y:S01]  /*34a0*/  ISETP.GT.AND P1, PT, R41, 0x69, PT ;  /* 0x000000692900780c */ /* 0x000fe20003f24270 */
[----:B------:R-:W1:Y:S01]  /*34b0*/  MUFU.TANH R75, R80 ;  /* 0x00000050004b7308 */ /* 0x000e620000002400 */
[----:B--2---:R-:W-:Y:S02]  /*34c0*/  FSEL R71, R71, -INF , P2 ;  /* 0xff80000047477808 */ /* 0x004fe40001000000 */
[----:B------:R-:W-:-:S02]  /*34d0*/  FMNMX.FTZ R20, R69, R20, !PT ;  /* 0x0000001445147209 */ /* 0x000fc40007810000 */
[----:B------:R-:W-:Y:S02]  /*34e0*/  ISETP.GT.AND P2, PT, R41, 0x70, PT ;  /* 0x000000702900780c */ /* 0x000fe40003f44270 */
[----:B------:R-:W-:Y:S01]  /*34f0*/  FMNMX.FTZ R20, R71, R20, !PT ;  /* 0x0000001447147209 */ /* 0x000fe20007810000 */
[----:B------:R-:W2:Y:S01]  /*3500*/  MUFU.TANH R81, R81 ;  /* 0x0000005100517308 */ /* 0x000ea20000002400 */
[----:B0-----:R-:W-:Y:S02]  /*3510*/  FSEL R73, R77, -INF , P1 ;  /* 0xff8000004d497808 */ /* 0x001fe40000800000 */
[----:B------:R-:W-:Y:S02]  /*3520*/  ISETP.GT.AND P1, PT, R41, 0x71, PT ;  /* 0x000000712900780c */ /* 0x000fe40003f24270 */
[----:B------:R-:W-:-:S03]  /*3530*/  FMNMX.FTZ R20, R73, R20, !PT ;  /* 0x0000001449147209 */ /* 0x000fc60007810000 */
[----:B------:R-:W0:Y:S01]  /*3540*/  MUFU.TANH R84, R84 ;  /* 0x0000005400547308 */ /* 0x000e220000002400 */
[----:B-1----:R-:W-:Y:S02]  /*3550*/  FSEL R75, R75, -INF , P2 ;  /* 0xff8000004b4b7808 */ /* 0x002fe40001000000 */
[----:B------:R-:W-:Y:S02]  /*3560*/  ISETP.GT.AND P2, PT, R41, 0x78, PT ;  /* 0x000000782900780c */ /* 0x000fe40003f44270 */
[----:B------:R-:W-:-:S03]  /*3570*/  FMNMX.FTZ R56, R75, R20, !PT ;  /* 0x000000144b387209 */ /* 0x000fc60007810000 */
[----:B------:R-:W1:Y:S01]  /*3580*/  MUFU.TANH R79, R85 ;  /* 0x00000055004f7308 */ /* 0x000e620000002400 */
[----:B--2---:R-:W-:Y:S02]  /*3590*/  FSEL R77, R81, -INF , P1 ;  /* 0xff800000514d7808 */ /* 0x004fe40000800000 */
[----:B------:R-:W-:Y:S02]  /*35a0*/  ISETP.GT.AND P1, PT, R41, 0x79, PT ;  /* 0x000000792900780c */ /* 0x000fe40003f24270 */
[----:B------:R-:W-:-:S03]  /*35b0*/  FMNMX.FTZ R56, R77, R56, !PT ;  /* 0x000000384d387209 */ /* 0x000fc60007810000 */
[----:B------:R-:W-:Y:S01]  /*35c0*/  MUFU.EX2 R181, R181 ;  /* 0x000000b500b57308 */ /* 0x000fe20000000800 */
[----:B0-----:R-:W-:-:S04]  /*35d0*/  FSEL R41, R84, -INF , P2 ;  /* 0xff80000054297808 */ /* 0x001fc80001000000 */
[----:B------:R-:W-:-:S03]  /*35e0*/  FMNMX.FTZ R56, R41, R56, !PT ;  /* 0x0000003829387209 */ /* 0x000fc60007810000 */
[----:B------:R-:W0:Y:S01]  /*35f0*/  MUFU.EX2 R24, R24 ;  /* 0x0000001800187308 */ /* 0x000e220000000800 */
[----:B-1----:R-:W-:-:S04]  /*3600*/  FSEL R79, R79, -INF , P1 ;  /* 0xff8000004f4f7808 */ /* 0x002fc80000800000 */
[----:B------:R-:W-:-:S03]  /*3610*/  FMNMX.FTZ R56, R79, R56, !PT ;  /* 0x000000384f387209 */ /* 0x000fc60007810000 */
[----:B------:R-:W-:Y:S02]  /*3620*/  MUFU.EX2 R183, R183 ;  /* 0x000000b700b77308 */ /* 0x000fe40000000800 */
[----:B------:R-:W1:Y:S06]  /*3630*/  SHFL.BFLY PT, R7, R56, 0x2, 0x1f ;  /* 0x0c401f0038077f89 */ /* 0x000e6c00000e0000 */
[----:B------:R-:W-:Y:S01]  /*3640*/  MUFU.EX2 R6, R6 ;  /* 0x0000000600067308 */ /* 0x000fe20000000800 */
[----:B0-----:R-:W-:Y:S01]  /*3650*/  FADD.FTZ R44, R181, R24 ;  /* 0x00000018b52c7221 */ /* 0x001fe20000010000 */
[----:B------:R-:W-:-:S06]  /*3660*/  F2FP.BF16.F32.PACK_AB R181, R24, R181 ;  /* 0x000000b518b5723e */ /* 0x000fcc00000010ff */
[----:B------:R-:W-:Y:S08]  /*3670*/  MUFU.EX2 R177, R177 ;  /* 0x000000b100b17308 */ /* 0x000ff00000000800 */
[----:B------:R-:W-:Y:S01]  /*3680*/  MUFU.EX2 R8, R8 ;  /* 0x0000000800087308 */ /* 0x000fe20000000800 */
[----:B-1----:R-:W-:-:S05]  /*3690*/  FMNMX.FTZ R38, R56, R7, !PT ;  /* 0x0000000738267209 */ /* 0x002fca0007810000 */
[----:B------:R-:W0:Y:S02]  /*36a0*/  SHFL.BFLY PT, R7, R38, 0x1, 0x1f ;  /* 0x0c201f0026077f89 */ /* 0x000e2400000e0000 */
[----:B------:R-:W-:Y:S08]  /*36b0*/  MUFU.EX2 R179, R179 ;  /* 0x000000b300b37308 */ /* 0x000ff00000000800 */
[----:B------:R-:W-:Y:S08]  /*36c0*/  MUFU.EX2 R10, R10 ;  /* 0x0000000a000a7308 */ /* 0x000ff00000000800 */
[----:B------:R-:W-:Y:S01]  /*36d0*/  MUFU.EX2 R173, R173 ;  /* 0x000000ad00ad7308 */ /* 0x000fe20000000800 */
[----:B0-----:R-:W-:-:S07]  /*36e0*/  FMNMX.FTZ R7, R38, R7, !PT ;  /* 0x0000000726077209 */ /* 0x001fce0007810000 */
[----:B------:R-:W-:Y:S01]  /*36f0*/  MUFU.EX2 R12, R12 ;  /* 0x0000000c000c7308 */ /* 0x000fe20000000800 */
[-C--:B------:R-:W-:Y:S01]  /*3700*/  FFMA.FTZ R38, R50, R4.reuse, -R25 ;  /* 0x0000000432267223 */ /* 0x080fe20000010819 */
[C---:B------:R-:W-:Y:S01]  /*3710*/  FSETP.NEU.FTZ.AND P1, PT, R7.reuse, -INF , PT ;  /* 0xff8000000700780b */ /* 0x040fe20003f3d000 */
[----:B------:R-:W-:-:S05]  /*3720*/  FMUL.FTZ R40, R7, R4 ;  /* 0x0000000407287220 */ /* 0x000fca0000410000 */
[----:B------:R-:W-:Y:S01]  /*3730*/  MUFU.EX2 R175, R175 ;  /* 0x000000af00af7308 */ /* 0x000fe20000000800 */
[----:B------:R-:W-:Y:S02]  /*3740*/  FSEL R40, R40, RZ, P1 ;  /* 0x000000ff28287208 */ /* 0x000fe40000800000 */
[----:B------:R-:W-:-:S03]  /*3750*/  PLOP3.LUT P1, PT, PT, PT, UP0, 0x80, 0x0 ;  /* 0x000000000000781c */ /* 0x000fc60003f2f008 */
        /* <DEDUP_REMOVED lines=28> */
[-C--:B------:R-:W-:Y:S01]  /*3920*/  FFMA.FTZ R69, R69, R4.reuse, -R40 ;  /* 0x0000000445457223 */ /* 0x080fe20000010828 */
[----:B------:R-:W2:Y:S01]  /*3930*/  MUFU.EX2 R182, R43 ;  /* 0x0000002b00b67308 */ /* 0x000ea20000000800 */
[----:B0-----:R-:W-:Y:S01]  /*3940*/  FADD.FTZ R42, R3, R180 ;  /* 0x000000b4032a7221 */ /* 0x001fe20000010000 */
[----:B------:R-:W-:Y:S01]  /*3950*/  F2FP.BF16.F32.PACK_AB R180, R180, R3 ;  /* 0x00000003b4b4723e */ /* 0x000fe200000010ff */
[-CC-:B------:R-:W-:Y:S01]  /*3960*/  FFMA.FTZ R71, R71, R4.reuse, -R40.reuse ;  /* 0x0000000447477223 */ /* 0x180fe20000010828 */
[-CC-:B------:R-:W-:Y:S01]  /*3970*/  FFMA.FTZ R73, R73, R4.reuse, -R40.reuse ;  /* 0x0000000449497223 */ /* 0x180fe20000010828 */
[-CC-:B------:R-:W-:Y:S01]  /*3980*/  FFMA.FTZ R75, R75, R4.reuse, -R40.reuse ;  /* 0x000000044b4b7223 */ /* 0x180fe20000010828 */
[-CC-:B------:R-:W-:Y:S01]  /*3990*/  FFMA.FTZ R77, R77, R4.reuse, -R40.reuse ;  /* 0x000000044d4d7223 */ /* 0x180fe20000010828 */
[-C--:B------:R-:W-:Y:S01]  /*39a0*/  FFMA.FTZ R41, R41, R4.reuse, -R40 ;  /* 0x0000000429297223 */ /* 0x080fe20000010828 */
[----:B------:R-:W0:Y:S01]  /*39b0*/  MUFU.EX2 R45, R45 ;  /* 0x0000002d002d7308 */ /* 0x000e220000000800 */
[----:B-1----:R-:W-:Y:S01]  /*39c0*/  FADD.FTZ R5, R39, R42 ;  /* 0x0000002a27057221 */ /* 0x002fe20000010000 */
[----:B------:R-:W-:-:S06]  /*39d0*/  FFMA.FTZ R40, R79, R4, -R40 ;  /* 0x000000044f287223 */ /* 0x000fcc0000010828 */
[----:B------:R-:W1:Y:S01]  /*39e0*/  MUFU.EX2 R176, R47 ;  /* 0x0000002f00b07308 */ /* 0x000e620000000800 */
[C---:B--2---:R-:W-:Y:S01]  /*39f0*/  FADD.FTZ R42, R182.reuse, R5 ;  /* 0x00000005b62a7221 */ /* 0x044fe20000010000 */
[----:B------:R-:W-:-:S06]  /*3a00*/  F2FP.BF16.F32.PACK_AB R182, R182, R39 ;  /* 0x00000027b6b6723e */ /* 0x000fcc00000010ff */
[----:B------:R-:W2:Y:S01]  /*3a10*/  MUFU.EX2 R49, R49 ;  /* 0x0000003100317308 */ /* 0x000ea20000000800 */
[----:B0-----:R-:W-:-:S07]  /*3a20*/  FADD.FTZ R5, R45, R42 ;  /* 0x0000002a2d057221 */ /* 0x001fce0000010000 */
[----:B------:R0:W3:Y:S01]  /*3a30*/  MUFU.EX2 R178, R11 ;  /* 0x0000000b00b27308 */ /* 0x0000e20000000800 */
[C---:B-1----:R-:W-:Y:S01]  /*3a40*/  FADD.FTZ R0, R176.reuse, R5 ;  /* 0x00000005b0007221 */ /* 0x042fe20000010000 */
[----:B------:R-:W-:-:S06]  /*3a50*/  F2FP.BF16.F32.PACK_AB R176, R176, R45 ;  /* 0x0000002db0b0723e */ /* 0x000fcc00000010ff */
[----:B------:R-:W1:Y:S01]  /*3a60*/  MUFU.EX2 R15, R15 ;  /* 0x0000000f000f7308 */ /* 0x000e620000000800 */
[----:B0-----:R-:W-:Y:S01]  /*3a70*/  FADD.FTZ R11, R183, R44 ;  /* 0x0000002cb70b7221 */ /* 0x001fe20000010000 */
[----:B--2---:R-:W-:Y:S01]  /*3a80*/  FADD.FTZ R5, R49, R0 ;  /* 0x0000000031057221 */ /* 0x004fe20000010000 */
[C---:B------:R-:W-:Y:S02]  /*3a90*/  F2FP.BF16.F32.PACK_AB R183, R6.reuse, R183 ;  /* 0x000000b706b7723e */ /* 0x040fe400000010ff */
[----:B------:R-:W-:-:S03]  /*3aa0*/  FADD.FTZ R44, R6, R11 ;  /* 0x0000000b062c7221 */ /* 0x000fc60000010000 */
[----:B------:R-:W0:Y:S01]  /*3ab0*/  MUFU.EX2 R172, R51 ;  /* 0x0000003300ac7308 */ /* 0x000e220000000800 */
[----:B------:R-:W-:Y:S01]  /*3ac0*/  FADD.FTZ R11, R177, R44 ;  /* 0x0000002cb10b7221 */ /* 0x000fe20000010000 */
[----:B---3--:R-:W-:Y:S01]  /*3ad0*/  FADD.FTZ R0, R178, R5 ;  /* 0x00000005b2007221 */ /* 0x008fe20000010000 */
[C---:B------:R-:W-:Y:S02]  /*3ae0*/  F2FP.BF16.F32.PACK_AB R177, R8.reuse, R177 ;  /* 0x000000b108b1723e */ /* 0x040fe400000010ff */
[----:B------:R-:W-:Y:S01]  /*3af0*/  FADD.FTZ R42, R8, R11 ;  /* 0x0000000b082a7221 */ /* 0x000fe20000010000 */
[----:B------:R-:W-:Y:S02]  /*3b00*/  F2FP.BF16.F32.PACK_AB R178, R178, R49 ;  /* 0x00000031b2b2723e */ /* 0x000fe400000010ff */
[----:B------:R-:W2:Y:S01]  /*3b10*/  MUFU.EX2 R21, R21 ;  /* 0x0000001500157308 */ /* 0x000ea20000000800 */
[----:B------:R-:W-:Y:S01]  /*3b20*/  FADD.FTZ R11, R179, R42 ;  /* 0x0000002ab30b7221 */ /* 0x000fe20000010000 */
[----:B-1----:R-:W-:Y:S01]  /*3b30*/  FADD.FTZ R5, R15, R0 ;  /* 0x000000000f057221 */ /* 0x002fe20000010000 */
[----:B------:R-:W-:-:S02]  /*3b40*/  F2FP.BF16.F32.PACK_AB R179, R10, R179 ;  /* 0x000000b30ab3723e */ /* 0x000fc400000010ff */
[----:B------:R-:W-:-:S03]  /*3b50*/  FADD.FTZ R42, R10, R11 ;  /* 0x0000000b0a2a7221 */ /* 0x000fc60000010000 */
[----:B------:R-:W1:Y:S01]  /*3b60*/  MUFU.EX2 R174, R53 ;  /* 0x0000003500ae7308 */ /* 0x000e620000000800 */
[----:B------:R-:W-:Y:S01]  /*3b70*/  FADD.FTZ R11, R173, R42 ;  /* 0x0000002aad0b7221 */ /* 0x000fe20000010000 */
[----:B0-----:R-:W-:Y:S01]  /*3b80*/  FADD.FTZ R0, R172, R5 ;  /* 0x00000005ac007221 */ /* 0x001fe20000010000 */
[C---:B------:R-:W-:Y:S02]  /*3b90*/  F2FP.BF16.F32.PACK_AB R173, R12.reuse, R173 ;  /* 0x000000ad0cad723e */ /* 0x040fe400000010ff */
[----:B------:R-:W-:Y:S01]  /*3ba0*/  FADD.FTZ R42, R12, R11 ;  /* 0x0000000b0c2a7221 */ /* 0x000fe20000010000 */
[----:B------:R-:W-:Y:S02]  /*3bb0*/  F2FP.BF16.F32.PACK_AB R172, R172, R15 ;  /* 0x0000000facac723e */ /* 0x000fe400000010ff */
[----:B------:R-:W0:Y:S01]  /*3bc0*/  MUFU.EX2 R14, R14 ;  /* 0x0000000e000e7308 */ /* 0x000e220000000800 */
[----:B--2---:R-:W-:Y:S01]  /*3bd0*/  FADD.FTZ R5, R21, R0 ;  /* 0x0000000015057221 */ /* 0x004fe20000010000 */
[----:B------:R-:W-:-:S06]  /*3be0*/  FADD.FTZ R11, R175, R42 ;  /* 0x0000002aaf0b7221 */ /* 0x000fcc0000010000 */
        /* <DEDUP_REMOVED lines=99> */
[----:B-1----:R-:W-:Y:S01]  /*4220*/  FADD.FTZ R5, R159, R8 ;  /* 0x000000089f057221 */ /* 0x002fe20000010000 */
[C---:B0-----:R-:W-:Y:S01]  /*4230*/  FADD.FTZ R0, R40.reuse, R3 ;  /* 0x0000000328007221 */ /* 0x041fe20000010000 */
[----:B------:R-:W-:Y:S02]  /*4240*/  F2FP.BF16.F32.PACK_AB R158, R40, R41 ;  /* 0x00000029289e723e */ /* 0x000fe400000010ff */
[C---:B--2---:R-:W-:Y:S01]  /*4250*/  FADD.FTZ R3, R6.reuse, R5 ;  /* 0x0000000506037221 */ /* 0x044fe20000010000 */
[----:B------:R-:W-:Y:S01]  /*4260*/  F2FP.BF16.F32.PACK_AB R159, R6, R159 ;  /* 0x0000009f069f723e */ /* 0x000fe200000010ff */
[----:B------:R-:W-:Y:S06]  /*4270*/  @!P1 BRA `(.L_x_2361) ;  /* 0x0000003000849947 */ /* 0x000fec0003800000 */
[----:B------:R-:W-:Y:S01]  /*4280*/  IMAD.MOV.U32 R6, RZ, RZ, R9 ;  /* 0x000000ffff067224 */ /* 0x000fe200078e0009 */
[----:B------:R-:W-:Y:S01]  /*4290*/  UMOV UR57, UR44 ;  /* 0x0000002c00397c82 */ /* 0x000fe20008000000 */
[----:B------:R-:W-:Y:S01]  /*42a0*/  IMAD.MOV.U32 R5, RZ, RZ, R7 ;  /* 0x000000ffff057224 */ /* 0x000fe200078e0007 */
[----:B------:R-:W-:Y:S01]  /*42b0*/  UMOV UR55, UR43 ;  /* 0x0000002b00377c82 */ /* 0x000fe20008000000 */
[----:B------:R-:W-:Y:S01]  /*42c0*/  IMAD.MOV.U32 R151, RZ, RZ, RZ ;  /* 0x000000ffff977224 */ /* 0x000fe200078e00ff */
[----:B------:R-:W-:Y:S01]  /*42d0*/  ULDC UR52, c[0x0][0x288] ;  /* 0x0000a20000347ab9 */ /* 0x000fe20000000800 */
[----:B------:R-:W-:-:S05]  /*42e0*/  ULDC UR53, c[0x0][0x9d8] ;  /* 0x0002760000357ab9 */ /* 0x000fca0000000800 */
.L_x_2372:
[----:B------:R-:W-:Y:S01]  /*42f0*/  ISETP.NE.AND P2, PT, RZ, UR40, PT ;  /* 0x00000028ff007c0c */ /* 0x000fe2000bf45270 */
[----:B------:R-:W-:-:S04]  /*4300*/  UISETP.NE.AND UP0, UPT, UR55, 0x1, UPT ;  /* 0x000000013700788c */ /* 0x000fc8000bf05270 */
[----:B------:R-:W-:-:S04]  /*4310*/  USEL UR44, URZ, 0x1, UP0 ;  /* 0x000000013f2c7887 */ /* 0x000fc80008000000 */
[----:B------:R-:W-:-:S04]  /*4320*/  ULOP3.LUT UR44, UR57, UR44, URZ, 0x3c, !UPT ;  /* 0x0000002c392c7292 */ /* 0x000fc8000f8e3c3f */
[----:B------:R-:W-:Y:S08]  /*4330*/  @P2 BRA `(.L_x_2362) ;  /* 0x0000000000382947 */ /* 0x000ff00003800000 */
[----:B------:R-:W-:Y:S05]  /*4340*/  @!P0 BRA `(.L_x_2363) ;  /* 0x0000000000048947 */ /* 0x000fea0003800000 */
[----:B------:R-:W-:Y:S01]  /*4350*/  BPT.TRAP 0x1 ;  /* 0x000000040000795c */ /* 0x000fe20000300000 */
.L_x_2363:
[----:B------:R-:W-:Y:S01]  /*4360*/  UIADD3 UR6, UR55, 0x1, URZ ;  /* 0x0000000137067890 */ /* 0x000fe2000fffe03f */
[----:B------:R-:W-:-:S03]  /*4370*/  MOV R4, UR44 ;  /* 0x0000002c00047c02 */ /* 0x000fc60008000f00 */
[----:B------:R-:W-:Y:S01]  /*4380*/  UISETP.NE.AND UP0, UPT, UR6, 0x2, UPT ;  /* 0x000000020600788c */ /* 0x000fe2000bf05270 */
[----:B------:R-:W-:-:S03]  /*4390*/  SHF.L.U32 R4, R4, 0x1f, RZ ;  /* 0x0000001f04047819 */ /* 0x000fc600000006ff */
[----:B------:R-:W-:-:S04]  /*43a0*/  USEL UR6, UR6, URZ, UP0 ;  /* 0x0000003f06067287 */ /* 0x000fc80008000000 */
[----:B------:R-:W-:-:S09]  /*43b0*/  ULEA UR6, UR6, UR41, 0x3 ;  /* 0x0000002906067291 */ /* 0x000fd2000f8e183f */
[----:B------:R0:W1:Y:S01]  /*43c0*/  SYNCS.PHASECHK.TRANS64.TRYWAIT P1, [UR6+0x28830], R4 ;  /* 0x02883004ff0075a7 */ /* 0x0000620008020146 */
[----:B------:R-:W-:Y:S05]  /*43d0*/  @!P0 BRA `(.L_x_2364) ;  /* 0x0000000000048947 */ /* 0x000fea0003800000 */
[----:B------:R-:W-:Y:S01]  /*43e0*/  BPT.TRAP 0x1 ;  /* 0x000000040000795c */ /* 0x000fe20000300000 */
.L_x_2364:
[----:B-1----:R-:W-:Y:S05]  /*43f0*/  @P1 BRA `(.L_x_2362) ;  /* 0x0000000000081947 */ /* 0x002fea0003800000 */
[----:B------:R-:W1:Y:S02]  /*4400*/  SYNCS.PHASECHK.TRANS64.TRYWAIT P1, [UR6+0x28830], R4 ;  /* 0x02883004ff0075a7 */ /* 0x000e640008020146 */
[----:B-1----:R-:W-:Y:S05]  /*4410*/  @!P1 BRA `(.L_x_2365) ;  /* 0x000000c000b49947 */ /* 0x002fea0003800000 */
.L_x_2362:
        /* <DEDUP_REMOVED lines=48> */
.L_x_2367:
[----:B------:R-:W-:Y:S01]  /*4720*/  ULEA UR6, UR55, UR41, 0x3 ;  /* 0x0000002937067291 */ /* 0x000fe2000f8e183f */
[----:B------:R-:W-:-:S05]  /*4730*/  IMAD.U32 R4, RZ, RZ, UR57 ;  /* 0x00000039ff047e24 */ /* 0x000fca000f8e00ff */
[----:B------:R-:W-:-:S04]  /*4740*/  SHF.L.U32 R4, R4, 0x1f, RZ ;  /* 0x0000001f04047819 */ /* 0x000fc800000006ff */
[----:B------:R0:W1:Y:S01]  /*4750*/  SYNCS.PHASECHK.TRANS64.TRYWAIT P1, [UR6+0x28850], R4 ;  /* 0x02885004ff0075a7 */ /* 0x0000620008020146 */
[----:B------:R-:W-:Y:S05]  /*4760*/  @!P0 BRA `(.L_x_2368) ;  /* 0x0000000000048947 */ /* 0x000fea0003800000 */
[----:B------:R-:W-:Y:S01]  /*4770*/  BPT.TRAP 0x1 ;  /* 0x000000040000795c */ /* 0x000fe20000300000 */
.L_x_2368:
[----:B-1----:R-:W-:Y:S05]  /*4780*/  @P1 BRA `(.L_x_2366) ;  /* 0x0000000000081947 */ /* 0x002fea0003800000 */
[----:B------:R-:W1:Y:S02]  /*4790*/  SYNCS.PHASECHK.TRANS64.TRYWAIT P1, [UR6+0x28850], R4 ;  /* 0x02885004ff0075a7 */ /* 0x000e640008020146 */
[----:B-1----:R-:W-:Y:S05]  /*47a0*/  @!P1 BRA `(.L_x_2369) ;  /* 0x000000bc00e89947 */ /* 0x002fea0003800000 */
.L_x_2366:
        /* <DEDUP_REMOVED lines=49> */
.L_x_2370:
[----:B------:R-:W-:Y:S01]  /*4ac0*/  UISETP.NE.AND UP0, UPT, UR49, URZ, UPT ;  /* 0x0000003f3100728c */ /* 0x000fe2000bf05270 */
[----:B------:R-:W-:Y:S02]  /*4ad0*/  VIADD R13, R17, UR37 ;  /* 0x00000025110d7c36 */ /* 0x000fe40008000000 */
[----:B------:R-:W-:Y:S01]  /*4ae0*/  FMUL.FTZ R12, R31, UR53 ;  /* 0x000000351f0c7c20 */ /* 0x000fe20008410000 */
[----:B------:R-:W-:Y:S01]  /*4af0*/  FMUL.FTZ R24, R24, UR53 ;  /* 0x0000003518187c20 */ /* 0x000fe20008410000 */
[----:B------:R-:W1:Y:S01]  /*4b00*/  LDC R31, c[0x0][0x2f0] ;  /* 0x0000bc00ff1f7b82 */ /* 0x000e620000000800 */
[----:B------:R-:W-:Y:S01]  /*4b10*/  FMUL.FTZ R15, R35, UR53 ;  /* 0x00000035230f7c20 */ /* 0x000fe20008410000 */
[----:B------:R-:W-:Y:S01]  /*4b20*/  PLOP3.LUT P1, PT, PT, PT, UP0, 0x80, 0x0 ;  /* 0x000000000000781c */ /* 0x000fe20003f2f008 */
[----:B------:R2:W3:Y:S01]  /*4b30*/  MUFU.TANH R11, R24 ;  /* 0x00000018000b7308 */ /* 0x0004e20000002400 */
[----:B------:R-:W-:Y:S01]  /*4b40*/  PLOP3.LUT P2, PT, PT, PT, UP0, 0x80, 0x0 ;  /* 0x000000000000781c */ /* 0x000fe20003f4f008 */
[----:B------:R-:W-:Y:S01]  /*4b50*/  FMUL.FTZ R25, R25, UR53 ;  /* 0x0000003519197c20 */ /* 0x000fe20008410000 */
[----:B------:R-:W-:Y:S01]  /*4b60*/  FMUL.FTZ R28, R28, UR53 ;  /* 0x000000351c1c7c20 */ /* 0x000fe20008410000 */
[----:B------:R-:W-:Y:S01]  /*4b70*/  @UP0 ULDC UR6, c[0x0][0x44c] ;  /* 0x0001130000060ab9 */ /* 0x000fe20000000800 */
[----:B------:R-:W-:Y:S01]  /*4b80*/  FMUL.FTZ R29, R29, UR53 ;  /* 0x000000351d1d7c20 */ /* 0x000fe20008410000 */
[----:B------:R-:W-:Y:S01]  /*4b90*/  FMUL.FTZ R32, R32, UR53 ;  /* 0x0000003520207c20 */ /* 0x000fe20008410000 */
[----:B------:R-:W-:Y:S01]  /*4ba0*/  FMUL.FTZ R33, R33, UR53 ;  /* 0x0000003521217c20 */ /* 0x000fe20008410000 */
[----:B------:R-:W4:Y:S01]  /*4bb0*/  MUFU.TANH R175, R25 ;  /* 0x0000001900af7308 */ /* 0x000f220000002400 */
[----:B--2---:R-:W-:Y:S01]  /*4bc0*/  FMUL.FTZ R24, R42, UR53 ;  /* 0x000000352a187c20 */ /* 0x004fe20008410000 */
[----:B------:R-:W-:Y:S01]  /*4bd0*/  FMUL.FTZ R40, R40, UR53 ;  /* 0x0000003528287c20 */ /* 0x000fe20008410000 */
[----:B------:R-:W-:Y:S01]  /*4be0*/  FMUL.FTZ R36, R36, UR53 ;  /* 0x0000003524247c20 */ /* 0x000fe20008410000 */
[----:B0-----:R-:W-:Y:S01]  /*4bf0*/  @P1 IMAD.HI.U32 R4, R13, UR6, RZ ;  /* 0x000000060d041c27 */ /* 0x001fe2000f8e00ff */
[----:B------:R-:W-:-:S03]  /*4c00*/  @UP0 ULDC UR6, c[0x0][0x450] ;  /* 0x0001140000060ab9 */ /* 0x000fc60000000800 */
[----:B------:R-:W-:Y:S01]  /*4c10*/  FMUL.FTZ R37, R37, UR53 ;  /* 0x0000003525257c20 */ /* 0x000fe20008410000 */
[----:B------:R-:W-:Y:S01]  /*4c20*/  FMUL.FTZ R41, R41, UR53 ;  /* 0x0000003529297c20 */ /* 0x000fe20008410000 */
[----:B------:R-:W0:Y:S01]  /*4c30*/  MUFU.TANH R173, R28 ;  /* 0x0000001c00ad7308 */ /* 0x000e220000002400 */
[----:B------:R-:W-:Y:S01]  /*4c40*/  @P2 SHF.R.U32.HI R13, RZ, UR6, R4 ;  /* 0x00000006ff0d2c19 */ /* 0x000fe20008011604 */
[----:B------:R-:W-:Y:S01]  /*4c50*/  UMOV UR6, 0xffffff80 ;  /* 0xffffff8000067882 */ /* 0x000fe20000000000 */
[----:B------:R-:W-:Y:S01]  /*4c60*/  FMUL.FTZ R44, R44, UR53 ;  /* 0x000000352c2c7c20 */ /* 0x000fe20008410000 */
[----:B------:R-:W-:Y:S01]  /*4c70*/  UIMAD UR6, UR56, UR6, 0x1 ;  /* 0x00000001380674a4 */ /* 0x000fe2000f8e0206 */
[----:B------:R-:W-:Y:S01]  /*4c80*/  FMUL.FTZ R45, R45, UR53 ;  /* 0x000000352d2d7c20 */ /* 0x000fe20008410000 */
[----:B------:R-:W2:Y:S01]  /*4c90*/  SHFL.IDX PT, R7, R13, RZ, 0x1c1f ;  /* 0x001c1fff0d077589 */ /* 0x000ea200000e0000 */
[----:B------:R-:W-:Y:S01]  /*4ca0*/  FMUL.FTZ R48, R48, UR53 ;  /* 0x0000003530307c20 */ /* 0x000fe20008410000 */
[----:B------:R-:W5:Y:S01]  /*4cb0*/  MUFU.TANH R29, R29 ;  /* 0x0000001d001d7308 */ /* 0x000f620000002400 */
[----:B------:R-:W-:Y:S01]  /*4cc0*/  FMUL.FTZ R49, R49, UR53 ;  /* 0x0000003531317c20 */ /* 0x000fe20008410000 */
[----:B------:R-:W-:-:S02]  /*4cd0*/  IMAD.U32 R35, RZ, RZ, UR6 ;  /* 0x00000006ff237e24 */ /* 0x000fc4000f8e00ff */
[----:B------:R-:W-:Y:S01]  /*4ce0*/  FMUL.FTZ R52, R52, UR53 ;  /* 0x0000003534347c20 */ /* 0x000fe20008410000 */
[----:B------:R-:W-:Y:S01]  /*4cf0*/  FMUL.FTZ R53, R53, UR53 ;  /* 0x0000003535357c20 */ /* 0x000fe20008410000 */
[----:B------:R-:W-:Y:S01]  /*4d00*/  FMUL.FTZ R56, R56, UR53 ;  /* 0x0000003538387c20 */ /* 0x000fe20008410000 */
[----:B------:R-:W-:Y:S02]  /*4d10*/  IMAD R42, R16, -0x2, R35 ;  /* 0xfffffffe102a7824 */ /* 0x000fe400078e0223 */
[----:B------:R-:W-:Y:S01]  /*4d20*/  FMUL.FTZ R57, R57, UR53 ;  /* 0x0000003539397c20 */ /* 0x000fe20008410000 */
[----:B------:R-:W5:Y:S01]  /*4d30*/  MUFU.TANH R169, R32 ;  /* 0x0000002000a97308 */ /* 0x000f620000002400 */
[----:B------:R-:W-:Y:S01]  /*4d40*/  FMUL.FTZ R60, R60, UR53 ;  /* 0x000000353c3c7c20 */ /* 0x000fe20008410000 */
[----:B-1----:R-:W-:Y:S02]  /*4d50*/  IMAD R42, R31, UR48, R42 ;  /* 0x000000301f2a7c24 */ /* 0x002fe4000f8e022a */
        /* <DEDUP_REMOVED lines=11> */
[----:B--2---:R-:W-:Y:S01]  /*4e10*/  IADD3 R4, R7, -UR52, R42 ;  /* 0x8000003407047c10 */ /* 0x004fe2000fffe02a */
[----:B------:R-:W-:Y:S01]  /*4e20*/  FMUL.FTZ R7, R69, UR53 ;  /* 0x0000003545077c20 */ /* 0x000fe20008410000 */
[----:B------:R2:W-:Y:S01]  /*4e30*/  MUFU.TANH R161, R40 ;  /* 0x0000002800a17308 */ /* 0x0005e20000002400 */
[----:B------:R-:W-:Y:S01]  /*4e40*/  FMUL.FTZ R38, R59, UR53 ;  /* 0x000000353b267c20 */ /* 0x000fe20008410000 */
[----:B------:R-:W-:Y:S01]  /*4e50*/  ISETP.GT.AND P1, PT, R4, RZ, PT ;  /* 0x000000ff0400720c */ /* 0x000fe20003f24270 */
[----:B------:R-:W-:Y:S01]  /*4e60*/  FMUL.FTZ R68, R68, UR53 ;  /* 0x0000003544447c20 */ /* 0x000fe20008410000 */
[----:B------:R-:W-:Y:S01]  /*4e70*/  ISETP.GT.AND P2, PT, R4, 0x1, PT ;  /* 0x000000010400780c */ /* 0x000fe20003f44270 */
[----:B------:R-:W-:Y:S01]  /*4e80*/  FMUL.FTZ R72, R72, UR53 ;  /* 0x0000003548487c20 */ /* 0x000fe20008410000 */
[----:B---3--:R-:W-:Y:S01]  /*4e90*/  FSEL R11, R11, -INF , P1 ;  /* 0xff8000000b0b7808 */ /* 0x008fe20000800000 */
[----:B------:R-:W-:Y:S01]  /*4ea0*/  FMUL.FTZ R73, R73, UR53 ;  /* 0x0000003549497c20 */ /* 0x000fe20008410000 */
[----:B------:R-:W-:Y:S01]  /*4eb0*/  ISETP.GT.AND P1, PT, R4, 0x8, PT ;  /* 0x000000080400780c */ /* 0x000fe20003f24270 */
[----:B------:R-:W3:Y:S01]  /*4ec0*/  MUFU.TANH R165, R36 ;  /* 0x0000002400a57308 */ /* 0x000ee20000002400 */
[----:B----4-:R-:W-:Y:S01]  /*4ed0*/  FSEL R175, R175, -INF , P2 ;  /* 0xff800000afaf7808 */ /* 0x010fe20001000000 */
[----:B------:R-:W-:Y:S01]  /*4ee0*/  FMUL.FTZ R21, R39, UR53 ;  /* 0x0000003527157c20 */ /* 0x000fe20008410000 */
[----:B--2---:R-:W-:Y:S01]  /*4ef0*/  FMNMX.FTZ R40, R11, R5, !PT ;  /* 0x000000050b287209 */ /* 0x004fe20007810000 */
        /* <DEDUP_REMOVED lines=15> */
[----:B------:R-:W-:Y:S01]  /*4ff0*/  FSEL R169, R169, -INF , P1 ;  /* 0xff800000a9a97808 */ /* 0x000fe20000800000 */
[----:B------:R-:W-:Y:S01]  /*5000*/  FMUL.FTZ R85, R85, UR53 ;  /* 0x0000003555557c20 */ /* 0x000fe20008410000 */
[----:B------:R-:W-:Y:S01]  /*5010*/  FMNMX.FTZ R40, R171, R40, !PT ;  /* 0x00000028ab287209 */ /* 0x000fe20007810000 */
[----:B------:R-:W4:Y:S01]  /*5020*/  SHFL.IDX PT, R13, R13, 0x1, 0x1c1f ;  /* 0x003c1f000d0d7f89 */ /* 0x000f2200000e0000 */
[----:B------:R-:W-:Y:S01]  /*5030*/  ISETP.GT.AND P1, PT, R4, 0x18, PT ;  /* 0x000000180400780c */ /* 0x000fe20003f24270 */
[----:B------:R-:W5:Y:S01]  /*5040*/  MUFU.TANH R44, R44 ;  /* 0x0000002c002c7308 */ /* 0x000f620000002400 */
[----:B-1----:R-:W-:Y:S01]  /*5050*/  FSEL R167, R33, -INF , P2 ;  /* 0xff80000021a77808 */ /* 0x002fe20001000000 */
[----:B------:R-:W-:Y:S01]  /*5060*/  FMUL.FTZ R8, R26, UR53 ;  /* 0x000000351a087c20 */ /* 0x000fe20008410000 */
[----:B------:R-:W-:Y:S01]  /*5070*/  FMNMX.FTZ R40, R169, R40, !PT ;  /* 0x00000028a9287209 */ /* 0x000fe20007810000 */
[----:B------:R-:W-:Y:S01]  /*5080*/  FMUL.FTZ R26, R46, UR53 ;  /* 0x000000352e1a7c20 */ /* 0x000fe20008410000 */
[----:B------:R-:W-:Y:S01]  /*5090*/  ISETP.GT.AND P2, PT, R4, 0x19, PT ;  /* 0x000000190400780c */ /* 0x000fe20003f44270 */
[----:B------:R-:W-:Y:S01]  /*50a0*/  FMUL.FTZ R28, R50, UR53 ;  /* 0x00000035321c7c20 */ /* 0x000fe20008410000 */
[----:B---3--:R-:W-:Y:S01]  /*50b0*/  FSEL R165, R165, -INF , P1 ;  /* 0xff800000a5a57808 */ /* 0x008fe20000800000 */
[----:B------:R-:W1:Y:S01]  /*50c0*/  MUFU.TANH R45, R45 ;  /* 0x0000002d002d7308 */ /* 0x000e620000002400 */
[----:B------:R-:W-:Y:S01]  /*50d0*/  FMNMX.FTZ R40, R167, R40, !PT ;  /* 0x00000028a7287209 */ /* 0x000fe20007810000 */
[----:B------:R-:W-:Y:S01]  /*50e0*/  FMUL.FTZ R50, R83, UR53 ;  /* 0x0000003553327c20 */ /* 0x000fe20008410000 */
[----:B------:R-:W-:Y:S01]  /*50f0*/  ISETP.GT.AND P1, PT, R4, 0x20, PT ;  /* 0x000000200400780c */ /* 0x000fe20003f24270 */
[----:B------:R-:W-:Y:S01]  /*5100*/  FMUL.FTZ R32, R54, UR53 ;  /* 0x0000003536207c20 */ /* 0x000fe20008410000 */
[----:B0-----:R-:W-:Y:S01]  /*5110*/  FSEL R163, R37, -INF , P2 ;  /* 0xff80000025a37808 */ /* 0x001fe20001000000 */
[----:B------:R-:W-:Y:S01]  /*5120*/  FMUL.FTZ R54, R87, UR53 ;  /* 0x0000003557367c20 */ /* 0x000fe20008410000 */
[----:B------:R-:W-:Y:S01]  /*5130*/  FMNMX.FTZ R40, R165, R40, !PT ;  /* 0x00000028a5287209 */ /* 0x000fe20007810000 */
[----:B------:R-:W0:Y:S01]  /*5140*/  MUFU.TANH R48, R48 ;  /* 0x0000003000307308 */ /* 0x000e220000002400 */
[----:B------:R-:W-:Y:S01]  /*5150*/  ISETP.GT.AND P2, PT, R4, 0x21, PT ;  /* 0x000000210400780c */ /* 0x000fe20003f44270 */
[----:B------:R-:W-:Y:S01]  /*5160*/  FMUL.FTZ R36, R58, UR53 ;  /* 0x000000353a247c20 */ /* 0x000fe20008410000 */
[----:B------:R-:W-:Y:S01]  /*5170*/  FSEL R161, R161, -INF , P1 ;  /* 0xff800000a1a17808 */ /* 0x000fe20000800000 */
[----:B------:R-:W-:Y:S01]  /*5180*/  FMUL.FTZ R58, R74, UR53 ;  /* 0x000000354a3a7c20 */ /* 0x000fe20008410000 */
[----:B------:R-:W-:Y:S01]  /*5190*/  FMNMX.FTZ R40, R163, R40, !PT ;  /* 0x00000028a3287209 */ /* 0x000fe20007810000 */
[----:B------:R-:W-:Y:S01]  /*51a0*/  FMUL.FTZ R46, R82, UR53 ;  /* 0x00000035522e7c20 */ /* 0x000fe20008410000 */
[----:B------:R-:W-:Y:S01]  /*51b0*/  ISETP.GT.AND P1, PT, R4, 0x28, PT ;  /* 0x000000280400780c */ /* 0x000fe20003f24270 */
[----:B------:R-:W3:Y:S01]  /*51c0*/  MUFU.TANH R49, R49 ;  /* 0x0000003100317308 */ /* 0x000ee20000002400 */
[----:B--2---:R-:W-:Y:S01]  /*51d0*/  FSEL R159, R41, -INF , P2 ;  /* 0xff800000299f7808 */ /* 0x004fe20001000000 */
[----:B------:R-:W-:Y:S01]  /*51e0*/  ULEA UR6, UR43, UR41, 0x3 ;  /* 0x000000292b067291 */ /* 0x000fe2000f8e183f */
[----:B------:R-:W-:-:S02]  /*51f0*/  FMNMX.FTZ R40, R161, R40, !PT ;  /* 0x00000028a1287209 */ /* 0x000fc40007810000 */
[----:B------:R-:W-:Y:S01]  /*5200*/  ISETP.GT.AND P2, PT, R4, 0x29, PT ;  /* 0x000000290400780c */ /* 0x000fe20003f44270 */
[----:B------:R-:W-:Y:S01]  /*5210*/  UIADD3 UR6, UR6, 0x28840, URZ ;  /* 0x0002884006067890 */ /* 0x000fe2000fffe03f */
[----:B-----5:R-:W-:Y:S01]  /*5220*/  FSEL R157, R44, -INF , P1 ;  /* 0xff8000002c9d7808 */ /* 0x020fe20000800000 */
[----:B------:R-:W2:Y:S01]  /*5230*/  MUFU.TANH R52, R52 ;  /* 0x0000003400347308 */ /* 0x000ea20000002400 */
[----:B------:R-:W-:Y:S01]  /*5240*/  FMNMX.FTZ R40, R159, R40, !PT ;  /* 0x000000289f287209 */ /* 0x000fe20007810000 */
[----:B------:R-:W-:Y:S01]  /*5250*/  FMUL.FTZ R44, R78, UR53 ;  /* 0x000000354e2c7c20 */ /* 0x000fe20008410000 */
[C---:B------:R-:W-:Y:S01]  /*5260*/  ISETP.GT.AND P1, PT, R4.reuse, 0x30, PT ;  /* 0x000000300400780c */ /* 0x040fe20003f24270 */
[----:B------:R-:W-:Y:S01]  /*5270*/  UPRMT UR6, UR39, 0x654, UR6 ;  /* 0x0000065427067896 */ /* 0x000fe20008000006 */
[----:B-1----:R-:W-:Y:S02]  /*5280*/  FSEL R155, R45, -INF , P2 ;  /* 0xff8000002d9b7808 */ /* 0x002fe40001000000 */
[----:B------:R-:W-:Y:S01]  /*5290*/  FMNMX.FTZ R40, R157, R40, !PT ;  /* 0x000000289d287209 */ /* 0x000fe20007810000 */
[----:B------:R-:W-:Y:S01]  /*52a0*/  MUFU.TANH R53, R53 ;  /* 0x0000003500357308 */ /* 0x000fe20000002400 */
[----:B------:R-:W-:-:S02]  /*52b0*/  ISETP.GT.AND P2, PT, R4, 0x31, PT ;  /* 0x000000310400780c */ /* 0x000fc40003f44270 */
[----:B0-----:R-:W-:Y:S01]  /*52c0*/  FSEL R153, R48, -INF , P1 ;  /* 0xff80000030997808 */ /* 0x001fe20000800000 */
[----:B------:R-:W-:Y:S01]  /*52d0*/  FMUL.FTZ R48, R79, UR53 ;  /* 0x000000354f307c20 */ /* 0x000fe20008410000 */
[----:B------:R-:W-:Y:S01]  /*52e0*/  FMNMX.FTZ R40, R155, R40, !PT ;  /* 0x000000289b287209 */ /* 0x000fe20007810000 */
[----:B------:R-:W-:Y:S01]  /*52f0*/  SYNCS.ARRIVE.TRANS64.RED.A1T0 RZ, [UR6], RZ ;  /* 0x000000ffffff79a7 */ /* 0x000fe20008100406 */
[C---:B------:R-:W-:Y:S01]  /*5300*/  ISETP.GT.AND P1, PT, R4.reuse, 0x38, PT ;  /* 0x000000380400780c */ /* 0x040fe20003f24270 */
[----:B------:R-:W0:Y:S01]  /*5310*/  MUFU.TANH R56, R56 ;  /* 0x0000003800387308 */ /* 0x000e220000002400 */
[----:B---3--:R-:W-:Y:S02]  /*5320*/  FSEL R69, R49, -INF , P2 ;  /* 0xff80000031457808 */ /* 0x008fe40001000000 */
[----:B------:R-:W-:Y:S02]  /*5330*/  FMNMX.FTZ R40, R153, R40, !PT ;  /* 0x0000002899287209 */ /* 0x000fe40007810000 */
[----:B------:R-:W-:-:S02]  /*5340*/  ISETP.GT.AND P2, PT, R4, 0x39, PT ;  /* 0x000000390400780c */ /* 0x000fc40003f44270 */
[----:B------:R-:W-:Y:S01]  /*5350*/  FMNMX.FTZ R40, R69, R40, !PT ;  /* 0x0000002845287209 */ /* 0x000fe20007810000 */
[----:B------:R-:W1:Y:S01]  /*5360*/  MUFU.TANH R57, R57 ;  /* 0x0000003900397308 */ /* 0x000e620000002400 */
[----:B----4-:R-:W-:-:S04]  /*5370*/  IADD3 R42, R13, -UR52, R42 ;  /* 0x800000340d2a7c10 */ /* 0x010fc8000fffe02a */
[----:B------:R-:W-:-:S03]  /*5380*/  ISETP.GT.AND P3, PT, R42, 0x1, PT ;  /* 0x000000012a00780c */ /* 0x000fc60003f64270 */
[----:B------:R3:W4:Y:S08]  /*5390*/  MUFU.TANH R55, R60 ;  /* 0x0000003c00377308 */ /* 0x0007300000002400 */
[----:B------:R2:W-:Y:S01]  /*53a0*/  MUFU.TANH R47, R65 ;  /* 0x00000041002f7308 */ /* 0x0005e20000002400 */
[----:B---3--:R-:W-:-:S07]  /*53b0*/  FMUL.FTZ R60, R63, UR53 ;  /* 0x000000353f3c7c20 */ /* 0x008fce0008410000 */
[----:B------:R3:W5:Y:S01]  /*53c0*/  MUFU.TANH R51, R61 ;  /* 0x0000003d00337308 */ /* 0x0007620000002400 */
[----:B--2---:R-:W-:Y:S01]  /*53d0*/  FSEL R65, R52, -INF , P1 ;  /* 0xff80000034417808 */ /* 0x004fe20000800000 */
[----:B------:R-:W-:Y:S01]  /*53e0*/  FMUL.FTZ R52, R86, UR53 ;  /* 0x0000003556347c20 */ /* 0x000fe20008410000 */
[----:B------:R-:W-:Y:S02]  /*53f0*/  ISETP.GT.AND P1, PT, R4, 0x40, PT ;  /* 0x000000400400780c */ /* 0x000fe40003f24270 */
[----:B------:R-:W-:Y:S02]  /*5400*/  FMNMX.FTZ R40, R65, R40, !PT ;  /* 0x0000002841287209 */ /* 0x000fe40007810000 */
[----:B0-----:R-:W-:Y:S01]  /*5410*/  FSEL R59, R56, -INF , P1 ;  /* 0xff800000383b7808 */ /* 0x001fe20000800000 */
[----:B------:R-:W0:Y:S01]  /*5420*/  MUFU.TANH R64, R64 ;  /* 0x0000004000407308 */ /* 0x000e220000002400 */
[----:B---3--:R-:W-:Y:S01]  /*5430*/  FSEL R61, R53, -INF , P2 ;  /* 0xff800000353d7808 */ /* 0x008fe20001000000 */
[----:B------:R-:W-:Y:S01]  /*5440*/  FMUL.FTZ R56, R62, UR53 ;  /* 0x000000353e387c20 */ /* 0x000fe20008410000 */
[----:B------:R-:W-:Y:S01]  /*5450*/  ISETP.GT.AND P2, PT, R4, 0x41, PT ;  /* 0x000000410400780c */ /* 0x000fe20003f44270 */
[----:B------:R-:W-:Y:S01]  /*5460*/  FMUL.FTZ R62, R70, UR53 ;  /* 0x00000035463e7c20 */ /* 0x000fe20008410000 */
[----:B------:R-:W-:Y:S01]  /*5470*/  FMNMX.FTZ R40, R61, R40, !PT ;  /* 0x000000283d287209 */ /* 0x000fe20007810000 */
[----:B------:R-:W-:Y:S01]  /*5480*/  FMUL.FTZ R70, R75, UR53 ;  /* 0x000000354b467c20 */ /* 0x000fe20008410000 */
[----:B------:R-:W-:Y:S01]  /*5490*/  ISETP.GT.AND P1, PT, R4, 0x48, PT ;  /* 0x000000480400780c */ /* 0x000fe20003f24270 */
[----:B------:R-:W2:Y:S01]  /*54a0*/  MUFU.TANH R68, R68 ;  /* 0x0000004400447308 */ /* 0x000ea20000002400 */
[----:B-1----:R-:W-:-:S02]  /*54b0*/  FSEL R57, R57, -INF , P2 ;  /* 0xff80000039397808 */ /* 0x002fc40001000000 */
[----:B------:R-:W-:Y:S02]  /*54c0*/  FMNMX.FTZ R40, R59, R40, !PT ;  /* 0x000000283b287209 */ /* 0x000fe40007810000 */
[C---:B------:R-:W-:Y:S02]  /*54d0*/  ISETP.GT.AND P2, PT, R4.reuse, 0x49, PT ;  /* 0x000000490400780c */ /* 0x040fe40003f44270 */
[----:B----4-:R-:W-:Y:S01]  /*54e0*/  FSEL R55, R55, -INF , P1 ;  /* 0xff80000037377808 */ /* 0x010fe20000800000 */
[----:B------:R-:W1:Y:S01]  /*54f0*/  MUFU.TANH R7, R7 ;  /* 0x0000000700077308 */ /* 0x000e620000002400 */
[----:B------:R-:W-:Y:S02]  /*5500*/  FMNMX.FTZ R40, R57, R40, !PT ;  /* 0x0000002839287209 */ /* 0x000fe40007810000 */
[----:B------:R-:W-:Y:S02]  /*5510*/  ISETP.GT.AND P1, PT, R4, 0x50, PT ;  /* 0x000000500400780c */ /* 0x000fe40003f24270 */
[----:B-----5:R-:W-:-:S02]  /*5520*/  FSEL R51, R51, -INF , P2 ;  /* 0xff80000033337808 */ /* 0x020fc40001000000 */
[----:B------:R-:W-:Y:S01]  /*5530*/  FMNMX.FTZ R40, R55, R40, !PT ;  /* 0x0000002837287209 */ /* 0x000fe20007810000 */
[----:B------:R-:W3:Y:S01]  /*5540*/  MUFU.TANH R45, R72 ;  /* 0x00000048002d7308 */ /* 0x000ee20000002400 */
[----:B------:R-:W-:Y:S02]  /*5550*/  ISETP.GT.AND P2, PT, R4, 0x51, PT ;  /* 0x000000510400780c */ /* 0x000fe40003f44270 */
[----:B0-----:R-:W-:Y:S01]  /*5560*/  FSEL R53, R64, -INF , P1 ;  /* 0xff80000040357808 */ /* 0x001fe20000800000 */
[----:B------:R-:W-:Y:S01]  /*5570*/  FMUL.FTZ R64, R71, UR53 ;  /* 0x0000003547407c20 */ /* 0x000fe20008410000 */
[----:B------:R-:W-:Y:S02]  /*5580*/  FMNMX.FTZ R40, R51, R40, !PT ;  /* 0x0000002833287209 */ /* 0x000fe40007810000 */
[----:B------:R-:W-:Y:S01]  /*5590*/  ISETP.GT.AND P1, PT, R4, 0x58, PT ;  /* 0x000000580400780c */ /* 0x000fe20003f24270 */
[----:B------:R-:W0:Y:S01]  /*55a0*/  MUFU.TANH R39, R73 ;  /* 0x0000004900277308 */ /* 0x000e220000002400 */
[----:B------:R-:W-:-:S02]  /*55b0*/  FSEL R47, R47, -INF , P2 ;  /* 0xff8000002f2f7808 */ /* 0x000fc40001000000 */
[----:B------:R-:W-:Y:S02]  /*55c0*/  FMNMX.FTZ R40, R53, R40, !PT ;  /* 0x0000002835287209 */ /* 0x000fe40007810000 */
[----:B------:R-:W-:Y:S02]  /*55d0*/  ISETP.GT.AND P2, PT, R4, 0x59, PT ;  /* 0x000000590400780c */ /* 0x000fe40003f44270 */
[----:B--2---:R-:W-:Y:S01]  /*55e0*/  FSEL R49, R68, -INF , P1 ;  /* 0xff80000044317808 */ /* 0x004fe20000800000 */
[----:B------:R-:W2:Y:S01]  /*55f0*/  MUFU.TANH R41, R76 ;  /* 0x0000004c00297308 */ /* 0x000ea20000002400 */
[----:B------:R-:W-:Y:S01]  /*5600*/  FMNMX.FTZ R40, R47, R40, !PT ;  /* 0x000000282f287209 */ /* 0x000fe20007810000 */
[----:B------:R-:W-:Y:S01]  /*5610*/  FMUL.FTZ R68, R66, UR53 ;  /* 0x0000003542447c20 */ /* 0x000fe20008410000 */
[----:B------:R-:W-:Y:S01]  /*5620*/  ISETP.GT.AND P1, PT, R4, 0x60, PT ;  /* 0x000000600400780c */ /* 0x000fe20003f24270 */
[----:B------:R-:W-:Y:S01]  /*5630*/  FMUL.FTZ R66, R67, UR53 ;  /* 0x0000003543427c20 */ /* 0x000fe20008410000 */
[----:B-1----:R-:W-:-:S02]  /*5640*/  FSEL R43, R7, -INF , P2 ;  /* 0xff800000072b7808 */ /* 0x002fc40001000000 */
[----:B------:R-:W-:Y:S01]  /*5650*/  FMNMX.FTZ R40, R49, R40, !PT ;  /* 0x0000002831287209 */ /* 0x000fe20007810000 */
[----:B------:R-:W1:Y:S01]  /*5660*/  MUFU.TANH R31, R77 ;  /* 0x0000004d001f7308 */ /* 0x000e620000002400 */
[C---:B------:R-:W-:Y:S02]  /*5670*/  ISETP.GT.AND P2, PT, R4.reuse, 0x61, PT ;  /* 0x000000610400780c */ /* 0x040fe40003f44270 */
[----:B---3--:R-:W-:Y:S02]  /*5680*/  FSEL R45, R45, -INF , P1 ;  /* 0xff8000002d2d7808 */ /* 0x008fe40000800000 */
[----:B------:R-:W-:Y:S02]  /*5690*/  FMNMX.FTZ R40, R43, R40, !PT ;  /* 0x000000282b287209 */ /* 0x000fe40007810000 */
[----:B------:R-:W-:Y:S01]  /*56a0*/  ISETP.GT.AND P1, PT, R4, 0x68, PT ;  /* 0x000000680400780c */ /* 0x000fe20003f24270 */
[----:B------:R-:W3:Y:S01]  /*56b0*/  MUFU.TANH R33, R80 ;  /* 0x0000005000217308 */ /* 0x000ee20000002400 */
[----:B0-----:R-:W-:-:S02]  /*56c0*/  FSEL R39, R39, -INF , P2 ;  /* 0xff80000027277808 */ /* 0x001fc40001000000 */
[----:B------:R-:W-:Y:S02]  /*56d0*/  FMNMX.FTZ R40, R45, R40, !PT ;  /* 0x000000282d287209 */ /* 0x000fe40007810000 */
[C---:B------:R-:W-:Y:S02]  /*56e0*/  ISETP.GT.AND P2, PT, R4.reuse, 0x69, PT ;  /* 0x000000690400780c */ /* 0x040fe40003f44270 */
[----:B--2---:R-:W-:Y:S01]  /*56f0*/  FSEL R41, R41, -INF , P1 ;  /* 0xff80000029297808 */ /* 0x004fe20000800000 */
[----:B------:R-:W0:Y:S01]  /*5700*/  MUFU.TANH R35, R81 ;  /* 0x0000005100237308 */ /* 0x000e220000002400 */
[----:B------:R-:W-:Y:S02]  /*5710*/  FMNMX.FTZ R40, R39, R40, !PT ;  /* 0x0000002827287209 */ /* 0x000fe40007810000 */
[----:B------:R-:W-:Y:S02]  /*5720*/  ISETP.GT.AND P1, PT, R4, 0x70, PT ;  /* 0x000000700400780c */ /* 0x000fe40003f24270 */
[----:B-1----:R-:W-:-:S02]  /*5730*/  FSEL R31, R31, -INF , P2 ;  /* 0xff8000001f1f7808 */ /* 0x002fc40001000000 */
[----:B------:R-:W-:Y:S01]  /*5740*/  FMNMX.FTZ R40, R41, R40, !PT ;  /* 0x0000002829287209 */ /* 0x000fe20007810000 */
[----:B------:R-:W1:Y:S01]  /*5750*/  MUFU.TANH R37, R84 ;  /* 0x0000005400257308 */ /* 0x000e620000002400 */
[C---:B------:R-:W-:Y:S02]  /*5760*/  ISETP.GT.AND P2, PT, R4.reuse, 0x71, PT ;  /* 0x000000710400780c */ /* 0x040fe40003f44270 */
[----:B---3--:R-:W-:Y:S02]  /*5770*/  FSEL R33, R33, -INF , P1 ;  /* 0xff80000021217808 */ /* 0x008fe40000800000 */
[----:B------:R-:W-:Y:S02]  /*5780*/  FMNMX.FTZ R40, R31, R40, !PT ;  /* 0x000000281f287209 */ /* 0x000fe40007810000 */
[----:B------:R-:W-:Y:S01]  /*5790*/  ISETP.GT.AND P1, PT, R4, 0x78, PT ;  /* 0x000000780400780c */ /* 0x000fe20003f24270 */
[----:B------:R-:W2:Y:S01]  /*57a0*/  MUFU.TANH R29, R85 ;  /* 0x00000055001d7308 */ /* 0x000ea20000002400 */
[----:B0-----:R-:W-:-:S02]  /*57b0*/  FSEL R35, R35, -INF , P2 ;  /* 0xff80000023237808 */ /* 0x001fc40001000000 */
[----:B------:R-:W-:Y:S02]  /*57c0*/  FMNMX.FTZ R40, R33, R40, !PT ;  /* 0x0000002821287209 */ /* 0x000fe40007810000 */
[----:B------:R-:W-:Y:S02]  /*57d0*/  ISETP.GT.AND P2, PT, R4, 0x79, PT ;  /* 0x000000790400780c */ /* 0x000fe40003f44270 */
[----:B------:R-:W-:Y:S01]  /*57e0*/  FMNMX.FTZ R40, R35, R40, !PT ;  /* 0x0000002823287209 */ /* 0x000fe20007810000 */
[----:B------:R-:W0:Y:S01]  /*57f0*/  MUFU.TANH R8, R8 ;  /* 0x0000000800087308 */ /* 0x000e220000002400 */
[----:B-1----:R-:W-:Y:S01]  /*5800*/  FSEL R37, R37, -INF , P1 ;  /* 0xff80000025257808 */ /* 0x002fe20000800000 */
[----:B------:R-:W1:Y:S03]  /*5810*/  LDC R4, c[0x0][0x988] ;  /* 0x00026200ff047b82 */ /* 0x000e660000000800 */
[----:B------:R-:W-:-:S03]  /*5820*/  FMNMX.FTZ R40, R37, R40, !PT ;  /* 0x0000002825287209 */ /* 0x000fc60007810000 */
[----:B------:R-:W3:Y:S01]  /*5830*/  MUFU.TANH R9, R9 ;  /* 0x0000000900097308 */ /* 0x000ee20000002400 */
[----:B--2---:R-:W-:Y:S02]  /*5840*/  FSEL R29, R29, -INF , P2 ;  /* 0xff8000001d1d7808 */ /* 0x004fe40001000000 */
[----:B------:R-:W-:Y:S02]  /*5850*/  ISETP.GT.AND P2, PT, R42, RZ, PT ;  /* 0x000000ff2a00720c */ /* 0x000fe40003f44270 */
[----:B------:R-:W-:-:S03]  /*5860*/  FMNMX.FTZ R40, R29, R40, !PT ;  /* 0x000000281d287209 */ /* 0x000fc60007810000 */
[----:B------:R-:W2:Y:S01]  /*5870*/  MUFU.TANH R10, R10 ;  /* 0x0000000a000a7308 */ /* 0x000ea20000002400 */
[----:B0-----:R-:W-:Y:S01]  /*5880*/  FSEL R63, R8, -INF , P2 ;  /* 0xff800000083f7808 */ /* 0x001fe20001000000 */
[----:B------:R-:W0:Y:S01]  /*5890*/  SHFL.BFLY PT, R7, R40, 0x2, 0x1f ;  /* 0x0c401f0028077f89 */ /* 0x000e2200000e0000 */
[----:B------:R-:W-:Y:S02]  /*58a0*/  ISETP.GT.AND P2, PT, R42, 0x8, PT ;  /* 0x000000082a00780c */ /* 0x000fe40003f44270 */
[----:B------:R-:W-:-:S03]  /*58b0*/  FMNMX.FTZ R8, R63, R6, !PT ;  /* 0x000000063f087209 */ /* 0x000fc60007810000 */
[----:B------:R-:W4:Y:S01]  /*58c0*/  MUFU.TANH R12, R12 ;  /* 0x0000000c000c7308 */ /* 0x000f220000002400 */
[----:B---3--:R-:W-:Y:S02]  /*58d0*/  FSEL R67, R9, -INF , P3 ;  /* 0xff80000009437808 */ /* 0x008fe40001800000 */
[----:B------:R-:W-:Y:S02]  /*58e0*/  ISETP.GT.AND P3, PT, R42, 0x9, PT ;  /* 0x000000092a00780c */ /* 0x000fe40003f64270 */
[----:B------:R-:W-:-:S03]  /*58f0*/  FMNMX.FTZ R8, R67, R8, !PT ;  /* 0x0000000843087209 */ /* 0x000fc60007810000 */
[----:B------:R-:W3:Y:S01]  /*5900*/  MUFU.TANH R14, R14 ;  /* 0x0000000e000e7308 */ /* 0x000ee20000002400 */
[----:B--2---:R-:W-:Y:S02]  /*5910*/  FSEL R71, R10, -INF , P2 ;  /* 0xff8000000a477808 */ /* 0x004fe40001000000 */
[----:B------:R-:W-:Y:S02]  /*5920*/  ISETP.GT.AND P2, PT, R42, 0x10, PT ;  /* 0x000000102a00780c */ /* 0x000fe40003f44270 */
[----:B------:R-:W-:-:S03]  /*5930*/  FMNMX.FTZ R8, R71, R8, !PT ;  /* 0x0000000847087209 */ /* 0x000fc60007810000 */
[----:B------:R-:W2:Y:S01]  /*5940*/  MUFU.TANH R15, R15 ;  /* 0x0000000f000f7308 */ /* 0x000ea20000002400 */
[----:B----4-:R-:W-:Y:S02]  /*5950*/  FSEL R73, R12, -INF , P3 ;  /* 0xff8000000c497808 */ /* 0x010fe40001800000 */
[----:B0-----:R-:W-:Y:S02]  /*5960*/  FMNMX.FTZ R7, R40, R7, !PT ;  /* 0x0000000728077209 */ /* 0x001fe40007810000 */
[----:B------:R-:W-:Y:S02]  /*5970*/  ISETP.GT.AND P3, PT, R42, 0x11, PT ;  /* 0x000000112a00780c */ /* 0x000fe40003f64270 */
[----:B------:R-:W-:Y:S01]  /*5980*/  FMNMX.FTZ R8, R73, R8, !PT ;  /* 0x0000000849087209 */ /* 0x000fe20007810000 */
[----:B------:R-:W0:Y:S01]  /*5990*/  SHFL.BFLY PT, R40, R7, 0x1, 0x1f ;  /* 0x0c201f0007287f89 */ /* 0x000e2200000e0000 */
[----:B------:R-:W4:Y:S01]  /*59a0*/  MUFU.TANH R20, R20 ;  /* 0x0000001400147308 */ /* 0x000f220000002400 */
[----:B---3--:R-:W-:-:S02]  /*59b0*/  FSEL R75, R14, -INF , P2 ;  /* 0xff8000000e4b7808 */ /* 0x008fc40001000000 */
        /* <DEDUP_REMOVED lines=8> */
[C---:B------:R-:W-:Y:S02]  /*5a40*/  ISETP.GT.AND P2, PT, R42.reuse, 0x20, PT ;  /* 0x000000202a00780c */ /* 0x040fe40003f44270 */
[----:B------:R-:W-:Y:S02]  /*5a50*/  FMNMX.FTZ R8, R79, R8, !PT ;  /* 0x000000084f087209 */ /* 0x000fe40007810000 */
[----:B0-----:R-:W-:Y:S01]  /*5a60*/  FMNMX.FTZ R7, R7, R40, !PT ;  /* 0x0000002807077209 */ /* 0x001fe20007810000 */
[----:B------:R-:W0:Y:S01]  /*5a70*/  MUFU.TANH R25, R25 ;  /* 0x0000001900197308 */ /* 0x000e220000002400 */
[----:B---3--:R-:W-:Y:S02]  /*5a80*/  FSEL R81, R21, -INF , P3 ;  /* 0xff80000015517808 */ /* 0x008fe40001800000 */
[----:B------:R-:W-:Y:S01]  /*5a90*/  ISETP.GT.AND P3, PT, R42, 0x21, PT ;  /* 0x000000212a00780c */ /* 0x000fe20003f64270 */
[----:B-1----:R-:W-:Y:S01]  /*5aa0*/  FMUL.FTZ R40, R7, R4 ;  /* 0x0000000407287220 */ /* 0x002fe20000410000 */
[----:B------:R-:W-:-:S02]  /*5ab0*/  FMNMX.FTZ R8, R81, R8, !PT ;  /* 0x0000000851087209 */ /* 0x000fc40007810000 */
[----:B------:R-:W-:Y:S01]  /*5ac0*/  FSETP.NEU.FTZ.AND P1, PT, R7, -INF , PT ;  /* 0xff8000000700780b */ /* 0x000fe20003f3d000 */
[----:B------:R-:W1:Y:S01]  /*5ad0*/  MUFU.TANH R26, R26 ;  /* 0x0000001a001a7308 */ /* 0x000e620000002400 */
[----:B--2---:R-:W-:Y:S02]  /*5ae0*/  FSEL R83, R24, -INF , P2 ;  /* 0xff80000018537808 */ /* 0x004fe40001000000 */
[----:B------:R-:W-:Y:S02]  /*5af0*/  ISETP.GT.AND P2, PT, R42, 0x28, PT ;  /* 0x000000282a00780c */ /* 0x000fe40003f44270 */
[----:B------:R-:W-:Y:S02]  /*5b00*/  FMNMX.FTZ R8, R83, R8, !PT ;  /* 0x0000000853087209 */ /* 0x000fe40007810000 */
[----:B------:R-:W-:Y:S01]  /*5b10*/  FSEL R40, R40, RZ, P1 ;  /* 0x000000ff28287208 */ /* 0x000fe20000800000 */
[----:B------:R-:W2:Y:S01]  /*5b20*/  MUFU.TANH R27, R27 ;  /* 0x0000001b001b7308 */ /* 0x000ea20000002400 */
[----:B0-----:R-:W-:-:S02]  /*5b30*/  FSEL R85, R25, -INF , P3 ;  /* 0xff80000019557808 */ /* 0x001fc40001800000 */
[----:B------:R-:W-:Y:S01]  /*5b40*/  ISETP.GT.AND P3, PT, R42, 0x29, PT ;  /* 0x000000292a00780c */ /* 0x000fe20003f64270 */
[--C-:B------:R-:W-:Y:S01]  /*5b50*/  FFMA.FTZ R21, R163, R4, -R40.reuse ;  /* 0x00000004a3157223 */ /* 0x100fe20000010828 */
[----:B------:R-:W-:Y:S01]  /*5b60*/  FMNMX.FTZ R8, R85, R8, !PT ;  /* 0x0000000855087209 */ /* 0x000fe20007810000 */
[-CC-:B------:R-:W-:Y:S01]  /*5b70*/  FFMA.FTZ R178, R165, R4.reuse, -R40.reuse ;  /* 0x00000004a5b27223 */ /* 0x180fe20000010828 */
[-CC-:B------:R-:W-:Y:S01]  /*5b80*/  FFMA.FTZ R172, R161, R4.reuse, -R40.reuse ;  /* 0x00000004a1ac7223 */ /* 0x180fe20000010828 */
[----:B------:R-:W0:Y:S01]  /*5b90*/  MUFU.TANH R28, R28 ;  /* 0x0000001c001c7308 */ /* 0x000e220000002400 */
[----:B-1----:R-:W-:Y:S01]  /*5ba0*/  FSEL R87, R26, -INF , P2 ;  /* 0xff8000001a577808 */ /* 0x002fe20001000000 */
[-CC-:B------:R-:W-:Y:S01]  /*5bb0*/  FFMA.FTZ R15, R167, R4.reuse, -R40.reuse ;  /* 0x00000004a70f7223 */ /* 0x180fe20000010828 */
[C---:B------:R-:W-:Y:S01]  /*5bc0*/  ISETP.GT.AND P2, PT, R42.reuse, 0x30, PT ;  /* 0x000000302a00780c */ /* 0x040fe20003f44270 */
[--C-:B------:R-:W-:Y:S01]  /*5bd0*/  FFMA.FTZ R25, R159, R4, -R40.reuse ;  /* 0x000000049f197223 */ /* 0x100fe20000010828 */
[----:B------:R-:W-:Y:S01]  /*5be0*/  FMNMX.FTZ R8, R87, R8, !PT ;  /* 0x0000000857087209 */ /* 0x000fe20007810000 */
[-CC-:B------:R-:W-:Y:S01]  /*5bf0*/  FFMA.FTZ R176, R169, R4.reuse, -R40.reuse ;  /* 0x00000004a9b07223 */ /* 0x180fe20000010828 */
[-CC-:B------:R-:W-:Y:S01]  /*5c00*/  FFMA.FTZ R174, R157, R4.reuse, -R40.reuse ;  /* 0x000000049dae7223 */ /* 0x180fe20000010828 */
[----:B------:R-:W1:Y:S01]  /*5c10*/  MUFU.TANH R30, R30 ;  /* 0x0000001e001e7308 */ /* 0x000e620000002400 */
[----:B--2---:R-:W-:Y:S01]  /*5c20*/  FSEL R163, R27, -INF , P3 ;  /* 0xff8000001ba37808 */ /* 0x004fe20001800000 */
[-CC-:B------:R-:W-:Y:S01]  /*5c30*/  FFMA.FTZ R13, R171, R4.reuse, -R40.reuse ;  /* 0x00000004ab0d7223 */ /* 0x180fe20000010828 */
[----:B------:R-:W-:Y:S01]  /*5c40*/  ISETP.GT.AND P3, PT, R42, 0x31, PT ;  /* 0x000000312a00780c */ /* 0x000fe20003f64270 */
[--C-:B------:R-:W-:Y:S01]  /*5c50*/  FFMA.FTZ R27, R155, R4, -R40.reuse ;  /* 0x000000049b1b7223 */ /* 0x100fe20000010828 */
[----:B------:R-:W-:Y:S01]  /*5c60*/  FMNMX.FTZ R8, R163, R8, !PT ;  /* 0x00000008a3087209 */ /* 0x000fe20007810000 */
[-CC-:B------:R-:W-:Y:S01]  /*5c70*/  FFMA.FTZ R182, R173, R4.reuse, -R40.reuse ;  /* 0x00000004adb67223 */ /* 0x180fe20000010828 */
[-CC-:B------:R-:W-:Y:S01]  /*5c80*/  FFMA.FTZ R168, R153, R4.reuse, -R40.reuse ;  /* 0x0000000499a87223 */ /* 0x180fe20000010828 */
[----:B------:R-:W2:Y:S01]  /*5c90*/  MUFU.TANH R32, R32 ;  /* 0x0000002000207308 */ /* 0x000ea20000002400 */
[----:B0-----:R-:W-:Y:S01]  /*5ca0*/  FSEL R165, R28, -INF , P2 ;  /* 0xff8000001ca57808 */ /* 0x001fe20001000000 */
[-CC-:B------:R-:W-:Y:S01]  /*5cb0*/  FFMA.FTZ R180, R175, R4.reuse, -R40.reuse ;  /* 0x00000004afb47223 */ /* 0x180fe20000010828 */
        /* <DEDUP_REMOVED lines=8> */
[----:B------:R-:W-:Y:S01]  /*5d40*/  ISETP.GT.AND P3, PT, R42, 0x39, PT ;  /* 0x000000392a00780c */ /* 0x000fe20003f64270 */
[--C-:B------:R-:W-:Y:S01]  /*5d50*/  FFMA.FTZ R33, R35, R4, -R40.reuse ;  /* 0x0000000423217223 */ /* 0x100fe20000010828 */
[----:B------:R-:W-:Y:S01]  /*5d60*/  FMNMX.FTZ R8, R161, R8, !PT ;  /* 0x00000008a1087209 */ /* 0x000fe20007810000 */
[-CC-:B------:R-:W-:Y:S01]  /*5d70*/  FFMA.FTZ R158, R37, R4.reuse, -R40.reuse ;  /* 0x00000004259e7223 */ /* 0x180fe20000010828 */
[----:B------:R-:W-:Y:S01]  /*5d80*/  FSEL R30, R7, RZ, P1 ;  /* 0x000000ff071e7208 */ /* 0x000fe20000800000 */
[----:B------:R-:W1:Y:S01]  /*5d90*/  MUFU.TANH R36, R36 ;  /* 0x0000002400247308 */ /* 0x000e620000002400 */
[----:B--2---:R-:W-:Y:S01]  /*5da0*/  FSEL R167, R32, -INF , P2 ;  /* 0xff80000020a77808 */ /* 0x004fe20001000000 */
[--C-:B------:R-:W-:Y:S01]  /*5db0*/  FFMA.FTZ R154, R41, R4, -R40.reuse ;  /* 0x00000004299a7223 */ /* 0x100fe20000010828 */
[----:B------:R-:W-:Y:S01]  /*5dc0*/  ISETP.GT.AND P2, PT, R42, 0x40, PT ;  /* 0x000000402a00780c */ /* 0x000fe20003f44270 */
[----:B------:R-:W-:Y:S01]  /*5dd0*/  FADD.FTZ R5, -R30, R5 ;  /* 0x000000051e057221 */ /* 0x000fe20000010100 */
[----:B------:R-:W-:Y:S01]  /*5de0*/  FMNMX.FTZ R8, R167, R8, !PT ;  /* 0x00000008a7087209 */ /* 0x000fe20007810000 */
[-CC-:B------:R-:W-:Y:S01]  /*5df0*/  FFMA.FTZ R152, R45, R4.reuse, -R40.reuse ;  /* 0x000000042d987223 */ /* 0x180fe20000010828 */
[-CC-:B------:R-:W-:Y:S01]  /*5e00*/  FFMA.FTZ R162, R49, R4.reuse, -R40.reuse ;  /* 0x0000000431a27223 */ /* 0x180fe20000010828 */
[----:B------:R-:W2:Y:S01]  /*5e10*/  MUFU.TANH R38, R38 ;  /* 0x0000002600267308 */ /* 0x000ea20000002400 */
[----:B0-----:R-:W-:Y:S01]  /*5e20*/  FSEL R159, R34, -INF , P3 ;  /* 0xff800000229f7808 */ /* 0x001fe20001800000 */
[-C--:B------:R-:W-:Y:S01]  /*5e30*/  FMUL.FTZ R34, R5, R4.reuse ;  /* 0x0000000405227220 */ /* 0x080fe20000410000 */
        /* <DEDUP_REMOVED lines=20> */
[----:B------:R-:W-:Y:S01]  /*5f80*/  FFMA.FTZ R29, R29, R4, -R40 ;  /* 0x000000041d1d7223 */ /* 0x000fe20000010828 */
[----:B------:R-:W2:Y:S01]  /*5f90*/  MUFU.TANH R68, R68 ;  /* 0x0000004400447308 */ /* 0x000ea20000002400 */
[----:B0-----:R-:W-:-:S02]  /*5fa0*/  FSEL R171, R56, -INF , P2 ;  /* 0xff80000038ab7808 */ /* 0x001fc40001000000 */
        /* <DEDUP_REMOVED lines=49> */
[----:B------:R-:W-:Y:S01]  /*62c0*/  MUFU.EX2 R180, R180 ;  /* 0x000000b400b47308 */ /* 0x000fe20000000800 */
[----:B-1----:R-:W-:-:S04]  /*62d0*/  FSEL R195, R54, -INF , P3 ;  /* 0xff80000036c37808 */ /* 0x002fc80001800000 */
[----:B------:R-:W-:-:S03]  /*62e0*/  FMNMX.FTZ R8, R195, R8, !PT ;  /* 0x00000008c3087209 */ /* 0x000fc60007810000 */
[----:B------:R-:W-:Y:S02]  /*62f0*/  MUFU.EX2 R182, R182 ;  /* 0x000000b600b67308 */ /* 0x000fe40000000800 */
[----:B------:R-:W0:Y:S06]  /*6300*/  SHFL.BFLY PT, R9, R8, 0x2, 0x1f ;  /* 0x0c401f0008097f89 */ /* 0x000e2c00000e0000 */
[----:B------:R-:W-:Y:S08]  /*6310*/  MUFU.EX2 R13, R13 ;  /* 0x0000000d000d7308 */ /* 0x000ff00000000800 */
[----:B------:R-:W-:Y:S08]  /*6320*/  MUFU.EX2 R176, R176 ;  /* 0x000000b000b07308 */ /* 0x000ff00000000800 */
        /* <DEDUP_REMOVED lines=9> */
[----:B------:R-:W-:-:S06]  /*63c0*/  FMUL.FTZ R8, R9, R4 ;  /* 0x0000000409087220 */ /* 0x000fcc0000410000 */
[----:B------:R-:W-:Y:S01]  /*63d0*/  MUFU.EX2 R174, R174 ;  /* 0x000000ae00ae7308 */ /* 0x000fe20000000800 */
[----:B------:R-:W-:-:S05]  /*63e0*/  FSEL R8, R8, RZ, P2 ;  /* 0x000000ff08087208 */ /* 0x000fca0001000000 */
[-CC-:B------:R-:W-:Y:S01]  /*63f0*/  FFMA.FTZ R10, R63, R4.reuse, -R8.reuse ;  /* 0x000000043f0a7223 */ /* 0x180fe20000010808 */
[----:B------:R-:W-:Y:S01]  /*6400*/  FSEL R63, R9, RZ, P2 ;  /* 0x000000ff093f7208 */ /* 0x000fe20001000000 */
[-CC-:B------:R-:W-:Y:S01]  /*6410*/  FFMA.FTZ R35, R67, R4.reuse, -R8.reuse ;  /* 0x0000000443237223 */ /* 0x180fe20000010808 */
[-CC-:B------:R-:W-:Y:S01]  /*6420*/  FFMA.FTZ R12, R71, R4.reuse, -R8.reuse ;  /* 0x00000004470c7223 */ /* 0x180fe20000010808 */
[-CC-:B------:R-:W-:Y:S01]  /*6430*/  FFMA.FTZ R37, R73, R4.reuse, -R8.reuse ;  /* 0x0000000449257223 */ /* 0x180fe20000010808 */
[-C--:B------:R-:W-:Y:S01]  /*6440*/  FFMA.FTZ R14, R75, R4.reuse, -R8 ;  /* 0x000000044b0e7223 */ /* 0x080fe20000010808 */
[----:B------:R-:W-:Y:S01]  /*6450*/  FADD.FTZ R63, -R63, R6 ;  /* 0x000000063f3f7221 */ /* 0x000fe20000010100 */
[----:B------:R-:W-:Y:S01]  /*6460*/  MUFU.EX2 R10, R10 ;  /* 0x0000000a000a7308 */ /* 0x000fe20000000800 */
[-CC-:B------:R-:W-:Y:S01]  /*6470*/  FFMA.FTZ R41, R77, R4.reuse, -R8.reuse ;  /* 0x000000044d297223 */ /* 0x180fe20000010808 */
[-CC-:B------:R-:W-:Y:S01]  /*6480*/  FFMA.FTZ R20, R79, R4.reuse, -R8.reuse ;  /* 0x000000044f147223 */ /* 0x180fe20000010808 */
[-C--:B------:R-:W-:Y:S01]  /*6490*/  FMUL.FTZ R5, R63, R4.reuse ;  /* 0x000000043f057220 */ /* 0x080fe20000410000 */
[-CC-:B------:R-:W-:Y:S01]  /*64a0*/  FFMA.FTZ R45, R81, R4.reuse, -R8.reuse ;  /* 0x00000004512d7223 */ /* 0x180fe20000010808 */
[-CC-:B------:R-:W-:Y:S01]  /*64b0*/  FFMA.FTZ R24, R83, R4.reuse, -R8.reuse ;  /* 0x0000000453187223 */ /* 0x180fe20000010808 */
[-CC-:B------:R-:W-:Y:S01]  /*64c0*/  FFMA.FTZ R49, R85, R4.reuse, -R8.reuse ;  /* 0x0000000455317223 */ /* 0x180fe20000010808 */
[-CC-:B------:R-:W-:Y:S01]  /*64d0*/  FFMA.FTZ R26, R87, R4.reuse, -R8.reuse ;  /* 0x00000004571a7223 */ /* 0x180fe20000010808 */
[----:B------:R0:W1:Y:S01]  /*64e0*/  MUFU.EX2 R6, R34 ;  /* 0x0000002200067308 */ /* 0x0000620000000800 */
        /* <DEDUP_REMOVED lines=9> */
[-CC-:B0-----:R-:W-:Y:S01]  /*6580*/  FFMA.FTZ R34, R155, R4.reuse, -R8.reuse ;  /* 0x000000049b227223 */ /* 0x181fe20000010808 */
[-CC-:B------:R-:W-:Y:S01]  /*6590*/  FFMA.FTZ R161, R173, R4.reuse, -R8.reuse ;  /* 0x00000004ada17223 */ /* 0x180fe20000010808 */
[-CC-:B------:R-:W-:Y:S01]  /*65a0*/  FFMA.FTZ R163, R175, R4.reuse, -R8.reuse ;  /* 0x00000004afa37223 */ /* 0x180fe20000010808 */
[-CC-:B------:R-:W-:Y:S01]  /*65b0*/  FFMA.FTZ R65, R65, R4.reuse, -R8.reuse ;  /* 0x0000000441417223 */ /* 0x180fe20000010808 */
[-CC-:B------:R-:W-:Y:S01]  /*65c0*/  FFMA.FTZ R179, R179, R4.reuse, -R8.reuse ;  /* 0x00000004b3b37223 */ /* 0x180fe20000010808 */
[--C-:B------:R-:W-:Y:S01]  /*65d0*/  FFMA.FTZ R181, R181, R4, -R8.reuse ;  /* 0x00000004b5b57223 */ /* 0x100fe20000010808 */
[----:B------:R-:W0:Y:S01]  /*65e0*/  MUFU.EX2 R35, R35 ;  /* 0x0000002300237308 */ /* 0x000e220000000800 */
[----:B-1----:R-:W-:Y:S01]  /*65f0*/  FFMA.FTZ R67, R6, R0, R11 ;  /* 0x0000000006437223 */ /* 0x002fe2000001000b */
[-CC-:B------:R-:W-:Y:S01]  /*6600*/  FFMA.FTZ R183, R183, R4.reuse, -R8.reuse ;  /* 0x00000004b7b77223 */ /* 0x180fe20000010808 */
[-CC-:B------:R-:W-:Y:S01]  /*6610*/  FFMA.FTZ R191, R191, R4.reuse, -R8.reuse ;  /* 0x00000004bfbf7223 */ /* 0x180fe20000010808 */
[-CC-:B------:R-:W-:Y:S01]  /*6620*/  FFMA.FTZ R59, R59, R4.reuse, -R8.reuse ;  /* 0x000000043b3b7223 */ /* 0x180fe20000010808 */
[----:B------:R-:W-:Y:S01]  /*6630*/  FADD.FTZ R67, R180, R67 ;  /* 0x00000043b4437221 */ /* 0x000fe20000010000 */
[----:B------:R-:W-:-:S02]  /*6640*/  FFMA.FTZ R193, R193, R4, -R8 ;  /* 0x00000004c1c17223 */ /* 0x000fc40000010808 */
[----:B------:R-:W1:Y:S01]  /*6650*/  MUFU.EX2 R12, R12 ;  /* 0x0000000c000c7308 */ /* 0x000e620000000800 */
[----:B--2---:R-:W-:-:S07]  /*6660*/  FFMA.FTZ R0, R5, R3, R10 ;  /* 0x0000000305007223 */ /* 0x004fce000001000a */
[----:B------:R-:W2:Y:S01]  /*6670*/  MUFU.EX2 R37, R37 ;  /* 0x0000002500257308 */ /* 0x000ea20000000800 */
[----:B0-----:R-:W-:Y:S01]  /*6680*/  FADD.FTZ R3, R35, R0 ;  /* 0x0000000023037221 */ /* 0x001fe20000010000 */
[----:B------:R-:W-:-:S06]  /*6690*/  FADD.FTZ R0, R182, R67 ;  /* 0x00000043b6007221 */ /* 0x000fcc0000010000 */
        /* <DEDUP_REMOVED lines=15> */
[----:B------:R-:W-:-:S03]  /*6790*/  FFMA.FTZ R36, R153, R4, -R8 ;  /* 0x0000000499247223 */ /* 0x000fc60000010808 */
[----:B------:R-:W-:Y:S02]  /*67a0*/  FADD.FTZ R0, R174, R3 ;  /* 0x00000003ae007221 */ /* 0x000fe40000010000 */
        /* <DEDUP_REMOVED lines=40> */
[----:B------:R-:W-:Y:S01]  /*6a30*/  MUFU.EX2 R51, R51 ;  /* 0x0000003300337308 */ /* 0x000fe20000000800 */
[----:B0-----:R-:W-:-:S07]  /*6a40*/  FADD.FTZ R40, R166, R67 ;  /* 0x00000043a6287221 */ /* 0x001fce0000010000 */
[----:B------:R-:W0:Y:S01]  /*6a50*/  MUFU.EX2 R34, R34 ;  /* 0x0000002200227308 */ /* 0x000e220000000800 */
[----:B-1----:R-:W-:-:S07]  /*6a60*/  FADD.FTZ R3, R167, R0 ;  /* 0x00000000a7037221 */ /* 0x002fce0000010000 */
[----:B------:R-:W-:Y:S08]  /*6a70*/  MUFU.EX2 R160, R160 ;  /* 0x000000a000a07308 */ /* 0x000ff00000000800 */
[----:B------:R-:W1:Y:S01]  /*6a80*/  MUFU.EX2 R161, R161 ;  /* 0x000000a100a17308 */ /* 0x000e620000000800 */
[----:B0-----:R-:W-:-:S07]  /*6a90*/  FADD.FTZ R0, R34, R3 ;  /* 0x0000000322007221 */ /* 0x001fce0000010000 */
[----:B------:R-:W-:Y:S08]  /*6aa0*/  MUFU.EX2 R47, R47 ;  /* 0x0000002f002f7308 */ /* 0x000ff00000000800 */
        /* <DEDUP_REMOVED lines=8> */
[----:B------:R1:W-:Y:S08]  /*6b30*/  MUFU.EX2 R153, R65 ;  /* 0x0000004100997308 */ /* 0x0003f00000000800 */
        /* <DEDUP_REMOVED lines=8> */
[----:B------:R-:W-:-:S04]  /*6bc0*/  FADD.FTZ R65, R43, R40 ;  /* 0x000000282b417221 */ /* 0x000fc80000010000 */
[----:B--2---:R-:W-:-:S03]  /*6bd0*/  FADD.FTZ R0, R152, R65 ;  /* 0x0000004198007221 */ /* 0x004fc60000010000 */
[----:B------:R-:W2:Y:S01]  /*6be0*/  MUFU.EX2 R154, R154 ;  /* 0x0000009a009a7308 */ /* 0x000ea20000000800 */
[----:B0-----:R-:W-:-:S04]  /*6bf0*/  FADD.FTZ R3, R42, R3 ;  /* 0x000000032a037221 */ /* 0x001fc80000010000 */
[----:B------:R-:W-:-:S03]  /*6c00*/  FADD.FTZ R3, R153, R3 ;  /* 0x0000000399037221 */ /* 0x000fc60000010000 */
[----:B------:R-:W0:Y:S01]  /*6c10*/  MUFU.EX2 R44, R181 ;  /* 0x000000b5002c7308 */ /* 0x000e220000000800 */
[----:B-1----:R-:W-:-:S07]  /*6c20*/  FADD.FTZ R65, R39, R0 ;  /* 0x0000000027417221 */ /* 0x002fce0000010000 */
[----:B------:R-:W-:Y:S01]  /*6c30*/  MUFU.EX2 R31, R31 ;  /* 0x0000001f001f7308 */ /* 0x000fe20000000800 */
[----:B--2---:R-:W-:-:S07]  /*6c40*/  FADD.FTZ R0, R154, R65 ;  /* 0x000000419a007221 */ /* 0x004fce0000010000 */
[----:B------:R-:W1:Y:S01]  /*6c50*/  MUFU.EX2 R155, R183 ;  /* 0x000000b7009b7308 */ /* 0x000e620000000800 */
[----:B0-----:R-:W-:-:S07]  /*6c60*/  FADD.FTZ R3, R44, R3 ;  /* 0x000000032c037221 */ /* 0x001fce0000010000 */
[----:B------:R-:W-:Y:S08]  /*6c70*/  MUFU.EX2 R156, R156 ;  /* 0x0000009c009c7308 */ /* 0x000ff00000000800 */
[----:B------:R-:W0:Y:S01]  /*6c80*/  MUFU.EX2 R46, R191 ;  /* 0x000000bf002e7308 */ /* 0x000e220000000800 */
[----:B-1----:R-:W-:-:S07]  /*6c90*/  FADD.FTZ R3, R155, R3 ;  /* 0x000000039b037221 */ /* 0x002fce0000010000 */
[----:B------:R-:W1:Y:S08]  /*6ca0*/  MUFU.EX2 R33, R33 ;  /* 0x0000002100217308 */ /* 0x000e700000000800 */
[----:B------:R2:W3:Y:S01]  /*6cb0*/  MUFU.EX2 R157, R59 ;  /* 0x0000003b009d7308 */ /* 0x0004e20000000800 */
[----:B0-----:R-:W-:-:S07]  /*6cc0*/  FADD.FTZ R3, R46, R3 ;  /* 0x000000032e037221 */ /* 0x001fce0000010000 */
[----:B------:R-:W0:Y:S01]  /*6cd0*/  MUFU.EX2 R158, R158 ;  /* 0x0000009e009e7308 */ /* 0x000e220000000800 */
[----:B--2---:R-:W-:-:S04]  /*6ce0*/  FADD.FTZ R59, R31, R0 ;  /* 0x000000001f3b7221 */ /* 0x004fc80000010000 */
[----:B------:R-:W-:-:S03]  /*6cf0*/  FADD.FTZ R0, R156, R59 ;  /* 0x0000003b9c007221 */ /* 0x000fc60000010000 */
[----:B------:R-:W2:Y:S01]  /*6d00*/  MUFU.EX2 R40, R193 ;  /* 0x000000c100287308 */ /* 0x000ea20000000800 */
[----:B-1----:R-:W-:Y:S01]  /*6d10*/  FADD.FTZ R59, R33, R0 ;  /* 0x00000000213b7221 */ /* 0x002fe20000010000 */
[----:B---3--:R-:W-:-:S06]  /*6d20*/  FADD.FTZ R3, R157, R3 ;  /* 0x000000039d037221 */ /* 0x008fcc0000010000 */
        /* <DEDUP_REMOVED lines=8> */
.L_x_2371:
[----:B------:R-:W-:Y:S01]  /*6db0*/  UISETP.GT.AND UP0, UPT, UR56, UR54, UPT ;  /* 0x000000363800728c */ /* 0x000fe2000bf04270 */
[-C--:B------:R-:W-:Y:S01]  /*6dc0*/  FMUL.FTZ R88, R88, R6.reuse ;  /* 0x0000000658587220 */ /* 0x080fe20000410000 */
[----:B------:R-:W-:Y:S01]  /*6dd0*/  ULEA UR6, UR55, UR41, 0x3 ;  /* 0x0000002937067291 */ /* 0x000fe2000f8e183f */
[-C--:B------:R-:W-:Y:S01]  /*6de0*/  FMUL.FTZ R89, R89, R6.reuse ;  /* 0x0000000659597220 */ /* 0x080fe20000410000 */
[----:B------:R-:W-:Y:S01]  /*6df0*/  UIADD3 UR7, UR56, -0x1, URZ ;  /* 0xffffffff38077890 */ /* 0x000fe2000fffe03f */
[-C--:B------:R-:W-:Y:S01]  /*6e00*/  FMUL.FTZ R92, R92, R6.reuse ;  /* 0x000000065c5c7220 */ /* 0x080fe20000410000 */
[----:B------:R-:W-:Y:S01]  /*6e10*/  UIADD3 UR6, UR6, 0x28860, URZ ;  /* 0x0002886006067890 */ /* 0x000fe2000fffe03f */
[----:B------:R-:W-:Y:S01]  /*6e20*/  PLOP3.LUT P1, PT, PT, PT, UP0, 0x80, 0x0 ;  /* 0x000000000000781c */ /* 0x000fe20003f2f008 */
[----:B------:R-:W-:Y:S01]  /*6e30*/  UMOV UR57, UR44 ;  /* 0x0000002c00397c82 */ /* 0x000fe20008000000 */
[----:B------:R-:W-:Y:S01]  /*6e40*/  UMOV UR55, UR43 ;  /* 0x0000002b00377c82 */ /* 0x000fe20008000000 */
[----:B------:R-:W-:Y:S01]  /*6e50*/  UPRMT UR6, UR39, 0x654, UR6 ;  /* 0x0000065427067896 */ /* 0x000fe20008000006 */
[-C--:B------:R-:W-:Y:S01]  /*6e60*/  FMUL.FTZ R93, R93, R6.reuse ;  /* 0x000000065d5d7220 */ /* 0x080fe20000410000 */
[----:B------:R-:W-:Y:S01]  /*6e70*/  UMOV UR56, UR7 ;  /* 0x0000000700387c82 */ /* 0x000fe20008000000 */
        /* <DEDUP_REMOVED lines=94> */
[----:B------:R-:W-:Y:S01]  /*7460*/  MOV R6, R9 ;  /* 0x0000000900067202 */ /* 0x000fe20000000f00 */
[----:B------:R-:W-:Y:S06]  /*7470*/  @P1 BRA `(.L_x_2372) ;  /* 0xffffffcc009c1947 */ /* 0x000fec000383ffff */
[----:B------:R-:W-:-:S05]  /*7480*/  UMOV UR56, UR7 ;  /* 0x0000000700387c82 */ /* 0x000fca0008000000 */
.L_x_2361:
[----:B------:R-:W-:-:S13]  /*7490*/  ISETP.LE.AND P1, PT, RZ, UR56, PT ;  /* 0x00000038ff007c0c */ /* 0x000fda000bf23270 */
[----:B------:R-:W-:Y:S05]  /*74a0*/  @!P1 BRA `(.L_x_2373) ;  /* 0x0000002800149947 */ /* 0x000fea0003800000 */
[----:B------:R-:W-:Y:S01]  /*74b0*/  IMAD.MOV.U32 R8, RZ, RZ, R9 ;  /* 0x000000ffff087224 */ /* 0x000fe200078e0009 */
[----:B------:R-:W-:Y:S01]  /*74c0*/  UMOV UR52, UR44 ;  /* 0x0000002c00347c82 */ /* 0x000fe20008000000 */
[----:B------:R-:W-:Y:S01]  /*74d0*/  IMAD.MOV.U32 R6, RZ, RZ, R7 ;  /* 0x000000ffff067224 */ /* 0x000fe200078e0007 */
[----:B------:R-:W-:Y:S01]  /*74e0*/  UMOV UR49, UR43 ;  /* 0x0000002b00317c82 */ /* 0x000fe20008000000 */
[----:B------:R-:W-:-:S05]  /*74f0*/  ULDC UR48, c[0x0][0x9d8] ;  /* 0x0002760000307ab9 */ /* 0x000fca0000000800 */
.L_x_2384:
[----:B------:R-:W-:Y:S01]  /*7500*/  ISETP.NE.AND P2, PT, RZ, UR40, PT ;  /* 0x00000028ff007c0c */ /* 0x000fe2000bf45270 */
[----:B------:R-:W-:-:S04]  /*7510*/  UISETP.NE.AND UP0, UPT, UR49, 0x1, UPT ;  /* 0x000000013100788c */ /* 0x000fc8000bf05270 */
[----:B------:R-:W-:-:S04]  /*7520*/  USEL UR44, URZ, 0x1, UP0 ;  /* 0x000000013f2c7887 */ /* 0x000fc80008000000 */
[----:B------:R-:W-:-:S04]  /*7530*/  ULOP3.LUT UR44, UR52, UR44, URZ, 0x3c, !UPT ;  /* 0x0000002c342c7292 */ /* 0x000fc8000f8e3c3f */
[----:B------:R-:W-:Y:S08]  /*7540*/  @P2 BRA `(.L_x_2374) ;  /* 0x0000000000382947 */ /* 0x000ff00003800000 */
[----:B------:R-:W-:Y:S05]  /*7550*/  @!P0 BRA `(.L_x_2375) ;  /* 0x0000000000048947 */ /* 0x000fea0003800000 */
[----:B------:R-:W-:Y:S01]  /*7560*/  BPT.TRAP 0x1 ;  /* 0x000000040000795c */ /* 0x000fe20000300000 */
.L_x_2375:
        /* <DEDUP_REMOVED lines=9> */
.L_x_2376:
[----:B-1----:R-:W-:Y:S05]  /*7600*/  @P1 BRA `(.L_x_2374) ;  /* 0x0000000000081947 */ /* 0x002fea0003800000 */
[----:B------:R-:W1:Y:S02]  /*7610*/  SYNCS.PHASECHK.TRANS64.TRYWAIT P1, [UR6+0x28830], R4 ;  /* 0x02883004ff0075a7 */ /* 0x000e640008020146 */
[----:B-1----:R-:W-:Y:S05]  /*7620*/  @!P1 BRA `(.L_x_2377) ;  /* 0x0000009000609947 */ /* 0x002fea0003800000 */
.L_x_2374:
        /* <DEDUP_REMOVED lines=48> */
.L_x_2379:
[----:B------:R-:W-:Y:S01]  /*7930*/  ULEA UR6, UR49, UR41, 0x3 ;  /* 0x0000002931067291 */ /* 0x000fe2000f8e183f */
[----:B------:R-:W-:-:S05]  /*7940*/  IMAD.U32 R4, RZ, RZ, UR52 ;  /* 0x00000034ff047e24 */ /* 0x000fca000f8e00ff */
[----:B------:R-:W-:-:S04]  /*7950*/  SHF.L.U32 R4, R4, 0x1f, RZ ;  /* 0x0000001f04047819 */ /* 0x000fc800000006ff */
[----:B------:R0:W1:Y:S01]  /*7960*/  SYNCS.PHASECHK.TRANS64.TRYWAIT P1, [UR6+0x28850], R4 ;  /* 0x02885004ff0075a7 */ /* 0x0000620008020146 */
[----:B------:R-:W-:Y:S05]  /*7970*/  @!P0 BRA `(.L_x_2380) ;  /* 0x0000000000048947 */ /* 0x000fea0003800000 */
[----:B------:R-:W-:Y:S01]  /*7980*/  BPT.TRAP 0x1 ;  /* 0x000000040000795c */ /* 0x000fe20000300000 */
.L_x_2380:
[----:B-1----:R-:W-:Y:S05]  /*7990*/  @P1 BRA `(.L_x_2378) ;  /* 0x0000000000081947 */ /* 0x002fea0003800000 */
[----:B------:R-:W1:Y:S02]  /*79a0*/  SYNCS.PHASECHK.TRANS64.TRYWAIT P1, [UR6+0x28850], R4 ;  /* 0x02885004ff0075a7 */ /* 0x000e640008020146 */
[----:B-1----:R-:W-:Y:S05]  /*79b0*/  @!P1 BRA `(.L_x_2381) ;  /* 0x0000008c00949947 */ /* 0x002fea0003800000 */
.L_x_2378:
        /* <DEDUP_REMOVED lines=49> */
.L_x_2382:
        /* <DEDUP_REMOVED lines=82> */
[----:B------:R-:W-:-:S04]  /*81f0*/  ULEA UR6, UR43, UR41, 0x3 ;  /* 0x000000292b067291 */ /* 0x000fc8000f8e183f */
[----:B------:R-:W0:Y:S01]  /*8200*/  MUFU.TANH R25, R25 ;  /* 0x0000001900197308 */ /* 0x000e220000002400 */
[----:B--2---:R-:W-:Y:S01]  /*8210*/  FMNMX.FTZ R10, R21, R10, !PT ;  /* 0x0000000a150a7209 */ /* 0x004fe20007810000 */
[----:B------:R-:W-:-:S04]  /*8220*/  UIADD3 UR6, UR6, 0x28840, URZ ;  /* 0x0002884006067890 */ /* 0x000fc8000fffe03f */
[----:B------:R-:W-:Y:S02]  /*8230*/  UPRMT UR6, UR39, 0x654, UR6 ;  /* 0x0000065427067896 */ /* 0x000fe40008000006 */
[----:B------:R-:W2:Y:S01]  /*8240*/  MUFU.TANH R163, R163 ;  /* 0x000000a300a37308 */ /* 0x000ea20000002400 */
[----:B-1----:R-:W-:-:S06]  /*8250*/  FMNMX.FTZ R4, R161, R4, !PT ;  /* 0x00000004a1047209 */ /* 0x002fcc0007810000 */
[----:B------:R-:W-:Y:S01]  /*8260*/  SYNCS.ARRIVE.TRANS64.RED.A1T0 RZ, [UR6], RZ ;  /* 0x000000ffffff79a7 */ /* 0x000fe20008100406 */
[----:B------:R-:W1:Y:S01]  /*8270*/  MUFU.TANH R27, R27 ;  /* 0x0000001b001b7308 */ /* 0x000e620000002400 */
[----:B0-----:R-:W-:-:S07]  /*8280*/  FMNMX.FTZ R10, R25, R10, !PT ;  /* 0x0000000a190a7209 */ /* 0x001fce0007810000 */
[----:B------:R-:W0:Y:S01]  /*8290*/  MUFU.TANH R165, R165 ;  /* 0x000000a500a57308 */ /* 0x000e220000002400 */
[----:B--2---:R-:W-:-:S07]  /*82a0*/  FMNMX.FTZ R4, R163, R4, !PT ;  /* 0x00000004a3047209 */ /* 0x004fce0007810000 */
[----:B------:R-:W2:Y:S01]  /*82b0*/  MUFU.TANH R29, R29 ;  /* 0x0000001d001d7308 */ /* 0x000ea20000002400 */
[----:B-1----:R-:W-:-:S07]  /*82c0*/  FMNMX.FTZ R10, R27, R10, !PT ;  /* 0x0000000a1b0a7209 */ /* 0x002fce0007810000 */
        /* <DEDUP_REMOVED lines=97> */
[----:B0-----:R-:W-:Y:S02]  /*88e0*/  FMNMX.FTZ R4, R213, R4, !PT ;  /* 0x00000004d5047209 */ /* 0x001fe40007810000 */
[----:B--2---:R-:W-:-:S05]  /*88f0*/  FMNMX.FTZ R10, R85, R10, !PT ;  /* 0x0000000a550a7209 */ /* 0x004fca0007810000 */
[----:B------:R-:W0:Y:S01]  /*8900*/  SHFL.BFLY PT, R9, R10, 0x2, 0x1f ;  /* 0x0c401f000a097f89 */ /* 0x000e2200000e0000 */
[----:B-1----:R-:W-:Y:S02]  /*8910*/  FMNMX.FTZ R12, R215, R4, !PT ;  /* 0x00000004d70c7209 */ /* 0x002fe40007810000 */
[----:B------:R-:W1:Y:S03]  /*8920*/  LDC R4, c[0x0][0x988] ;  /* 0x00026200ff047b82 */ /* 0x000e660000000800 */
[----:B------:R-:W2:Y:S01]  /*8930*/  SHFL.BFLY PT, R7, R12, 0x2, 0x1f ;  /* 0x0c401f000c077f89 */ /* 0x000ea200000e0000 */
[----:B0-----:R-:W-:-:S05]  /*8940*/  FMNMX.FTZ R20, R10, R9, !PT ;  /* 0x000000090a147209 */ /* 0x001fca0007810000 */
[----:B------:R-:W0:Y:S01]  /*8950*/  SHFL.BFLY PT, R9, R20, 0x1, 0x1f ;  /* 0x0c201f0014097f89 */ /* 0x000e2200000e0000 */
[----:B--2---:R-:W-:-:S05]  /*8960*/  FMNMX.FTZ R14, R12, R7, !PT ;  /* 0x000000070c0e7209 */ /* 0x004fca0007810000 */
[----:B------:R-:W2:Y:S01]  /*8970*/  SHFL.BFLY PT, R7, R14, 0x1, 0x1f ;  /* 0x0c201f000e077f89 */ /* 0x000ea200000e0000 */
[----:B0-----:R-:W-:-:S05]  /*8980*/  FMNMX.FTZ R9, R20, R9, !PT ;  /* 0x0000000914097209 */ /* 0x001fca0007810000 */
[----:B------:R-:W-:Y:S01]  /*8990*/  FADD.FTZ R87, -R9, R8 ;  /* 0x0000000809577221 */ /* 0x000fe20000010100 */
[----:B--2---:R-:W-:-:S05]  /*89a0*/  FMNMX.FTZ R7, R14, R7, !PT ;  /* 0x000000070e077209 */ /* 0x004fca0007810000 */
[CC--:B-1----:R-:W-:Y:S01]  /*89b0*/  FMUL.FTZ R8, R7.reuse, R4.reuse ;  /* 0x0000000407087220 */ /* 0x0c2fe20000410000 */
[----:B------:R-:W-:Y:S01]  /*89c0*/  FADD.FTZ R47, -R7, R6 ;  /* 0x00000006072f7221 */ /* 0x000fe20000010100 */
[-C--:B------:R-:W-:Y:S02]  /*89d0*/  FMUL.FTZ R6, R87, R4.reuse ;  /* 0x0000000457067220 */ /* 0x080fe40000410000 */
        /* <DEDUP_REMOVED lines=33> */
[-C--:B------:R-:W-:Y:S01]  /*8bf0*/  FMUL.FTZ R47, R47, R4.reuse ;  /* 0x000000042f2f7220 */ /* 0x080fe20000410000 */
[----:B------:R-:W-:Y:S02]  /*8c00*/  MUFU.EX2 R180, R180 ;  /* 0x000000b400b47308 */ /* 0x000fe40000000800 */
        /* <DEDUP_REMOVED lines=31> */
[----:B------:R-:W-:-:S07]  /*8e00*/  FFMA.FTZ R83, R83, R4, -R8 ;  /* 0x0000000453537223 */ /* 0x000fce0000010808 */
[----:B------:R-:W2:Y:S01]  /*8e10*/  MUFU.EX2 R10, R10 ;  /* 0x0000000a000a7308 */ /* 0x000ea20000000800 */
[----:B-1----:R-:W-:-:S07]  /*8e20*/  FFMA.FTZ R3, R6, R3, R181 ;  /* 0x0000000306037223 */ /* 0x002fce00000100b5 */
        /* <DEDUP_REMOVED lines=129> */
.L_x_2383:
        /* <DEDUP_REMOVED lines=12> */
[----:B------:R-:W-:Y:S01]  /*9700*/  FMUL.FTZ R90, R90, R6 ;  /* 0x000000065a5a7220 */ /* 0x000fe20000410000 */
[----:B------:R-:W-:Y:S01]  /*9710*/  F2FP.BF16.F32.PACK_AB R174, R161, R174 ;  /* 0x000000aea1ae723e */ /* 0x000fe200000010ff */
[----:B------:R-:W-:Y:S01]  /*9720*/  FMUL.FTZ R91, R91, R6 ;  /* 0x000000065b5b7220 */ /* 0x000fe20000410000 */
[----:B------:R-:W-:Y:S01]  /*9730*/  F2FP.BF16.F32.PACK_AB R168, R163, R168 ;  /* 0x000000a8a3a8723e */ /* 0x000fe200000010ff */
[----:B------:R-:W-:Y:S01]  /*9740*/  FMUL.FTZ R94, R94, R6 ;  /* 0x000000065e5e7220 */ /* 0x000fe20000410000 */
[----:B------:R-:W-:Y:S01]  /*9750*/  SYNCS.ARRIVE.TRANS64.RED.A1T0 RZ, [UR6], RZ ;  /* 0x000000ffffff79a7 */ /* 0x000fe20008100406 */
[----:B------:R-:W-:Y:S01]  /*9760*/  F2FP.BF16.F32.PACK_AB R170, R165, R170 ;  /* 0x000000aaa5aa723e */ /* 0x000fe200000010ff */
[----:B------:R-:W-:Y:S01]  /*9770*/  FMUL.FTZ R95, R95, R6 ;  /* 0x000000065f5f7220 */ /* 0x000fe20000410000 */
[----:B------:R-:W-:Y:S01]  /*9780*/  F2FP.BF16.F32.PACK_AB R164, R167, R164 ;  /* 0x000000a4a7a4723e */ /* 0x000fe200000010ff */
[----:B------:R-:W-:Y:S01]  /*9790*/  FMUL.FTZ R98, R98, R6 ;  /* 0x0000000662627220 */ /* 0x000fe20000410000 */
        /* <DEDUP_REMOVED lines=86> */
.L_x_2373:
[----:B------:R-:W-:Y:S06]  /*9d00*/  BAR.ARV 0x8, 0x180 ;  /* 0x0206000000007b1d */ /* 0x000fec0000002000 */
[----:B------:R-:W-:Y:S05]  /*9d10*/  @!P0 BRA `(.L_x_2385) ;  /* 0x0000000000048947 */ /* 0x000fea0003800000 */
[----:B------:R-:W-:Y:S01]  /*9d20*/  BPT.TRAP 0x1 ;  /* 0x000000040000795c */ /* 0x000fe20000300000 */
.L_x_2385:
[----:B------:R-:W-:Y:S01]  /*9d30*/  ULEA UR5, UR43, UR41, 0x3 ;  /* 0x000000292b057291 */ /* 0x000fe2000f8e183f */
[----:B------:R-:W-:-:S05]  /*9d40*/  IMAD.U32 R5, RZ, RZ, UR44 ;  /* 0x0000002cff057e24 */ /* 0x000fca000f8e00ff */
[----:B------:R-:W-:-:S04]  /*9d50*/  SHF.L.U32 R5, R5, 0x1f, RZ ;  /* 0x0000001f05057819 */ /* 0x000fc800000006ff */
[----:B------:R0:W1:Y:S01]  /*9d60*/  SYNCS.PHASECHK.TRANS64.TRYWAIT P1, [UR5+0x28850], R5 ;  /* 0x02885005ff0075a7 */ /* 0x0000620008020145 */
[----:B------:R-:W-:Y:S05]  /*9d70*/  @!P0 BRA `(.L_x_2386) ;  /* 0x0000000000048947 */ /* 0x000fea0003800000 */
[----:B------:R-:W-:Y:S01]  /*9d80*/  BPT.TRAP 0x1 ;  /* 0x000000040000795c */ /* 0x000fe20000300000 */
.L_x_2386:
[----:B-1----:R-:W-:Y:S05]  /*9d90*/  @P1 BRA `(.L_x_2387) ;  /* 0x0000000000081947 */ /* 0x002fea0003800000 */
[----:B------:R-:W1:Y:S02]  /*9da0*/  SYNCS.PHASECHK.TRANS64.TRYWAIT P1, [UR5+0x28850], R5 ;  /* 0x02885005ff0075a7 */ /* 0x000e640008020145 */
[----:B-1----:R-:W-:Y:S05]  /*9db0*/  @!P1 BRA `(.L_x_2388) ;  /* 0x0000006800ac9947 */ /* 0x002fea0003800000 */
.L_x_2387:
[----:B------:R-:W-:Y:S01]  /*9dc0*/  UIADD3 UR41, UR41, 0x400, URZ ;  /* 0x0000040029297890 */ /* 0x000fe2000fffe03f */
[----:B------:R-:W-:Y:S01]  /*9dd0*/  WARPGROUP.ARRIVE ;  /* 0x00000000000079c5 */ /* 0x000fe20000000000 */
[----:B------:R-:W-:Y:S01]  /*9de0*/  UMOV UR7, 0x40000040 ;  /* 0x4000004000077882 */ /* 0x000fe20000000000 */
[----:B01----:R-:W0:Y:S01]  /*9df0*/  SHFL.BFLY PT, R5, R0, 0x2, 0x1f ;  /* 0x0c401f0000057f89 */ /* 0x003e2200000e0000 */
[----:B------:R-:W-:Y:S01]  /*9e00*/  USHF.R.U32.HI UR41, URZ, 0x4, UR41 ;  /* 0x000000043f297899 */ /* 0x000fe20008011629 */
[----:B------:R-:W-:Y:S01]  /*9e10*/  MOV R10, RZ ;  /* 0x000000ff000a7202 */ /* 0x000fe20000000f00 */
[----:B------:R-:W-:Y:S01]  /*9e20*/  IMAD.MOV.U32 R12, RZ, RZ, RZ ;  /* 0x000000ffff0c7224 */ /* 0x000fe200078e00ff */
        /* <DEDUP_REMOVED lines=11> */
[----:B------:R-:W-:Y:S01]  /*9ee0*/  IMAD.MOV.U32 R3, RZ, RZ, -0x800000 ;  /* 0xff800000ff037424 */ /* 0x000fe200078e00ff */
[----:B------:R-:W0:Y:S04]  /*9ef0*/  SHFL.BFLY PT, R6, R5, 0x1, 0x1f ;  /* 0x0c201f0005067f89 */ /* 0x000e2800000e0000 */
        /* <DEDUP_REMOVED lines=52> */
.L_x_2389:
        /* <DEDUP_REMOVED lines=74> */
.L_x_2353:
        /* <DEDUP_REMOVED lines=10> */
[----:B------:R-:W1:Y:S01]  /*a780*/  LDC R39, c[0x0][0xbe8] ;  /* 0x0002fa00ff277b82 */ /* 0x000e620000000800 */
[----:B------:R-:W-:Y:S01]  /*a790*/  IMAD R9, R22, 0x40, R2 ;  /* 0x0000004016097824 */ /* 0x000fe200078e0202 */
        /* <DEDUP_REMOVED lines=18> */
[----:B------:R-:W-:Y:S01]  /*a8c0*/  UIMAD UR8, UR42, UR11, UR8 ;  /* 0x0000000b2a0872a4 */ /* 0x000fe2000f8e0208 */
[----:B------:R-:W-:Y:S01]  /*a8d0*/  F2FP.BF16.F32.PACK_AB R147, R151, R150 ;  /* 0x000000969793723e */ /* 0x000fe200000010ff */
[----:B------:R-:W-:Y:S01]  /*a8e0*/  UIMAD.WIDE.U32 UR6, UR42, UR10, UR6 ;  /* 0x0000000a2a0672a5 */ /* 0x000fe2000f8e0006 */
[----:B------:R-:W-:-:S02]  /*a8f0*/  ULDC UR5, c[0x0][0xa88] ;  /* 0x0002a20000057ab9 */ /* 0x000fc40000000800 */
[----:B------:R-:W-:Y:S01]  /*a900*/  ULDC.64 UR10, c[0x0][0xaf0] ;  /* 0x0002bc00000a7ab9 */ /* 0x000fe20000000a00 */
[----:B-1----:R-:W-:Y:S01]  /*a910*/  IMAD R64, R39, UR5, RZ ;  /* 0x0000000527407c24 */ /* 0x002fe2000f8e02ff */
[----:B------:R-:W-:Y:S02]  /*a920*/  MOV R36, R38 ;  /* 0x0000002600247202 */ /* 0x000fe40000000f00 */
[----:B0-----:R-:W-:-:S03]  /*a930*/  MOV R37, R5 ;  /* 0x0000000500257202 */ /* 0x001fc60000000f00 */
[----:B------:R-:W-:-:S04]  /*a940*/  IMAD.WIDE R4, R187, 0x2, R36 ;  /* 0x00000002bb047825 */ /* 0x000fc800078e0224 */
[----:B------:R-:W-:Y:S01]  /*a950*/  IMAD.WIDE R36, R9, 0x2, R36 ;  /* 0x0000000209247825 */ /* 0x000fe200078e0224 */
[C---:B------:R-:W-:Y:S02]  /*a960*/  IADD3 R21, P6, R4.reuse, 0x20, RZ ;  /* 0x0000002004157810 */ /* 0x040fe40007fde0ff */
[C---:B------:R-:W-:Y:S02]  /*a970*/  IADD3 R33, P1, R4.reuse, 0x4040, RZ ;  /* 0x0000404004217810 */ /* 0x040fe40007f3e0ff */
[----:B------:R-:W-:Y:S01]  /*a980*/  IADD3 R45, P0, R4, 0x4060, RZ ;  /* 0x00004060042d7810 */ /* 0x000fe20007f1e0ff */
[--C-:B------:R-:W-:Y:S01]  /*a990*/  IMAD.X R13, RZ, RZ, R5.reuse, P6 ;  /* 0x000000ffff0d7224 */ /* 0x100fe200030e0605 */
[----:B------:R-:W-:Y:S01]  /*a9a0*/  IADD3 R35, P6, R36, 0x1000, RZ ;  /* 0x0000100024237810 */ /* 0x000fe20007fde0ff */
[----:B------:R-:W-:Y:S01]  /*a9b0*/  IMAD.X R43, RZ, RZ, R5, P1 ;  /* 0x000000ffff2b7224 */ /* 0x000fe200008e0605 */
[----:B------:R-:W-:Y:S02]  /*a9c0*/  ISETP.NE.AND P1, PT, R39, 0x1, PT ;  /* 0x000000012700780c */ /* 0x000fe40003f25270 */
[----:B------:R-:W-:-:S02]  /*a9d0*/  LOP3.LUT R34, R35, 0x380, RZ, 0xc0, !PT ;  /* 0x0000038023227812 */ /* 0x000fc400078ec0ff */
[----:B------:R-:W-:Y:S02]  /*a9e0*/  IADD3 R31, P2, R4, 0x4020, RZ ;  /* 0x00004020041f7810 */ /* 0x000fe40007f5e0ff */
[----:B------:R-:W-:Y:S02]  /*a9f0*/  SHF.R.U64 R34, R34, 0x3, RZ ;  /* 0x0000000322227819 */ /* 0x000fe400000012ff */
[----:B------:R-:W-:Y:S01]  /*aa00*/  LOP3.LUT R9, R4, 0x380, RZ, 0xc0, !PT ;  /* 0x0000038004097812 */ /* 0x000fe200078ec0ff */
[----:B------:R-:W-:Y:S01]  /*aa10*/  IMAD.X R41, RZ, RZ, R5, P2 ;  /* 0x000000ffff297224 */ /* 0x000fe200010e0605 */
[----:B------:R-:W-:Y:S01]  /*aa20*/  LOP3.LUT R34, R34, R35, RZ, 0x3c, !PT ;  /* 0x0000002322227212 */ /* 0x000fe200078e3cff */
[----:B------:R-:W-:Y:S01]  /*aa30*/  IMAD.X R35, RZ, RZ, R37, P6 ;  /* 0x000000ffff237224 */ /* 0x000fe200030e0625 */
[----:B------:R-:W-:Y:S01]  /*aa40*/  IADD3 R47, P6, R36, 0x7000, RZ ;  /* 0x00007000242f7810 */ /* 0x000fe20007fde0ff */
[----:B------:R-:W0:Y:S01]  /*aa50*/  @P1 LDC R48, c[0x0][0xbf0] ;  /* 0x0002fc00ff301b82 */ /* 0x000e220000000800 */
[----:B------:R-:W-:-:S02]  /*aa60*/  LOP3.LUT R14, R33, 0x380, RZ, 0xc0, !PT ;  /* 0x00000380210e7812 */ /* 0x000fc400078ec0ff */
[----:B------:R-:W-:Y:S02]  /*aa70*/  LOP3.LUT R20, R47, 0x380, RZ, 0xc0, !PT ;  /* 0x000003802f147812 */ /* 0x000fe400078ec0ff */
[----:B------:R-:W-:Y:S02]  /*aa80*/  LOP3.LUT R44, R45, 0x380, RZ, 0xc0, !PT ;  /* 0x000003802d2c7812 */ /* 0x000fe400078ec0ff */
[----:B------:R-:W-:Y:S02]  /*aa90*/  SHF.R.U64 R20, R20, 0x3, RZ ;  /* 0x0000000314147819 */ /* 0x000fe400000012ff */
[----:B------:R-:W-:Y:S02]  /*aaa0*/  LOP3.LUT R12, R31, 0x380, RZ, 0xc0, !PT ;  /* 0x000003801f0c7812 */ /* 0x000fe400078ec0ff */
[----:B------:R-:W-:Y:S02]  /*aab0*/  LOP3.LUT R20, R20, R47, RZ, 0x3c, !PT ;  /* 0x0000002f14147212 */ /* 0x000fe400078e3cff */
[----:B------:R-:W1:Y:S01]  /*aac0*/  @P1 LDC R47, c[0x0][0xbec] ;  /* 0x0002fb00ff2f1b82 */ /* 0x000e620000000800 */
[----:B------:R-:W-:-:S02]  /*aad0*/  SHF.R.U64 R9, R9, 0x3, RZ ;  /* 0x0000000309097819 */ /* 0x000fc400000012ff */
[----:B------:R-:W-:Y:S02]  /*aae0*/  LOP3.LUT R8, R21, 0x380, RZ, 0xc0, !PT ;  /* 0x0000038015087812 */ /* 0x000fe400078ec0ff */
[----:B------:R-:W-:Y:S02]  /*aaf0*/  SHF.R.U64 R14, R14, 0x3, RZ ;  /* 0x000000030e0e7819 */ /* 0x000fe400000012ff */
[----:B------:R-:W-:Y:S02]  /*ab00*/  SHF.R.U64 R44, R44, 0x3, RZ ;  /* 0x000000032c2c7819 */ /* 0x000fe400000012ff */
[C---:B------:R-:W-:Y:S02]  /*ab10*/  IADD3 R29, P3, R4.reuse, 0x4000, RZ ;  /* 0x00004000041d7810 */ /* 0x040fe40007f7e0ff */
[C---:B------:R-:W-:Y:S02]  /*ab20*/  IADD3 R27, P4, R4.reuse, 0x60, RZ ;  /* 0x00000060041b7810 */ /* 0x040fe40007f9e0ff */
[----:B------:R-:W-:Y:S01]  /*ab30*/  IADD3 R25, P5, R4, 0x40, RZ ;  /* 0x0000004004197810 */ /* 0x000fe20007fbe0ff */
[----:B------:R-:W-:Y:S01]  /*ab40*/  IMAD.X R15, RZ, RZ, R5, P3 ;  /* 0x000000ffff0f7224 */ /* 0x000fe200018e0605 */
[----:B------:R-:W-:-:S02]  /*ab50*/  SHF.R.U64 R12, R12, 0x3, RZ ;  /* 0x000000030c0c7819 */ /* 0x000fc400000012ff */
[----:B------:R-:W-:Y:S01]  /*ab60*/  LOP3.LUT R4, R9, R4, RZ, 0x3c, !PT ;  /* 0x0000000409047212 */ /* 0x000fe200078e3cff */
[----:B------:R-:W-:Y:S01]  /*ab70*/  IMAD.X R9, RZ, RZ, R5, P5 ;  /* 0x000000ffff097224 */ /* 0x000fe200028e0605 */
[----:B------:R-:W-:Y:S02]  /*ab80*/  SHF.R.U64 R8, R8, 0x3, RZ ;  /* 0x0000000308087819 */ /* 0x000fe400000012ff */
[----:B------:R-:W-:Y:S02]  /*ab90*/  LOP3.LUT R42, R14, R33, RZ, 0x3c, !PT ;  /* 0x000000210e2a7212 */ /* 0x000fe400078e3cff */
[----:B------:R-:W-:Y:S02]  /*aba0*/  LOP3.LUT R44, R44, R45, RZ, 0x3c, !PT ;  /* 0x0000002d2c2c7212 */ /* 0x000fe400078e3cff */
[----:B------:R-:W-:Y:S02]  /*abb0*/  LOP3.LUT R10, R29, 0x380, RZ, 0xc0, !PT ;  /* 0x000003801d0a7812 */ /* 0x000fe400078ec0ff */
[----:B------:R-:W-:-:S02]  /*abc0*/  LOP3.LUT R40, R12, R31, RZ, 0x3c, !PT ;  /* 0x0000001f0c287212 */ /* 0x000fc400078e3cff */
[-C--:B------:R-:W-:Y:S02]  /*abd0*/  IADD3.X R45, RZ, R5.reuse, RZ, P0, !PT ;  /* 0x00000005ff2d7210 */ /* 0x080fe400007fe4ff */
[----:B------:R-:W-:Y:S02]  /*abe0*/  IADD3.X R11, RZ, R5, RZ, P4, !PT ;  /* 0x00000005ff0b7210 */ /* 0x000fe400027fe4ff */
[----:B------:R-:W-:Y:S02]  /*abf0*/  LOP3.LUT R12, R8, R21, RZ, 0x3c, !PT ;  /* 0x00000015080c7212 */ /* 0x000fe400078e3cff */
[----:B------:R-:W-:Y:S02]  /*ac00*/  MOV R46, R4 ;  /* 0x00000004002e7202 */ /* 0x000fe40000000f00 */
[----:B------:R-:W-:Y:S02]  /*ac10*/  LOP3.LUT R8, R25, 0x380, RZ, 0xc0, !PT ;  /* 0x0000038019087812 */ /* 0x000fe400078ec0ff */
[----:B------:R-:W-:-:S02]  /*ac20*/  F2FP.BF16.F32.PACK_AB R4, R89, R88 ;  /* 0x000000585904723e */ /* 0x000fc400000010ff */
[----:B------:R-:W-:Y:S01]  /*ac30*/  F2FP.BF16.F32.PACK_AB R5, R91, R90 ;  /* 0x0000005a5b05723e */ /* 0x000fe200000010ff */
[----:B------:R-:W-:Y:S01]  /*ac40*/  BAR.SYNC.DEFER_BLOCKING 0x1, 0x100 ;  /* 0x0044000000007b1d */ /* 0x000fe20000010000 */
[----:B------:R-:W-:Y:S01]  /*ac50*/  MOV R66, R42 ;  /* 0x0000002a00427202 */ /* 0x000fe20000000f00 */
[----:B------:R-:W-:Y:S01]  /*ac60*/  VIADD R42, R17, UR37 ;  /* 0x00000025112a7c36 */ /* 0x000fe20008000000 */
[----:B------:R-:W-:Y:S01]  /*ac70*/  SHF.R.U64 R10, R10, 0x3, RZ ;  /* 0x000000030a0a7819 */ /* 0x000fe200000012ff */
[----:B------:R-:W-:Y:S01]  /*ac80*/  VIADD R43, R186, UR37 ;  /* 0x00000025ba2b7c36 */ /* 0x000fe20008000000 */
[----:B------:R-:W-:Y:S02]  /*ac90*/  SHF.R.U64 R8, R8, 0x3, RZ ;  /* 0x0000000308087819 */ /* 0x000fe400000012ff */
[----:B------:R-:W-:Y:S02]  /*aca0*/  LOP3.LUT R14, R10, R29, RZ, 0x3c, !PT ;  /* 0x0000001d0a0e7212 */ /* 0x000fe400078e3cff */
[----:B------:R-:W-:-:S02]  /*acb0*/  LOP3.LUT R10, R27, 0x380, RZ, 0xc0, !PT ;  /* 0x000003801b0a7812 */ /* 0x000fc400078ec0ff */
[----:B------:R-:W-:Y:S02]  /*acc0*/  LOP3.LUT R8, R8, R25, RZ, 0x3c, !PT ;  /* 0x0000001908087212 */ /* 0x000fe400078e3cff */
[----:B------:R-:W-:Y:S02]  /*acd0*/  IADD3 R25, P0, R36, 0x6000, RZ ;  /* 0x0000600024197810 */ /* 0x000fe40007f1e0ff */
[----:B------:R-:W-:Y:S02]  /*ace0*/  SHF.R.U64 R10, R10, 0x3, RZ ;  /* 0x000000030a0a7819 */ /* 0x000fe400000012ff */
[----:B------:R-:W-:Y:S02]  /*acf0*/  LOP3.LUT R24, R25, 0x380, RZ, 0xc0, !PT ;  /* 0x0000038019187812 */ /* 0x000fe400078ec0ff */
[----:B------:R-:W-:Y:S02]  /*ad00*/  LOP3.LUT R10, R10, R27, RZ, 0x3c, !PT ;  /* 0x0000001b0a0a7212 */ /* 0x000fe400078e3cff */
[----:B------:R-:W-:-:S02]  /*ad10*/  SHF.R.U64 R24, R24, 0x3, RZ ;  /* 0x0000000318187819 */ /* 0x000fc400000012ff */
[----:B------:R-:W-:Y:S01]  /*ad20*/  MOV R54, R10 ;  /* 0x0000000a00367202 */ /* 0x000fe20000000f00 */
[----:B------:R1:W-:Y:S01]  /*ad30*/  STSM.16.M88.4 [R46], R4 ;  /* 0x000000042e007844 */ /* 0x0003e20000000200 */
[----:B------:R-:W-:Y:S01]  /*ad40*/  LOP3.LUT R24, R24, R25, RZ, 0x3c, !PT ;  /* 0x0000001918187212 */ /* 0x000fe200078e3cff */
[----:B------:R-:W-:Y:S01]  /*ad50*/  IMAD.X R25, RZ, RZ, R37, P0 ;  /* 0x000000ffff197224 */ /* 0x000fe200000e0625 */
[----:B------:R-:W-:Y:S01]  /*ad60*/  MOV R53, R14 ;  /* 0x0000000e00357202 */ /* 0x000fe20000000f00 */
[----:B------:R-:W-:Y:S01]  /*ad70*/  IMAD.U32 R14, RZ, RZ, UR8 ;  /* 0x00000008ff0e7e24 */ /* 0x000fe2000f8e00ff */
[----:B------:R-:W-:Y:S01]  /*ad80*/  MOV R15, R12 ;  /* 0x0000000c000f7202 */ /* 0x000fe20000000f00 */
[----:B------:R-:W-:Y:S01]  /*ad90*/  ULDC.64 UR8, c[0x0][0xae8] ;  /* 0x0002ba0000087ab9 */ /* 0x000fe20000000a00 */
[C---:B------:R-:W-:Y:S02]  /*ada0*/  IADD3 R29, P3, R36.reuse, 0x4000, RZ ;  /* 0x00004000241d7810 */ /* 0x040fe40007f7e0ff */
[----:B------:R-:W-:-:S02]  /*adb0*/  IADD3 R27, P2, R36, 0x5000, RZ ;  /* 0x00005000241b7810 */ /* 0x000fc40007f5e0ff */
[----:B------:R-:W-:Y:S02]  /*adc0*/  LOP3.LUT R28, R29, 0x380, RZ, 0xc0, !PT ;  /* 0x000003801d1c7812 */ /* 0x000fe400078ec0ff */
[----:B------:R-:W-:Y:S02]  /*add0*/  LOP3.LUT R26, R27, 0x380, RZ, 0xc0, !PT ;  /* 0x000003801b1a7812 */ /* 0x000fe400078ec0ff */
[----:B------:R-:W-:Y:S01]  /*ade0*/  SHF.R.U64 R28, R28, 0x3, RZ ;  /* 0x000000031c1c7819 */ /* 0x000fe200000012ff */
[----:B-1----:R-:W-:Y:S01]  /*adf0*/  @P1 IMAD.HI.U32 R5, R42, R47, RZ ;  /* 0x0000002f2a051227 */ /* 0x002fe200078e00ff */
[----:B------:R-:W-:Y:S02]  /*ae00*/  MOV R4, R42 ;  /* 0x0000002a00047202 */ /* 0x000fe40000000f00 */
[----:B------:R-:W-:Y:S02]  /*ae10*/  F2FP.BF16.F32.PACK_AB R7, R103, R102 ;  /* 0x000000666707723e */ /* 0x000fe400000010ff */
[----:B0-----:R-:W-:-:S02]  /*ae20*/  @P1 SHF.R.U32.HI R4, RZ, R48, R5 ;  /* 0x00000030ff041219 */ /* 0x001fc40000011605 */
[----:B------:R-:W-:Y:S02]  /*ae30*/  MOV R52, R40 ;  /* 0x0000002800347202 */ /* 0x000fe40000000f00 */
[--C-:B------:R-:W-:Y:S01]  /*ae40*/  SHF.R.S32.HI R5, RZ, 0x1f, R4.reuse ;  /* 0x0000001fff057819 */ /* 0x100fe20000011404 */
[----:B------:R-:W-:Y:S01]  /*ae50*/  IMAD.MOV R6, RZ, RZ, -R4 ;  /* 0x000000ffff067224 */ /* 0x000fe200078e0a04 */
[----:B------:R-:W-:Y:S02]  /*ae60*/  IADD3 R12, P0, R4, UR6, RZ ;  /* 0x00000006040c7c10 */ /* 0x000fe4000ff1e0ff */
        /* <DEDUP_REMOVED lines=8> */
[----:B------:R-:W-:Y:S01]  /*aef0*/  SHF.R.U64 R26, R26, 0x3, RZ ;  /* 0x000000031a1a7819 */ /* 0x000fe200000012ff */
[----:B------:R-:W-:Y:S01]  /*af00*/  IMAD R10, R10, UR6, RZ ;  /* 0x000000060a0a7c24 */ /* 0x000fe2000f8e02ff */
[----:B------:R-:W-:Y:S01]  /*af10*/  LOP3.LUT R28, R28, R29, RZ, 0x3c, !PT ;  /* 0x0000001d1c1c7212 */ /* 0x000fe200078e3cff */
[----:B------:R0:W-:Y:S01]  /*af20*/  STSM.16.M88.4 [R15], R4 ;  /* 0x000000040f007844 */ /* 0x0001e20000000200 */
[----:B------:R-:W-:Y:S01]  /*af30*/  IADD3.X R29, RZ, R37, RZ, P3, !PT ;  /* 0x00000025ff1d7210 */ /* 0x000fe20001ffe4ff */
[----:B------:R-:W-:Y:S01]  /*af40*/  IMAD R41, R11, UR7, R10 ;  /* 0x000000070b297c24 */ /* 0x000fe2000f8e020a */
[----:B------:R-:W-:Y:S01]  /*af50*/  ULDC.64 UR6, c[0x0][0xb50] ;  /* 0x0002d40000067ab9 */ /* 0x000fe20000000a00 */
[----:B------:R-:W-:-:S02]  /*af60*/  MOV R14, R8 ;  /* 0x00000008000e7202 */ /* 0x000fc40000000f00 */
[----:B------:R-:W-:Y:S02]  /*af70*/  LOP3.LUT P0, RZ, R184, 0x3, RZ, 0xc0, !PT ;  /* 0x00000003b8ff7812 */ /* 0x000fe4000780c0ff */
[----:B------:R-:W-:Y:S02]  /*af80*/  F2FP.BF16.F32.PACK_AB R8, R105, R104 ;  /* 0x000000686908723e */ /* 0x000fe400000010ff */
[----:B------:R-:W-:Y:S02]  /*af90*/  F2FP.BF16.F32.PACK_AB R9, R107, R106 ;  /* 0x0000006a6b09723e */ /* 0x000fe400000010ff */
[----:B------:R-:W-:Y:S02]  /*afa0*/  F2FP.BF16.F32.PACK_AB R10, R109, R108 ;  /* 0x0000006c6d0a723e */ /* 0x000fe400000010ff */
[----:B------:R-:W-:Y:S01]  /*afb0*/  F2FP.BF16.F32.PACK_AB R11, R111, R110 ;  /* 0x0000006e6f0b723e */ /* 0x000fe200000010ff */
[----:B0-----:R-:W-:Y:S01]  /*afc0*/  VIADD R5, R43, 0x8 ;  /* 0x000000082b057836 */ /* 0x001fe20000000000 */
[----:B------:R-:W-:-:S02]  /*afd0*/  IADD3 R7, R13, R41, RZ ;  /* 0x000000290d077210 */ /* 0x000fc40007ffe0ff */
[----:B------:R-:W-:Y:S01]  /*afe0*/  LEA R40, P3, R12, UR6, 0x2 ;  /* 0x000000060c287c11 */ /* 0x000fe2000f8610ff */
[----:B------:R0:W-:Y:S01]  /*aff0*/  STSM.16.M88.4 [R14], R8 ;  /* 0x000000080e007844 */ /* 0x0001e20000000200 */
[----:B------:R-:W-:Y:S01]  /*b000*/  LOP3.LUT R26, R26, R27, RZ, 0x3c, !PT ;  /* 0x0000001b1a1a7212 */ /* 0x000fe200078e3cff */
[----:B------:R-:W-:Y:S01]  /*b010*/  IMAD.X R27, RZ, RZ, R37, P2 ;  /* 0x000000ffff1b7224 */ /* 0x000fe200010e0625 */
[-C--:B------:R-:W-:Y:S01]  /*b020*/  ISETP.GE.OR P2, PT, R43, R64.reuse, P0 ;  /* 0x000000402b00720c */ /* 0x080fe20000746670 */
[----:B------:R-:W-:Y:S01]  /*b030*/  SHFL.IDX PT, R60, R40, RZ, 0x1c1f ;  /* 0x001c1fff283c7589 */ /* 0x000fe200000e0000 */
[----:B------:R-:W-:Y:S02]  /*b040*/  ISETP.GE.OR P0, PT, R5, R64, P0 ;  /* 0x000000400500720c */ /* 0x000fe40000706670 */
[----:B------:R-:W-:Y:S01]  /*b050*/  LEA.HI.X R41, R12, UR7, R7, 0x2, P3 ;  /* 0x000000070c297c11 */ /* 0x000fe200098f1407 */
[----:B------:R-:W-:Y:S01]  /*b060*/  SHFL.IDX PT, R62, R40, 0x1, 0x1c1f ;  /* 0x003c1f00283e7f89 */ /* 0x000fe200000e0000 */
[----:B------:R-:W-:-:S02]  /*b070*/  F2FP.BF16.F32.PACK_AB R4, R113, R112 ;  /* 0x000000707104723e */ /* 0x000fc400000010ff */
[----:B------:R-:W-:Y:S01]  /*b080*/  F2FP.BF16.F32.PACK_AB R5, R115, R114 ;  /* 0x000000727305723e */ /* 0x000fe200000010ff */
[----:B------:R-:W1:Y:S01]  /*b090*/  SHFL.IDX PT, R61, R41, RZ, 0x1c1f ;  /* 0x001c1fff293d7589 */ /* 0x000e6200000e0000 */
[----:B------:R-:W-:Y:S02]  /*b0a0*/  F2FP.BF16.F32.PACK_AB R6, R117, R116 ;  /* 0x000000747506723e */ /* 0x000fe400000010ff */
[----:B------:R-:W-:Y:S01]  /*b0b0*/  F2FP.BF16.F32.PACK_AB R7, R119, R118 ;  /* 0x000000767707723e */ /* 0x000fe200000010ff */
[----:B------:R-:W2:Y:S01]  /*b0c0*/  SHFL.IDX PT, R63, R41, 0x1, 0x1c1f ;  /* 0x003c1f00293f7f89 */ /* 0x000ea200000e0000 */
[----:B------:R-:W-:Y:S02]  /*b0d0*/  F2FP.BF16.F32.PACK_AB R12, R121, R120 ;  /* 0x00000078790c723e */ /* 0x000fe400000010ff */
[----:B------:R-:W-:Y:S01]  /*b0e0*/  F2FP.BF16.F32.PACK_AB R13, R123, R122 ;  /* 0x0000007a7b0d723e */ /* 0x000fe200000010ff */
[----:B------:R-:W-:Y:S01]  /*b0f0*/  STSM.16.M88.4 [R54], R4 ;  /* 0x0000000436007844 */ /* 0x000fe20000000200 */
[----:B0-----:R-:W-:-:S02]  /*b100*/  F2FP.BF16.F32.PACK_AB R14, R125, R124 ;  /* 0x0000007c7d0e723e */ /* 0x001fc400000010ff */
[----:B------:R-:W-:Y:S02]  /*b110*/  F2FP.BF16.F32.PACK_AB R15, R127, R126 ;  /* 0x0000007e7f0f723e */ /* 0x000fe400000010ff */
[----:B------:R-:W-:Y:S02]  /*b120*/  F2FP.BF16.F32.PACK_AB R8, R129, R128 ;  /* 0x000000808108723e */ /* 0x000fe400000010ff */
[----:B------:R-:W-:Y:S01]  /*b130*/  F2FP.BF16.F32.PACK_AB R9, R131, R130 ;  /* 0x000000828309723e */ /* 0x000fe200000010ff */
[----:B------:R-:W-:Y:S01]  /*b140*/  STSM.16.M88.4 [R53], R12 ;  /* 0x0000000c35007844 */ /* 0x000fe20000000200 */
[----:B------:R-:W-:Y:S02]  /*b150*/  F2FP.BF16.F32.PACK_AB R10, R133, R132 ;  /* 0x00000084850a723e */ /* 0x000fe400000010ff */
[----:B------:R-:W-:Y:S02]  /*b160*/  F2FP.BF16.F32.PACK_AB R11, R135, R134 ;  /* 0x00000086870b723e */ /* 0x000fe400000010ff */
[----:B------:R-:W-:-:S02]  /*b170*/  MOV R65, R44 ;  /* 0x0000002c00417202 */ /* 0x000fc40000000f00 */
[C---:B------:R-:W-:Y:S01]  /*b180*/  IADD3 R33, P5, R36.reuse, 0x2000, RZ ;  /* 0x0000200024217810 */ /* 0x040fe20007fbe0ff */
[----:B------:R-:W-:Y:S01]  /*b190*/  STSM.16.M88.4 [R52], R8 ;  /* 0x0000000834007844 */ /* 0x000fe20000000200 */
[----:B------:R-:W-:Y:S01]  /*b1a0*/  UIMAD UR5, UR12, UR8, URZ ;  /* 0x000000080c0572a4 */ /* 0x000fe2000f8e023f */
[C---:B------:R-:W-:Y:S02]  /*b1b0*/  IADD3 R31, P4, R36.reuse, 0x3000, RZ ;  /* 0x00003000241f7810 */ /* 0x040fe40007f9e0ff */
[----:B------:R0:W-:Y:S01]  /*b1c0*/  STSM.16.M88.4 [R66], R136 ;  /* 0x0000008842007844 */ /* 0x0001e20000000200 */
[----:B------:R-:W-:Y:S01]  /*b1d0*/  UIMAD.WIDE.U32 UR6, UR38, UR8, URZ ;  /* 0x00000008260672a5 */ /* 0x000fe2000f8e003f */
[----:B------:R-:W-:Y:S02]  /*b1e0*/  LOP3.LUT R21, R36, 0x380, RZ, 0xc0, !PT ;  /* 0x0000038024157812 */ /* 0x000fe400078ec0ff */
[----:B------:R-:W-:Y:S01]  /*b1f0*/  STSM.16.M88.4 [R65], R144 ;  /* 0x0000009041007844 */ /* 0x000fe20000000200 */
[----:B------:R-:W-:Y:S01]  /*b200*/  UIMAD UR5, UR38, UR9, UR5 ;  /* 0x00000009260572a4 */ /* 0x000fe2000f8e0205 */
[----:B------:R-:W-:Y:S01]  /*b210*/  LOP3.LUT R32, R33, 0x380, RZ, 0xc0, !PT ;  /* 0x0000038021207812 */ /* 0x000fe200078ec0ff */
[----:B------:R-:W-:Y:S01]  /*b220*/  BAR.SYNC.DEFER_BLOCKING 0x1, 0x100 ;  /* 0x0044000000007b1d */ /* 0x000fe20000010000 */
[----:B------:R-:W-:-:S07]  /*b230*/  LOP3.LUT R30, R31, 0x380, RZ, 0xc0, !PT ;  /* 0x000003801f1e7812 */ /* 0x000fce00078ec0ff */
[----:B0-----:R-:W0:Y:S01]  /*b240*/  @P1 LDC R66, c[0x0][0xbec] ;  /* 0x0002fb00ff421b82 */ /* 0x001e220000000800 */
[----:B------:R-:W-:Y:S01]  /*b250*/  UIMAD UR8, UR13, UR10, URZ ;  /* 0x0000000a0d0872a4 */ /* 0x000fe2000f8e023f */
[----:B------:R-:W-:Y:S01]  /*b260*/  SHF.R.U64 R21, R21, 0x3, RZ ;  /* 0x0000000315157819 */ /* 0x000fe200000012ff */
[----:B------:R-:W-:Y:S01]  /*b270*/  UIADD3 UR7, UR7, UR5, URZ ;  /* 0x0000000507077290 */ /* 0x000fe2000fffe03f */
[----:B------:R-:W-:Y:S01]  /*b280*/  SHF.R.U64 R32, R32, 0x3, RZ ;  /* 0x0000000320207819 */ /* 0x000fe200000012ff */
[----:B-1----:R1:W-:Y:S01]  /*b290*/  @!P2 ST.E desc[UR50][R60.64], R3 ;  /* 0x000000033c00a985 */ /* 0x0023e2000c101932 */
[----:B------:R-:W-:Y:S01]  /*b2a0*/  UIMAD UR5, UR42, UR11, UR8 ;  /* 0x0000000b2a0572a4 */ /* 0x000fe2000f8e0208 */
[----:B------:R-:W-:Y:S02]  /*b2b0*/  SHF.R.U64 R30, R30, 0x3, RZ ;  /* 0x000000031e1e7819 */ /* 0x000fe400000012ff */
[----:B--2---:R2:W-:Y:S01]  /*b2c0*/  @!P0 ST.E desc[UR50][R62.64], R0 ;  /* 0x000000003e008985 */ /* 0x0045e2000c101932 */
[----:B------:R-:W-:Y:S01]  /*b2d0*/  UIMAD.WIDE.U32 UR6, UR42, UR10, UR6 ;  /* 0x0000000a2a0672a5 */ /* 0x000fe2000f8e0006 */
[----:B------:R-:W-:Y:S01]  /*b2e0*/  LOP3.LUT R36, R21, R36, RZ, 0x3c, !PT ;  /* 0x0000002415247212 */ /* 0x000fe200078e3cff */
[--C-:B------:R-:W-:Y:S01]  /*b2f0*/  IMAD.X R21, RZ, RZ, R37.reuse, P6 ;  /* 0x000000ffff157224 */ /* 0x100fe200030e0625 */
[----:B------:R3:W5:Y:S01]  /*b300*/  LD.E.128 R12, desc[UR50][R24.64] ;  /* 0x00000032180c7980 */ /* 0x000762000c101d00 */
[----:B------:R-:W-:Y:S01]  /*b310*/  LOP3.LUT R32, R32, R33, RZ, 0x3c, !PT ;  /* 0x0000002120207212 */ /* 0x000fe200078e3cff */
[----:B------:R-:W-:Y:S01]  /*b320*/  ULDC.64 UR8, c[0x0][0xae0] ;  /* 0x0002b80000087ab9 */ /* 0x000fe20000000a00 */
[----:B------:R-:W-:Y:S01]  /*b330*/  LOP3.LUT R30, R30, R31, RZ, 0x3c, !PT ;  /* 0x0000001f1e1e7212 */ /* 0x000fe200078e3cff */
[----:B-1----:R-:W1:Y:S01]  /*b340*/  @P1 LDC R61, c[0x0][0xbf0] ;  /* 0x0002fc00ff3d1b82 */ /* 0x002e620000000800 */
[----:B--2---:R-:W-:Y:S01]  /*b350*/  IMAD R0, R19, 0x20, R22 ;  /* 0x0000002013007824 */ /* 0x004fe200078e0216 */
[----:B------:R-:W-:Y:S01]  /*b360*/  UIADD3 UR5, UR7, UR5, URZ ;  /* 0x0000000507057290 */ /* 0x000fe2000fffe03f */
[----:B------:R-:W-:Y:S01]  /*b370*/  IMAD.X R33, RZ, RZ, R37, P5 ;  /* 0x000000ffff217224 */ /* 0x000fe200028e0625 */
[----:B------:R2:W5:Y:S01]  /*b380*/  LD.E.128 R8, desc[UR50][R20.64] ;  /* 0x0000003214087980 */ /* 0x000562000c101d00 */
[----:B---3--:R-:W-:-:S02]  /*b390*/  VIADD R25, R0, UR37 ;  /* 0x0000002500197c36 */ /* 0x008fc40008000000 */
[----:B------:R-:W-:Y:S01]  /*b3a0*/  IMAD.X R31, RZ, RZ, R37, P4 ;  /* 0x000000ffff1f7224 */ /* 0x000fe200020e0625 */
[----:B------:R-:W5:Y:S01]  /*b3b0*/  LD.E.128 R48, desc[UR50][R36.64] ;  /* 0x0000003224307980 */ /* 0x000f62000c101d00 */
[----:B0-----:R-:W-:-:S03]  /*b3c0*/  @P1 IMAD.HI.U32 R0, R25, R66, RZ ;  /* 0x0000004219001227 */ /* 0x001fc600078e00ff */
[----:B------:R-:W5:Y:S01]  /*b3d0*/  LD.E.128 R44, desc[UR50][R34.64] ;  /* 0x00000032222c7980 */ /* 0x000f62000c101d00 */
[----:B------:R-:W-:Y:S01]  /*b3e0*/  IMAD.MOV.U32 R3, RZ, RZ, R25 ;  /* 0x000000ffff037224 */ /* 0x000fe200078e0019 */
[----:B--2---:R-:W-:Y:S01]  /*b3f0*/  MOV R20, UR6 ;  /* 0x0000000600147c02 */ /* 0x004fe20008000f00 */
[----:B------:R-:W-:Y:S01]  /*b400*/  IMAD.U32 R21, RZ, RZ, UR7 ;  /* 0x00000007ff157e24 */ /* 0x000fe2000f8e00ff */
[----:B------:R-:W5:Y:S04]  /*b410*/  LD.E.128 R40, desc[UR50][R32.64] ;  /* 0x0000003220287980 */ /* 0x000f68000c101d00 */
[----:B------:R-:W5:Y:S01]  /*b420*/  LD.E.128 R4, desc[UR50][R30.64] ;  /* 0x000000321e047980 */ /* 0x000f62000c101d00 */
[----:B-1----:R-:W-:Y:S01]  /*b430*/  @P1 SHF.R.U32.HI R3, RZ, R61, R0 ;  /* 0x0000003dff031219 */ /* 0x002fe20000011600 */
[----:B------:R-:W-:-:S02]  /*b440*/  ULDC.64 UR6, c[0x0][0xad8] ;  /* 0x0002b60000067ab9 */ /* 0x000fc40000000a00 */
[----:B------:R-:W5:Y:S01]  /*b450*/  LD.E.128 R56, desc[UR50][R28.64] ;  /* 0x000000321c387980 */ /* 0x000f62000c101d00 */
[--C-:B------:R-:W-:Y:S01]  /*b460*/  SHF.R.S32.HI R0, RZ, 0x1f, R3.reuse ;  /* 0x0000001fff007819 */ /* 0x100fe20000011403 */
[----:B------:R-:W-:Y:S02]  /*b470*/  IMAD.MOV R24, RZ, RZ, -R3 ;  /* 0x000000ffff187224 */ /* 0x000fe400078e0a03 */
[----:B------:R-:W-:Y:S01]  /*b480*/  IMAD.U32 R21, RZ, RZ, UR5 ;  /* 0x00000005ff157e24 */ /* 0x000fe2000f8e00ff */
[----:B------:R0:W5:Y:S01]  /*b490*/  LD.E.128 R52, desc[UR50][R26.64] ;  /* 0x000000321a347980 */ /* 0x000162000c101d00 */
[----:B------:R-:W-:Y:S02]  /*b4a0*/  IMAD R0, R0, UR8, RZ ;  /* 0x0000000800007c24 */ /* 0x000fe4000f8e02ff */
[----:B------:R-:W-:Y:S01]  /*b4b0*/  IMAD R39, R39, R24, R25 ;  /* 0x0000001827277224 */ /* 0x000fe200078e0219 */
[----:B------:R-:W-:Y:S01]  /*b4c0*/  @!PT LDS RZ, [RZ] ;  /* 0x00000000fffff984 */ /* 0x000fe20000000800 */
[----:B------:R-:W-:Y:S01]  /*b4d0*/  @!PT LDS RZ, [RZ] ;  /* 0x00000000fffff984 */ /* 0x000fe20000000800 */
[----:B------:R-:W-:Y:S01]  /*b4e0*/  @!PT LDS RZ, [RZ] ;  /* 0x00000000fffff984 */ /* 0x000fe20000000800 */
[----:B------:R-:W-:Y:S01]  /*b4f0*/  @!PT LDS RZ, [RZ] ;  /* 0x00000000fffff984 */ /* 0x000fe20000000800 */
[----:B------:R1:W-:Y:S06]  /*b500*/  MEMBAR.ALL.CTA ;  /* 0x0000000000007992 */ /* 0x0003ec0000008000 */
[----:B-1----:R-:W1:Y:S01]  /*b510*/  FENCE.VIEW.ASYNC.S ;  /* 0x00000000000073c6 */ /* 0x002e620000000000 */
[----:B------:R-:W-:-:S02]  /*b520*/  IMAD R25, R3, UR9, R0 ;  /* 0x0000000903197c24 */ /* 0x000fc4000f8e0200 */
[----:B------:R-:W-:Y:S01]  /*b530*/  IMAD.WIDE.U32 R20, R3, UR8, R20 ;  /* 0x0000000803147c25 */ /* 0x000fe2000f8e0014 */
[----:B------:R-:W-:-:S03]  /*b540*/  SHF.R.S32.HI R0, RZ, 0x1f, R39 ;  /* 0x0000001fff007819 */ /* 0x000fc60000011427 */
[----:B------:R-:W-:Y:S02]  /*b550*/  IMAD.IADD R21, R21, 0x1, R25 ;  /* 0x0000000115157824 */ /* 0x000fe400078e0219 */
[----:B------:R-:W-:Y:S02]  /*b560*/  IMAD R0, R0, UR6, RZ ;  /* 0x0000000600007c24 */ /* 0x000fe4000f8e02ff */
[----:B0-----:R-:W-:Y:S02]  /*b570*/  VIADD R27, R22, UR37 ;  /* 0x00000025161b7c36 */ /* 0x001fe40008000000 */
[C---:B------:R-:W-:Y:S02]  /*b580*/  IMAD R25, R39.reuse, UR7, R0 ;  /* 0x0000000727197c24 */ /* 0x040fe4000f8e0200 */
[----:B------:R-:W-:Y:S01]  /*b590*/  IMAD.WIDE.U32 R20, R39, UR6, R20 ;  /* 0x0000000627147c25 */ /* 0x000fe2000f8e0014 */
[CC--:B------:R-:W-:Y:S01]  /*b5a0*/  ISETP.GE.AND P2, PT, R27.reuse, R64.reuse, PT ;  /* 0x000000401b00720c */ /* 0x0c0fe20003f46270 */
[----:B------:R-:W-:Y:S01]  /*b5b0*/  ULDC.64 UR6, c[0x0][0xa80] ;  /* 0x0002a00000067ab9 */ /* 0x000fe20000000a00 */
[----:B------:R-:W-:Y:S01]  /*b5c0*/  IADD3 R3, R27, 0x20, RZ ;  /* 0x000000201b037810 */ /* 0x000fe20007ffe0ff */
[----:B------:R-:W-:Y:S01]  /*b5d0*/  IMAD.IADD R21, R21, 0x1, R25 ;  /* 0x0000000115157824 */ /* 0x000fe200078e0219 */
[----:B------:R-:W-:Y:S01]  /*b5e0*/  LEA R0, P3, R20, UR6, 0x1 ;  /* 0x0000000614007c11 */ /* 0x000fe2000f8608ff */
[----:B------:R-:W-:Y:S01]  /*b5f0*/  VIADD R38, R38, 0x28820 ;  /* 0x0002882026267836 */ /* 0x000fe20000000000 */
[----:B------:R-:W-:Y:S01]  /*b600*/  ISETP.GE.AND P0, PT, R3, R64, PT ;  /* 0x000000400300720c */ /* 0x000fe20003f06270 */
[----:B------:R-:W-:Y:S01]  /*b610*/  VIADD R3, R27, 0x40 ;  /* 0x000000401b037836 */ /* 0x000fe20000000000 */
[----:B------:R-:W-:-:S02]  /*b620*/  LEA.HI.X R26, R20, UR7, R21, 0x1, P3 ;  /* 0x00000007141a7c11 */ /* 0x000fc400098f0c15 */
[----:B------:R-:W-:Y:S01]  /*b630*/  PRMT R38, RZ, 0x654, R38 ;  /* 0x00000654ff267816 */ /* 0x000fe20000000026 */
[----:B-1----:R0:W1:Y:S01]  /*b640*/  SHFL.IDX PT, R25, R0, RZ, 0x181f ;  /* 0x00181fff00197589 */ /* 0x00206200000e0000 */
        /* <DEDUP_REMOVED lines=8> */
[-C--:B-1----:R-:W-:Y:S02]  /*b6d0*/  @!P2 LEA R20, P4, R2, R25.reuse, 0x1 ;  /* 0x000000190214a211 */ /* 0x082fe400078808ff */
[----:B------:R-:W-:Y:S02]  /*b6e0*/  @!P3 LEA R24, P5, R18, R25, 0x1 ;  /* 0x000000191218b211 */ /* 0x000fe400078a08ff */
[-C--:B--2---:R-:W-:Y:S02]  /*b6f0*/  @!P2 LEA.HI.X R21, R2, R3.reuse, R189, 0x1, P4 ;  /* 0x000000030215a211 */ /* 0x084fe400020f0cbd */
[----:B------:R-:W-:-:S03]  /*b700*/  @!P3 LEA.HI.X R25, R18, R3, R188, 0x1, P5 ;  /* 0x000000031219b211 */ /* 0x000fc600028f0cbc */
[----:B-----5:R3:W-:Y:S04]  /*b710*/  @!P2 ST.E.128 desc[UR50][R20.64], R48 ;  /* 0x000000301400a985 */ /* 0x0207e8000c101d32 */
[----:B------:R3:W-:Y:S02]  /*b720*/  @!P3 ST.E.128 desc[UR50][R24.64], R56 ;  /* 0x000000381800b985 */ /* 0x0007e4000c101d32 */
.L_x_2393:
[----:B------:R-:W-:Y:S05]  /*b730*/  BSYNC B1 ;  /* 0x0000000000017941 */ /* 0x000fea0003800000 */
.L_x_2392:
[----:B--2---:R2:W4:Y:S01]  /*b740*/  SHFL.IDX PT, R3, R26, 0x1, 0x181f ;  /* 0x00381f001a037f89 */ /* 0x00452200000e0000 */
[----:B------:R-:W-:Y:S03]  /*b750*/  BSSY B1, `(.L_x_2394) ;  /* 0x000000c000017945 */ /* 0x000fe60003800000 */
[----:B-1-3--:R2:W1:Y:S01]  /*b760*/  SHFL.IDX PT, R25, R0, 0x1, 0x181f ;  /* 0x00381f0000197f89 */ /* 0x00a46200000e0000 */
        /* <DEDUP_REMOVED lines=8> */
[----:B-----5:R3:W-:Y:S04]  /*b7f0*/  @!P3 ST.E.128 desc[UR50][R20.64], R44 ;  /* 0x0000002c1400b985 */ /* 0x0207e8000c101d32 */
[----:B------:R3:W-:Y:S02]  /*b800*/  @!P4 ST.E.128 desc[UR50][R24.64], R52 ;  /* 0x000000341800c985 */ /* 0x0007e4000c101d32 */
.L_x_2395:
[----:B------:R-:W-:Y:S05]  /*b810*/  BSYNC B1 ;  /* 0x0000000000017941 */ /* 0x000fea0003800000 */
.L_x_2394:
[----:B----4-:R4:W0:Y:S01]  /*b820*/  SHFL.IDX PT, R3, R26, 0x2, 0x181f ;  /* 0x00581f001a037f89 */ /* 0x01082200000e0000 */
        /* <DEDUP_REMOVED lines=8> */
[-C--:B0-----:R-:W-:Y:S02]  /*b8b0*/  @!P2 LEA.HI.X R21, R2, R3.reuse, R189, 0x1, P0 ;  /* 0x000000030215a211 */ /* 0x081fe400000f0cbd */
[----:B------:R-:W-:-:S03]  /*b8c0*/  @!P3 LEA.HI.X R25, R18, R3, R188, 0x1, P1 ;  /* 0x000000031219b211 */ /* 0x000fc600008f0cbc */
[----:B-----5:R3:W-:Y:S04]  /*b8d0*/  @!P2 ST.E.128 desc[UR50][R20.64], R40 ;  /* 0x000000281400a985 */ /* 0x0207e8000c101d32 */
[----:B------:R3:W-:Y:S02]  /*b8e0*/  @!P3 ST.E.128 desc[UR50][R24.64], R12 ;  /* 0x0000000c1800b985 */ /* 0x0007e4000c101d32 */
.L_x_2397:
[----:B------:R-:W-:Y:S05]  /*b8f0*/  BSYNC B1 ;  /* 0x0000000000017941 */ /* 0x000fea0003800000 */
.L_x_2396:
[----:B0-----:R-:W-:Y:S01]  /*b900*/  VIADD R3, R27, 0x60 ;  /* 0x000000601b037836 */ /* 0x001fe20000000000 */
[----:B---3-5:R0:W3:Y:S04]  /*b910*/  SHFL.IDX PT, R15, R26, 0x3, 0x181f ;  /* 0x00781f001a0f7f89 */ /* 0x0280e800000e0000 */
[----:B------:R-:W-:Y:S01]  /*b920*/  ISETP.GE.AND P0, PT, R3, R64, PT ;  /* 0x000000400300720c */ /* 0x000fe20003f06270 */
[----:B------:R0:W0:-:S12]  /*b930*/  SHFL.IDX PT, R21, R0, 0x3, 0x181f ;  /* 0x00781f0000157f89 */ /* 0x00001800000e0000 */
[----:B------:R-:W-:Y:S05]  /*b940*/  @P0 BRA `(.L_x_2398) ;  /* 0x0000000800800947 */ /* 0x000fea0003800000 */
[----:B------:R-:W-:Y:S02]  /*b950*/  ULDC UR5, c[0x0][0xac8] ;  /* 0x0002b20000057ab9 */ /* 0x000fe40000000800 */
[----:B------:R-:W-:-:S13]  /*b960*/  ISETP.GE.AND P1, PT, R2, UR5, PT ;  /* 0x0000000502007c0c */ /* 0x000fda000bf26270 */
[----:B0-----:R-:W-:-:S04]  /*b970*/  @!P1 LEA R12, P0, R2, R21, 0x1 ;  /* 0x00000015020c9211 */ /* 0x001fc800078008ff */
[----:B---3--:R-:W-:Y:S02]  /*b980*/  @!P1 LEA.HI.X R13, R2, R15, R189, 0x1, P0 ;  /* 0x0000000f020d9211 */ /* 0x008fe400000f0cbd */
[----:B------:R-:W-:-:S03]  /*b990*/  ISETP.GE.AND P0, PT, R18, UR5, PT ;  /* 0x0000000512007c0c */ /* 0x000fc6000bf06270 */
[----:B------:R0:W-:Y:S10]  /*b9a0*/  @!P1 ST.E.128 desc[UR50][R12.64], R4 ;  /* 0x000000040c009985 */ /* 0x0001f4000c101d32 */
[----:B------:R-:W-:Y:S05]  /*b9b0*/  @P0 BRA `(.L_x_2398) ;  /* 0x0000000800640947 */ /* 0x000fea0003800000 */
[----:B0-----:R-:W-:-:S04]  /*b9c0*/  LEA R4, P0, R18, R21, 0x1 ;  /* 0x0000001512047211 */ /* 0x001fc800078008ff */
[----:B------:R-:W-:-:S05]  /*b9d0*/  LEA.HI.X R5, R18, R15, R188, 0x1, P0 ;  /* 0x0000000f12057211 */ /* 0x000fca00000f0cbc */
[----:B------:R0:W-:Y:S01]  /*b9e0*/  ST.E.128 desc[UR50][R4.64], R8 ;  /* 0x0000000804007985 */ /* 0x0001e2000c101d32 */
[----:B------:R-:W-:Y:S05]  /*b9f0*/  BRA `(.L_x_2398) ;  /* 0x0000000800547947 */ /* 0x000fea0003800000 */
.L_x_2391:
[----:B------:R-:W0:Y:S01]  /*ba00*/  LDC R10, c[0x0][0xbe8] ;  /* 0x0002fa00ff0a7b82 */ /* 0x000e220000000800 */
[----:B------:R-:W-:Y:S01]  /*ba10*/  ISETP.GE.AND P0, PT, R190, 0x80, PT ;  /* 0x00000080be00780c */ /* 0x000fe20003f06270 */
[----:B------:R-:W-:Y:S01]  /*ba20*/  USHF.R.S32.HI UR8, URZ, 0x1f, UR38 ;  /* 0x0000001f3f087899 */ /* 0x000fe20008011426 */
[----:B------:R-:W-:Y:S01]  /*ba30*/  BSSY B1, `(.L_x_2399) ;  /* 0x000002f000017945 */ /* 0x000fe20003800000 */
[----:B------:R-:W-:Y:S01]  /*ba40*/  USHF.R.S32.HI UR9, URZ, 0x1f, UR42 ;  /* 0x0000001f3f097899 */ /* 0x000fe2000801142a */
[----:B------:R-:W-:Y:S02]  /*ba50*/  LEA R8, R19, R22, 0x5 ;  /* 0x0000001613087211 */ /* 0x000fe400078e28ff */
        /* <DEDUP_REMOVED lines=39> */
[----:B------:R-:W-:-:S04]  /*bcd0*/  LEA R6, P0, R4, UR6, 0x2 ;  /* 0x0000000604067c11 */ /* 0x000fc8000f8010ff */
[----:B------:R-:W-:-:S04]  /*bce0*/  IADD3 R3, R5, R7, RZ ;  /* 0x0000000705037210 */ /* 0x000fc80007ffe0ff */
[----:B------:R-:W-:Y:S01]  /*bcf0*/  LEA.HI.X R7, R4, UR7, R3, 0x2, P0 ;  /* 0x0000000704077c11 */ /* 0x000fe200080f1403 */
[----:B------:R-:W-:-:S05]  /*bd00*/  IMAD.MOV.U32 R3, RZ, RZ, -0x800000 ;  /* 0xff800000ff037424 */ /* 0x000fca00078e00ff */
[----:B------:R2:W-:Y:S02]  /*bd10*/  STG.E desc[UR50][R6.64], R3 ;  /* 0x0000000306007986 */ /* 0x0005e4000c101932 */
.L_x_2400:
[----:B------:R-:W-:Y:S05]  /*bd20*/  BSYNC B1 ;  /* 0x0000000000017941 */ /* 0x000fea0003800000 */
.L_x_2399:
        /* <DEDUP_REMOVED lines=17> */
[----:B------:R-:W-:Y:S01]  /*be40*/  UIADD3 UR5, UR7, UR5, URZ ;  /* 0x0000000507057290 */ /* 0x000fe2000fffe03f */
[----:B------:R-:W-:Y:S01]  /*be50*/  MOV R4, UR6 ;  /* 0x0000000600047c02 */ /* 0x000fe20008000f00 */
[----:B------:R-:W-:-:S02]  /*be60*/  IMAD R0, R0, UR8, RZ ;  /* 0x0000000800007c24 */ /* 0x000fc4000f8e02ff */
        /* <DEDUP_REMOVED lines=35> */
.L_x_2402:
[----:B------:R-:W-:Y:S05]  /*c0a0*/  BSYNC B1 ;  /* 0x0000000000017941 */ /* 0x000fea0003800000 */
.L_x_2401:
        /* <DEDUP_REMOVED lines=13> */
.L_x_2404:
[----:B------:R-:W-:Y:S05]  /*c180*/  BSYNC B1 ;  /* 0x0000000000017941 */ /* 0x000fea0003800000 */
.L_x_2403:
        /* <DEDUP_REMOVED lines=11> */
[----:B------:R3:W-:Y:S04]  /*c240*/  @!P2 ST.E.128 desc[UR50][R10.64], RZ ;  /* 0x000000ff0a00a985 */ /* 0x0007e8000c101d32 */
[----:B------:R3:W-:Y:S02]  /*c250*/  @!P3 ST.E.128 desc[UR50][R4.64], RZ ;  /* 0x000000ff0400b985 */ /* 0x0007e4000c101d32 */
.L_x_2406:
[----:B------:R-:W-:Y:S05]  /*c260*/  BSYNC B1 ;  /* 0x0000000000017941 */ /* 0x000fea0003800000 */
.L_x_2405:
[----:B------:R-:W-:Y:S01]  /*c270*/  VIADD R0, R8, 0x60 ;  /* 0x0000006008007836 */ /* 0x000fe20000000000 */
[----:B0-----:R0:W0:Y:S04]  /*c280*/  SHFL.IDX PT, R3, R7, 0x3, 0x181f ;  /* 0x00781f0007037f89 */ /* 0x00102800000e0000 */
[----:B------:R-:W-:Y:S01]  /*c290*/  ISETP.GE.AND P0, PT, R0, R9, PT ;  /* 0x000000090000720c */ /* 0x000fe20003f06270 */
[----:B-1-3--:R1:W3:-:S12]  /*c2a0*/  SHFL.IDX PT, R5, R6, 0x3, 0x181f ;  /* 0x00781f0006057f89 */ /* 0x00a2d800000e0000 */
[----:B-1----:R-:W-:Y:S05]  /*c2b0*/  @P0 BRA `(.L_x_2398) ;  /* 0x0000000000240947 */ /* 0x002fea0003800000 */
[----:B------:R-:W-:Y:S02]  /*c2c0*/  ULDC UR5, c[0x0][0xac8] ;  /* 0x0002b20000057ab9 */ /* 0x000fe40000000800 */
[----:B------:R-:W-:Y:S02]  /*c2d0*/  ISETP.GE.AND P2, PT, R2, UR5, PT ;  /* 0x0000000502007c0c */ /* 0x000fe4000bf46270 */
[----:B------:R-:W-:-:S11]  /*c2e0*/  ISETP.GE.AND P3, PT, R18, UR5, PT ;  /* 0x0000000512007c0c */ /* 0x000fd6000bf66270 */
[-C--:B--234-:R-:W-:Y:S02]  /*c2f0*/  @!P2 LEA R6, P0, R2, R5.reuse, 0x1 ;  /* 0x000000050206a211 */ /* 0x09cfe400078008ff */
[----:B------:R-:W-:Y:S02]  /*c300*/  @!P3 LEA R4, P1, R18, R5, 0x1 ;  /* 0x000000051204b211 */ /* 0x000fe400078208ff */
[-C--:B0-----:R-:W-:Y:S02]  /*c310*/  @!P2 LEA.HI.X R7, R2, R3.reuse, R189, 0x1, P0 ;  /* 0x000000030207a211 */ /* 0x081fe400000f0cbd */
[----:B------:R-:W-:-:S03]  /*c320*/  @!P3 LEA.HI.X R5, R18, R3, R188, 0x1, P1 ;  /* 0x000000031205b211 */ /* 0x000fc600008f0cbc */
[----:B------:R1:W-:Y:S04]  /*c330*/  @!P2 ST.E.128 desc[UR50][R6.64], RZ ;  /* 0x000000ff0600a985 */ /* 0x0003e8000c101d32 */
[----:B------:R1:W-:Y:S02]  /*c340*/  @!P3 ST.E.128 desc[UR50][R4.64], RZ ;  /* 0x000000ff0400b985 */ /* 0x0003e4000c101d32 */
.L_x_2398:
[----:B------:R-:W-:Y:S05]  /*c350*/  BSYNC B0 ;  /* 0x0000000000007941 */ /* 0x000fea0003800000 */
.L_x_2390:
[----:B------:R-:W-:Y:S02]  /*c360*/  ULDC UR5, c[0x0][0xc38] ;  /* 0x00030e0000057ab9 */ /* 0x000fe40000000800 */
[----:B------:R-:W-:-:S06]  /*c370*/  UISETP.GE.AND UP0, UPT, UR4, UR5, UPT ;  /* 0x000000050400728c */ /* 0x000fcc000bf06270 */
[----:B------:R-:W-:-:S13]  /*c380*/  PLOP3.LUT P0, PT, PT, PT, UP0, 0x80, 0x0 ;  /* 0x000000000000781c */ /* 0x000fda0003f0f008 */
[----:B------:R-:W-:Y:S05]  /*c390*/  @!P0 BRA `(.L_x_2407) ;  /* 0xffffff4800488947 */ /* 0x000fea000383ffff */
[----:B------:R-:W-:Y:S05]  /*c3a0*/  EXIT ;  /* 0x000000000000794d */ /* 0x000fea0003800000 */
.L_x_2349:
[----:B------:R-:W-:-:S08]  /*c3b0*/  NOP ;  /* 0x0000000000007918 */ /* 0x000fd00000000000 */
[----:B------:R-:W0:-:S00]  /*c3c0*/  USETMAXREG.DEALLOC.CTAPOOL 0x28 ;  /* 0x00000028000079c8 */ /* 0x000e0000080e0500 */
[----:B0-----:R-:W-:-:S06]  /*c3d0*/  LOP3.LUT R0, R0, 0x3, RZ, 0xc0, !PT ;  /* 0x0000000300007812 */ /* 0x001fcc00078ec0ff */
[----:B------:R-:W0:Y:S01]  /*c3e0*/  S2UR UR5, SR_CTAID.X ;  /* 0x00000000000579c3 */ /* 0x000e220000002500 */
[----:B------:R-:W-:Y:S01]  /*c3f0*/  LOP3.LUT R19, R19, 0xfffffeff, RZ, 0xc0, !PT ;  /* 0xfffffeff13137812 */ /* 0x000fe200078ec0ff */
[----:B------:R-:W-:Y:S01]  /*c400*/  IMAD.MOV.U32 R36, RZ, RZ, RZ ;  /* 0x000000ffff247224 */ /* 0x000fe200078e00ff */
[----:B------:R-:W-:Y:S01]  /*c410*/  MOV R26, 0x1 ;  /* 0x00000001001a7802 */ /* 0x000fe20000000f00 */
[----:B------:R1:W2:Y:S01]  /*c420*/  SHFL.IDX PT, R2, R0, RZ, 0x1f ;  /* 0x00001fff00027589 */ /* 0x0002a200000e0000 */
[----:B------:R-:W-:-:S03]  /*c430*/  IMAD.MOV.U32 R23, RZ, RZ, RZ ;  /* 0x000000ffff177224 */ /* 0x000fc600078e00ff */
        /* <DEDUP_REMOVED lines=9> */
[----:B------:R-:W-:Y:S01]  /*c4d0*/  UISETP.NE.U32.AND UP0, UPT, UR6, URZ, UPT ;  /* 0x0000003f0600728c */ /* 0x000fe2000bf05070 */
[----:B------:R-:W-:Y:S01]  /*c4e0*/  LOP3.LUT R19, R19, 0xfffffffe, RZ, 0xc0, !PT ;  /* 0xfffffffe13137812 */ /* 0x000fe200078ec0ff */
[----:B------:R-:W1:Y:S01]  /*c4f0*/  S2UR UR8, SR_CgaCtaId ;  /* 0x00000000000879c3 */ /* 0x000e620000008800 */
[----:B------:R-:W-:Y:S01]  /*c500*/  ULDC UR4, c[0x0][0x424] ;  /* 0x0001090000047ab9 */ /* 0x000fe20000000800 */
[----:B------:R-:W-:Y:S01]  /*c510*/  UISETP.NE.AND.EX UP0, UPT, UR7, URZ, UPT, UP0 ;  /* 0x0000003f0700728c */ /* 0x000fe2000bf05300 */
[----:B------:R-:W-:Y:S01]  /*c520*/  IMAD.U32 R34, RZ, RZ, UR5 ;  /* 0x00000005ff227e24 */ /* 0x000fe2000f8e00ff */
[----:B------:R-:W-:Y:S01]  /*c530*/  ULDC UR39, c[0x0][0x288] ;  /* 0x0000a20000277ab9 */ /* 0x000fe20000000800 */
[----:B------:R-:W-:Y:S01]  /*c540*/  ULDC.64 UR6, c[0x0][0x2f0] ;  /* 0x0000bc0000067ab9 */ /* 0x000fe20000000a00 */
[----:B------:R-:W-:Y:S01]  /*c550*/  USEL UR4, UR4, 0x1, UP0 ;  /* 0x0000000104047887 */ /* 0x000fe20008000000 */
[----:B------:R-:W-:Y:S01]  /*c560*/  MOV R26, 0x1 ;  /* 0x00000001001a7802 */ /* 0x000fe20000000f00 */
[----:B------:R-:W-:Y:S01]  /*c570*/  ULDC UR38, c[0x0][0x448] ;  /* 0x0001120000267ab9 */ /* 0x000fe20000000800 */
[----:B------:R-:W-:Y:S01]  /*c580*/  IMAD.MOV.U32 R23, RZ, RZ, RZ ;  /* 0x000000ffff177224 */ /* 0x000fe200078e00ff */
[----:B------:R-:W-:Y:S01]  /*c590*/  UIMAD UR37, UR4, UR6, URZ ;  /* 0x00000006042572a4 */ /* 0x000fe2000f8e023f */
[----:B------:R-:W-:Y:S01]  /*c5a0*/  IMAD.MOV.U32 R36, RZ, RZ, RZ ;  /* 0x000000ffff247224 */ /* 0x000fe200078e00ff */
[----:B------:R-:W-:Y:S01]  /*c5b0*/  UIMAD UR38, UR38, UR39, URZ ;  /* 0x00000027262672a4 */ /* 0x000fe2000f8e023f */
[----:B------:R-:W-:Y:S01]  /*c5c0*/  UMOV UR6, 0x400 ;  /* 0x0000040000067882 */ /* 0x000fe20000000000 */
[----:B------:R-:W-:-:S02]  /*c5d0*/  UIADD3 UR4, UR37, 0x7f, URZ ;  /* 0x0000007f25047890 */ /* 0x000fc4000fffe03f */
[----:B------:R-:W-:Y:S02]  /*c5e0*/  ULOP3.LUT UR45, UR36, 0x2, URZ, 0xfc, !UPT ;  /* 0x00000002242d7892 */ /* 0x000fe4000f8efc3f */
[----:B------:R-:W-:Y:S02]  /*c5f0*/  USHF.R.S32.HI UR5, URZ, 0x1f, UR4 ;  /* 0x0000001f3f057899 */ /* 0x000fe40008011404 */
[----:B------:R-:W-:Y:S02]  /*c600*/  UIADD3 UR39, UR37, 0x80, -UR39 ;  /* 0x0000008025277890 */ /* 0x000fe4000fffe827 */
[----:B------:R-:W-:Y:S02]  /*c610*/  ULEA.HI UR5, UR5, UR4, URZ, 0x7 ;  /* 0x0000000405057291 */ /* 0x000fe4000f8f383f */
[----:B-1----:R-:W-:Y:S01]  /*c620*/  ULEA UR6, UR8, UR6, 0x18 ;  /* 0x0000000608067291 */ /* 0x002fe2000f8ec03f */
[C---:B0-----:R-:W-:Y:S01]  /*c630*/  IMAD.SHL.U32 R30, R5.reuse, 0x8, RZ ;  /* 0x00000008051e7824 */ /* 0x041fe200078e00ff */
[----:B------:R-:W-:Y:S01]  /*c640*/  LOP3.LUT R4, R5, 0x7f, RZ, 0xc0, !PT ;  /* 0x0000007f05047812 */ /* 0x000fe200078ec0ff */
[----:B------:R-:W-:-:S03]  /*c650*/  USHF.R.S32.HI UR40, URZ, 0x7, UR5 ;  /* 0x000000073f287899 */ /* 0x000fc60008011405 */
[----:B------:R-:W-:Y:S01]  /*c660*/  IMAD.U32 R16, RZ, RZ, UR6 ;  /* 0x00000006ff107e24 */ /* 0x000fe2000f8e00ff */
[C---:B------:R-:W-:Y:S01]  /*c670*/  LOP3.LUT R0, R30.reuse, 0x1f8, RZ, 0xc0, !PT ;  /* 0x000001f81e007812 */ /* 0x040fe200078ec0ff */
[----:B------:R-:W-:Y:S01]  /*c680*/  ULDC UR46, c[0x0][0xc] ;  /* 0x00000300002e7ab9 */ /* 0x000fe20000000800 */
[----:B------:R-:W-:Y:S02]  /*c690*/  LOP3.LUT R35, R30, 0x38, RZ, 0xc0, !PT ;  /* 0x000000381e237812 */ /* 0x000fe400078ec0ff */
[----:B------:R-:W-:Y:S02]  /*c6a0*/  LOP3.LUT R3, R0, 0x38, R5, 0x78, !PT ;  /* 0x0000003800037812 */ /* 0x000fe400078e7805 */
[----:B------:R-:W-:Y:S02]  /*c6b0*/  LOP3.LUT R0, R35, 0x40, RZ, 0xfc, !PT ;  /* 0x0000004023007812 */ /* 0x000fe400078efcff */
[----:B------:R-:W-:Y:S02]  /*c6c0*/  LOP3.LUT R30, R3, 0x200, R30, 0xf8, !PT ;  /* 0x00000200031e7812 */ /* 0x000fe400078ef81e */
[----:B------:R-:W-:-:S02]  /*c6d0*/  ISETP.GE.AND P1, PT, R0, UR7, PT ;  /* 0x0000000700007c0c */ /* 0x000fc4000bf26270 */
[----:B------:R-:W-:Y:S01]  /*c6e0*/  ISETP.GE.AND P2, PT, R0, UR9, PT ;  /* 0x0000000900007c0c */ /* 0x000fe2000bf46270 */
[----:B------:R-:W-:Y:S01]  /*c6f0*/  IMAD R33, R30, 0x2, R16 ;  /* 0x000000021e217824 */ /* 0x000fe200078e0210 */
[----:B------:R-:W-:Y:S01]  /*c700*/  ISETP.GE.AND P0, PT, R0, UR7, PT ;  /* 0x0000000700007c0c */ /* 0x000fe2000bf06270 */
[----:B------:R-:W-:Y:S01]  /*c710*/  IMAD.SHL.U32 R0, R5, 0x10, RZ ;  /* 0x0000001005007824 */ /* 0x000fe200078e00ff */
[----:B------:R-:W-:-:S04]  /*c720*/  SHF.R.U32.HI R37, RZ, 0x3, R4 ;  /* 0x00000003ff257819 */ /* 0x000fc80000011604 */
[----:B------:R-:W-:-:S03]  /*c730*/  LOP3.LUT R2, R0, 0x70, RZ, 0xc0, !PT ;  /* 0x0000007000027812 */ /* 0x000fc600078ec0ff */
[----:B------:R-:W-:Y:S02]  /*c740*/  @P1 LOP3.LUT R19, R19, 0x1, RZ, 0xfc, !PT ;  /* 0x0000000113131812 */ /* 0x000fe400078efcff */
[----:B------:R-:W-:Y:S02]  /*c750*/  ISETP.GE.AND P1, PT, R35, UR7, PT ;  /* 0x0000000723007c0c */ /* 0x000fe4000bf26270 */
[----:B------:R-:W-:Y:S02]  /*c760*/  LOP3.LUT R19, R19, 0xffffffbf, RZ, 0xc0, !PT ;  /* 0xffffffbf13137812 */ /* 0x000fe400078ec0ff */
[----:B------:R-:W-:Y:S02]  /*c770*/  LOP3.LUT R0, R37, R2, RZ, 0xfc, !PT ;  /* 0x0000000225007212 */ /* 0x000fe400078efcff */
[----:B------:R-:W-:-:S04]  /*c780*/  @P2 LOP3.LUT R19, R19, 0x40, RZ, 0xfc, !PT ;  /* 0x0000004013132812 */ /* 0x000fc800078efcff */
        /* <DEDUP_REMOVED lines=10> */
.L_x_2457:
        /* <DEDUP_REMOVED lines=22> */
.L_x_2409:
[----:B------:R-:W-:Y:S01]  /*c990*/  ULDC UR8, c[0x0][0xc54] ;  /* 0x0003150000087ab9 */ /* 0x000fe20000000800 */
[----:B------:R-:W-:Y:S01]  /*c9a0*/  UMOV UR6, UR7 ;  /* 0x0000000700067c82 */ /* 0x000fe20008000000 */
[----:B------:R-:W-:-:S11]  /*c9b0*/  UISETP.NE.AND UP0, UPT, UR8, 0x1, UPT ;  /* 0x000000010800788c */ /* 0x000fd6000bf05270 */
[----:B------:R-:W-:Y:S02]  /*c9c0*/  @UP0 ULDC.64 UR10, c[0x0][0xc58] ;  /* 0x00031600000a0ab9 */ /* 0x000fe40000000a00 */
[----:B------:R-:W-:-:S04]  /*c9d0*/  UIMAD.WIDE.U32 UR4, UR7, UR10, URZ ;  /* 0x0000000a070472a5 */ /* 0x000fc8000f8e003f */
[----:B------:R-:W-:-:S04]  /*c9e0*/  @UP0 USHF.R.U32.HI UR6, URZ, UR11, UR5 ;  /* 0x0000000b3f060299 */ /* 0x000fc80008011605 */
[----:B------:R-:W-:-:S12]  /*c9f0*/  UIMAD UR4, UR6, UR8, URZ ;  /* 0x00000008060472a4 */ /* 0x000fd8000f8e023f */
.L_x_2410:
[----:B------:R-:W-:Y:S01]  /*ca00*/  ULDC UR5, c[0x0][0xc48] ;  /* 0x0003120000057ab9 */ /* 0x000fe20000000800 */
[----:B------:R-:W-:Y:S01]  /*ca10*/  ULDC.64 UR8, c[0x0][0xa28] ;  /* 0x00028a0000087ab9 */ /* 0x000fe20000000a00 */
[----:B------:R-:W-:Y:S01]  /*ca20*/  UISETP.NE.AND UP1, UPT, UR5, 0x1, UPT ;  /* 0x000000010500788c */ /* 0x000fe2000bf25270 */
[----:B------:R-:W-:Y:S01]  /*ca30*/  MOV R32, RZ ;  /* 0x000000ff00207202 */ /* 0x000fe20000000f00 */
        /* <DEDUP_REMOVED lines=21> */
[----:B------:R-:W-:Y:S01]  /*cb90*/  UP2UR UR47, UPR, URZ, 0x4 ;  /* 0x000000043f2f7883 */ /* 0x000fe20008000000 */
[----:B------:R-:W-:Y:S01]  /*cba0*/  BSSY B7, `(.L_x_2411) ;  /* 0x0000357000077945 */ /* 0x000fe20003800000 */
[----:B------:R-:W-:-:S04]  /*cbb0*/  USHF.L.U32 UR6, UR43, 0x7, URZ ;  /* 0x000000072b067899 */ /* 0x000fc8000800063f */
[----:B------:R-:W-:Y:S01]  /*cbc0*/  UIADD3 UR6, UR6, 0x7f, URZ ;  /* 0x0000007f06067890 */ /* 0x000fe2000fffe03f */
[----:B------:R-:W-:Y:S01]  /*cbd0*/  @UP2 ULDC UR4, c[0x0][0x44c] ;  /* 0x0001130000042ab9 */ /* 0x000fe20000000800 */
[----:B------:R-:W-:Y:S02]  /*cbe0*/  @UP2 ULDC UR7, c[0x0][0x450] ;  /* 0x0001140000072ab9 */ /* 0x000fe40000000800 */
[----:B------:R-:W-:-:S04]  /*cbf0*/  UIMAD.WIDE.U32 UR4, UR6, UR4, URZ ;  /* 0x00000004060472a5 */ /* 0x000fc8000f8e003f */
[----:B------:R-:W-:-:S04]  /*cc00*/  @UP2 USHF.R.U32.HI UR6, URZ, UR7, UR5 ;  /* 0x000000073f062299 */ /* 0x000fc80008011605 */
[----:B------:R-:W-:-:S04]  /*cc10*/  UIADD3 UR6, UR39, UR6, URZ ;  /* 0x0000000627067290 */ /* 0x000fc8000fffe03f */
[----:B------:R-:W-:-:S04]  /*cc20*/  USHF.R.S32.HI UR4, URZ, 0x1f, UR6 ;  /* 0x0000001f3f047899 */ /* 0x000fc80008011406 */
[----:B------:R-:W-:-:S04]  /*cc30*/  ULEA.HI UR4, UR4, UR6, URZ, 0x7 ;  /* 0x0000000604047291 */ /* 0x000fc8000f8f383f */
[----:B------:R-:W-:-:S04]  /*cc40*/  USHF.R.S32.HI UR4, URZ, 0x7, UR4 ;  /* 0x000000073f047899 */ /* 0x000fc80008011404 */
[----:B------:R-:W-:-:S04]  /*cc50*/  UISETP.LT.AND UP0, UPT, UR40, UR4, UPT ;  /* 0x000000042800728c */ /* 0x000fc8000bf01270 */
[----:B------:R-:W-:-:S06]  /*cc60*/  USEL UR44, UR40, UR4, UP0 ;  /* 0x00000004282c7287 */ /* 0x000fcc0008000000 */
[----:B------:R-:W-:-:S13]  /*cc70*/  ISETP.LT.AND P0, PT, RZ, UR44, PT ;  /* 0x0000002cff007c0c */ /* 0x000fda000bf01270 */
[----:B0-----:R-:W-:Y:S05]  /*cc80*/  @P0 BRA `(.L_x_2412) ;  /* 0x0000000000440947 */ /* 0x001fea0003800000 */
        /* <DEDUP_REMOVED lines=17> */
.L_x_2412:
        /* <DEDUP_REMOVED lines=8> */
[----:B------:R-:W-:Y:S01]  /*ce20*/  MOV R5, UR5 ;  /* 0x0000000500057c02 */ /* 0x000fe20008000f00 */
[----:B------:R-:W-:Y:S01]  /*ce30*/  ULDC.64 UR4, c[0x4][0x8] ;  /* 0x0100020000047ab9 */ /* 0x000fe20000000a00 */
[----:B------:R-:W0:Y:S01]  /*ce40*/  LDC.64 R2, c[0x4][R2] ;  /* 0x0100000002027b82 */ /* 0x000e220000000a00 */
        /* <DEDUP_REMOVED lines=8> */
[----:B0----5:R-:W-:Y:S05]  /*ced0*/  CALL.ABS.NOINC R2 ;  /* 0x0000000002007343 */ /* 0x021fea0003c00000 */
.L_x_2415:
[----:B------:R-:W-:Y:S05]  /*cee0*/  BSYNC B6 ;  /* 0x0000000000067941 */ /* 0x000fea0003800000 */
.L_x_2414:
        /* <DEDUP_REMOVED lines=9> */
[----:B------:R-:W-:Y:S01]  /*cf80*/  MOV R5, UR5 ;  /* 0x0000000500057c02 */ /* 0x000fe20008000f00 */
        /* <DEDUP_REMOVED lines=10> */
.L_x_2418:
[----:B------:R0:W1:Y:S01]  /*d030*/  LDC.64 R2, c[0x4][R17] ;  /* 0x0100000011027b82 */ /* 0x0000620000000a00 */
[----:B------:R-:W-:Y:S01]  /*d040*/  ULDC.64 UR4, c[0x4][0x80] ;  /* 0x0100200000047ab9 */ /* 0x000fe20000000a00 */
[----:B------:R-:W-:Y:S01]  /*d050*/  ULDC.64 UR6, c[0x4][0x88] ;  /* 0x0100220000067ab9 */ /* 0x000fe20000000a00 */
[----:B------:R-:W-:Y:S01]  /*d060*/  IMAD.U32 R4, RZ, RZ, UR4 ;  /* 0x00000004ff047e24 */ /* 0x000fe2000f8e00ff */
[----:B------:R-:W-:Y:S01]  /*d070*/  MOV R6, UR6 ;  /* 0x0000000600067c02 */ /* 0x000fe20008000f00 */
[----:B------:R-:W-:Y:S01]  /*d080*/  IMAD.U32 R5, RZ, RZ, UR5 ;  /* 0x00000005ff057e24 */ /* 0x000fe2000f8e00ff */
[----:B------:R-:W-:Y:S01]  /*d090*/  ULDC.64 UR4, c[0x4][0x18] ;  /* 0x0100060000047ab9 */ /* 0x000fe20000000a00 */
[----:B------:R-:W-:Y:S01]  /*d0a0*/  IMAD.U32 R7, RZ, RZ, UR7 ;  /* 0x00000007ff077e24 */ /* 0x000fe2000f8e00ff */
[----:B------:R-:W-:Y:S01]  /*d0b0*/  MOV R12, 0x1 ;  /* 0x00000001000c7802 */ /* 0x000fe20000000f00 */
[----:B------:R-:W-:Y:S02]  /*d0c0*/  IMAD.U32 R10, RZ, RZ, UR4 ;  /* 0x00000004ff0a7e24 */ /* 0x000fe4000f8e00ff */
[----:B------:R-:W-:-:S02]  /*d0d0*/  IMAD.U32 R11, RZ, RZ, UR5 ;  /* 0x00000005ff0b7e24 */ /* 0x000fc4000f8e00ff */
[----:B------:R-:W-:Y:S02]  /*d0e0*/  IMAD.MOV.U32 R8, RZ, RZ, 0x70 ;  /* 0x00000070ff087424 */ /* 0x000fe400078e00ff */
[----:B0-----:R-:W-:-:S07]  /*d0f0*/  IMAD.MOV.U32 R13, RZ, RZ, RZ ;  /* 0x000000ffff0d7224 */ /* 0x001fce00078e00ff */
[----:B------:R-:W-:-:S07]  /*d100*/  LEPC R20, `(.L_x_2417) ;  /* 0x000000001014794e */ /* 0x000fce0000000000 */
[----:B-1----:R-:W-:Y:S05]  /*d110*/  CALL.ABS.NOINC R2 ;  /* 0x0000000002007343 */ /* 0x002fea0003c00000 */
.L_x_2417:
[----:B------:R-:W-:Y:S05]  /*d120*/  BSYNC B6 ;  /* 0x0000000000067941 */ /* 0x000fea0003800000 */
.L_x_2416:
        /* <DEDUP_REMOVED lines=13> */
[----:B------:R-:W-:Y:S02]  /*d200*/  MOV R22, UR4 ;  /* 0x0000000400167c02 */ /* 0x000fe40008000f00 */
[----:B------:R-:W-:Y:S05]  /*d210*/  BRA.DIV UR5, `(.L_x_2419) ;  /* 0x0000003605ac7947 */ /* 0x000fea000b800000 */
.L_x_2473:
        /* <DEDUP_REMOVED lines=14> */
[----:B------:R-:W-:-:S05]  /*d300*/  IMAD.IADD R7, R5, 0x1, R32 ;  /* 0x0000000105077824 */ /* 0x000fca00078e0220 */
[----:B------:R-:W-:-:S07]  /*d310*/  MOV R11, R7 ;  /* 0x00000007000b7202 */ /* 0x000fce0000000f00 */
        /* <DEDUP_REMOVED lines=14> */
[----:B------:R-:W-:Y:S01]  /*d400*/  IADD3 R3, RZ, -UR42, RZ ;  /* 0x8000002aff037c10 */ /* 0x000fe2000fffe0ff */
[----:B------:R-:W-:Y:S01]  /*d410*/  IMAD.MOV R2, RZ, RZ, -R11 ;  /* 0x000000ffff027224 */ /* 0x000fe200078e0a0b */
[----:B------:R-:W-:Y:S01]  /*d420*/  LOP3.LUT R19, R19, 0xffffffef, RZ, 0xc0, !PT ;  /* 0xffffffef13137812 */ /* 0x000fe200078ec0ff */
[----:B------:R-:W-:Y:S02]  /*d430*/  IMAD.U32 R24, RZ, RZ, UR4 ;  /* 0x00000004ff187e24 */ /* 0x000fe4000f8e00ff */
[----:B------:R-:W-:Y:S02]  /*d440*/  IMAD R22, R22, R3, UR41 ;  /* 0x0000002916167e24 */ /* 0x000fe4000f8e0203 */
[----:B0-----:R-:W-:-:S03]  /*d450*/  IMAD.U32 R4, RZ, RZ, UR45 ;  /* 0x0000002dff047e24 */ /* 0x001fc6000f8e00ff */
[----:B------:R-:W-:Y:S01]  /*d460*/  SHF.R.S32.HI R28, RZ, 0x1f, R22 ;  /* 0x0000001fff1c7819 */ /* 0x000fe20000011416 */
[----:B------:R-:W-:Y:S01]  /*d470*/  IMAD R5, R10, R2, R7 ;  /* 0x000000020a057224 */ /* 0x000fe200078e0207 */
[----:B------:R-:W-:-:S13]  /*d480*/  ISETP.NE.AND P2, PT, R4, 0x3, PT ;  /* 0x000000030400780c */ /* 0x000fda0003f45270 */
[----:B------:R-:W-:Y:S01]  /*d490*/  @P2 LOP3.LUT R19, R19, 0x10, RZ, 0xfc, !PT ;  /* 0x0000001013132812 */ /* 0x000fe200078efcff */
[----:B------:R-:W-:Y:S06]  /*d4a0*/  @!P2 BRA `(.L_x_2420) ;  /* 0x000000000004a947 */ /* 0x000fec0003800000 */
[----:B------:R-:W-:Y:S01]  /*d4b0*/  BPT.TRAP 0x1 ;  /* 0x000000040000795c */ /* 0x000fe20000300000 */
.L_x_2420:
        /* <DEDUP_REMOVED lines=18> */
[----:B------:R-:W-:Y:S02]  /*d5e0*/  LEA R17, P0, R2, UR4, 0x1 ;  /* 0x0000000402117c11 */ /* 0x000fe4000f8008ff */
[----:B------:R-:W-:Y:S01]  /*d5f0*/  IADD3 R3, R3, R7, RZ ;  /* 0x0000000703037210 */ /* 0x000fe20007ffe0ff */
[----:B------:R-:W-:-:S03]  /*d600*/  IMAD R7, R23, 0x8, R16 ;  /* 0x0000000817077824 */ /* 0x000fc600078e0210 */
[----:B------:R-:W-:Y:S02]  /*d610*/  LEA.HI.X R18, R2, UR5, R3, 0x1, P0 ;  /* 0x0000000502127c11 */ /* 0x000fe400080f0c03 */
[----:B------:R-:W-:-:S04]  /*d620*/  SHF.L.U32 R2, R26, 0x1f, RZ ;  /* 0x0000001f1a027819 */ /* 0x000fc800000006ff */
[----:B------:R-:W0:Y:S02]  /*d630*/  SYNCS.PHASECHK.TRANS64.TRYWAIT P0, [R7+URZ+0x28840], R2 ;  /* 0x02884002070075a7 */ /* 0x000e24000800017f */
[----:B0-----:R-:W-:Y:S05]  /*d640*/  @!P0 BRA `(.L_x_2422) ;  /* 0x0000003000cc8947 */ /* 0x001fea0003800000 */
.L_x_2474:
[----:B------:R-:W-:Y:S05]  /*d650*/  BSYNC B0 ;  /* 0x0000000000007941 */ /* 0x000fea0003800000 */
.L_x_2421:
        /* <DEDUP_REMOVED lines=36> */
[----:B------:R-:W-:Y:S02]  /*d8a0*/  @P0 LEA R25, R5, R16, 0x1 ;  /* 0x0000001005190211 */ /* 0x000fe400078e08ff */
        /* <DEDUP_REMOVED lines=10> */
[----:B------:R-:W-:-:S03]  /*d950*/  @P0 IMAD R21, R5, 0x2, R16 ;  /* 0x0000000205150824 */ /* 0x000fc600078e0210 */
[----:B--2---:R-:W-:Y:S01]  /*d960*/  @P0 MOV R2, R14 ;  /* 0x0000000e00020202 */ /* 0x004fe20000000f00 */
        /* <DEDUP_REMOVED lines=11> */
[----:B------:R-:W-:Y:S02]  /*da20*/  SHFL.IDX PT, R8, R0, 0x4, 0x181f ;  /* 0x00981f0000087f89 */ /* 0x000fe400000e0000 */
[----:B------:R-:W-:Y:S02]  /*da30*/  @P0 MOV R3, R9 ;  /* 0x0000000900030202 */ /* 0x000fe40000000f00 */
        /* <DEDUP_REMOVED lines=16> */
[----:B-1----:R-:W-:Y:S01]  /*db40*/  @P0 IADD3.X R9, RZ, R8, RZ, P1, !PT ;  /* 0x00000008ff090210 */ /* 0x002fe20000ffe4ff */
[----:B--2---:R-:W-:Y:S01]  /*db50*/  @P0 IMAD.MOV.U32 R2, RZ, RZ, R14 ;  /* 0x000000ffff020224 */ /* 0x004fe200078e000e */
[----:B------:R-:W-:Y:S03]  /*db60*/  SHFL.IDX PT, R8, R0, 0x6, 0x181f ;  /* 0x00d81f0000087f89 */ /* 0x000fe600000e0000 */
[----:B------:R-:W-:Y:S01]  /*db70*/  @P0 IMAD.MOV.U32 R3, RZ, RZ, R9 ;  /* 0x000000ffff030224 */ /* 0x000fe200078e0009 */
[----:B------:R-:W0:Y:S04]  /*db80*/  SHFL.IDX PT, R14, R4, 0x6, 0x181f ;  /* 0x00d81f00040e7f89 */ /* 0x000e2800000e0000 */
[----:B------:R-:W-:Y:S04]  /*db90*/  @P0 LDGSTS.E.BYPASS.LTC128B.128 [R25+0x1ac00], desc[UR50][R2.64], !P3 ;  /* 0x1ac0000002190fae */ /* 0x000fe8000d901d72 */
[----:B------:R1:W-:Y:S01]  /*dba0*/  @P0 LDGSTS.E.BYPASS.LTC128B.128 [R25+0x1ec00], desc[UR50][R2.64+0x80], !P2 ;  /* 0x1ec0008002190fae */ /* 0x0003e2000d101d72 */
[----:B------:R-:W-:-:S13]  /*dbb0*/  ISETP.GE.AND P0, PT, R6, 0x61, PT ;  /* 0x000000610600780c */ /* 0x000fda0003f06270 */
[----:B------:R-:W-:Y:S02]  /*dbc0*/  @P0 LEA R21, R5, R16, 0x1 ;  /* 0x0000001005150211 */ /* 0x000fe400078e08ff */
[----:B0-----:R-:W-:-:S05]  /*dbd0*/  @P0 LEA R14, P1, R35, R14, 0x1 ;  /* 0x0000000e230e0211 */ /* 0x001fca00078208ff */
[----:B------:R-:W-:Y:S02]  /*dbe0*/  @P0 IMAD.X R9, RZ, RZ, R8, P1 ;  /* 0x000000ffff090224 */ /* 0x000fe400008e0608 */
[----:B-1----:R-:W-:Y:S01]  /*dbf0*/  @P0 IMAD.MOV.U32 R2, RZ, RZ, R14 ;  /* 0x000000ffff020224 */ /* 0x002fe200078e000e */
[----:B------:R0:W1:Y:S01]  /*dc00*/  SHFL.IDX PT, R8, R0, 0x7, 0x181f ;  /* 0x00f81f0000087f89 */ /* 0x00006200000e0000 */
[----:B------:R-:W-:-:S03]  /*dc10*/  @P0 IMAD.MOV.U32 R3, RZ, RZ, R9 ;  /* 0x000000ffff030224 */ /* 0x000fc600078e0009 */
[----:B------:R0:W2:Y:S04]  /*dc20*/  SHFL.IDX PT, R14, R4, 0x7, 0x181f ;  /* 0x00f81f00040e7f89 */ /* 0x0000a800000e0000 */
[----:B------:R0:W-:Y:S04]  /*dc30*/  @P0 LDGSTS.E.BYPASS.LTC128B.128 [R21+0x1b400], desc[UR50][R2.64], !P3 ;  /* 0x1b40000002150fae */ /* 0x0001e8000d901d72 */
[----:B------:R0:W-:Y:S02]  /*dc40*/  @P0 LDGSTS.E.BYPASS.LTC128B.128 [R21+0x1f400], desc[UR50][R2.64+0x80], !P2 ;  /* 0x1f40008002150fae */ /* 0x0001e4000d101d72 */
.L_x_2492:
        /* <DEDUP_REMOVED lines=11> */
.L_x_2424:
        /* <DEDUP_REMOVED lines=11> */
.L_x_2425:
        /* <DEDUP_REMOVED lines=23> */
.L_x_2427:
[----:B------:R-:W-:Y:S05]  /*df20*/  BSYNC B6 ;  /* 0x0000000000067941 */ /* 0x000fea0003800000 */
.L_x_2426:
[----:B0-----:R-:W0:Y:S01]  /*df30*/  S2R R2, SR_TID.X ;  /* 0x0000000000027919 */ /* 0x001e220000002100 */
[----:B------:R-:W-:Y:S01]  /*df40*/  UISETP.NE.AND UP0, UPT, UR47, URZ, UPT ;  /* 0x0000003f2f00728c */ /* 0x000fe2000bf05270 */
[----:B------:R-:W-:Y:S01]  /*df50*/  IMAD.U32 R0, RZ, RZ, UR43 ;  /* 0x0000002bff007e24 */ /* 0x000fe2000f8e00ff */
[----:B------:R-:W-:Y:S01]  /*df60*/  R2UR UR6, R28 ;  /* 0x000000001c0672ca */ /* 0x000fe200000e0000 */
[----:B------:R-:W-:Y:S01]  /*df70*/  ULDC.64 UR8, c[0x0][0x2d8] ;  /* 0x0000b60000087ab9 */ /* 0x000fe20000000a00 */
[----:B------:R-:W-:Y:S02]  /*df80*/  R2UR UR7, R22 ;  /* 0x00000000160772ca */ /* 0x000fe400000e0000 */
[----:B------:R-:W-:Y:S02]  /*df90*/  PLOP3.LUT P0, PT, PT, PT, UP0, 0x80, 0x0 ;  /* 0x000000000000781c */ /* 0x000fe40003f0f008 */
[C---:B------:R-:W-:Y:S02]  /*dfa0*/  LOP3.LUT P4, RZ, R19.reuse, 0x80, RZ, 0xc0, !PT ;  /* 0x0000008013ff7812 */ /* 0x040fe4000788c0ff */
[----:B------:R-:W-:Y:S01]  /*dfb0*/  LOP3.LUT P5, RZ, R19, 0x40, RZ, 0xc0, !PT ;  /* 0x0000004013ff7812 */ /* 0x000fe200078ac0ff */
[----:B------:R-:W-:-:S04]  /*dfc0*/  @UP0 ULDC UR4, c[0x0][0x44c] ;  /* 0x0001130000040ab9 */ /* 0x000fc80000000800 */
[----:B------:R-:W-:-:S04]  /*dfd0*/  UIMAD UR6, UR6, UR8, URZ ;  /* 0x00000008060672a4 */ /* 0x000fc8000f8e023f */
[----:B------:R-:W-:Y:S02]  /*dfe0*/  UIMAD UR7, UR7, UR9, UR6 ;  /* 0x00000009070772a4 */ /* 0x000fe4000f8e0206 */
[----:B------:R-:W-:Y:S01]  /*dff0*/  USHF.R.S32.HI UR6, URZ, 0x1f, UR42 ;  /* 0x0000001f3f067899 */ /* 0x000fe2000801142a */
[----:B0-----:R-:W-:-:S05]  /*e000*/  IMAD.SHL.U32 R2, R2, 0x10, RZ ;  /* 0x0000001002027824 */ /* 0x001fca00078e00ff */
[----:B------:R-:W-:-:S04]  /*e010*/  LOP3.LUT R2, R2, 0x70, RZ, 0xc0, !PT ;  /* 0x0000007002027812 */ /* 0x000fc800078ec0ff */
[----:B------:R-:W-:-:S05]  /*e020*/  LOP3.LUT R2, R37, R2, RZ, 0xfc, !PT ;  /* 0x0000000225027212 */ /* 0x000fca00078efcff */
[----:B------:R-:W-:-:S04]  /*e030*/  IMAD R0, R0, 0x80, R2 ;  /* 0x0000008000007824 */ /* 0x000fc800078e0202 */
[----:B------:R-:W-:Y:S01]  /*e040*/  @P0 IMAD.HI.U32 R3, R0, UR4, RZ ;  /* 0x0000000400030c27 */ /* 0x000fe2000f8e00ff */
[----:B------:R-:W-:Y:S01]  /*e050*/  PLOP3.LUT P0, PT, PT, PT, UP0, 0x80, 0x0 ;  /* 0x000000000000781c */ /* 0x000fe20003f0f008 */
[----:B------:R-:W-:Y:S02]  /*e060*/  @UP0 ULDC UR4, c[0x0][0x450] ;  /* 0x0001140000040ab9 */ /* 0x000fe40000000800 */
[----:B------:R-:W-:-:S10]  /*e070*/  IMAD.MOV.U32 R2, RZ, RZ, R0 ;  /* 0x000000ffff027224 */ /* 0x000fd400078e0000 */
[----:B------:R-:W-:Y:S02]  /*e080*/  @P0 SHF.R.U32.HI R2, RZ, UR4, R3 ;  /* 0x00000004ff020c19 */ /* 0x000fe40008011603 */
[----:B------:R-:W-:Y:S02]  /*e090*/  R2UR UR4, R22 ;  /* 0x00000000160472ca */ /* 0x000fe400000e0000 */
[----:B------:R-:W-:-:S11]  /*e0a0*/  IADD3 R5, -R2, RZ, RZ ;  /* 0x000000ff02057210 */ /* 0x000fd60007ffe1ff */
        /* <DEDUP_REMOVED lines=28> */
[----:B------:R-:W-:-:S03]  /*e270*/  IMAD.U32 R6, RZ, RZ, UR43 ;  /* 0x0000002bff067e24 */ /* 0x000fc6000f8e00ff */
[----:B------:R-:W1:Y:S02]  /*e280*/  SHFL.IDX PT, R2, R4, RZ, 0x181f ;  /* 0x00181fff04027589 */ /* 0x000e6400000e0000 */
[----:B------:R-:W-:Y:S02]  /*e290*/  LEA R5, R6, R37, 0x7 ;  /* 0x0000002506057211 */ /* 0x000fe400078e38ff */
[----:B------:R-:W-:Y:S02]  /*e2a0*/  SHFL.IDX PT, R6, R4, 0x1, 0x181f ;  /* 0x00381f0004067f89 */ /* 0x000fe400000e0000 */
[C---:B------:R-:W-:Y:S01]  /*e2b0*/  ISETP.GE.AND P0, PT, R5.reuse, UR38, PT ;  /* 0x0000002605007c0c */ /* 0x040fe2000bf06270 */
[----:B------:R-:W-:-:S12]  /*e2c0*/  VIADD R7, R5, 0x10 ;  /* 0x0000001005077836 */ /* 0x000fd80000000000 */
[----:B0-----:R-:W-:-:S05]  /*e2d0*/  @!P0 LEA R14, P1, R35, R14, 0x1 ;  /* 0x0000000e230e8211 */ /* 0x001fca00078208ff */
[----:B-1----:R-:W-:Y:S02]  /*e2e0*/  @!P0 IMAD.X R3, RZ, RZ, R2, P1 ;  /* 0x000000ffff038224 */ /* 0x002fe400008e0602 */
[----:B------:R-:W-:Y:S02]  /*e2f0*/  @!P0 IMAD.MOV.U32 R2, RZ, RZ, R14 ;  /* 0x000000ffff028224 */ /* 0x000fe400078e000e */
[----:B------:R-:W0:Y:S04]  /*e300*/  SHFL.IDX PT, R14, R0, 0x1, 0x181f ;  /* 0x00381f00000e7f89 */ /* 0x000e2800000e0000 */
[----:B------:R-:W-:Y:S04]  /*e310*/  @!P0 LDGSTS.E.BYPASS.LTC128B.128 [R33+0x10400], desc[UR50][R2.64], !P4 ;  /* 0x1040000002218fae */ /* 0x000fe8000e101d72 */
[----:B------:R1:W-:Y:S01]  /*e320*/  @!P0 LDGSTS.E.BYPASS.LTC128B.128 [R33+0x14400], desc[UR50][R2.64+0x80], !P5 ;  /* 0x1440008002218fae */ /* 0x0003e2000e901d72 */
[----:B------:R-:W-:-:S13]  /*e330*/  ISETP.GE.AND P0, PT, R7, UR38, PT ;  /* 0x0000002607007c0c */ /* 0x000fda000bf06270 */
[----:B0-----:R-:W-:-:S04]  /*e340*/  @!P0 LEA R14, P1, R35, R14, 0x1 ;  /* 0x0000000e230e8211 */ /* 0x001fc800078208ff */
[----:B-1----:R-:W-:Y:S01]  /*e350*/  @!P0 MOV R2, R14 ;  /* 0x0000000e00028202 */ /* 0x002fe20000000f00 */
        /* <DEDUP_REMOVED lines=11> */
[----:B------:R-:W-:Y:S02]  /*e410*/  SHFL.IDX PT, R6, R4, 0x3, 0x181f ;  /* 0x00781f0004067f89 */ /* 0x000fe400000e0000 */
[----:B------:R-:W-:Y:S01]  /*e420*/  @!P0 MOV R3, R7 ;  /* 0x0000000700038202 */ /* 0x000fe20000000f00 */
[----:B------:R-:W-:Y:S01]  /*e430*/  VIADD R7, R5, 0x30 ;  /* 0x0000003005077836 */ /* 0x000fe20000000000 */
        /* <DEDUP_REMOVED lines=24> */
[----:B0-----:R-:W-:-:S04]  /*e5c0*/  @!P0 LEA R14, P1, R35, R14, 0x1 ;  /* 0x0000000e230e8211 */ /* 0x001fc800078208ff */
[----:B-1----:R-:W-:Y:S01]  /*e5d0*/  @!P0 IADD3.X R7, RZ, R6, RZ, P1, !PT ;  /* 0x00000006ff078210 */ /* 0x002fe20000ffe4ff */
[----:B--2---:R-:W-:Y:S01]  /*e5e0*/  @!P0 IMAD.MOV.U32 R2, RZ, RZ, R14 ;  /* 0x000000ffff028224 */ /* 0x004fe200078e000e */
[----:B------:R-:W-:Y:S03]  /*e5f0*/  SHFL.IDX PT, R6, R4, 0x6, 0x181f ;  /* 0x00d81f0004067f89 */ /* 0x000fe600000e0000 */
[----:B------:R-:W-:Y:S01]  /*e600*/  @!P0 IMAD.MOV.U32 R3, RZ, RZ, R7 ;  /* 0x000000ffff038224 */ /* 0x000fe200078e0007 */
[----:B------:R-:W0:Y:S01]  /*e610*/  SHFL.IDX PT, R14, R0, 0x6, 0x181f ;  /* 0x00d81f00000e7f89 */ /* 0x000e2200000e0000 */
[----:B------:R-:W-:-:S03]  /*e620*/  VIADD R7, R5, 0x60 ;  /* 0x0000006005077836 */ /* 0x000fc60000000000 */
[----:B------:R-:W-:Y:S04]  /*e630*/  @!P0 LDGSTS.E.BYPASS.LTC128B.128 [R33+0x12c00], desc[UR50][R2.64], !P4 ;  /* 0x12c0000002218fae */ /* 0x000fe8000e101d72 */
[----:B------:R1:W-:Y:S01]  /*e640*/  @!P0 LDGSTS.E.BYPASS.LTC128B.128 [R33+0x16c00], desc[UR50][R2.64+0x80], !P5 ;  /* 0x16c0008002218fae */ /* 0x0003e2000e901d72 */
[----:B------:R-:W-:-:S13]  /*e650*/  ISETP.GE.AND P0, PT, R7, UR38, PT ;  /* 0x0000002607007c0c */ /* 0x000fda000bf06270 */
[----:B0-----:R-:W-:-:S04]  /*e660*/  @!P0 LEA R14, P1, R35, R14, 0x1 ;  /* 0x0000000e230e8211 */ /* 0x001fc800078208ff */
[----:B-1----:R-:W-:Y:S01]  /*e670*/  @!P0 MOV R2, R14 ;  /* 0x0000000e00028202 */ /* 0x002fe20000000f00 */
[----:B------:R-:W-:Y:S01]  /*e680*/  @!P0 IMAD.X R7, RZ, RZ, R6, P1 ;  /* 0x000000ffff078224 */ /* 0x000fe200008e0606 */
[----:B------:R0:W1:Y:S03]  /*e690*/  SHFL.IDX PT, R14, R0, 0x7, 0x181f ;  /* 0x00f81f00000e7f89 */ /* 0x00006600000e0000 */
[----:B------:R-:W-:Y:S01]  /*e6a0*/  @!P0 IMAD.MOV.U32 R3, RZ, RZ, R7 ;  /* 0x000000ffff038224 */ /* 0x000fe200078e0007 */
[----:B------:R0:W2:Y:S04]  /*e6b0*/  SHFL.IDX PT, R6, R4, 0x7, 0x181f ;  /* 0x00f81f0004067f89 */ /* 0x0000a800000e0000 */
[----:B------:R0:W-:Y:S04]  /*e6c0*/  @!P0 LDGSTS.E.BYPASS.LTC128B.128 [R33+0x13400], desc[UR50][R2.64], !P4 ;  /* 0x1340000002218fae */ /* 0x0001e8000e101d72 */
[----:B------:R0:W-:Y:S02]  /*e6d0*/  @!P0 LDGSTS.E.BYPASS.LTC128B.128 [R33+0x17400], desc[UR50][R2.64+0x80], !P5 ;  /* 0x1740008002218fae */ /* 0x0001e4000e901d72 */
.L_x_2509:
[----:B------:R-:W-:-:S05]  /*e6e0*/  VIADD R5, R5, 0x70 ;  /* 0x0000007005057836 */ /* 0x000fca0000000000 */
[----:B------:R-:W-:-:S13]  /*e6f0*/  ISETP.GE.AND P0, PT, R5, UR38, PT ;  /* 0x0000002605007c0c */ /* 0x000fda000bf06270 */
[----:B01----:R-:W-:-:S05]  /*e700*/  @!P0 LEA R2, P1, R35, R14, 0x1 ;  /* 0x0000000e23028211 */ /* 0x003fca00078208ff */
[----:B--2---:R-:W-:-:S05]  /*e710*/  @!P0 IMAD.X R3, RZ, RZ, R6, P1 ;  /* 0x000000ffff038224 */ /* 0x004fca00008e0606 */
[----:B------:R-:W-:Y:S01]  /*e720*/  @!PT LDS RZ, [RZ] ;  /* 0x00000000fffff984 */ /* 0x000fe20000000800 */
[----:B------:R-:W-:Y:S01]  /*e730*/  @!PT LDS RZ, [RZ] ;  /* 0x00000000fffff984 */ /* 0x000fe20000000800 */
[----:B------:R-:W-:Y:S01]  /*e740*/  @!PT LDS RZ, [RZ] ;  /* 0x00000000fffff984 */ /* 0x000fe20000000800 */
[----:B------:R0:W-:Y:S04]  /*e750*/  @!P0 LDGSTS.E.BYPASS.LTC128B.128 [R33+0x13c00], desc[UR50][R2.64], !P4 ;  /* 0x13c0000002218fae */ /* 0x0001e8000e101d72 */
[----:B------:R0:W-:Y:S01]  /*e760*/  @!P0 LDGSTS.E.BYPASS.LTC128B.128 [R33+0x17c00], desc[UR50][R2.64+0x80], !P5 ;  /* 0x17c0008002218fae */ /* 0x0001e2000e901d72 */
[----:B------:R-:W-:Y:S01]  /*e770*/  PLOP3.LUT P0, PT, PT, PT, PT, 0x80, 0x0 ;  /* 0x000000000000781c */ /* 0x000fe20003f0f070 */
[----:B------:R-:W-:-:S12]  /*e780*/  NOP ;  /* 0x0000000000007918 */ /* 0x000fd80000000000 */
.L_x_2429:
        /* <DEDUP_REMOVED lines=8> */
[----:B0-----:R-:W-:-:S04]  /*e810*/  LOP3.LUT R3, R0, 0xfffffffe, RZ, 0xc0, !PT ;  /* 0xfffffffe00037812 */ /* 0x001fc800078ec0ff */
[----:B------:R-:W-:-:S04]  /*e820*/  IADD3 R3, R36, -R3, RZ ;  /* 0x8000000324037210 */ /* 0x000fc80007ffe0ff */
[----:B------:R-:W-:Y:S01]  /*e830*/  SHF.L.U32 R3, R3, 0x1f, RZ ;  /* 0x0000001f03037819 */ /* 0x000fe200000006ff */
[----:B------:R-:W-:Y:S01]  /*e840*/  NOP ;  /* 0x0000000000007918 */ /* 0x000fe20000000000 */
[----:B------:R0:W-:Y:S01]  /*e850*/  SYNCS.ARRIVE.TRANS64.A1T0 RZ, [R16+URZ+0x28800], RZ ;  /* 0x028800ff10ff79a7 */ /* 0x0001e2000810003f */
[----:B------:R-:W-:Y:S01]  /*e860*/  BSSY B0, `(.L_x_2430) ;  /* 0x0000003000007945 */ /* 0x000fe20003800000 */
[----:B------:R-:W1:Y:S03]  /*e870*/  SYNCS.PHASECHK.TRANS64.TRYWAIT P0, [R16+URZ+0x28820], R3 ;  /* 0x02882003100075a7 */ /* 0x000e66000800017f */
[----:B01----:R-:W-:Y:S05]  /*e880*/  @!P0 BRA `(.L_x_2431) ;  /* 0x00000034005c8947 */ /* 0x003fea0003800000 */
.L_x_2510:
[----:B------:R-:W-:Y:S05]  /*e890*/  BSYNC B0 ;  /* 0x0000000000007941 */ /* 0x000fea0003800000 */
.L_x_2430:
[----:B------:R-:W-:-:S06]  /*e8a0*/  UISETP.GE.AND UP0, UPT, UR44, 0x2, UPT ;  /* 0x000000022c00788c */ /* 0x000fcc000bf06270 */
[----:B------:R-:W-:-:S13]  /*e8b0*/  PLOP3.LUT P0, PT, PT, PT, UP0, 0x40, 0x0 ;  /* 0x000000000000781c */ /* 0x000fda0003f0e808 */
[----:B------:R-:W-:Y:S05]  /*e8c0*/  @P0 BRA `(.L_x_2432) ;  /* 0x0000001000200947 */ /* 0x000fea0003800000 */
[----:B------:R-:W-:Y:S01]  /*e8d0*/  UIADD3 UR4, UR44, -0x2, URZ ;  /* 0xfffffffe2c047890 */ /* 0x000fe2000fffe03f */
[----:B------:R-:W-:Y:S01]  /*e8e0*/  BSSY B0, `(.L_x_2432) ;  /* 0x0000106000007945 */ /* 0x000fe20003800000 */
[----:B------:R-:W-:Y:S02]  /*e8f0*/  IMAD.MOV.U32 R20, RZ, RZ, R26 ;  /* 0x000000ffff147224 */ /* 0x000fe400078e001a */
[----:B------:R-:W-:Y:S02]  /*e900*/  IMAD.MOV.U32 R10, RZ, RZ, R23 ;  /* 0x000000ffff0a7224 */ /* 0x000fe400078e0017 */
[----:B------:R-:W-:Y:S02]  /*e910*/  IMAD.MOV.U32 R27, RZ, RZ, R24 ;  /* 0x000000ffff1b7224 */ /* 0x000fe400078e0018 */
[----:B------:R-:W-:-:S07]  /*e920*/  IMAD.U32 R6, RZ, RZ, UR4 ;  /* 0x00000004ff067e24 */ /* 0x000fce000f8e00ff */
.L_x_2445:
[----:B0-----:R-:W0:Y:S01]  /*e930*/  LDC R3, c[0x0][0x430] ;  /* 0x00010c00ff037b82 */ /* 0x001e220000000800 */
[----:B------:R-:W1:Y:S01]  /*e940*/  S2R R0, SR_TID.X ;  /* 0x0000000000007919 */ /* 0x000e620000002100 */
[----:B------:R-:W-:Y:S01]  /*e950*/  IMAD R7, R6, 0x80, R37 ;  /* 0x0000008006077824 */ /* 0x000fe200078e0225 */
[----:B------:R-:W-:Y:S05]  /*e960*/  YIELD ;  /* 0x0000000000007946 */ /* 0x000fea0003800000 */
[----:B------:R-:W-:Y:S01]  /*e970*/  ULDC.64 UR4, c[0x0][0x428] ;  /* 0x00010a0000047ab9 */ /* 0x000fe20000000a00 */
[----:B------:R-:W-:Y:S02]  /*e980*/  IADD3 R23, R10, 0x1, RZ ;  /* 0x000000010a177810 */ /* 0x000fe40007ffe0ff */
[----:B0-----:R-:W-:-:S02]  /*e990*/  ISETP.NE.AND P0, PT, R3, 0x1, PT ;  /* 0x000000010300780c */ /* 0x001fc40003f05270 */
[----:B-1----:R-:W-:-:S11]  /*e9a0*/  SHF.L.U32 R4, R0, 0x4, RZ ;  /* 0x0000000400047819 */ /* 0x002fd600000006ff */
        /* <DEDUP_REMOVED lines=30> */
.L_x_2433:
[----:B------:R-:W-:Y:S01]  /*eb90*/  IMAD R6, R23, 0x8, R16 ;  /* 0x0000000817067824 */ /* 0x000fe200078e0210 */
[----:B------:R-:W-:Y:S01]  /*eba0*/  SHF.L.U32 R3, R26, 0x1f, RZ ;  /* 0x0000001f1a037819 */ /* 0x000fe200000006ff */
[----:B------:R-:W-:Y:S03]  /*ebb0*/  BSSY B1, `(.L_x_2434) ;  /* 0x0000003000017945 */ /* 0x000fe60003800000 */
[----:B------:R-:W0:Y:S02]  /*ebc0*/  SYNCS.PHASECHK.TRANS64.TRYWAIT P0, [R6+URZ+0x28840], R3 ;  /* 0x02884003060075a7 */ /* 0x000e24000800017f */
[----:B0-----:R-:W-:Y:S05]  /*ebd0*/  @!P0 BRA `(.L_x_2435) ;  /* 0x00000030009c8947 */ /* 0x001fea0003800000 */
.L_x_2511:
[----:B------:R-:W-:Y:S05]  /*ebe0*/  BSYNC B1 ;  /* 0x0000000000017941 */ /* 0x000fea0003800000 */
.L_x_2434:
        /* <DEDUP_REMOVED lines=70> */
.L_x_2529:
        /* <DEDUP_REMOVED lines=9> */
.L_x_2437:
        /* <DEDUP_REMOVED lines=11> */
.L_x_2438:
[----:B------:R0:W-:Y:S01]  /*f190*/  SYNCS.ARRIVE.TRANS64.A1T0 RZ, [R6+URZ+0x28830], RZ ;  /* 0x028830ff06ff79a7 */ /* 0x0001e2000810003f */
[----:B------:R-:W-:Y:S05]  /*f1a0*/  @!P2 BRA `(.L_x_2439) ;  /* 0x000000000004a947 */ /* 0x000fea0003800000 */
[----:B------:R-:W-:Y:S01]  /*f1b0*/  BPT.TRAP 0x1 ;  /* 0x000000040000795c */ /* 0x000fe20000300000 */
.L_x_2439:
[----:B------:R-:W-:Y:S01]  /*f1c0*/  SHF.L.U32 R3, R20, 0x1f, RZ ;  /* 0x0000001f14037819 */ /* 0x000fe200000006ff */
[----:B------:R-:W-:Y:S01]  /*f1d0*/  BSSY B1, `(.L_x_2440) ;  /* 0x0000004000017945 */ /* 0x000fe20003800000 */
[----:B0-----:R-:W-:-:S04]  /*f1e0*/  LEA R6, R10, R16, 0x3 ;  /* 0x000000100a067211 */ /* 0x001fc800078e18ff */
[----:B------:R-:W0:Y:S02]  /*f1f0*/  SYNCS.PHASECHK.TRANS64.TRYWAIT P0, [R6+URZ+0x28860], R3 ;  /* 0x02886003060075a7 */ /* 0x000e24000800017f */
[----:B0-----:R-:W-:Y:S05]  /*f200*/  @!P0 BRA `(.L_x_2441) ;  /* 0x00000034006c8947 */ /* 0x001fea0003800000 */
.L_x_2530:
[----:B------:R-:W-:Y:S05]  /*f210*/  BSYNC B1 ;  /* 0x0000000000017941 */ /* 0x000fea0003800000 */
.L_x_2440:
        /* <DEDUP_REMOVED lines=9> */
[----:B------:R-:W-:-:S03]  /*f2b0*/  LEA R7, R7, R16, 0x1 ;  /* 0x0000001007077211 */ /* 0x000fc600078e08ff */
        /* <DEDUP_REMOVED lines=57> */
.L_x_2548:
        /* <DEDUP_REMOVED lines=24> */
[----:B------:R-:W-:-:S04]  /*f7d0*/  ULDC.64 UR4, c[0x0][0x318] ;  /* 0x0000c60000047ab9 */ /* 0x000fc80000000a00 */
[----:B------:R-:W-:Y:S02]  /*f7e0*/  IADD3 R3, R5, R3, RZ ;  /* 0x0000000305037210 */ /* 0x000fe40007ffe0ff */
[----:B------:R-:W-:-:S04]  /*f7f0*/  LEA R17, P0, R2, UR4, 0x1 ;  /* 0x0000000402117c11 */ /* 0x000fc8000f8008ff */
[----:B------:R-:W-:Y:S02]  /*f800*/  LEA.HI.X R18, R2, UR5, R3, 0x1, P0 ;  /* 0x0000000502127c11 */ /* 0x000fe400080f0c03 */
[----:B------:R-:W-:-:S13]  /*f810*/  PLOP3.LUT P0, PT, PT, PT, PT, 0x80, 0x0 ;  /* 0x000000000000781c */ /* 0x000fda0003f0f070 */
.L_x_2443:
        /* <DEDUP_REMOVED lines=11> */
.L_x_2444:
        /* <DEDUP_REMOVED lines=8> */
.L_x_2432:
        /* <DEDUP_REMOVED lines=17> */
.L_x_2447:
[----:B------:R-:W-:Y:S05]  /*fa60*/  BSYNC B0 ;  /* 0x0000000000007941 */ /* 0x000fea0003800000 */
.L_x_2446:
[----:B------:R-:W-:-:S05]  /*fa70*/  IMAD.U32 R0, RZ, RZ, UR45 ;  /* 0x0000002dff007e24 */ /* 0x000fca000f8e00ff */
[----:B------:R-:W-:-:S13]  /*fa80*/  ISETP.NE.AND P0, PT, R0, 0x3, PT ;  /* 0x000000030000780c */ /* 0x000fda0003f05270 */
[----:B------:R-:W-:Y:S05]  /*fa90*/  @!P0 BRA `(.L_x_2448) ;  /* 0x0000000000048947 */ /* 0x000fea0003800000 */
[----:B------:R-:W-:Y:S01]  /*faa0*/  BPT.TRAP 0x1 ;  /* 0x000000040000795c */ /* 0x000fe20000300000 */
.L_x_2448:
[----:B------:R-:W-:Y:S01]  /*fab0*/  IMAD R4, R23, 0x8, R16 ;  /* 0x0000000817047824 */ /* 0x000fe200078e0210 */
[----:B0-----:R-:W-:Y:S01]  /*fac0*/  SHF.L.U32 R3, R26, 0x1f, RZ ;  /* 0x0000001f1a037819 */ /* 0x001fe200000006ff */
[----:B------:R-:W-:Y:S01]  /*fad0*/  IMAD.MOV.U32 R5, RZ, RZ, -0x80 ;  /* 0xffffff80ff057424 */ /* 0x000fe200078e00ff */
[----:B------:R-:W-:Y:S02]  /*fae0*/  BSSY B0, `(.L_x_2449) ;  /* 0x0000004000007945 */ /* 0x000fe40003800000 */
[----:B------:R-:W0:Y:S01]  /*faf0*/  SYNCS.PHASECHK.TRANS64.TRYWAIT P0, [R4+URZ+0x28860], R3 ;  /* 0x02886003040075a7 */ /* 0x000e22000800017f */
[----:B------:R-:W-:Y:S01]  /*fb00*/  IMAD R24, R24, R5, UR37 ;  /* 0x0000002518187e24 */ /* 0x000fe2000f8e0205 */
[----:B0-----:R-:W-:Y:S06]  /*fb10*/  @!P0 BRA `(.L_x_2450) ;  /* 0x0000003400a88947 */ /* 0x001fec0003800000 */
.L_x_2549:
[----:B------:R-:W-:Y:S05]  /*fb20*/  BSYNC B0 ;  /* 0x0000000000007941 */ /* 0x000fea0003800000 */
.L_x_2449:
        /* <DEDUP_REMOVED lines=62> */
[----:B------:R1:W0:-:S12]  /*ff10*/  SHFL.IDX PT, R7, R18, 0x7, 0x181f ;  /* 0x00f81f0012077f89 */ /* 0x00021800000e0000 */
[----:B------:R1:W-:Y:S01]  /*ff20*/  LDGSTS.E.BYPASS.LTC128B.128 [R0+0x3400], desc[UR50][R2.64], !P0 ;  /* 0x0340000002007fae */ /* 0x0003e2000c101d72 */
[----:B------:R-:W-:-:S13]  /*ff30*/  ISETP.LT.OR P0, PT, R5, 0x61, P1 ;  /* 0x000000610500780c */ /* 0x000fda0000f01670 */
[----:B0-2---:R1:W-:Y:S02]  /*ff40*/  LDGSTS.E.BYPASS.LTC128B.128 [R0+0x7400], desc[UR50][R2.64+0x80], !P0 ;  /* 0x0740008002007fae */ /* 0x0053e4000c101d72 */
.L_x_2567:
[----:B01----:R-:W-:-:S04]  /*ff50*/  IADD3 R2, P0, R14, R6, RZ ;  /* 0x000000060e027210 */ /* 0x003fc80007f1e0ff */
[----:B------:R-:W-:Y:S02]  /*ff60*/  IADD3.X R3, RZ, R7, RZ, P0, !PT ;  /* 0x00000007ff037210 */ /* 0x000fe400007fe4ff */
        /* <DEDUP_REMOVED lines=9> */
.L_x_2452:
        /* <DEDUP_REMOVED lines=11> */
.L_x_2453:
[----:B------:R0:W-:Y:S01]  /*100b0*/  SYNCS.ARRIVE.TRANS64.A1T0 RZ, [R4+URZ+0x28850], RZ ;  /* 0x028850ff04ff79a7 */ /* 0x0001e2000810003f */
[----:B------:R-:W-:-:S05]  /*100c0*/  VIADD R23, R23, 0x1 ;  /* 0x0000000117177836 */ /* 0x000fca0000000000 */
[----:B------:R-:W-:-:S04]  /*100d0*/  ISETP.NE.AND P0, PT, R23, 0x2, PT ;  /* 0x000000021700780c */ /* 0x000fc80003f05270 */
[----:B------:R-:W-:Y:S02]  /*100e0*/  SEL R3, RZ, 0x1, P0 ;  /* 0x00000001ff037807 */ /* 0x000fe40000000000 */
[----:B------:R-:W-:Y:S02]  /*100f0*/  SEL R23, R23, RZ, P0 ;  /* 0x000000ff17177207 */ /* 0x000fe40000000000 */
[----:B0-----:R-:W-:-:S07]  /*10100*/  LOP3.LUT R26, R26, R3, RZ, 0x3c, !PT ;  /* 0x000000031a1a7212 */ /* 0x001fce00078e3cff */
.L_x_2413:
[----:B------:R-:W-:Y:S05]  /*10110*/  BSYNC B7 ;  /* 0x0000000000077941 */ /* 0x000fea0003800000 */
.L_x_2411:
        /* <DEDUP_REMOVED lines=11> */
.L_x_2454:
[----:B------:R-:W-:-:S03]  /*101d0*/  UMOV UR4, 0xffffffff ;  /* 0xffffffff00047882 */ /* 0x000fc60000000000 */
[----:B------:R-:W-:Y:S05]  /*101e0*/  BRA.DIV UR4, `(.L_x_2456) ;  /* 0x0000003a04c07947 */ /* 0x000fea000b800000 */
[----:B------:R0:W1:Y:S02]  /*101f0*/  SHFL.IDX PT, R14, R34, RZ, 0x1f ;  /* 0x00001fff220e7589 */ /* 0x00006400000e0000 */
.L_x_2570:
        /* <DEDUP_REMOVED lines=8> */
.L_x_2455:
[----:B------:R-:W-:Y:S02]  /*10280*/  ULDC UR4, c[0x0][0xc38] ;  /* 0x00030e0000047ab9 */ /* 0x000fe40000000800 */
[----:B-1----:R-:W-:-:S13]  /*10290*/  ISETP.GE.AND P0, PT, R34, UR4, PT ;  /* 0x0000000422007c0c */ /* 0x002fda000bf06270 */
[----:B------:R-:W-:Y:S05]  /*102a0*/  @!P0 BRA `(.L_x_2457) ;  /* 0xffffffc400608947 */ /* 0x000fea000383ffff */
.L_x_2408:
[----:B------:R-:W1:Y:S01]  /*102b0*/  S2R R5, SR_CgaCtaId ;  /* 0x0000000000057919 */ /* 0x000e620000008800 */
[----:B------:R-:W-:Y:S01]  /*102c0*/  IADD3 R36, R36, 0x1, RZ ;  /* 0x0000000124247810 */ /* 0x000fe20007ffe0ff */
[----:B------:R-:W-:Y:S01]  /*102d0*/  BSSY B0, `(.L_x_2458) ;  /* 0x0000009000007945 */ /* 0x000fe20003800000 */
[----:B------:R-:W-:Y:S02]  /*102e0*/  MOV R2, 0x400 ;  /* 0x0000040000027802 */ /* 0x000fe40000000f00 */
[----:B------:R-:W-:-:S04]  /*102f0*/  LEA.HI R0, R36, R36, RZ, 0x1 ;  /* 0x0000002424007211 */ /* 0x000fc800078f08ff */
[----:B------:R-:W-:-:S05]  /*10300*/  LOP3.LUT R3, R0, 0xfffffffe, RZ, 0xc0, !PT ;  /* 0xfffffffe00037812 */ /* 0x000fca00078ec0ff */
[----:B------:R-:W-:-:S05]  /*10310*/  IMAD.IADD R0, R36, 0x1, -R3 ;  /* 0x0000000124007824 */ /* 0x000fca00078e0a03 */
[----:B------:R-:W-:Y:S02]  /*10320*/  SHF.L.U32 R0, R0, 0x1f, RZ ;  /* 0x0000001f00007819 */ /* 0x000fe400000006ff */
[----:B-1----:R-:W-:-:S04]  /*10330*/  LEA R4, R5, R2, 0x18 ;  /* 0x0000000205047211 */ /* 0x002fc800078ec0ff */
[----:B------:R-:W1:Y:S02]  /*10340*/  SYNCS.PHASECHK.TRANS64.TRYWAIT P0, [R4+URZ+0x28820], R0 ;  /* 0x02882000040075a7 */ /* 0x000e64000800017f */
[----:B-1----:R-:W-:Y:S05]  /*10350*/  @!P0 BRA `(.L_x_2459) ;  /* 0x00000038008c8947 */ /* 0x002fea0003800000 */
.L_x_2571:
[----:B------:R-:W-:Y:S05]  /*10360*/  BSYNC B0 ;  /* 0x0000000000007941 */ /* 0x000fea0003800000 */
.L_x_2458:
[----:B------:R-:W-:-:S03]  /*10370*/  UMOV UR4, 0xffffffff ;  /* 0xffffffff00047882 */ /* 0x000fc60000000000 */
[----:B------:R-:W-:Y:S05]  /*10380*/  BRA.DIV UR4, `(.L_x_2460) ;  /* 0x0000003a04947947 */ /* 0x000fea000b800000 */
[----:B-1----:R-:W1:Y:S02]  /*10390*/  S2R R0, SR_TID.X ;  /* 0x0000000000007919 */ /* 0x002e640000002100 */
[----:B-1----:R-:W-:-:S04]  /*103a0*/  SHF.R.U32.HI R0, RZ, 0x5, R0 ;  /* 0x00000005ff007819 */ /* 0x002fc80000011600 */
[----:B------:R-:W-:-:S05]  /*103b0*/  LOP3.LUT R0, R0, 0x3, RZ, 0xc0, !PT ;  /* 0x0000000300007812 */ /* 0x000fca00078ec0ff */
[----:B------:R1:W2:Y:S02]  /*103c0*/  SHFL.IDX PT, R14, R0, RZ, 0x1f ;  /* 0x00001fff000e7589 */ /* 0x0002a400000e0000 */
.L_x_2574:
[----:B--2---:R-:W-:Y:S01]  /*103d0*/  ISETP.NE.AND P0, PT, R14, RZ, PT ;  /* 0x000000ff0e00720c */ /* 0x004fe20003f05270 */
[----:B------:R-:W-:-:S12]  /*103e0*/  BSSY B0, `(.L_x_2461) ;  /* 0x0000024000007945 */ /* 0x000fd80003800000 */
[----:B------:R-:W-:Y:S05]  /*103f0*/  @P0 BRA `(.L_x_2462) ;  /* 0x0000000000880947 */ /* 0x000fea0003800000 */
[----:B------:R-:W-:-:S03]  /*10400*/  UMOV UR4, 0xffffffff ;  /* 0xffffffff00047882 */ /* 0x000fc60000000000 */
[----:B------:R-:W-:Y:S05]  /*10410*/  BRA.DIV UR4, `(.L_x_2463) ;  /* 0x0000003a04a47947 */ /* 0x000fea000b800000 */
[----:B------:R-:W-:-:S13]  /*10420*/  ELECT P6, URZ, PT ;  /* 0x00000000003f782f */ /* 0x000fda00038c0000 */
.L_x_2577:
[----:B------:R-:W-:Y:S05]  /*10430*/  @!P6 BRA `(.L_x_2462) ;  /* 0x000000000078e947 */ /* 0x000fea0003800000 */
[----:B------:R-:W-:-:S06]  /*10440*/  ULOP3.LUT UR4, UR36, 0x2, URZ, 0xfc, !UPT ;  /* 0x0000000224047892 */ /* 0x000fcc000f8efc3f */
[----:B-1----:R-:W-:-:S05]  /*10450*/  IMAD.U32 R0, RZ, RZ, UR4 ;  /* 0x00000004ff007e24 */ /* 0x002fca000f8e00ff */
[----:B------:R-:W-:-:S13]  /*10460*/  ISETP.NE.AND P0, PT, R0, 0x3, PT ;  /* 0x000000030000780c */ /* 0x000fda0003f05270 */
[----:B------:R-:W-:Y:S05]  /*10470*/  @!P0 BRA `(.L_x_2464) ;  /* 0x0000000000048947 */ /* 0x000fea0003800000 */
[----:B------:R-:W-:Y:S01]  /*10480*/  BPT.TRAP 0x1 ;  /* 0x000000040000795c */ /* 0x000fe20000300000 */
.L_x_2464:
[C---:B------:R-:W-:Y:S01]  /*10490*/  IMAD R5, R23.reuse, 0x8, R4 ;  /* 0x0000000817057824 */ /* 0x040fe200078e0204 */
[----:B------:R-:W-:Y:S01]  /*104a0*/  SHF.L.U32 R0, R26, 0x1f, RZ ;  /* 0x0000001f1a007819 */ /* 0x000fe200000006ff */
[----:B------:R-:W-:-:S03]  /*104b0*/  VIADD R23, R23, 0x1 ;  /* 0x0000000117177836 */ /* 0x000fc60000000000 */
[----:B------:R-:W1:Y:S02]  /*104c0*/  SYNCS.PHASECHK.TRANS64.TRYWAIT P1, [R5+URZ+0x28840], R0 ;  /* 0x02884000050075a7 */ /* 0x000e64000802017f */
[----:B------:R-:W-:-:S04]  /*104d0*/  ISETP.NE.AND P2, PT, R23, 0x2, PT ;  /* 0x000000021700780c */ /* 0x000fc80003f45270 */
[----:B------:R-:W-:Y:S01]  /*104e0*/  SEL R3, RZ, 0x1, P2 ;  /* 0x00000001ff037807 */ /* 0x000fe20001000000 */
[----:B-1----:R-:W-:Y:S08]  /*104f0*/  @!P1 BRA `(.L_x_2465) ;  /* 0x00000038008c9947 */ /* 0x002ff00003800000 */
.L_x_2578:
[----:B------:R-:W-:Y:S02]  /*10500*/  SEL R23, R23, RZ, P2 ;  /* 0x000000ff17177207 */ /* 0x000fe40001000000 */
[----:B------:R-:W-:Y:S01]  /*10510*/  LOP3.LUT R2, R26, R3, RZ, 0x3c, !PT ;  /* 0x000000031a027212 */ /* 0x000fe200078e3cff */
[----:B------:R-:W-:Y:S06]  /*10520*/  @!P0 BRA `(.L_x_2466) ;  /* 0x0000000000048947 */ /* 0x000fec0003800000 */
[----:B------:R-:W-:Y:S01]  /*10530*/  BPT.TRAP 0x1 ;  /* 0x000000040000795c */ /* 0x000fe20000300000 */
.L_x_2466:
[----:B------:R-:W-:Y:S02]  /*10540*/  LEA R23, R23, R4, 0x3 ;  /* 0x0000000417177211 */ /* 0x000fe400078e18ff */
[----:B------:R-:W-:-:S04]  /*10550*/  SHF.L.U32 R2, R2, 0x1f, RZ ;  /* 0x0000001f02027819 */ /* 0x000fc800000006ff */
[----:B------:R-:W2:Y:S02]  /*10560*/  SYNCS.PHASECHK.TRANS64.TRYWAIT P1, [R23+URZ+0x28840], R2 ;  /* 0x02884002170075a7 */ /* 0x000ea4000802017f */
[----:B--2---:R-:W-:Y:S05]  /*10570*/  @!P1 BRA `(.L_x_2467) ;  /* 0x0000003800809947 */ /* 0x004fea0003800000 */
.L_x_2579:
[----:B------:R-:W-:Y:S05]  /*10580*/  @!P0 BRA `(.L_x_2468) ;  /* 0x0000000000048947 */ /* 0x000fea0003800000 */
[----:B------:R-:W-:Y:S01]  /*10590*/  BPT.TRAP 0x1 ;  /* 0x000000040000795c */ /* 0x000fe20000300000 */
.L_x_2468:
[----:B------:R-:W3:Y:S02]  /*105a0*/  SYNCS.PHASECHK.TRANS64.TRYWAIT P1, [R5+URZ+0x28860], R0 ;  /* 0x02886000050075a7 */ /* 0x000ee4000802017f */
[----:B---3--:R-:W-:Y:S05]  /*105b0*/  @!P1 BRA `(.L_x_2469) ;  /* 0x0000003800849947 */ /* 0x008fea0003800000 */
.L_x_2580:
[----:B------:R-:W-:Y:S05]  /*105c0*/  @!P0 BRA `(.L_x_2470) ;  /* 0x0000000000048947 */ /* 0x000fea0003800000 */
[----:B------:R-:W-:Y:S01]  /*105d0*/  BPT.TRAP 0x1 ;  /* 0x000000040000795c */ /* 0x000fe20000300000 */
.L_x_2470:
[----:B----4-:R4:W0:Y:S02]  /*105e0*/  SYNCS.PHASECHK.TRANS64.TRYWAIT P0, [R23+URZ+0x28860], R2 ;  /* 0x02886002170075a7 */ /* 0x010824000800017f */
[----:B0-----:R-:W-:Y:S05]  /*105f0*/  @!P0 NANOSLEEP.SYNCS 0x989680 ;  /* 0x009896800000895d */ /* 0x001fea0003900000 */
[----:B------:R-:W0:Y:S02]  /*10600*/  @!P0 SYNCS.PHASECHK.TRANS64 P0, [R23+URZ+0x28860], R2 ;  /* 0x02886002170085a7 */ /* 0x000e24000800007f */
[----:B0-----:R-:W-:Y:S05]  /*10610*/  @!P0 BRA `(.L_x_2470) ;  /* 0xfffffffc00f08947 */ /* 0x001fea000383ffff */
.L_x_2462:
[----:B------:R-:W-:Y:S05]  /*10620*/  BSYNC B0 ;  /* 0x0000000000007941 */ /* 0x000fea0003800000 */
.L_x_2461:
[----:B------:R-:W-:Y:S05]  /*10630*/  EXIT ;  /* 0x000000000000794d */ /* 0x000fea0003800000 */
.L_x_2355:
[----:B0-----:R-:W-:-:S04]  /*10640*/  IMAD.U32 R3, RZ, RZ, UR41 ;  /* 0x00000029ff037e24 */ /* 0x001fc8000f8e00ff */
[----:B------:R0:W1:Y:S03]  /*10650*/  SYNCS.PHASECHK.TRANS64.TRYWAIT P1, [R3+URZ+0x28800], R0 ;  /* 0x02880000030075a7 */ /* 0x000066000802017f */
[----:B-1----:R-:W-:Y:S05]  /*10660*/  @!P1 NANOSLEEP.SYNCS 0x989680 ;  /* 0x009896800000995d */ /* 0x002fea0003900000 */
[----:B------:R-:W1:Y:S02]  /*10670*/  @!P1 SYNCS.PHASECHK.TRANS64 P1, [R3+URZ+0x28800], R0 ;  /* 0x02880000030095a7 */ /* 0x000e64000802007f */
[----:B-1----:R-:W-:Y:S05]  /*10680*/  @!P1 BRA `(.L_x_2355) ;  /* 0xfffffffc00ec9947 */ /* 0x002fea000383ffff */
[----:B------:R-:W-:Y:S05]  /*10690*/  BRA `(.L_x_2471) ;  /* 0xffffff0c00e07947 */ /* 0x000fea000383ffff */
.L_x_2359:
[----:B-1----:R1:W2:Y:S02]  /*106a0*/  SYNCS.PHASECHK.TRANS64.TRYWAIT P1, [R0+URZ+0x28830], R3 ;  /* 0x02883003000075a7 */ /* 0x0022a4000802017f */
[----:B--2---:R-:W-:Y:S05]  /*106b0*/  @!P1 NANOSLEEP.SYNCS 0x989680 ;  /* 0x009896800000995d */ /* 0x004fea0003900000 */
[----:B------:R-:W2:Y:S02]  /*106c0*/  @!P1 SYNCS.PHASECHK.TRANS64 P1, [R0+URZ+0x28830], R3 ;  /* 0x02883003000095a7 */ /* 0x000ea4000802007f */
[----:B--2---:R-:W-:Y:S05]  /*106d0*/  @!P1 BRA `(.L_x_2359) ;  /* 0xfffffffc00f09947 */ /* 0x004fea000383ffff */
[----:B------:R-:W-:Y:S05]  /*106e0*/  BRA `(.L_x_2358) ;  /* 0xffffff0c00fc7947 */ /* 0x000fea000383ffff */
.L_x_2365:
[----:B-1----:R-:W-:-:S04]  /*106f0*/  IMAD.U32 R7, RZ, RZ, UR6 ;  /* 0x00000006ff077e24 */ /* 0x002fc8000f8e00ff */
[----:B------:R1:W2:Y:S03]  /*10700*/  SYNCS.PHASECHK.TRANS64.TRYWAIT P1, [R7+URZ+0x28830], R4 ;  /* 0x02883004070075a7 */ /* 0x0002a6000802017f */
[----:B--2---:R-:W-:Y:S05]  /*10710*/  @!P1 NANOSLEEP.SYNCS 0x989680 ;  /* 0x009896800000995d */ /* 0x004fea0003900000 */
[----:B------:R-:W2:Y:S02]  /*10720*/  @!P1 SYNCS.PHASECHK.TRANS64 P1, [R7+URZ+0x28830], R4 ;  /* 0x02883004070095a7 */ /* 0x000ea4000802007f */
[----:B--2---:R-:W-:Y:S05]  /*10730*/  @!P1 BRA `(.L_x_2365) ;  /* 0xfffffffc00ec9947 */ /* 0x004fea000383ffff */
[----:B------:R-:W-:Y:S05]  /*10740*/  BRA `(.L_x_2362) ;  /* 0xffffff3c00347947 */ /* 0x000fea000383ffff */
.L_x_2369:
[----:B-1----:R-:W-:-:S04]  /*10750*/  IMAD.U32 R7, RZ, RZ, UR6 ;  /* 0x00000006ff077e24 */ /* 0x002fc8000f8e00ff */
[----:B------:R1:W2:Y:S03]  /*10760*/  SYNCS.PHASECHK.TRANS64.TRYWAIT P1, [R7+URZ+0x28850], R4 ;  /* 0x02885004070075a7 */ /* 0x0002a6000802017f */
[----:B--2---:R-:W-:Y:S05]  /*10770*/  @!P1 NANOSLEEP.SYNCS 0x989680 ;  /* 0x009896800000995d */ /* 0x004fea0003900000 */
[----:B------:R-:W2:Y:S02]  /*10780*/  @!P1 SYNCS.PHASECHK.TRANS64 P1, [R7+URZ+0x28850], R4 ;  /* 0x02885004070095a7 */ /* 0x000ea4000802007f */
[----:B--2---:R-:W-:Y:S05]  /*10790*/  @!P1 BRA `(.L_x_2369) ;  /* 0xfffffffc00ec9947 */ /* 0x004fea000383ffff */
[----:B------:R-:W-:Y:S05]  /*107a0*/  BRA `(.L_x_2366) ;  /* 0xffffff4000007947 */ /* 0x000fea000383ffff */
.L_x_2377:
[----:B-1----:R-:W-:-:S04]  /*107b0*/  IMAD.U32 R5, RZ, RZ, UR6 ;  /* 0x00000006ff057e24 */ /* 0x002fc8000f8e00ff */
[----:B------:R1:W2:Y:S03]  /*107c0*/  SYNCS.PHASECHK.TRANS64.TRYWAIT P1, [R5+URZ+0x28830], R4 ;  /* 0x02883004050075a7 */ /* 0x0002a6000802017f */
[----:B--2---:R-:W-:Y:S05]  /*107d0*/  @!P1 NANOSLEEP.SYNCS 0x989680 ;  /* 0x009896800000995d */ /* 0x004fea0003900000 */
[----:B------:R-:W2:Y:S02]  /*107e0*/  @!P1 SYNCS.PHASECHK.TRANS64 P1, [R5+URZ+0x28830], R4 ;  /* 0x02883004050095a7 */ /* 0x000ea4000802007f */
[----:B--2---:R-:W-:Y:S05]  /*107f0*/  @!P1 BRA `(.L_x_2377) ;  /* 0xfffffffc00ec9947 */ /* 0x004fea000383ffff */
[----:B------:R-:W-:Y:S05]  /*10800*/  BRA `(.L_x_2374) ;  /* 0xffffff6c00887947 */ /* 0x000fea000383ffff */
.L_x_2381:
[----:B-1----:R-:W-:-:S04]  /*10810*/  MOV R5, UR6 ;  /* 0x0000000600057c02 */ /* 0x002fc80008000f00 */
[----:B------:R1:W2:Y:S03]  /*10820*/  SYNCS.PHASECHK.TRANS64.TRYWAIT P1, [R5+URZ+0x28850], R4 ;  /* 0x02885004050075a7 */ /* 0x0002a6000802017f */
[----:B--2---:R-:W-:Y:S05]  /*10830*/  @!P1 NANOSLEEP.SYNCS 0x989680 ;  /* 0x009896800000995d */ /* 0x004fea0003900000 */
[----:B------:R-:W2:Y:S02]  /*10840*/  @!P1 SYNCS.PHASECHK.TRANS64 P1, [R5+URZ+0x28850], R4 ;  /* 0x02885004050095a7 */ /* 0x000ea4000802007f */
[----:B--2---:R-:W-:Y:S05]  /*10850*/  @!P1 BRA `(.L_x_2381) ;  /* 0xfffffffc00ec9947 */ /* 0x004fea000383ffff */
[----:B------:R-:W-:Y:S05]  /*10860*/  BRA `(.L_x_2378) ;  /* 0xffffff7000547947 */ /* 0x000fea000383ffff */
.L_x_2388:
[----:B-1----:R-:W-:-:S04]  /*10870*/  IMAD.U32 R6, RZ, RZ, UR5 ;  /* 0x00000005ff067e24 */ /* 0x002fc8000f8e00ff */
[----:B------:R1:W2:Y:S03]  /*10880*/  SYNCS.PHASECHK.TRANS64.TRYWAIT P1, [R6+URZ+0x28850], R5 ;  /* 0x02885005060075a7 */ /* 0x0002a6000802017f */
[----:B--2---:R-:W-:Y:S05]  /*10890*/  @!P1 NANOSLEEP.SYNCS 0x989680 ;  /* 0x009896800000995d */ /* 0x004fea0003900000 */
[----:B------:R-:W2:Y:S02]  /*108a0*/  @!P1 SYNCS.PHASECHK.TRANS64 P1, [R6+URZ+0x28850], R5 ;  /* 0x02885005060095a7 */ /* 0x000ea4000802007f */
[----:B--2---:R-:W-:Y:S05]  /*108b0*/  @!P1 BRA `(.L_x_2388) ;  /* 0xfffffffc00ec9947 */ /* 0x004fea000383ffff */
[----:B------:R-:W-:Y:S05]  /*108c0*/  BRA `(.L_x_2387) ;  /* 0xffffff94003c7947 */ /* 0x000fea000383ffff */
.L_x_2419:
[----:B------:R-:W2:Y:S01]  /*108d0*/  S2R R17, SR_TID.X ;  /* 0x0000000000117919 */ /* 0x000ea20000002100 */
[----:B------:R-:W-:Y:S01]  /*108e0*/  IMAD.MOV.U32 R12, RZ, RZ, RZ ;  /* 0x000000ffff0c7224 */ /* 0x000fe200078e00ff */
[----:B------:R-:W-:Y:S01]  /*108f0*/  MOV R15, 0xffffffff ;  /* 0xffffffff000f7802 */ /* 0x000fe20000000f00 */
[----:B------:R-:W-:Y:S01]  /*10900*/  IMAD.MOV.U32 R11, RZ, RZ, 0x1f ;  /* 0x0000001fff0b7424 */ /* 0x000fe200078e00ff */
[----:B--2---:R-:W-:-:S04]  /*10910*/  SHF.R.U32.HI R17, RZ, 0x5, R17 ;  /* 0x00000005ff117819 */ /* 0x004fc80000011611 */
[----:B------:R-:W-:-:S05]  /*10920*/  LOP3.LUT R17, R17, 0x3, RZ, 0xc0, !PT ;  /* 0x0000000311117812 */ /* 0x000fca00078ec0ff */
[----:B------:R-:W-:-:S07]  /*10930*/  IMAD.MOV.U32 R13, RZ, RZ, R17 ;  /* 0x000000ffff0d7224 */ /* 0x000fce00078e0011 */
[----:B01---5:R-:W-:Y:S05]  /*10940*/  WARPSYNC.COLLECTIVE R15, `(.L_x_2472) ;  /* 0x000000000f087348 */ /* 0x023fea0003c00000 */
[----:B------:R2:W3:Y:S02]  /*10950*/  SHFL.IDX P6, R14, R13, R12, R11 ;  /* 0x0000000c0d0e7389 */ /* 0x0004e400000c000b */
[----:B0123-5:R-:W-:Y:S01]  /*10960*/  ENDCOLLECTIVE ;  /* 0x000000000000791b */ /* 0x02ffe20003800000 */
.L_x_2472:
[----:B------:R-:W-:Y:S05]  /*10970*/  BRA `(.L_x_2473) ;  /* 0xffffffc800287947 */ /* 0x000fea000383ffff */
.L_x_2422:
[----:B0-----:R0:W1:Y:S02]  /*10980*/  SYNCS.PHASECHK.TRANS64.TRYWAIT P0, [R7+URZ+0x28840], R2 ;  /* 0x02884002070075a7 */ /* 0x001064000800017f */
[----:B-1----:R-:W-:Y:S05]  /*10990*/  @!P0 NANOSLEEP.SYNCS 0x989680 ;  /* 0x009896800000895d */ /* 0x002fea0003900000 */
[----:B------:R-:W1:Y:S02]  /*109a0*/  @!P0 SYNCS.PHASECHK.TRANS64 P0, [R7+URZ+0x28840], R2 ;  /* 0x02884002070085a7 */ /* 0x000e64000800007f */
[----:B-1----:R-:W-:Y:S05]  /*109b0*/  @!P0 BRA `(.L_x_2422) ;  /* 0xfffffffc00f08947 */ /* 0x002fea000383ffff */
[----:B------:R-:W-:Y:S05]  /*109c0*/  BRA `(.L_x_2474) ;  /* 0xffffffcc00207947 */ /* 0x000fea000383ffff */
.L_x_2423:
        /* <DEDUP_REMOVED lines=8> */
.L_x_2476:
[----:B------:R-:W-:Y:S05]  /*10a50*/  BSYNC B0 ;  /* 0x0000000000007941 */ /* 0x000fea0003800000 */
.L_x_2475:
[----:B------:R-:W-:Y:S01]  /*10a60*/  IMAD.MOV.U32 R13, RZ, RZ, R4 ;  /* 0x000000ffff0d7224 */ /* 0x000fe200078e0004 */
[----:B------:R-:W-:Y:S01]  /*10a70*/  MOV R2, R14 ;  /* 0x0000000e00027202 */ /* 0x000fe20000000f00 */
[----:B------:R-:W-:Y:S02]  /*10a80*/  IMAD.MOV.U32 R12, RZ, RZ, RZ ;  /* 0x000000ffff0c7224 */ /* 0x000fe400078e00ff */
[----:B------:R-:W-:Y:S02]  /*10a90*/  IMAD.MOV.U32 R11, RZ, RZ, 0x181f ;  /* 0x0000181fff0b7424 */ /* 0x000fe400078e00ff */
[----:B------:R-:W-:Y:S02]  /*10aa0*/  IMAD.MOV.U32 R15, RZ, RZ, -0x1 ;  /* 0xffffffffff0f7424 */ /* 0x000fe400078e00ff */
[----:B------:R-:W-:-:S07]  /*10ab0*/  @P0 IMAD R9, R5, 0x2, R16 ;  /* 0x0000000205090824 */ /* 0x000fce00078e0210 */
[----:B------:R-:W-:Y:S05]  /*10ac0*/  WARPSYNC.COLLECTIVE R15, `(.L_x_2477) ;  /* 0x000000000f087348 */ /* 0x000fea0003c00000 */
[----:B------:R0:W1:Y:S02]  /*10ad0*/  SHFL.IDX P6, R14, R13, R12, R11 ;  /* 0x0000000c0d0e7389 */ /* 0x00006400000c000b */
[----:B01----:R-:W-:Y:S01]  /*10ae0*/  ENDCOLLECTIVE ;  /* 0x000000000000791b */ /* 0x003fe20003800000 */
.L_x_2477:
[----:B------:R-:W-:Y:S02]  /*10af0*/  IMAD.MOV.U32 R13, RZ, RZ, R0 ;  /* 0x000000ffff0d7224 */ /* 0x000fe400078e0000 */
[----:B------:R-:W-:Y:S01]  /*10b00*/  IMAD.MOV.U32 R12, RZ, RZ, 0x1 ;  /* 0x00000001ff0c7424 */ /* 0x000fe200078e00ff */
[----:B------:R-:W-:-:S04]  /*10b10*/  @P0 LEA R14, P1, R35, R14, 0x1 ;  /* 0x0000000e230e0211 */ /* 0x000fc800078208ff */
[----:B------:R-:W-:Y:S01]  /*10b20*/  @P0 IADD3.X R3, RZ, R2, RZ, P1, !PT ;  /* 0x00000002ff030210 */ /* 0x000fe20000ffe4ff */
[----:B------:R-:W-:-:S08]  /*10b30*/  @P0 IMAD.MOV.U32 R2, RZ, RZ, R14 ;  /* 0x000000ffff020224 */ /* 0x000fd000078e000e */
[----:B------:R-:W-:Y:S05]  /*10b40*/  WARPSYNC.COLLECTIVE R15, `(.L_x_2478) ;  /* 0x000000000f087348 */ /* 0x000fea0003c00000 */
[----:B------:R0:W1:Y:S02]  /*10b50*/  SHFL.IDX P6, R14, R13, R12, R11 ;  /* 0x0000000c0d0e7389 */ /* 0x00006400000c000b */
[----:B01----:R-:W-:Y:S01]  /*10b60*/  ENDCOLLECTIVE ;  /* 0x000000000000791b */ /* 0x003fe20003800000 */
.L_x_2478:
[----:B------:R-:W-:Y:S01]  /*10b70*/  @!PT LDS RZ, [RZ] ;  /* 0x00000000fffff984 */ /* 0x000fe20000000800 */
[----:B------:R-:W-:Y:S01]  /*10b80*/  @!PT LDS RZ, [RZ] ;  /* 0x00000000fffff984 */ /* 0x000fe20000000800 */
[----:B------:R-:W-:Y:S01]  /*10b90*/  @!PT LDS RZ, [RZ] ;  /* 0x00000000fffff984 */ /* 0x000fe20000000800 */
[----:B------:R0:W-:Y:S04]  /*10ba0*/  @P0 LDGSTS.E.BYPASS.LTC128B.128 [R9+0x18400], desc[UR50][R2.64], !P3 ;  /* 0x1840000002090fae */ /* 0x0001e8000d901d72 */
[----:B------:R0:W-:Y:S01]  /*10bb0*/  @P0 LDGSTS.E.BYPASS.LTC128B.128 [R9+0x1c400], desc[UR50][R2.64+0x80], !P2 ;  /* 0x1c40008002090fae */ /* 0x0001e2000d101d72 */
[----:B------:R-:W-:Y:S01]  /*10bc0*/  ISETP.GE.AND P0, PT, R6, 0x11, PT ;  /* 0x000000110600780c */ /* 0x000fe20003f06270 */
[----:B------:R-:W-:-:S12]  /*10bd0*/  IMAD.MOV.U32 R13, RZ, RZ, R4 ;  /* 0x000000ffff0d7224 */ /* 0x000fd800078e0004 */
[----:B------:R-:W-:Y:S01]  /*10be0*/  @P0 IMAD R25, R5, 0x2, R16 ;  /* 0x0000000205190824 */ /* 0x000fe200078e0210 */
[----:B0-----:R-:W-:-:S07]  /*10bf0*/  MOV R8, R14 ;  /* 0x0000000e00087202 */ /* 0x001fce0000000f00 */
[----:B------:R-:W-:Y:S05]  /*10c00*/  WARPSYNC.COLLECTIVE R15, `(.L_x_2479) ;  /* 0x000000000f087348 */ /* 0x000fea0003c00000 */
[----:B------:R0:W1:Y:S02]  /*10c10*/  SHFL.IDX P6, R14, R13, R12, R11 ;  /* 0x0000000c0d0e7389 */ /* 0x00006400000c000b */
[----:B01----:R-:W-:Y:S01]  /*10c20*/  ENDCOLLECTIVE ;  /* 0x000000000000791b */ /* 0x003fe20003800000 */
.L_x_2479:
[----:B------:R-:W-:Y:S02]  /*10c30*/  IMAD.MOV.U32 R13, RZ, RZ, R0 ;  /* 0x000000ffff0d7224 */ /* 0x000fe400078e0000 */
[----:B------:R-:W-:Y:S01]  /*10c40*/  IMAD.MOV.U32 R12, RZ, RZ, 0x2 ;  /* 0x00000002ff0c7424 */ /* 0x000fe200078e00ff */
[----:B------:R-:W-:-:S05]  /*10c50*/  @P0 LEA R14, P1, R35, R14, 0x1 ;  /* 0x0000000e230e0211 */ /* 0x000fca00078208ff */
[----:B------:R-:W-:-:S08]  /*10c60*/  @P0 IMAD.MOV.U32 R2, RZ, RZ, R14 ;  /* 0x000000ffff020224 */ /* 0x000fd000078e000e */
[----:B------:R-:W-:Y:S05]  /*10c70*/  WARPSYNC.COLLECTIVE R15, `(.L_x_2480) ;  /* 0x000000000f087348 */ /* 0x000fea0003c00000 */
[----:B------:R0:W1:Y:S02]  /*10c80*/  SHFL.IDX P6, R14, R13, R12, R11 ;  /* 0x0000000c0d0e7389 */ /* 0x00006400000c000b */
[----:B01----:R-:W-:Y:S01]  /*10c90*/  ENDCOLLECTIVE ;  /* 0x000000000000791b */ /* 0x003fe20003800000 */
.L_x_2480:
        /* <DEDUP_REMOVED lines=13> */
.L_x_2481:
[----:B------:R-:W-:Y:S02]  /*10d70*/  @P0 IMAD R21, R5, 0x2, R16 ;  /* 0x0000000205150824 */ /* 0x000fe400078e0210 */
[----:B------:R-:W-:Y:S01]  /*10d80*/  IMAD.MOV.U32 R13, RZ, RZ, R0 ;  /* 0x000000ffff0d7224 */ /* 0x000fe200078e0000 */
[----:B------:R-:W-:Y:S02]  /*10d90*/  MOV R12, 0x3 ;  /* 0x00000003000c7802 */ /* 0x000fe40000000f00 */
[----:B------:R-:W-:-:S04]  /*10da0*/  @P0 LEA R14, P1, R35, R14, 0x1 ;  /* 0x0000000e230e0211 */ /* 0x000fc800078208ff */
[----:B------:R-:W-:Y:S01]  /*10db0*/  @P0 IADD3.X R9, RZ, R8, RZ, P1, !PT ;  /* 0x00000008ff090210 */ /* 0x000fe20000ffe4ff */
[----:B------:R-:W-:-:S08]  /*10dc0*/  @P0 IMAD.MOV.U32 R2, RZ, RZ, R14 ;  /* 0x000000ffff020224 */ /* 0x000fd000078e000e */
[----:B------:R-:W-:Y:S05]  /*10dd0*/  WARPSYNC.COLLECTIVE R15, `(.L_x_2482) ;  /* 0x000000000f087348 */ /* 0x000fea0003c00000 */
[----:B------:R0:W1:Y:S02]  /*10de0*/  SHFL.IDX P6, R14, R13, R12, R11 ;  /* 0x0000000c0d0e7389 */ /* 0x00006400000c000b */
[----:B01----:R-:W-:Y:S01]  /*10df0*/  ENDCOLLECTIVE ;  /* 0x000000000000791b */ /* 0x003fe20003800000 */
.L_x_2482:
        /* <DEDUP_REMOVED lines=12> */
.L_x_2483:
[----:B------:R-:W-:Y:S02]  /*10ec0*/  @P0 IMAD R25, R5, 0x2, R16 ;  /* 0x0000000205190824 */ /* 0x000fe400078e0210 */
[----:B------:R-:W-:Y:S02]  /*10ed0*/  IMAD.MOV.U32 R13, RZ, RZ, R0 ;  /* 0x000000ffff0d7224 */ /* 0x000fe400078e0000 */
[----:B------:R-:W-:Y:S01]  /*10ee0*/  IMAD.MOV.U32 R12, RZ, RZ, 0x4 ;  /* 0x00000004ff0c7424 */ /* 0x000fe200078e00ff */
[----:B------:R-:W-:-:S04]  /*10ef0*/  @P0 LEA R14, P1, R35, R14, 0x1 ;  /* 0x0000000e230e0211 */ /* 0x000fc800078208ff */
[----:B------:R-:W-:Y:S01]  /*10f00*/  @P0 MOV R2, R14 ;  /* 0x0000000e00020202 */ /* 0x000fe20000000f00 */
[----:B------:R-:W-:-:S08]  /*10f10*/  @P0 IMAD.X R9, RZ, RZ, R8, P1 ;  /* 0x000000ffff090224 */ /* 0x000fd000008e0608 */
[----:B------:R-:W-:Y:S05]  /*10f20*/  WARPSYNC.COLLECTIVE R15, `(.L_x_2484) ;  /* 0x000000000f087348 */ /* 0x000fea0003c00000 */
[----:B------:R0:W1:Y:S02]  /*10f30*/  SHFL.IDX P6, R14, R13, R12, R11 ;  /* 0x0000000c0d0e7389 */ /* 0x00006400000c000b */
[----:B01----:R-:W-:Y:S01]  /*10f40*/  ENDCOLLECTIVE ;  /* 0x000000000000791b */ /* 0x003fe20003800000 */
.L_x_2484:
        /* <DEDUP_REMOVED lines=9> */
[----:B0-----:R-:W-:Y:S05]  /*10fe0*/  WARPSYNC.COLLECTIVE R15, `(.L_x_2485) ;  /* 0x000000000f087348 */ /* 0x001fea0003c00000 */
[----:B------:R1:W2:Y:S02]  /*10ff0*/  SHFL.IDX P6, R14, R13, R12, R11 ;  /* 0x0000000c0d0e7389 */ /* 0x0002a400000c000b */
[----:B012---:R-:W-:Y:S01]  /*11000*/  ENDCOLLECTIVE ;  /* 0x000000000000791b */ /* 0x007fe20003800000 */
.L_x_2485:
[----:B------:R-:W-:Y:S01]  /*11010*/  @P0 IMAD R21, R5, 0x2, R16 ;  /* 0x0000000205150824 */ /* 0x000fe200078e0210 */
[----:B------:R-:W-:Y:S01]  /*11020*/  MOV R13, R0 ;  /* 0x00000000000d7202 */ /* 0x000fe20000000f00 */
[----:B------:R-:W-:Y:S01]  /*11030*/  IMAD.MOV.U32 R12, RZ, RZ, 0x5 ;  /* 0x00000005ff0c7424 */ /* 0x000fe200078e00ff */
[----:B------:R-:W-:-:S05]  /*11040*/  @P0 LEA R14, P1, R35, R14, 0x1 ;  /* 0x0000000e230e0211 */ /* 0x000fca00078208ff */
[----:B------:R-:W-:-:S08]  /*11050*/  @P0 IMAD.MOV.U32 R2, RZ, RZ, R14 ;  /* 0x000000ffff020224 */ /* 0x000fd000078e000e */
[----:B------:R-:W-:Y:S05]  /*11060*/  WARPSYNC.COLLECTIVE R15, `(.L_x_2486) ;  /* 0x000000000f087348 */ /* 0x000fea0003c00000 */
[----:B------:R0:W1:Y:S02]  /*11070*/  SHFL.IDX P6, R14, R13, R12, R11 ;  /* 0x0000000c0d0e7389 */ /* 0x00006400000c000b */
[----:B01----:R-:W-:Y:S01]  /*11080*/  ENDCOLLECTIVE ;  /* 0x000000000000791b */ /* 0x003fe20003800000 */
.L_x_2486:
        /* <DEDUP_REMOVED lines=13> */
.L_x_2487:
[----:B------:R-:W-:Y:S01]  /*11160*/  @P0 LEA R25, R5, R16, 0x1 ;  /* 0x0000001005190211 */ /* 0x000fe200078e08ff */
[----:B------:R-:W-:Y:S02]  /*11170*/  IMAD.MOV.U32 R13, RZ, RZ, R0 ;  /* 0x000000ffff0d7224 */ /* 0x000fe400078e0000 */
[----:B------:R-:W-:Y:S01]  /*11180*/  IMAD.MOV.U32 R12, RZ, RZ, 0x6 ;  /* 0x00000006ff0c7424 */ /* 0x000fe200078e00ff */
[----:B------:R-:W-:-:S05]  /*11190*/  @P0 LEA R14, P1, R35, R14, 0x1 ;  /* 0x0000000e230e0211 */ /* 0x000fca00078208ff */
[----:B------:R-:W-:-:S08]  /*111a0*/  @P0 IMAD.MOV.U32 R2, RZ, RZ, R14 ;  /* 0x000000ffff020224 */ /* 0x000fd000078e000e */
[----:B------:R-:W-:Y:S05]  /*111b0*/  WARPSYNC.COLLECTIVE R15, `(.L_x_2488) ;  /* 0x000000000f087348 */ /* 0x000fea0003c00000 */
[----:B------:R0:W1:Y:S02]  /*111c0*/  SHFL.IDX P6, R14, R13, R12, R11 ;  /* 0x0000000c0d0e7389 */ /* 0x00006400000c000b */
[----:B01----:R-:W-:Y:S01]  /*111d0*/  ENDCOLLECTIVE ;  /* 0x000000000000791b */ /* 0x003fe20003800000 */
.L_x_2488:
        /* <DEDUP_REMOVED lines=13> */
.L_x_2489:
        /* <DEDUP_REMOVED lines=8> */
.L_x_2490:
        /* <DEDUP_REMOVED lines=12> */
.L_x_2491:
[----:B------:R-:W-:Y:S05]  /*113f0*/  BRA `(.L_x_2492) ;  /* 0xffffffc800147947 */ /* 0x000fea000383ffff */
.L_x_2428:
[----:B------:R-:W-:Y:S01]  /*11400*/  MOV R13, R4 ;  /* 0x00000004000d7202 */ /* 0x000fe20000000f00 */
[----:B------:R-:W-:Y:S02]  /*11410*/  IMAD.MOV.U32 R12, RZ, RZ, RZ ;  /* 0x000000ffff0c7224 */ /* 0x000fe400078e00ff */
[----:B------:R-:W-:Y:S02]  /*11420*/  IMAD.MOV.U32 R11, RZ, RZ, 0x181f ;  /* 0x0000181fff0b7424 */ /* 0x000fe400078e00ff */
[----:B------:R-:W-:Y:S02]  /*11430*/  IMAD.MOV.U32 R15, RZ, RZ, -0x1 ;  /* 0xffffffffff0f7424 */ /* 0x000fe400078e00ff */
[----:B------:R-:W-:-:S07]  /*11440*/  IMAD.U32 R6, RZ, RZ, UR43 ;  /* 0x0000002bff067e24 */ /* 0x000fce000f8e00ff */
[----:B------:R-:W-:Y:S05]  /*11450*/  WARPSYNC.COLLECTIVE R15, `(.L_x_2493) ;  /* 0x000000000f087348 */ /* 0x000fea0003c00000 */
[----:B------:R0:W1:Y:S02]  /*11460*/  SHFL.IDX P6, R14, R13, R12, R11 ;  /* 0x0000000c0d0e7389 */ /* 0x00006400000c000b */
[----:B01----:R-:W-:Y:S01]  /*11470*/  ENDCOLLECTIVE ;  /* 0x000000000000791b */ /* 0x003fe20003800000 */
.L_x_2493:
[----:B------:R-:W-:-:S05]  /*11480*/  IMAD R5, R6, 0x80, R37 ;  /* 0x0000008006057824 */ /* 0x000fca00078e0225 */
[C---:B------:R-:W-:Y:S02]  /*11490*/  ISETP.GE.AND P0, PT, R5.reuse, UR38, PT ;  /* 0x0000002605007c0c */ /* 0x040fe4000bf06270 */
[----:B------:R-:W-:Y:S02]  /*114a0*/  IADD3 R6, R5, 0x10, RZ ;  /* 0x0000001005067810 */ /* 0x000fe40007ffe0ff */
[----:B------:R-:W-:Y:S01]  /*114b0*/  MOV R13, R0 ;  /* 0x00000000000d7202 */ /* 0x000fe20000000f00 */
[----:B------:R-:W-:-:S08]  /*114c0*/  IMAD.MOV.U32 R2, RZ, RZ, R14 ;  /* 0x000000ffff027224 */ /* 0x000fd000078e000e */
[----:B------:R-:W-:Y:S05]  /*114d0*/  WARPSYNC.COLLECTIVE R15, `(.L_x_2494) ;  /* 0x000000000f087348 */ /* 0x000fea0003c00000 */
[----:B------:R0:W1:Y:S02]  /*114e0*/  SHFL.IDX P6, R14, R13, R12, R11 ;  /* 0x0000000c0d0e7389 */ /* 0x00006400000c000b */
[----:B01----:R-:W-:Y:S01]  /*114f0*/  ENDCOLLECTIVE ;  /* 0x000000000000791b */ /* 0x003fe20003800000 */
.L_x_2494:
        /* <DEDUP_REMOVED lines=8> */
.L_x_2495:
        /* <DEDUP_REMOVED lines=11> */
.L_x_2496:
        /* <DEDUP_REMOVED lines=8> */
.L_x_2497:
[----:B------:R-:W-:Y:S02]  /*116b0*/  VIADD R6, R5, 0x20 ;  /* 0x0000002005067836 */ /* 0x000fe40000000000 */
[----:B------:R-:W-:-:S05]  /*116c0*/  @!P0 IMAD.MOV.U32 R3, RZ, RZ, R7 ;  /* 0x000000ffff038224 */ /* 0x000fca00078e0007 */
        /* <DEDUP_REMOVED lines=11> */
.L_x_2498:
[----:B------:R-:W-:Y:S02]  /*11780*/  IMAD.MOV.U32 R13, RZ, RZ, R4 ;  /* 0x000000ffff0d7224 */ /* 0x000fe400078e0004 */
[----:B------:R-:W-:Y:S01]  /*11790*/  IMAD.MOV.U32 R12, RZ, RZ, 0x3 ;  /* 0x00000003ff0c7424 */ /* 0x000fe200078e00ff */
[----:B------:R-:W-:-:S05]  /*117a0*/  @!P0 LEA R14, P1, R35, R14, 0x1 ;  /* 0x0000000e230e8211 */ /* 0x000fca00078208ff */
[----:B------:R-:W-:-:S08]  /*117b0*/  @!P0 IMAD.MOV.U32 R2, RZ, RZ, R14 ;  /* 0x000000ffff028224 */ /* 0x000fd000078e000e */
[----:B------:R-:W-:Y:S05]  /*117c0*/  WARPSYNC.COLLECTIVE R15, `(.L_x_2499) ;  /* 0x000000000f087348 */ /* 0x000fea0003c00000 */
[----:B------:R0:W1:Y:S02]  /*117d0*/  SHFL.IDX P6, R14, R13, R12, R11 ;  /* 0x0000000c0d0e7389 */ /* 0x00006400000c000b */
[----:B01----:R-:W-:Y:S01]  /*117e0*/  ENDCOLLECTIVE ;  /* 0x000000000000791b */ /* 0x003fe20003800000 */
.L_x_2499:
[----:B------:R-:W-:Y:S02]  /*117f0*/  @!P0 IMAD.X R7, RZ, RZ, R6, P1 ;  /* 0x000000ffff078224 */ /* 0x000fe400008e0606 */
[----:B------:R-:W-:-:S03]  /*11800*/  VIADD R6, R5, 0x30 ;  /* 0x0000003005067836 */ /* 0x000fc60000000000 */
[----:B------:R-:W-:-:S05]  /*11810*/  @!P0 MOV R3, R7 ;  /* 0x0000000700038202 */ /* 0x000fca0000000f00 */
[----:B------:R-:W-:Y:S01]  /*11820*/  @!PT LDS RZ, [RZ] ;  /* 0x00000000fffff984 */ /* 0x000fe20000000800 */
[----:B------:R-:W-:Y:S01]  /*11830*/  @!PT LDS RZ, [RZ] ;  /* 0x00000000fffff984 */ /* 0x000fe20000000800 */
[----:B------:R-:W-:Y:S01]  /*11840*/  @!PT LDS RZ, [RZ] ;  /* 0x00000000fffff984 */ /* 0x000fe20000000800 */
[----:B------:R0:W-:Y:S01]  /*11850*/  @!P0 LDGSTS.E.BYPASS.LTC128B.128 [R33+0x11400], desc[UR50][R2.64], !P4 ;  /* 0x1140000002218fae */ /* 0x0001e2000e101d72 */
[----:B------:R-:W-:-:S03]  /*11860*/  MOV R13, R0 ;  /* 0x00000000000d7202 */ /* 0x000fc60000000f00 */
[----:B------:R0:W-:Y:S01]  /*11870*/  @!P0 LDGSTS.E.BYPASS.LTC128B.128 [R33+0x15400], desc[UR50][R2.64+0x80], !P5 ;  /* 0x1540008002218fae */ /* 0x0001e2000e901d72 */
[----:B------:R-:W-:Y:S01]  /*11880*/  ISETP.GE.AND P0, PT, R6, UR38, PT ;  /* 0x0000002606007c0c */ /* 0x000fe2000bf06270 */
[----:B------:R-:W-:-:S12]  /*11890*/  IMAD.MOV.U32 R6, RZ, RZ, R14 ;  /* 0x000000ffff067224 */ /* 0x000fd800078e000e */
[----:B0-----:R-:W-:Y:S05]  /*118a0*/  WARPSYNC.COLLECTIVE R15, `(.L_x_2500) ;  /* 0x000000000f087348 */ /* 0x001fea0003c00000 */
[----:B------:R1:W2:Y:S02]  /*118b0*/  SHFL.IDX P6, R14, R13, R12, R11 ;  /* 0x0000000c0d0e7389 */ /* 0x0002a400000c000b */
[----:B012---:R-:W-:Y:S01]  /*118c0*/  ENDCOLLECTIVE ;  /* 0x000000000000791b */ /* 0x007fe20003800000 */
.L_x_2500:
[----:B------:R-:W-:Y:S01]  /*118d0*/  MOV R13, R4 ;  /* 0x00000004000d7202 */ /* 0x000fe20000000f00 */
[----:B------:R-:W-:Y:S01]  /*118e0*/  IMAD.MOV.U32 R12, RZ, RZ, 0x4 ;  /* 0x00000004ff0c7424 */ /* 0x000fe200078e00ff */
[----:B------:R-:W-:-:S05]  /*118f0*/  @!P0 LEA R14, P1, R35, R14, 0x1 ;  /* 0x0000000e230e8211 */ /* 0x000fca00078208ff */
[----:B------:R-:W-:-:S08]  /*11900*/  @!P0 IMAD.MOV.U32 R2, RZ, RZ, R14 ;  /* 0x000000ffff028224 */ /* 0x000fd000078e000e */
[----:B------:R-:W-:Y:S05]  /*11910*/  WARPSYNC.COLLECTIVE R15, `(.L_x_2501) ;  /* 0x000000000f087348 */ /* 0x000fea0003c00000 */
[----:B------:R0:W1:Y:S02]  /*11920*/  SHFL.IDX P6, R14, R13, R12, R11 ;  /* 0x0000000c0d0e7389 */ /* 0x00006400000c000b */
[----:B01----:R-:W-:Y:S01]  /*11930*/  ENDCOLLECTIVE ;  /* 0x000000000000791b */ /* 0x003fe20003800000 */
.L_x_2501:
        /* <DEDUP_REMOVED lines=14> */
.L_x_2502:
[----:B------:R-:W-:Y:S02]  /*11a20*/  IMAD.MOV.U32 R13, RZ, RZ, R4 ;  /* 0x000000ffff0d7224 */ /* 0x000fe400078e0004 */
[----:B------:R-:W-:Y:S01]  /*11a30*/  IMAD.MOV.U32 R12, RZ, RZ, 0x5 ;  /* 0x00000005ff0c7424 */ /* 0x000fe200078e00ff */
[----:B------:R-:W-:-:S04]  /*11a40*/  @!P0 LEA R14, P1, R35, R14, 0x1 ;  /* 0x0000000e230e8211 */ /* 0x000fc800078208ff */
[----:B------:R-:W-:Y:S01]  /*11a50*/  @!P0 MOV R2, R14 ;  /* 0x0000000e00028202 */ /* 0x000fe20000000f00 */
[----:B------:R-:W-:-:S08]  /*11a60*/  @!P0 IMAD.X R7, RZ, RZ, R6, P1 ;  /* 0x000000ffff078224 */ /* 0x000fd000008e0606 */
[----:B------:R-:W-:Y:S05]  /*11a70*/  WARPSYNC.COLLECTIVE R15, `(.L_x_2503) ;  /* 0x000000000f087348 */ /* 0x000fea0003c00000 */
[----:B------:R0:W1:Y:S02]  /*11a80*/  SHFL.IDX P6, R14, R13, R12, R11 ;  /* 0x0000000c0d0e7389 */ /* 0x00006400000c000b */
[----:B01----:R-:W-:Y:S01]  /*11a90*/  ENDCOLLECTIVE ;  /* 0x000000000000791b */ /* 0x003fe20003800000 */
.L_x_2503:
        /* <DEDUP_REMOVED lines=13> */
.L_x_2504:
[----:B------:R-:W-:Y:S02]  /*11b70*/  IMAD.MOV.U32 R13, RZ, RZ, R4 ;  /* 0x000000ffff0d7224 */ /* 0x000fe400078e0004 */
[----:B------:R-:W-:Y:S01]  /*11b80*/  IMAD.MOV.U32 R12, RZ, RZ, 0x6 ;  /* 0x00000006ff0c7424 */ /* 0x000fe200078e00ff */
[----:B------:R-:W-:-:S05]  /*11b90*/  @!P0 LEA R14, P1, R35, R14, 0x1 ;  /* 0x0000000e230e8211 */ /* 0x000fca00078208ff */
[----:B------:R-:W-:-:S08]  /*11ba0*/  @!P0 IMAD.MOV.U32 R2, RZ, RZ, R14 ;  /* 0x000000ffff028224 */ /* 0x000fd000078e000e */
[----:B------:R-:W-:Y:S05]  /*11bb0*/  WARPSYNC.COLLECTIVE R15, `(.L_x_2505) ;  /* 0x000000000f087348 */ /* 0x000fea0003c00000 */
[----:B------:R0:W1:Y:S02]  /*11bc0*/  SHFL.IDX P6, R14, R13, R12, R11 ;  /* 0x0000000c0d0e7389 */ /* 0x00006400000c000b */
[----:B01----:R-:W-:Y:S01]  /*11bd0*/  ENDCOLLECTIVE ;  /* 0x000000000000791b */ /* 0x003fe20003800000 */
.L_x_2505:
[----:B------:R-:W-:Y:S01]  /*11be0*/  @!P0 IMAD.X R7, RZ, RZ, R6, P1 ;  /* 0x000000ffff078224 */ /* 0x000fe200008e0606 */
[----:B------:R-:W-:-:S03]  /*11bf0*/  IADD3 R6, R5, 0x60, RZ ;  /* 0x0000006005067810 */ /* 0x000fc60007ffe0ff */
        /* <DEDUP_REMOVED lines=12> */
.L_x_2506:
        /* <DEDUP_REMOVED lines=8> */
.L_x_2507:
[----:B------:R-:W-:-:S05]  /*11d40*/  @!P0 IMAD.MOV.U32 R3, RZ, RZ, R7 ;  /* 0x000000ffff038224 */ /* 0x000fca00078e0007 */
[----:B------:R-:W-:Y:S01]  /*11d50*/  @!PT LDS RZ, [RZ] ;  /* 0x00000000fffff984 */ /* 0x000fe20000000800 */
[----:B------:R-:W-:Y:S01]  /*11d60*/  @!PT LDS RZ, [RZ] ;  /* 0x00000000fffff984 */ /* 0x000fe20000000800 */
[----:B------:R-:W-:Y:S01]  /*11d70*/  @!PT LDS RZ, [RZ] ;  /* 0x00000000fffff984 */ /* 0x000fe20000000800 */
[----:B------:R0:W-:Y:S04]  /*11d80*/  @!P0 LDGSTS.E.BYPASS.LTC128B.128 [R33+0x13400], desc[UR50][R2.64], !P4 ;  /* 0x1340000002218fae */ /* 0x0001e8000e101d72 */
[----:B------:R0:W-:Y:S01]  /*11d90*/  @!P0 LDGSTS.E.BYPASS.LTC128B.128 [R33+0x17400], desc[UR50][R2.64+0x80], !P5 ;  /* 0x1740008002218fae */ /* 0x0001e2000e901d72 */
[----:B------:R-:W-:Y:S01]  /*11da0*/  IMAD.MOV.U32 R13, RZ, RZ, R0 ;  /* 0x000000ffff0d7224 */ /* 0x000fe200078e0000 */
[----:B------:R-:W-:-:S07]  /*11db0*/  MOV R6, R14 ;  /* 0x0000000e00067202 */ /* 0x000fce0000000f00 */
[----:B0-----:R-:W-:Y:S05]  /*11dc0*/  WARPSYNC.COLLECTIVE R15, `(.L_x_2508) ;  /* 0x000000000f087348 */ /* 0x001fea0003c00000 */
[----:B------:R1:W2:Y:S02]  /*11dd0*/  SHFL.IDX P6, R14, R13, R12, R11 ;  /* 0x0000000c0d0e7389 */ /* 0x0002a400000c000b */
[----:B012---:R-:W-:Y:S01]  /*11de0*/  ENDCOLLECTIVE ;  /* 0x000000000000791b */ /* 0x007fe20003800000 */
.L_x_2508:
[----:B------:R-:W-:Y:S05]  /*11df0*/  BRA `(.L_x_2509) ;  /* 0xffffffc800387947 */ /* 0x000fea000383ffff */
.L_x_2431:
[----:B0-----:R0:W1:Y:S02]  /*11e00*/  SYNCS.PHASECHK.TRANS64.TRYWAIT P0, [R16+URZ+0x28820], R3 ;  /* 0x02882003100075a7 */ /* 0x001064000800017f */
[----:B-1----:R-:W-:Y:S05]  /*11e10*/  @!P0 NANOSLEEP.SYNCS 0x989680 ;  /* 0x009896800000895d */ /* 0x002fea0003900000 */
[----:B------:R-:W1:Y:S02]  /*11e20*/  @!P0 SYNCS.PHASECHK.TRANS64 P0, [R16+URZ+0x28820], R3 ;  /* 0x02882003100085a7 */ /* 0x000e64000800007f */
[----:B-1----:R-:W-:Y:S05]  /*11e30*/  @!P0 BRA `(.L_x_2431) ;  /* 0xfffffffc00f08947 */ /* 0x002fea000383ffff */
[----:B------:R-:W-:Y:S05]  /*11e40*/  BRA `(.L_x_2510) ;  /* 0xffffffc800907947 */ /* 0x000fea000383ffff */
.L_x_2435:
[----:B0-----:R0:W1:Y:S02]  /*11e50*/  SYNCS.PHASECHK.TRANS64.TRYWAIT P0, [R6+URZ+0x28840], R3 ;  /* 0x02884003060075a7 */ /* 0x001064000800017f */
[----:B-1----:R-:W-:Y:S05]  /*11e60*/  @!P0 NANOSLEEP.SYNCS 0x989680 ;  /* 0x009896800000895d */ /* 0x002fea0003900000 */
[----:B------:R-:W1:Y:S02]  /*11e70*/  @!P0 SYNCS.PHASECHK.TRANS64 P0, [R6+URZ+0x28840], R3 ;  /* 0x02884003060085a7 */ /* 0x000e64000800007f */
[----:B-1----:R-:W-:Y:S05]  /*11e80*/  @!P0 BRA `(.L_x_2435) ;  /* 0xfffffffc00f08947 */ /* 0x002fea000383ffff */
[----:B------:R-:W-:Y:S05]  /*11e90*/  BRA `(.L_x_2511) ;  /* 0xffffffcc00507947 */ /* 0x000fea000383ffff */
.L_x_2436:
[----:B------:R-:W-:Y:S01]  /*11ea0*/  BSSY B1, `(.L_x_2512) ;  /* 0x0000008000017945 */ /* 0x000fe20003800000 */
[----:B------:R-:W-:Y:S01]  /*11eb0*/  IMAD.MOV.U32 R13, RZ, RZ, R9 ;  /* 0x000000ffff0d7224 */ /* 0x000fe200078e0009 */
[----:B------:R-:W-:Y:S01]  /*11ec0*/  MOV R15, 0xffffffff ;  /* 0xffffffff000f7802 */ /* 0x000fe20000000f00 */
[----:B------:R-:W-:Y:S02]  /*11ed0*/  IMAD.MOV.U32 R12, RZ, RZ, RZ ;  /* 0x000000ffff0c7224 */ /* 0x000fe400078e00ff */
[----:B------:R-:W-:-:S07]  /*11ee0*/  IMAD.MOV.U32 R11, RZ, RZ, 0x181f ;  /* 0x0000181fff0b7424 */ /* 0x000fce00078e00ff */
[----:B------:R-:W-:Y:S05]  /*11ef0*/  WARPSYNC.COLLECTIVE R15, `(.L_x_2513) ;  /* 0x000000000f087348 */ /* 0x000fea0003c00000 */
[----:B------:R0:W1:Y:S02]  /*11f00*/  SHFL.IDX P6, R14, R13, R12, R11 ;  /* 0x0000000c0d0e7389 */ /* 0x00006400000c000b */
[----:B01----:R-:W-:Y:S01]  /*11f10*/  ENDCOLLECTIVE ;  /* 0x000000000000791b */ /* 0x003fe20003800000 */
.L_x_2513:
[----:B------:R-:W-:Y:S05]  /*11f20*/  BSYNC B1 ;  /* 0x0000000000017941 */ /* 0x000fea0003800000 */
.L_x_2512:
[----:B------:R-:W-:Y:S01]  /*11f30*/  IMAD.MOV.U32 R13, RZ, RZ, R8 ;  /* 0x000000ffff0d7224 */ /* 0x000fe200078e0008 */
[----:B------:R-:W-:Y:S01]  /*11f40*/  MOV R15, 0xffffffff ;  /* 0xffffffff000f7802 */ /* 0x000fe20000000f00 */
[----:B------:R-:W-:Y:S02]  /*11f50*/  IMAD.MOV.U32 R12, RZ, RZ, RZ ;  /* 0x000000ffff0c7224 */ /* 0x000fe400078e00ff */
[----:B------:R-:W-:Y:S02]  /*11f60*/  IMAD.MOV.U32 R11, RZ, RZ, 0x181f ;  /* 0x0000181fff0b7424 */ /* 0x000fe400078e00ff */
[----:B------:R-:W-:Y:S02]  /*11f70*/  IMAD.MOV.U32 R3, RZ, RZ, R14 ;  /* 0x000000ffff037224 */ /* 0x000fe400078e000e */
[----:B------:R-:W-:-:S07]  /*11f80*/  IMAD.SHL.U32 R5, R35, 0x2, RZ ;  /* 0x0000000223057824 */ /* 0x000fce00078e00ff */
[----:B------:R-:W-:Y:S05]  /*11f90*/  WARPSYNC.COLLECTIVE R15, `(.L_x_2514) ;  /* 0x000000000f087348 */ /* 0x000fea0003c00000 */
[----:B------:R0:W1:Y:S02]  /*11fa0*/  SHFL.IDX P6, R14, R13, R12, R11 ;  /* 0x0000000c0d0e7389 */ /* 0x00006400000c000b */
[----:B01----:R-:W-:Y:S01]  /*11fb0*/  ENDCOLLECTIVE ;  /* 0x000000000000791b */ /* 0x003fe20003800000 */
.L_x_2514:
[----:B------:R-:W-:Y:S01]  /*11fc0*/  IMAD R7, R7, 0x2, R16 ;  /* 0x0000000207077824 */ /* 0x000fe200078e0210 */
[----:B------:R-:W-:Y:S01]  /*11fd0*/  MOV R13, R9 ;  /* 0x00000009000d7202 */ /* 0x000fe20000000f00 */
[----:B------:R-:W-:Y:S02]  /*11fe0*/  IMAD.MOV.U32 R12, RZ, RZ, 0x1 ;  /* 0x00000001ff0c7424 */ /* 0x000fe400078e00ff */
[----:B------:R-:W-:-:S07]  /*11ff0*/  IMAD.MOV.U32 R2, RZ, RZ, R14 ;  /* 0x000000ffff027224 */ /* 0x000fce00078e000e */
[----:B------:R-:W-:Y:S05]  /*12000*/  WARPSYNC.COLLECTIVE R15, `(.L_x_2515) ;  /* 0x000000000f087348 */ /* 0x000fea0003c00000 */
[----:B------:R0:W1:Y:S02]  /*12010*/  SHFL.IDX P6, R14, R13, R12, R11 ;  /* 0x0000000c0d0e7389 */ /* 0x00006400000c000b */
[----:B01----:R-:W-:Y:S01]  /*12020*/  ENDCOLLECTIVE ;  /* 0x000000000000791b */ /* 0x003fe20003800000 */
.L_x_2515:
        /* <DEDUP_REMOVED lines=12> */
.L_x_2516:
[----:B------:R-:W-:Y:S02]  /*120f0*/  IMAD.MOV.U32 R13, RZ, RZ, R9 ;  /* 0x000000ffff0d7224 */ /* 0x000fe400078e0009 */
[----:B------:R-:W-:Y:S02]  /*12100*/  IMAD.MOV.U32 R12, RZ, RZ, 0x2 ;  /* 0x00000002ff0c7424 */ /* 0x000fe400078e00ff */
[----:B------:R-:W-:-:S07]  /*12110*/  IMAD.MOV.U32 R2, RZ, RZ, R14 ;  /* 0x000000ffff027224 */ /* 0x000fce00078e000e */
[----:B------:R-:W-:Y:S05]  /*12120*/  WARPSYNC.COLLECTIVE R15, `(.L_x_2517) ;  /* 0x000000000f087348 */ /* 0x000fea0003c00000 */
[----:B------:R0:W1:Y:S02]  /*12130*/  SHFL.IDX P6, R14, R13, R12, R11 ;  /* 0x0000000c0d0e7389 */ /* 0x00006400000c000b */
[----:B01----:R-:W-:Y:S01]  /*12140*/  ENDCOLLECTIVE ;  /* 0x000000000000791b */ /* 0x003fe20003800000 */
.L_x_2517:
        /* <DEDUP_REMOVED lines=12> */
.L_x_2518:
[----:B------:R-:W-:Y:S02]  /*12210*/  IMAD.MOV.U32 R13, RZ, RZ, R9 ;  /* 0x000000ffff0d7224 */ /* 0x000fe400078e0009 */
[----:B------:R-:W-:Y:S01]  /*12220*/  IMAD.MOV.U32 R12, RZ, RZ, 0x3 ;  /* 0x00000003ff0c7424 */ /* 0x000fe200078e00ff */
[----:B------:R-:W-:-:S07]  /*12230*/  MOV R2, R14 ;  /* 0x0000000e00027202 */ /* 0x000fce0000000f00 */
[----:B------:R-:W-:Y:S05]  /*12240*/  WARPSYNC.COLLECTIVE R15, `(.L_x_2519) ;  /* 0x000000000f087348 */ /* 0x000fea0003c00000 */
[----:B------:R0:W1:Y:S02]  /*12250*/  SHFL.IDX P6, R14, R13, R12, R11 ;  /* 0x0000000c0d0e7389 */ /* 0x00006400000c000b */
[----:B01----:R-:W-:Y:S01]  /*12260*/  ENDCOLLECTIVE ;  /* 0x000000000000791b */ /* 0x003fe20003800000 */
.L_x_2519:
        /* <DEDUP_REMOVED lines=12> */
.L_x_2520:
[----:B------:R-:W-:Y:S02]  /*12330*/  IMAD.MOV.U32 R13, RZ, RZ, R9 ;  /* 0x000000ffff0d7224 */ /* 0x000fe400078e0009 */
[----:B------:R-:W-:Y:S02]  /*12340*/  IMAD.MOV.U32 R12, RZ, RZ, 0x4 ;  /* 0x00000004ff0c7424 */ /* 0x000fe400078e00ff */
[----:B------:R-:W-:-:S07]  /*12350*/  IMAD.MOV.U32 R2, RZ, RZ, R14 ;  /* 0x000000ffff027224 */ /* 0x000fce00078e000e */
[----:B------:R-:W-:Y:S05]  /*12360*/  WARPSYNC.COLLECTIVE R15, `(.L_x_2521) ;  /* 0x000000000f087348 */ /* 0x000fea0003c00000 */
[----:B------:R0:W1:Y:S02]  /*12370*/  SHFL.IDX P6, R14, R13, R12, R11 ;  /* 0x0000000c0d0e7389 */ /* 0x00006400000c000b */
[----:B01----:R-:W-:Y:S01]  /*12380*/  ENDCOLLECTIVE ;  /* 0x000000000000791b */ /* 0x003fe20003800000 */
.L_x_2521:
        /* <DEDUP_REMOVED lines=12> */
.L_x_2522:
[----:B------:R-:W-:Y:S01]  /*12450*/  IMAD.MOV.U32 R13, RZ, RZ, R9 ;  /* 0x000000ffff0d7224 */ /* 0x000fe200078e0009 */
[----:B------:R-:W-:Y:S01]  /*12460*/  MOV R12, 0x5 ;  /* 0x00000005000c7802 */ /* 0x000fe20000000f00 */
[----:B------:R-:W-:-:S07]  /*12470*/  IMAD.MOV.U32 R2, RZ, RZ, R14 ;  /* 0x000000ffff027224 */ /* 0x000fce00078e000e */
[----:B------:R-:W-:Y:S05]  /*12480*/  WARPSYNC.COLLECTIVE R15, `(.L_x_2523) ;  /* 0x000000000f087348 */ /* 0x000fea0003c00000 */
[----:B------:R0:W1:Y:S02]  /*12490*/  SHFL.IDX P6, R14, R13, R12, R11 ;  /* 0x0000000c0d0e7389 */ /* 0x00006400000c000b */
[----:B01----:R-:W-:Y:S01]  /*124a0*/  ENDCOLLECTIVE ;  /* 0x000000000000791b */ /* 0x003fe20003800000 */
.L_x_2523:
        /* <DEDUP_REMOVED lines=12> */
.L_x_2524:
[----:B------:R-:W-:Y:S01]  /*12570*/  MOV R13, R9 ;  /* 0x00000009000d7202 */ /* 0x000fe20000000f00 */
[----:B------:R-:W-:Y:S02]  /*12580*/  IMAD.MOV.U32 R12, RZ, RZ, 0x6 ;  /* 0x00000006ff0c7424 */ /* 0x000fe400078e00ff */
[----:B------:R-:W-:-:S07]  /*12590*/  IMAD.MOV.U32 R2, RZ, RZ, R14 ;  /* 0x000000ffff027224 */ /* 0x000fce00078e000e */
[----:B------:R-:W-:Y:S05]  /*125a0*/  WARPSYNC.COLLECTIVE R15, `(.L_x_2525) ;  /* 0x000000000f087348 */ /* 0x000fea0003c00000 */
[----:B------:R0:W1:Y:S02]  /*125b0*/  SHFL.IDX P6, R14, R13, R12, R11 ;  /* 0x0000000c0d0e7389 */ /* 0x00006400000c000b */
[----:B01----:R-:W-:Y:S01]  /*125c0*/  ENDCOLLECTIVE ;  /* 0x000000000000791b */ /* 0x003fe20003800000 */
.L_x_2525:
        /* <DEDUP_REMOVED lines=12> */
.L_x_2526:
[----:B------:R-:W-:Y:S02]  /*12690*/  IMAD.MOV.U32 R13, RZ, RZ, R9 ;  /* 0x000000ffff0d7224 */ /* 0x000fe400078e0009 */
[----:B------:R-:W-:Y:S02]  /*126a0*/  IMAD.MOV.U32 R12, RZ, RZ, 0x7 ;  /* 0x00000007ff0c7424 */ /* 0x000fe400078e00ff */
[----:B------:R-:W-:-:S07]  /*126b0*/  IMAD.MOV.U32 R2, RZ, RZ, R14 ;  /* 0x000000ffff027224 */ /* 0x000fce00078e000e */
[----:B------:R-:W-:Y:S05]  /*126c0*/  WARPSYNC.COLLECTIVE R15, `(.L_x_2527) ;  /* 0x000000000f087348 */ /* 0x000fea0003c00000 */
[----:B------:R0:W1:Y:S02]  /*126d0*/  SHFL.IDX P6, R14, R13, R12, R11 ;  /* 0x0000000c0d0e7389 */ /* 0x00006400000c000b */
[----:B01----:R-:W-:Y:S01]  /*126e0*/  ENDCOLLECTIVE ;  /* 0x000000000000791b */ /* 0x003fe20003800000 */
.L_x_2527:
[----:B------:R-:W-:-:S04]  /*126f0*/  IADD3 R2, P0, R2, R5, RZ ;  /* 0x0000000502027210 */ /* 0x000fc80007f1e0ff */
[----:B------:R-:W-:-:S05]  /*12700*/  IADD3.X R3, RZ, R3, RZ, P0, !PT ;  /* 0x00000003ff037210 */ /* 0x000fca00007fe4ff */
        /* <DEDUP_REMOVED lines=10> */
.L_x_2528:
[----:B------:R-:W-:Y:S05]  /*127b0*/  BRA `(.L_x_2529) ;  /* 0xffffffc800247947 */ /* 0x000fea000383ffff */
.L_x_2441:
[----:B0-----:R0:W1:Y:S02]  /*127c0*/  SYNCS.PHASECHK.TRANS64.TRYWAIT P0, [R6+URZ+0x28860], R3 ;  /* 0x02886003060075a7 */ /* 0x001064000800017f */
[----:B-1----:R-:W-:Y:S05]  /*127d0*/  @!P0 NANOSLEEP.SYNCS 0x989680 ;  /* 0x009896800000895d */ /* 0x002fea0003900000 */
[----:B------:R-:W1:Y:S02]  /*127e0*/  @!P0 SYNCS.PHASECHK.TRANS64 P0, [R6+URZ+0x28860], R3 ;  /* 0x02886003060085a7 */ /* 0x000e64000800007f */
[----:B-1----:R-:W-:Y:S05]  /*127f0*/  @!P0 BRA `(.L_x_2441) ;  /* 0xfffffffc00f08947 */ /* 0x002fea000383ffff */
[----:B------:R-:W-:Y:S05]  /*12800*/  BRA `(.L_x_2530) ;  /* 0xffffffc800807947 */ /* 0x000fea000383ffff */
.L_x_2442:
[----:B------:R-:W-:Y:S01]  /*12810*/  BSSY B1, `(.L_x_2531) ;  /* 0x0000008000017945 */ /* 0x000fe20003800000 */
[----:B------:R-:W-:Y:S01]  /*12820*/  MOV R13, R18 ;  /* 0x00000012000d7202 */ /* 0x000fe20000000f00 */
[----:B------:R-:W-:Y:S02]  /*12830*/  IMAD.MOV.U32 R12, RZ, RZ, RZ ;  /* 0x000000ffff0c7224 */ /* 0x000fe400078e00ff */
[----:B------:R-:W-:Y:S02]  /*12840*/  IMAD.MOV.U32 R11, RZ, RZ, 0x181f ;  /* 0x0000181fff0b7424 */ /* 0x000fe400078e00ff */
[----:B------:R-:W-:-:S07]  /*12850*/  IMAD.MOV.U32 R15, RZ, RZ, -0x1 ;  /* 0xffffffffff0f7424 */ /* 0x000fce00078e00ff */
[----:B0-----:R-:W-:Y:S05]  /*12860*/  WARPSYNC.COLLECTIVE R15, `(.L_x_2532) ;  /* 0x000000000f087348 */ /* 0x001fea0003c00000 */
[----:B------:R1:W2:Y:S02]  /*12870*/  SHFL.IDX P6, R14, R13, R12, R11 ;  /* 0x0000000c0d0e7389 */ /* 0x0002a400000c000b */
[----:B012---:R-:W-:Y:S01]  /*12880*/  ENDCOLLECTIVE ;  /* 0x000000000000791b */ /* 0x007fe20003800000 */
.L_x_2532:
[----:B------:R-:W-:Y:S05]  /*12890*/  BSYNC B1 ;  /* 0x0000000000017941 */ /* 0x000fea0003800000 */
.L_x_2531:
[----:B------:R-:W-:Y:S01]  /*128a0*/  MOV R13, R17 ;  /* 0x00000011000d7202 */ /* 0x000fe20000000f00 */
        /* <DEDUP_REMOVED lines=8> */
.L_x_2533:
[----:B------:R-:W-:Y:S02]  /*12930*/  IMAD.MOV.U32 R13, RZ, RZ, R18 ;  /* 0x000000ffff0d7224 */ /* 0x000fe400078e0012 */
[----:B------:R-:W-:Y:S01]  /*12940*/  IMAD.MOV.U32 R12, RZ, RZ, 0x1 ;  /* 0x00000001ff0c7424 */ /* 0x000fe200078e00ff */
[----:B------:R-:W-:-:S13]  /*12950*/  IADD3 R2, P0, R14, R5, RZ ;  /* 0x000000050e027210 */ /* 0x000fda0007f1e0ff */
[----:B------:R-:W-:Y:S05]  /*12960*/  WARPSYNC.COLLECTIVE R15, `(.L_x_2534) ;  /* 0x000000000f087348 */ /* 0x000fea0003c00000 */
[----:B------:R0:W1:Y:S02]  /*12970*/  SHFL.IDX P6, R14, R13, R12, R11 ;  /* 0x0000000c0d0e7389 */ /* 0x00006400000c000b */
[----:B01----:R-:W-:Y:S01]  /*12980*/  ENDCOLLECTIVE ;  /* 0x000000000000791b */ /* 0x003fe20003800000 */
.L_x_2534:
        /* <DEDUP_REMOVED lines=13> */
.L_x_2535:
[----:B------:R-:W-:Y:S01]  /*12a60*/  IMAD.MOV.U32 R13, RZ, RZ, R18 ;  /* 0x000000ffff0d7224 */ /* 0x000fe200078e0012 */
[----:B------:R-:W-:Y:S02]  /*12a70*/  MOV R12, 0x2 ;  /* 0x00000002000c7802 */ /* 0x000fe40000000f00 */
[----:B------:R-:W-:-:S13]  /*12a80*/  IADD3 R2, P0, R14, R5, RZ ;  /* 0x000000050e027210 */ /* 0x000fda0007f1e0ff */
[----:B------:R-:W-:Y:S05]  /*12a90*/  WARPSYNC.COLLECTIVE R15, `(.L_x_2536) ;  /* 0x000000000f087348 */ /* 0x000fea0003c00000 */
[----:B------:R0:W1:Y:S02]  /*12aa0*/  SHFL.IDX P6, R14, R13, R12, R11 ;  /* 0x0000000c0d0e7389 */ /* 0x00006400000c000b */
[----:B01----:R-:W-:Y:S01]  /*12ab0*/  ENDCOLLECTIVE ;  /* 0x000000000000791b */ /* 0x003fe20003800000 */
.L_x_2536:
        /* <DEDUP_REMOVED lines=13> */
.L_x_2537:
[----:B------:R-:W-:Y:S01]  /*12b90*/  MOV R13, R18 ;  /* 0x00000012000d7202 */ /* 0x000fe20000000f00 */
[----:B------:R-:W-:Y:S01]  /*12ba0*/  IMAD.MOV.U32 R12, RZ, RZ, 0x3 ;  /* 0x00000003ff0c7424 */ /* 0x000fe200078e00ff */
[----:B------:R-:W-:-:S13]  /*12bb0*/  IADD3 R2, P0, R14, R5, RZ ;  /* 0x000000050e027210 */ /* 0x000fda0007f1e0ff */
[----:B------:R-:W-:Y:S05]  /*12bc0*/  WARPSYNC.COLLECTIVE R15, `(.L_x_2538) ;  /* 0x000000000f087348 */ /* 0x000fea0003c00000 */
[----:B------:R0:W1:Y:S02]  /*12bd0*/  SHFL.IDX P6, R14, R13, R12, R11 ;  /* 0x0000000c0d0e7389 */ /* 0x00006400000c000b */
[----:B01----:R-:W-:Y:S01]  /*12be0*/  ENDCOLLECTIVE ;  /* 0x000000000000791b */ /* 0x003fe20003800000 */
.L_x_2538:
        /* <DEDUP_REMOVED lines=13> */
.L_x_2539:
[----:B------:R-:W-:Y:S02]  /*12cc0*/  IMAD.MOV.U32 R13, RZ, RZ, R18 ;  /* 0x000000ffff0d7224 */ /* 0x000fe400078e0012 */
[----:B------:R-:W-:Y:S01]  /*12cd0*/  IMAD.MOV.U32 R12, RZ, RZ, 0x4 ;  /* 0x00000004ff0c7424 */ /* 0x000fe200078e00ff */
[----:B------:R-:W-:-:S13]  /*12ce0*/  IADD3 R2, P0, R14, R5, RZ ;  /* 0x000000050e027210 */ /* 0x000fda0007f1e0ff */
[----:B------:R-:W-:Y:S05]  /*12cf0*/  WARPSYNC.COLLECTIVE R15, `(.L_x_2540) ;  /* 0x000000000f087348 */ /* 0x000fea0003c00000 */
[----:B------:R0:W1:Y:S02]  /*12d00*/  SHFL.IDX P6, R14, R13, R12, R11 ;  /* 0x0000000c0d0e7389 */ /* 0x00006400000c000b */
[----:B01----:R-:W-:Y:S01]  /*12d10*/  ENDCOLLECTIVE ;  /* 0x000000000000791b */ /* 0x003fe20003800000 */
.L_x_2540:
[----:B------:R-:W-:Y:S02]  /*12d20*/  IADD3.X R3, RZ, R3, RZ, P0, !PT ;  /* 0x00000003ff037210 */ /* 0x000fe400007fe4ff */
        /* <DEDUP_REMOVED lines=12> */
.L_x_2541:
[----:B------:R-:W-:Y:S02]  /*12df0*/  IMAD.MOV.U32 R13, RZ, RZ, R18 ;  /* 0x000000ffff0d7224 */ /* 0x000fe400078e0012 */
[----:B------:R-:W-:Y:S01]  /*12e00*/  IMAD.MOV.U32 R12, RZ, RZ, 0x5 ;  /* 0x00000005ff0c7424 */ /* 0x000fe200078e00ff */
[----:B------:R-:W-:-:S13]  /*12e10*/  IADD3 R2, P0, R14, R5, RZ ;  /* 0x000000050e027210 */ /* 0x000fda0007f1e0ff */
[----:B------:R-:W-:Y:S05]  /*12e20*/  WARPSYNC.COLLECTIVE R15, `(.L_x_2542) ;  /* 0x000000000f087348 */ /* 0x000fea0003c00000 */
[----:B------:R0:W1:Y:S02]  /*12e30*/  SHFL.IDX P6, R14, R13, R12, R11 ;  /* 0x0000000c0d0e7389 */ /* 0x00006400000c000b */
[----:B01----:R-:W-:Y:S01]  /*12e40*/  ENDCOLLECTIVE ;  /* 0x000000000000791b */ /* 0x003fe20003800000 */
.L_x_2542:
        /* <DEDUP_REMOVED lines=13> */
.L_x_2543:
[----:B------:R-:W-:Y:S01]  /*12f20*/  IMAD.MOV.U32 R13, RZ, RZ, R18 ;  /* 0x000000ffff0d7224 */ /* 0x000fe200078e0012 */
[----:B------:R-:W-:Y:S02]  /*12f30*/  MOV R12, 0x6 ;  /* 0x00000006000c7802 */ /* 0x000fe40000000f00 */
[----:B------:R-:W-:-:S13]  /*12f40*/  IADD3 R2, P0, R14, R5, RZ ;  /* 0x000000050e027210 */ /* 0x000fda0007f1e0ff */
[----:B------:R-:W-:Y:S05]  /*12f50*/  WARPSYNC.COLLECTIVE R15, `(.L_x_2544) ;  /* 0x000000000f087348 */ /* 0x000fea0003c00000 */
[----:B------:R0:W1:Y:S02]  /*12f60*/  SHFL.IDX P6, R14, R13, R12, R11 ;  /* 0x0000000c0d0e7389 */ /* 0x00006400000c000b */
[----:B01----:R-:W-:Y:S01]  /*12f70*/  ENDCOLLECTIVE ;  /* 0x000000000000791b */ /* 0x003fe20003800000 */
.L_x_2544:
        /* <DEDUP_REMOVED lines=13> */
.L_x_2545:
[----:B------:R-:W-:Y:S01]  /*13050*/  MOV R13, R18 ;  /* 0x00000012000d7202 */ /* 0x000fe20000000f00 */
[----:B------:R-:W-:Y:S01]  /*13060*/  IMAD.MOV.U32 R12, RZ, RZ, 0x7 ;  /* 0x00000007ff0c7424 */ /* 0x000fe200078e00ff */
[----:B------:R-:W-:-:S13]  /*13070*/  IADD3 R2, P0, R14, R5, RZ ;  /* 0x000000050e027210 */ /* 0x000fda0007f1e0ff */
[----:B------:R-:W-:Y:S05]  /*13080*/  WARPSYNC.COLLECTIVE R15, `(.L_x_2546) ;  /* 0x000000000f087348 */ /* 0x000fea0003c00000 */
[----:B------:R0:W1:Y:S02]  /*13090*/  SHFL.IDX P6, R14, R13, R12, R11 ;  /* 0x0000000c0d0e7389 */ /* 0x00006400000c000b */
[----:B01----:R-:W-:Y:S01]  /*130a0*/  ENDCOLLECTIVE ;  /* 0x000000000000791b */ /* 0x003fe20003800000 */
.L_x_2546:
        /* <DEDUP_REMOVED lines=12> */
.L_x_2547:
[----:B------:R-:W-:Y:S01]  /*13170*/  @!PT LDS RZ, [RZ] ;  /* 0x00000000fffff984 */ /* 0x000fe20000000800 */
[----:B------:R-:W-:Y:S01]  /*13180*/  @!PT LDS RZ, [RZ] ;  /* 0x00000000fffff984 */ /* 0x000fe20000000800 */
[----:B------:R-:W-:Y:S01]  /*13190*/  @!PT LDS RZ, [RZ] ;  /* 0x00000000fffff984 */ /* 0x000fe20000000800 */
[----:B------:R0:W-:Y:S01]  /*131a0*/  LDGSTS.E.BYPASS.LTC128B.128 [R7+0x7400], desc[UR50][R2.64+0x80], !P0 ;  /* 0x0740008002077fae */ /* 0x0001e2000c101d72 */
[----:B------:R-:W-:Y:S05]  /*131b0*/  BRA `(.L_x_2548) ;  /* 0xffffffc400247947 */ /* 0x000fea000383ffff */
.L_x_2450:
[----:B0-----:R0:W1:Y:S02]  /*131c0*/  SYNCS.PHASECHK.TRANS64.TRYWAIT P0, [R4+URZ+0x28860], R3 ;  /* 0x02886003040075a7 */ /* 0x001064000800017f */
[----:B-1----:R-:W-:Y:S05]  /*131d0*/  @!P0 NANOSLEEP.SYNCS 0x989680 ;  /* 0x009896800000895d */ /* 0x002fea0003900000 */
[----:B------:R-:W1:Y:S02]  /*131e0*/  @!P0 SYNCS.PHASECHK.TRANS64 P0, [R4+URZ+0x28860], R3 ;  /* 0x02886003040085a7 */ /* 0x000e64000800007f */
[----:B-1----:R-:W-:Y:S05]  /*131f0*/  @!P0 BRA `(.L_x_2450) ;  /* 0xfffffffc00f08947 */ /* 0x002fea000383ffff */
[----:B------:R-:W-:Y:S05]  /*13200*/  BRA `(.L_x_2549) ;  /* 0xffffffc800447947 */ /* 0x000fea000383ffff */
.L_x_2451:
        /* <DEDUP_REMOVED lines=8> */
.L_x_2551:
[----:B------:R-:W-:Y:S05]  /*13290*/  BSYNC B0 ;  /* 0x0000000000007941 */ /* 0x000fea0003800000 */
.L_x_2550:
[----:B------:R-:W-:Y:S01]  /*132a0*/  IMAD.MOV.U32 R13, RZ, RZ, R17 ;  /* 0x000000ffff0d7224 */ /* 0x000fe200078e0011 */
[----:B------:R-:W-:Y:S01]  /*132b0*/  MOV R15, 0xffffffff ;  /* 0xffffffff000f7802 */ /* 0x000fe20000000f00 */
[----:B------:R-:W-:Y:S01]  /*132c0*/  IMAD.MOV.U32 R12, RZ, RZ, RZ ;  /* 0x000000ffff0c7224 */ /* 0x000fe200078e00ff */
[----:B------:R-:W-:Y:S01]  /*132d0*/  MOV R0, R14 ;  /* 0x0000000e00007202 */ /* 0x000fe20000000f00 */
[----:B------:R-:W-:Y:S02]  /*132e0*/  IMAD.MOV.U32 R11, RZ, RZ, 0x181f ;  /* 0x0000181fff0b7424 */ /* 0x000fe400078e00ff */
[----:B------:R-:W-:-:S07]  /*132f0*/  IMAD.SHL.U32 R6, R35, 0x2, RZ ;  /* 0x0000000223067824 */ /* 0x000fce00078e00ff */
[----:B------:R-:W-:Y:S05]  /*13300*/  WARPSYNC.COLLECTIVE R15, `(.L_x_2552) ;  /* 0x000000000f087348 */ /* 0x000fea0003c00000 */
[----:B------:R0:W1:Y:S02]  /*13310*/  SHFL.IDX P6, R14, R13, R12, R11 ;  /* 0x0000000c0d0e7389 */ /* 0x00006400000c000b */
[----:B01----:R-:W-:Y:S01]  /*13320*/  ENDCOLLECTIVE ;  /* 0x000000000000791b */ /* 0x003fe20003800000 */
.L_x_2552:
[----:B------:R-:W-:Y:S01]  /*13330*/  MOV R13, R18 ;  /* 0x00000012000d7202 */ /* 0x000fe20000000f00 */
[----:B------:R-:W-:Y:S01]  /*13340*/  IMAD.MOV.U32 R12, RZ, RZ, 0x1 ;  /* 0x00000001ff0c7424 */ /* 0x000fe200078e00ff */
[----:B------:R-:W-:-:S13]  /*13350*/  IADD3 R2, P0, R14, R6, RZ ;  /* 0x000000060e027210 */ /* 0x000fda0007f1e0ff */
[----:B------:R-:W-:Y:S05]  /*13360*/  WARPSYNC.COLLECTIVE R15, `(.L_x_2553) ;  /* 0x000000000f087348 */ /* 0x000fea0003c00000 */
[----:B------:R0:W1:Y:S02]  /*13370*/  SHFL.IDX P6, R14, R13, R12, R11 ;  /* 0x0000000c0d0e7389 */ /* 0x00006400000c000b */
[----:B01----:R-:W-:Y:S01]  /*13380*/  ENDCOLLECTIVE ;  /* 0x000000000000791b */ /* 0x003fe20003800000 */
.L_x_2553:
        /* <DEDUP_REMOVED lines=13> */
.L_x_2554:
        /* <DEDUP_REMOVED lines=10> */
.L_x_2555:
[----:B------:R-:W-:Y:S02]  /*13500*/  IADD3.X R3, RZ, R7, RZ, P0, !PT ;  /* 0x00000007ff037210 */ /* 0x000fe400007fe4ff */
        /* <DEDUP_REMOVED lines=11> */
.L_x_2556:
        /* <DEDUP_REMOVED lines=10> */
.L_x_2557:
[----:B------:R-:W-:Y:S01]  /*13660*/  IMAD.X R3, RZ, RZ, R7, P0 ;  /* 0x000000ffff037224 */ /* 0x000fe200000e0607 */
        /* <DEDUP_REMOVED lines=11> */
.L_x_2558:
        /* <DEDUP_REMOVED lines=10> */
.L_x_2559:
        /* <DEDUP_REMOVED lines=12> */
.L_x_2560:
        /* <DEDUP_REMOVED lines=10> */
.L_x_2561:
        /* <DEDUP_REMOVED lines=12> */
.L_x_2562:
        /* <DEDUP_REMOVED lines=10> */
.L_x_2563:
        /* <DEDUP_REMOVED lines=12> */
.L_x_2564:
        /* <DEDUP_REMOVED lines=10> */
.L_x_2565:
        /* <DEDUP_REMOVED lines=12> */
.L_x_2566:
[----:B------:R-:W-:Y:S01]  /*13ca0*/  @!PT LDS RZ, [RZ] ;  /* 0x00000000fffff984 */ /* 0x000fe20000000800 */
[----:B------:R-:W-:Y:S01]  /*13cb0*/  @!PT LDS RZ, [RZ] ;  /* 0x00000000fffff984 */ /* 0x000fe20000000800 */
[----:B------:R-:W-:Y:S01]  /*13cc0*/  @!PT LDS RZ, [RZ] ;  /* 0x00000000fffff984 */ /* 0x000fe20000000800 */
[----:B------:R0:W-:Y:S01]  /*13cd0*/  LDGSTS.E.BYPASS.LTC128B.128 [R0+0x7400], desc[UR50][R2.64+0x80], !P0 ;  /* 0x0740008002007fae */ /* 0x0001e2000c101d72 */
[----:B------:R-:W-:Y:S05]  /*13ce0*/  BRA `(.L_x_2567) ;  /* 0xffffffc000987947 */ /* 0x000fea000383ffff */
.L_x_2456:
[----:B------:R-:W-:Y:S01]  /*13cf0*/  BSSY B0, `(.L_x_2568) ;  /* 0x0000008000007945 */ /* 0x000fe20003800000 */
[----:B------:R-:W-:Y:S01]  /*13d00*/  IMAD.MOV.U32 R13, RZ, RZ, R34 ;  /* 0x000000ffff0d7224 */ /* 0x000fe200078e0022 */
[----:B------:R-:W-:Y:S01]  /*13d10*/  MOV R11, 0x1f ;  /* 0x0000001f000b7802 */ /* 0x000fe20000000f00 */
[----:B------:R-:W-:Y:S02]  /*13d20*/  IMAD.MOV.U32 R12, RZ, RZ, RZ ;  /* 0x000000ffff0c7224 */ /* 0x000fe400078e00ff */
[----:B------:R-:W-:-:S07]  /*13d30*/  IMAD.MOV.U32 R15, RZ, RZ, -0x1 ;  /* 0xffffffffff0f7424 */ /* 0x000fce00078e00ff */
[----:B-----5:R-:W-:Y:S05]  /*13d40*/  WARPSYNC.COLLECTIVE R15, `(.L_x_2569) ;  /* 0x000000000f087348 */ /* 0x020fea0003c00000 */
[----:B------:R0:W1:Y:S02]  /*13d50*/  SHFL.IDX P6, R14, R13, R12, R11 ;  /* 0x0000000c0d0e7389 */ /* 0x00006400000c000b */
[----:B01---5:R-:W-:Y:S01]  /*13d60*/  ENDCOLLECTIVE ;  /* 0x000000000000791b */ /* 0x023fe20003800000 */
.L_x_2569:
[----:B------:R-:W-:Y:S05]  /*13d70*/  BSYNC B0 ;  /* 0x0000000000007941 */ /* 0x000fea0003800000 */
.L_x_2568:
[----:B------:R-:W-:Y:S05]  /*13d80*/  BRA `(.L_x_2570) ;  /* 0xffffffc4001c7947 */ /* 0x000fea000383ffff */
.L_x_2459:
[----:B-1----:R1:W2:Y:S02]  /*13d90*/  SYNCS.PHASECHK.TRANS64.TRYWAIT P0, [R4+URZ+0x28820], R0 ;  /* 0x02882000040075a7 */ /* 0x0022a4000800017f */
[----:B--2---:R-:W-:Y:S05]  /*13da0*/  @!P0 NANOSLEEP.SYNCS 0x989680 ;  /* 0x009896800000895d */ /* 0x004fea0003900000 */
[----:B------:R-:W2:Y:S02]  /*13db0*/  @!P0 SYNCS.PHASECHK.TRANS64 P0, [R4+URZ+0x28820], R0 ;  /* 0x02882000040085a7 */ /* 0x000ea4000800007f */
[----:B--2---:R-:W-:Y:S05]  /*13dc0*/  @!P0 BRA `(.L_x_2459) ;  /* 0xfffffffc00f08947 */ /* 0x004fea000383ffff */
[----:B------:R-:W-:Y:S05]  /*13dd0*/  BRA `(.L_x_2571) ;  /* 0xffffffc400607947 */ /* 0x000fea000383ffff */
.L_x_2460:
        /* <DEDUP_REMOVED lines=8> */
[----:B01---5:R-:W-:Y:S05]  /*13e60*/  WARPSYNC.COLLECTIVE R15, `(.L_x_2573) ;  /* 0x000000000f087348 */ /* 0x023fea0003c00000 */
[----:B------:R2:W3:Y:S02]  /*13e70*/  SHFL.IDX P6, R14, R13, R12, R11 ;  /* 0x0000000c0d0e7389 */ /* 0x0004e400000c000b */
[----:B0123-5:R-:W-:Y:S01]  /*13e80*/  ENDCOLLECTIVE ;  /* 0x000000000000791b */ /* 0x02ffe20003800000 */
.L_x_2573:
[----:B------:R-:W-:Y:S05]  /*13e90*/  BSYNC B0 ;  /* 0x0000000000007941 */ /* 0x000fea0003800000 */
.L_x_2572:
[----:B------:R-:W-:Y:S05]  /*13ea0*/  BRA `(.L_x_2574) ;  /* 0xffffffc400487947 */ /* 0x000fea000383ffff */
.L_x_2463:
[----:B------:R-:W-:Y:S01]  /*13eb0*/  BSSY B1, `(.L_x_2575) ;  /* 0x0000006000017945 */ /* 0x000fe20003800000 */
[----:B------:R-:W-:-:S07]  /*13ec0*/  IMAD.MOV.U32 R15, RZ, RZ, -0x1 ;  /* 0xffffffffff0f7424 */ /* 0x000fce00078e00ff */
[----:B01---5:R-:W-:Y:S05]  /*13ed0*/  WARPSYNC.COLLECTIVE R15, `(.L_x_2576) ;  /* 0x000000000f0c7348 */ /* 0x023fea0003c00000 */
[----:B------:R-:W-:Y:S02]  /*13ee0*/  ELECT P6, UR62, PT ;  /* 0x00000000003e782f */ /* 0x000fe400038c0000 */
[----:B------:R-:W-:Y:S01]  /*13ef0*/  MOV R14, UR62 ;  /* 0x0000003e000e7c02 */ /* 0x000fe20008000f00 */
[----:B01---5:R-:W-:Y:S10]  /*13f00*/  ENDCOLLECTIVE ;  /* 0x000000000000791b */ /* 0x023ff40003800000 */
.L_x_2576:
[----:B------:R-:W-:Y:S05]  /*13f10*/  BSYNC B1 ;  /* 0x0000000000017941 */ /* 0x000fea0003800000 */
.L_x_2575:
[----:B------:R-:W-:Y:S05]  /*13f20*/  BRA `(.L_x_2577) ;  /* 0xffffffc400407947 */ /* 0x000fea000383ffff */
.L_x_2465:
[----:B-1----:R1:W2:Y:S02]  /*13f30*/  SYNCS.PHASECHK.TRANS64.TRYWAIT P1, [R5+URZ+0x28840], R0 ;  /* 0x02884000050075a7 */ /* 0x0022a4000802017f */
[----:B--2---:R-:W-:Y:S05]  /*13f40*/  @!P1 NANOSLEEP.SYNCS 0x989680 ;  /* 0x009896800000995d */ /* 0x004fea0003900000 */
[----:B------:R-:W2:Y:S02]  /*13f50*/  @!P1 SYNCS.PHASECHK.TRANS64 P1, [R5+URZ+0x28840], R0 ;  /* 0x02884000050095a7 */ /* 0x000ea4000802007f */
[----:B--2---:R-:W-:Y:S05]  /*13f60*/  @!P1 BRA `(.L_x_2465) ;  /* 0xfffffffc00f09947 */ /* 0x004fea000383ffff */
[----:B------:R-:W-:Y:S05]  /*13f70*/  BRA `(.L_x_2578) ;  /* 0xffffffc400607947 */ /* 0x000fea000383ffff */
.L_x_2467:
[----:B--2---:R2:W3:Y:S02]  /*13f80*/  SYNCS.PHASECHK.TRANS64.TRYWAIT P1, [R23+URZ+0x28840], R2 ;  /* 0x02884002170075a7 */ /* 0x0044e4000802017f */
[----:B---3--:R-:W-:Y:S05]  /*13f90*/  @!P1 NANOSLEEP.SYNCS 0x989680 ;  /* 0x009896800000995d */ /* 0x008fea0003900000 */
[----:B------:R-:W3:Y:S02]  /*13fa0*/  @!P1 SYNCS.PHASECHK.TRANS64 P1, [R23+URZ+0x28840], R2 ;  /* 0x02884002170095a7 */ /* 0x000ee4000802007f */
[----:B---3--:R-:W-:Y:S05]  /*13fb0*/  @!P1 BRA `(.L_x_2467) ;  /* 0xfffffffc00f09947 */ /* 0x008fea000383ffff */
[----:B------:R-:W-:Y:S05]  /*13fc0*/  BRA `(.L_x_2579) ;  /* 0xffffffc4006c7947 */ /* 0x000fea000383ffff */
.L_x_2469:
[----:B---3--:R3:W4:Y:S02]  /*13fd0*/  SYNCS.PHASECHK.TRANS64.TRYWAIT P1, [R5+URZ+0x28860], R0 ;  /* 0x02886000050075a7 */ /* 0x008724000802017f */
[----:B----4-:R-:W-:Y:S05]  /*13fe0*/  @!P1 NANOSLEEP.SYNCS 0x989680 ;  /* 0x009896800000995d */ /* 0x010fea0003900000 */
[----:B------:R-:W4:Y:S02]  /*13ff0*/  @!P1 SYNCS.PHASECHK.TRANS64 P1, [R5+URZ+0x28860], R0 ;  /* 0x02886000050095a7 */ /* 0x000f24000802007f */
[----:B----4-:R-:W-:Y:S05]  /*14000*/  @!P1 BRA `(.L_x_2469) ;  /* 0xfffffffc00f09947 */ /* 0x010fea000383ffff */
[----:B------:R-:W-:Y:S05]  /*14010*/  BRA `(.L_x_2580) ;  /* 0xffffffc400687947 */ /* 0x000fea000383ffff */
.L_x_2581:
        /* <DEDUP_REMOVED lines=14> */
.L_x_3484:


//--------------------- .text._ZN7cutlass13device_kernelIN5flash11enable_sm90INS1_16FlashAttnFwdSm90INS1_25CollectiveMainloopFwdSm90ILi2EN4cute5tupleIJNS5_1CILi1EEES8_S8_EEENS6_IJNS7_ILi128EEESA_SA_EEELi128ENS_10bfloat16_tEfNS_4arch4Sm90ELb1ELb0ELb1ELb1ELb1ELb0ELb0ELb1ELb1ELb1ELb0ELb0EEENS1_21CollectiveEpilogueFwdISB_S9_SC_SE_Li256ELb1ELb1ELb0ELb0EEENS1_36VarlenDynamicPersistentTileSchedulerILi128ELi128ELi256ELi128ELb0ELb1ELb1ELb1ELb1ELb1EEEEEEEEEvNT_6ParamsE --------------------------
	.section	.text._ZN7cutlass13device_kernelIN5flash11enable_sm90INS1_16FlashAttnFwdSm90INS1_25CollectiveMainloopFwdSm90ILi2EN4cute5tupleIJNS5_1CILi1EEES8_S8_EEENS6_IJNS7_ILi128EEESA_SA_EEELi128ENS_10bfloat16_tEfNS_4arch4Sm90ELb1ELb0ELb1ELb1ELb1ELb0ELb0ELb1ELb1ELb1ELb0ELb0EEENS1_21CollectiveEpilogueFwdISB_S9_SC_SE_Li256ELb1ELb1ELb0ELb0EEENS1_36VarlenDynamicPersistentTileSchedulerILi128ELi128ELi256ELi128ELb0ELb1ELb1ELb1ELb1ELb1EEEEEEEEEvNT_6ParamsE,"ax",@progbits
	.align	128
.text._ZN7cutlass13device_kernelIN5flash11enable_sm90INS1_16FlashAttnFwdSm90INS1_25CollectiveMainloopFwdSm90ILi2EN4cute5tupleIJNS5_1CILi1EEES8_S8_EEENS6_IJNS7_ILi128EEESA_SA_EEELi128ENS_10bfloat16_tEfNS_4arch4Sm90ELb1ELb0ELb1ELb1ELb1ELb0ELb0ELb1ELb1ELb1ELb0ELb0EEENS1_21CollectiveEpilogueFwdISB_S9_SC_SE_Li256ELb1ELb1ELb0ELb0EEENS1_36VarlenDynamicPersistentTileSchedulerILi128ELi128ELi256ELi128ELb0ELb1ELb1ELb1ELb1ELb1EEEEEEEEEvNT_6ParamsE:
        .type           _ZN7cutlass13device_kernelIN5flash11enable_sm90INS1_16FlashAttnFwdSm90INS1_25CollectiveMainloopFwdSm90ILi2EN4cute5tupleIJNS5_1CILi1EEES8_S8_EEENS6_IJNS7_ILi128EEESA_SA_EEELi128ENS_10bfloat16_tEfNS_4arch4Sm90ELb1ELb0ELb1ELb1ELb1ELb0ELb0ELb1ELb1ELb1ELb0ELb0EEENS1_21CollectiveEpilogueFwdISB_S9_SC_SE_Li256ELb1ELb1ELb0ELb0EEENS1_36VarlenDynamicPersistentTileSchedulerILi128ELi128ELi256ELi128ELb0ELb1ELb1ELb1ELb1ELb1EEEEEEEEEvNT_6ParamsE,@function
        .size           _ZN7cutlass13device_kernelIN5flash11enable_sm90INS1_16FlashAttnFwdSm90INS1_25CollectiveMainloopFwdSm90ILi2EN4cute5tupleIJNS5_1CILi1EEES8_S8_EEENS6_IJNS7_ILi128EEESA_SA_EEELi128ENS_10bfloat16_tEfNS_4arch4Sm90ELb1ELb0ELb1ELb1ELb1ELb0ELb0ELb1ELb1ELb1ELb0ELb0EEENS1_21CollectiveEpilogueFwdISB_S9_SC_SE_Li256ELb1ELb1ELb0ELb0EEENS1_36VarlenDynamicPersistentTileSchedulerILi128ELi128ELi256ELi128ELb0ELb1ELb1ELb1ELb1ELb1EEEEEEEEEvNT_6ParamsE,(.L_x_3485 - _ZN7cutlass13device_kernelIN5flash11enable_sm90INS1_16FlashAttnFwdSm90INS1_25CollectiveMainloopFwdSm90ILi2EN4cute5tupleIJNS5_1CILi1EEES8_S8_EEENS6_IJNS7_ILi128EEESA_SA_EEELi128ENS_10bfloat16_tEfNS_4arch4Sm90ELb1ELb0ELb1ELb1ELb1ELb0ELb0ELb1ELb1ELb1ELb0ELb0EEENS1_21CollectiveEpilogueFwdISB_S9_SC_SE_Li256ELb1ELb1ELb0ELb0EEENS1_36VarlenDynamicPersistentTileSchedulerILi128ELi128ELi256ELi128ELb0ELb1ELb1ELb1ELb1ELb1EEEEEEEEEvNT_6ParamsE)
        .other          _ZN7cutlass13device_kernelIN5flash11enable_sm90INS1_16FlashAttnFwdSm90INS1_25CollectiveMainloopFwdSm90ILi2EN4cute5tupleIJNS5_1CILi1EEES8_S8_EEENS6_IJNS7_ILi128EEESA_SA_EEELi128ENS_10bfloat16_tEfNS_4arch4Sm90ELb1ELb0ELb1ELb1ELb1ELb0ELb0ELb1ELb1ELb1ELb0ELb0EEENS1_21CollectiveEpilogueFwdISB_S9_SC_SE_Li256ELb1ELb1ELb0ELb0EEENS1_36VarlenDynamicPersistentTileSchedulerILi128ELi128ELi256ELi128ELb0ELb1ELb1ELb1ELb1ELb1EEEEEEEEEvNT_6ParamsE,@"STO_CUDA_ENTRY STV_DEFAULT"
_ZN7cutlass13device_kernelIN5flash11enable_sm90INS1_16FlashAttnFwdSm90INS1_25CollectiveMainloopFwdSm90ILi2EN4cute5tupleIJNS5_1CILi1EEES8_S8_EEENS6_IJNS7_ILi128EEESA_SA_EEELi128ENS_10bfloat16_tEfNS_4arch4Sm90ELb1ELb0ELb1ELb1ELb1ELb0ELb0ELb1ELb1ELb1ELb0ELb0EEENS1_21CollectiveEpilogueFwdISB_S9_SC_SE_Li256ELb1ELb1ELb0ELb0EEENS1_36VarlenDynamicPersistentTileSchedulerILi128ELi128ELi256ELi128ELb0ELb1ELb1ELb1ELb1ELb1EEEEEEEEEvNT_6ParamsE:
        /* <DEDUP_REMOVED lines=45> */
.L_x_2582:
        /* <DEDUP_REMOVED lines=22> */
.L_x_2583:
        /* <DEDUP_REMOVED lines=18> */
.L_x_2584:
        /* <DEDUP_REMOVED lines=22> */
.L_x_2585:
        /* <DEDUP_REMOVED lines=23> */
.L_x_2586:
        /* <DEDUP_REMOVED lines=8> */
.L_x_2588:
        /* <DEDUP_REMOVED lines=25> */
[----:B------:R-:W-:Y:S02]  /*0a30*/  UMOV UR44, URZ ;  /* 0x0000003f002c7c82 */ /* 0x000fe40008000000 */
[CC--:B------:R-:W-:Y:S02]  /*0a40*/  LEA.HI R0, R3.reuse, R190.reuse, RZ, 0x7 ;  /* 0x000000be03007211 */ /* 0x0c0fe400078f38ff */
[----:B------:R-:W-:-:S02]  /*0a50*/  LEA.HI R2, R3, R190, RZ, 0x4 ;  /* 0x000000be03027211 */ /* 0x000fc400078f20ff */
[----:B------:R-:W-:Y:S02]  /*0a60*/  LOP3.LUT R5, R0, 0xffffff80, RZ, 0xc0, !PT ;  /* 0xffffff8000057812 */ /* 0x000fe400078ec0ff */
[----:B------:R-:W-:Y:S02]  /*0a70*/  SHF.R.S32.HI R7, RZ, 0x4, R2 ;  /* 0x00000004ff077819 */ /* 0x000fe40000011402 */
[----:B------:R-:W-:Y:S01]  /*0a80*/  LEA.HI R4, R3, R190, RZ, 0x5 ;  /* 0x000000be03047211 */ /* 0x000fe200078f28ff */
[----:B------:R-:W-:Y:S01]  /*0a90*/  IMAD.IADD R184, R190, 0x1, -R5 ;  /* 0x00000001beb87824 */ /* 0x000fe200078e0a05 */
[C---:B------:R-:W-:Y:S02]  /*0aa0*/  LOP3.LUT R5, R2.reuse, 0x3fffff0, RZ, 0xc0, !PT ;  /* 0x03fffff002057812 */ /* 0x040fe400078ec0ff */
[----:B------:R-:W-:Y:S01]  /*0ab0*/  LEA.HI R2, R2, R7, RZ, 0x1 ;  /* 0x0000000702027211 */ /* 0x000fe200078f08ff */
[----:B------:R-:W-:Y:S01]  /*0ac0*/  IMAD.SHL.U32 R4, R4, 0x20, RZ ;  /* 0x0000002004047824 */ /* 0x000fe200078e00ff */
[----:B------:R-:W-:Y:S01]  /*0ad0*/  SHF.R.S32.HI R9, RZ, 0x1f, R184 ;  /* 0x0000001fff097819 */ /* 0x000fe200000114b8 */
[----:B------:R-:W-:Y:S01]  /*0ae0*/  IMAD.IADD R5, R190, 0x1, -R5 ;  /* 0x00000001be057824 */ /* 0x000fe200078e0a05 */
[----:B------:R-:W-:-:S02]  /*0af0*/  LOP3.LUT R2, R2, 0x1ffffffe, RZ, 0xc0, !PT ;  /* 0x1ffffffe02027812 */ /* 0x000fc400078ec0ff */
[----:B------:R-:W-:Y:S02]  /*0b00*/  LEA.HI R6, R9, R184, RZ, 0x2 ;  /* 0x000000b809067211 */ /* 0x000fe400078f10ff */
[----:B------:R-:W-:Y:S02]  /*0b10*/  LEA.HI R10, R3, R190, RZ, 0x2 ;  /* 0x000000be030a7211 */ /* 0x000fe400078f10ff */
[--C-:B------:R-:W-:Y:S02]  /*0b20*/  SHF.R.S32.HI R8, RZ, 0x2, R6.reuse ;  /* 0x00000002ff087819 */ /* 0x100fe40000011406 */
[----:B------:R-:W-:Y:S02]  /*0b30*/  SHF.R.S32.HI R11, RZ, 0x1f, R6 ;  /* 0x0000001fff0b7819 */ /* 0x000fe40000011406 */
[----:B------:R-:W-:Y:S02]  /*0b40*/  IADD3 R2, R7, -R2, RZ ;  /* 0x8000000207027210 */ /* 0x000fe40007ffe0ff */
[----:B------:R-:W-:-:S02]  /*0b50*/  LOP3.LUT R7, R10, 0xfffffffc, RZ, 0xc0, !PT ;  /* 0xfffffffc0a077812 */ /* 0x000fc400078ec0ff */
[----:B------:R-:W-:Y:S02]  /*0b60*/  LEA.HI R11, R11, R8, RZ, 0x3 ;  /* 0x000000080b0b7211 */ /* 0x000fe400078f18ff */
[----:B------:R-:W-:Y:S01]  /*0b70*/  SHF.R.S32.HI R185, RZ, 0x7, R0 ;  /* 0x00000007ffb97819 */ /* 0x000fe20000011400 */
[----:B------:R-:W-:Y:S01]  /*0b80*/  IMAD.IADD R7, R190, 0x1, -R7 ;  /* 0x00000001be077824 */ /* 0x000fe200078e0a07 */
[----:B------:R-:W-:Y:S02]  /*0b90*/  LEA.HI R3, R3, R190, RZ, 0x3 ;  /* 0x000000be03037211 */ /* 0x000fe400078f18ff */
[----:B------:R-:W-:Y:S02]  /*0ba0*/  LOP3.LUT R4, R4, 0xfffffc00, RZ, 0xc0, !PT ;  /* 0xfffffc0004047812 */ /* 0x000fe400078ec0ff */
[----:B------:R-:W-:Y:S02]  /*0bb0*/  LOP3.LUT R11, R11, 0xfffffff8, RZ, 0xc0, !PT ;  /* 0xfffffff80b0b7812 */ /* 0x000fe400078ec0ff */
[----:B------:R-:W-:Y:S01]  /*0bc0*/  LEA.HI R9, R9, R184, RZ, 0x5 ;  /* 0x000000b809097211 */ /* 0x000fe200078f28ff */
[----:B------:R-:W-:Y:S01]  /*0bd0*/  IMAD R5, R5, 0x40, R4 ;  /* 0x0000004005057824 */ /* 0x000fe200078e0204 */
[----:B------:R-:W-:Y:S01]  /*0be0*/  LEA.HI R0, R0, R185, RZ, 0x1 ;  /* 0x000000b900007211 */ /* 0x000fe200078f08ff */
[----:B------:R-:W-:Y:S01]  /*0bf0*/  IMAD.IADD R8, R8, 0x1, -R11 ;  /* 0x0000000108087824 */ /* 0x000fe200078e0a0b */
[----:B------:R-:W-:-:S02]  /*0c00*/  LOP3.LUT R19, R3, 0xfffffff8, RZ, 0xc0, !PT ;  /* 0xfffffff803137812 */ /* 0x000fc400078ec0ff */
[----:B------:R-:W-:Y:S02]  /*0c10*/  SHF.R.S32.HI R9, RZ, 0x5, R9 ;  /* 0x00000005ff097819 */ /* 0x000fe40000011409 */
[----:B------:R-:W-:Y:S01]  /*0c20*/  LEA.HI R4, R7, R7, RZ, 0x1 ;  /* 0x0000000707047211 */ /* 0x000fe200078f08ff */
[----:B------:R-:W-:Y:S01]  /*0c30*/  IMAD.IADD R19, R190, 0x1, -R19 ;  /* 0x00000001be137824 */ /* 0x000fe200078e0a13 */
[----:B------:R-:W-:Y:S01]  /*0c40*/  LOP3.LUT R0, R0, 0x3fffffe, RZ, 0xc0, !PT ;  /* 0x03fffffe00007812 */ /* 0x000fe200078ec0ff */
[----:B------:R-:W-:Y:S01]  /*0c50*/  IMAD R9, R9, 0x10, R8 ;  /* 0x0000001009097824 */ /* 0x000fe200078e0208 */
[----:B------:R-:W-:Y:S02]  /*0c60*/  LOP3.LUT R4, R4, 0x1ffffffe, RZ, 0xc0, !PT ;  /* 0x1ffffffe04047812 */ /* 0x000fe400078ec0ff */
[----:B------:R-:W-:Y:S01]  /*0c70*/  LEA R187, R2, R5, 0x3 ;  /* 0x0000000502bb7211 */ /* 0x000fe200078e18ff */
[----:B------:R-:W-:Y:S01]  /*0c80*/  IMAD.IADD R0, R185, 0x1, -R0 ;  /* 0x00000001b9007824 */ /* 0x000fe200078e0a00 */
[----:B------:R-:W-:Y:S01]  /*0c90*/  LOP3.LUT R5, R6, 0x7ffffffc, RZ, 0xc0, !PT ;  /* 0x7ffffffc06057812 */ /* 0x000fe200078ec0ff */
[----:B------:R-:W-:Y:S01]  /*0ca0*/  IMAD.SHL.U32 R2, R19, 0x8, RZ ;  /* 0x0000000813027824 */ /* 0x000fe200078e00ff */
[----:B------:R-:W-:Y:S01]  /*0cb0*/  SHF.R.S32.HI R22, RZ, 0x3, R3 ;  /* 0x00000003ff167819 */ /* 0x000fe20000011403 */
[----:B------:R-:W-:-:S02]  /*0cc0*/  IMAD.IADD R17, R7, 0x1, -R4 ;  /* 0x0000000107117824 */ /* 0x000fc400078e0a04 */
[----:B------:R-:W-:Y:S01]  /*0cd0*/  IMAD R186, R0, 0x40, R9 ;  /* 0x0000004000ba7824 */ /* 0x000fe200078e0209 */
[----:B------:R-:W-:Y:S01]  /*0ce0*/  SHF.R.S32.HI R189, RZ, 0x1f, R2 ;  /* 0x0000001fffbd7819 */ /* 0x000fe20000011402 */
[----:B------:R-:W-:Y:S02]  /*0cf0*/  VIADD R18, R2, 0x40 ;  /* 0x0000004002127836 */ /* 0x000fe40000000000 */
[----:B------:R-:W-:Y:S01]  /*0d00*/  IMAD.IADD R16, R184, 0x1, -R5 ;  /* 0x00000001b8107824 */ /* 0x000fe200078e0a05 */
[----:B------:R-:W-:Y:S02]  /*0d10*/  LEA R17, R17, R186, 0x3 ;  /* 0x000000ba11117211 */ /* 0x000fe400078e18ff */
[----:B------:R-:W-:-:S07]  /*0d20*/  SHF.R.S32.HI R188, RZ, 0x1f, R18 ;  /* 0x0000001fffbc7819 */ /* 0x000fce0000011412 */
.L_x_2648:
[----:B012---:R-:W0:Y:S01]  /*0d30*/  LDC.64 R4, c[0x0][0xc88] ;  /* 0x00032200ff047b82 */ /* 0x007e220000000a00 */
[----:B------:R-:W-:Y:S01]  /*0d40*/  ULDC.64 UR8, c[0x0][0xa28] ;  /* 0x00028a0000087ab9 */ /* 0x000fe20000000a00 */
[----:B------:R-:W-:Y:S01]  /*0d50*/  ULDC.64 UR10, c[0x0][0xa18] ;  /* 0x00028600000a7ab9 */ /* 0x000fe20000000a00 */
[----:B------:R-:W-:Y:S01]  /*0d60*/  ULDC UR4, c[0x0][0x424] ;  /* 0x0001090000047ab9 */ /* 0x000fe20000000800 */
        /* <DEDUP_REMOVED lines=11> */
[----:B------:R-:W-:-:S04]  /*0e20*/  @UP0 ULEA UR8, UP2, UR36, UR8, 0x2 ;  /* 0x0000000824080291 */ /* 0x000fc8000f84103f */
[----:B------:R-:W-:Y:S02]  /*0e30*/  @UP0 ULEA.HI.X UR9, UR36, UR9, UR37, 0x2, UP2 ;  /* 0x0000000924090291 */ /* 0x000fe400090f1425 */
[----:B------:R-:W-:Y:S01]  /*0e40*/  @UP1 ULEA UR10, UP0, UR36, UR10, 0x2 ;  /* 0x0000000a240a1291 */ /* 0x000fe2000f80103f */
[----:B------:R-:W-:-:S03]  /*0e50*/  IMAD.U32 R4, RZ, RZ, UR8 ;  /* 0x00000008ff047e24 */ /* 0x000fc6000f8e00ff */
[----:B------:R-:W-:Y:S01]  /*0e60*/  @UP1 ULEA.HI.X UR11, UR36, UR11, UR37, 0x2, UP0 ;  /* 0x0000000b240b1291 */ /* 0x000fe200080f1425 */
[----:B------:R-:W-:Y:S01]  /*0e70*/  IMAD.U32 R5, RZ, RZ, UR9 ;  /* 0x00000009ff057e24 */ /* 0x000fe2000f8e00ff */
[----:B------:R-:W-:Y:S01]  /*0e80*/  ULDC.64 UR8, c[0x0][0x418] ;  /* 0x0001060000087ab9 */ /* 0x000fe20000000a00 */
[----:B------:R-:W-:-:S03]  /*0e90*/  IMAD.U32 R6, RZ, RZ, UR10 ;  /* 0x0000000aff067e24 */ /* 0x000fc6000f8e00ff */
[----:B------:R-:W-:Y:S01]  /*0ea0*/  IMAD.U32 R7, RZ, RZ, UR11 ;  /* 0x0000000bff077e24 */ /* 0x000fe2000f8e00ff */
[----:B------:R-:W2:Y:S04]  /*0eb0*/  @P0 LDG.E R4, desc[UR52][R4.64] ;  /* 0x0000003404040981 */ /* 0x000ea8000c1e1900 */
[----:B---3--:R-:W3:Y:S01]  /*0ec0*/  @P2 LDG.E R6, desc[UR52][R6.64] ;  /* 0x0000003406062981 */ /* 0x008ee2000c1e1900 */
[----:B------:R-:W-:Y:S01]  /*0ed0*/  UISETP.NE.U32.AND UP0, UPT, UR8, URZ, UPT ;  /* 0x0000003f0800728c */ /* 0x000fe2000bf05070 */
[----:B------:R-:W-:Y:S01]  /*0ee0*/  UMOV UR48, URZ ;  /* 0x0000003f00307c82 */ /* 0x000fe20008000000 */
[----:B------:R-:W-:Y:S02]  /*0ef0*/  UMOV UR38, UR6 ;  /* 0x0000000600267c82 */ /* 0x000fe40008000000 */
[----:B------:R-:W-:-:S03]  /*0f00*/  UISETP.NE.AND.EX UP0, UPT, UR9, URZ, UPT, UP0 ;  /* 0x0000003f0900728c */ /* 0x000fc6000bf05300 */
[----:B------:R-:W-:Y:S01]  /*0f10*/  ULDC.64 UR8, c[0x0][0xa20] ;  /* 0x0002880000087ab9 */ /* 0x000fe20000000a00 */
[----:B------:R-:W-:Y:S01]  /*0f20*/  USEL UR4, UR4, 0x1, UP0 ;  /* 0x0000000104047887 */ /* 0x000fe20008000000 */
[----:B------:R-:W-:-:S03]  /*0f30*/  ISETP.NE.U32.AND P1, PT, RZ, UR8, PT ;  /* 0x00000008ff007c0c */ /* 0x000fc6000bf25070 */
        /* <DEDUP_REMOVED lines=12> */
[----:B------:R-:W-:Y:S01]  /*1000*/  IMAD.U32 R4, RZ, RZ, UR6 ;  /* 0x00000006ff047e24 */ /* 0x000fe2000f8e00ff */
[----:B------:R-:W-:-:S05]  /*1010*/  MOV R5, UR7 ;  /* 0x0000000700057c02 */ /* 0x000fca0008000f00 */
[----:B------:R-:W2:Y:S04]  /*1020*/  LDG.E R3, desc[UR52][R4.64] ;  /* 0x0000003404037981 */ /* 0x000ea8000c1e1900 */
[----:B------:R-:W3:Y:S01]  /*1030*/  LDG.E R0, desc[UR52][R4.64+0x4] ;  /* 0x0000043404007981 */ /* 0x000ee2000c1e1900 */
[----:B--2---:R-:W-:Y:S02]  /*1040*/  R2UR UR50, R3 ;  /* 0x00000000033272ca */ /* 0x004fe400000e0000 */
[----:B---3--:R-:W-:-:S13]  /*1050*/  R2UR UR6, R0 ;  /* 0x00000000000672ca */ /* 0x008fda00000e0000 */
[----:B------:R-:W-:-:S12]  /*1060*/  UIADD3 UR50, -UR50, UR6, URZ ;  /* 0x0000000632327290 */ /* 0x000fd8000fffe13f */
.L_x_2589:
[----:B------:R-:W-:Y:S05]  /*1070*/  @!P1 BRA `(.L_x_2590) ;  /* 0x00000000001c9947 */ /* 0x000fea0003800000 */
[----:B------:R-:W-:-:S04]  /*1080*/  ULEA UR4, UP0, UR36, UR8, 0x2 ;  /* 0x0000000824047291 */ /* 0x000fc8000f80103f */
[----:B------:R-:W-:Y:S02]  /*1090*/  ULEA.HI.X UR6, UR36, UR9, UR37, 0x2, UP0 ;  /* 0x0000000924067291 */ /* 0x000fe400080f1425 */
[----:B------:R-:W-:-:S04]  /*10a0*/  IMAD.U32 R4, RZ, RZ, UR4 ;  /* 0x00000004ff047e24 */ /* 0x000fc8000f8e00ff */
[----:B------:R-:W-:-:S05]  /*10b0*/  IMAD.U32 R5, RZ, RZ, UR6 ;  /* 0x00000006ff057e24 */ /* 0x000fca000f8e00ff */
[----:B------:R-:W2:Y:S02]  /*10c0*/  LDG.E R4, desc[UR52][R4.64] ;  /* 0x0000003404047981 */ /* 0x000ea4000c1e1900 */
[----:B--2---:R-:W-:Y:S01]  /*10d0*/  R2UR UR4, R4 ;  /* 0x00000000040472ca */ /* 0x004fe200000e0000 */
[----:B------:R-:W-:-:S14]  /*10e0*/  BRA `(.L_x_2591) ;  /* 0x0000000000347947 */ /* 0x000fdc0003800000 */
.L_x_2590:
        /* <DEDUP_REMOVED lines=13> */
.L_x_2591:
[----:B------:R-:W-:Y:S01]  /*11c0*/  UIADD3 UR48, -UR48, UR4, URZ ;  /* 0x0000000430307290 */ /* 0x000fe2000fffe13f */
[----:B------:R-:W-:Y:S01]  /*11d0*/  PLOP3.LUT P0, PT, PT, PT, PT, 0x80, 0x0 ;  /* 0x000000000000781c */ /* 0x000fe20003f0f070 */
[----:B------:R-:W-:Y:S01]  /*11e0*/  USHF.L.U32 UR39, UR5, 0x7, URZ ;  /* 0x0000000705277899 */ /* 0x000fe2000800063f */
[----:B------:R-:W-:Y:S01]  /*11f0*/  IMAD.MOV.U32 R0, RZ, RZ, RZ ;  /* 0x000000ffff007224 */ /* 0x000fe200078e00ff */
[----:B------:R-:W-:Y:S01]  /*1200*/  ULDC UR4, c[0x0][0x448] ;  /* 0x0001120000047ab9 */ /* 0x000fe20000000800 */
[----:B------:R-:W-:Y:S01]  /*1210*/  UIADD3 UR7, UR48, 0x80, -UR50 ;  /* 0x0000008030077890 */ /* 0x000fe2000fffe832 */
[----:B------:R-:W-:Y:S01]  /*1220*/  MOV R3, RZ ;  /* 0x000000ff00037202 */ /* 0x000fe20000000f00 */
[----:B------:R-:W-:Y:S01]  /*1230*/  UISETP.NE.AND UP0, UPT, UR4, 0x1, UPT ;  /* 0x000000010400788c */ /* 0x000fe2000bf05270 */
[----:B------:R-:W-:Y:S01]  /*1240*/  CS2R R150, SRZ ;  /* 0x0000000000967805 */ /* 0x000fe2000001ff00 */
[----:B------:R-:W-:Y:S01]  /*1250*/  UIADD3 UR6, UR39, 0x7f, URZ ;  /* 0x0000007f27067890 */ /* 0x000fe2000fffe03f */
[----:B------:R-:W-:Y:S01]  /*1260*/  CS2R R148, SRZ ;  /* 0x0000000000947805 */ /* 0x000fe2000001ff00 */
[----:B------:R-:W-:Y:S01]  /*1270*/  UP2UR UR51, UPR, URZ, 0x1 ;  /* 0x000000013f337883 */ /* 0x000fe20008000000 */
[----:B------:R-:W-:-:S02]  /*1280*/  CS2R R146, SRZ ;  /* 0x0000000000927805 */ /* 0x000fc4000001ff00 */
[----:B------:R-:W-:Y:S02]  /*1290*/  CS2R R144, SRZ ;  /* 0x0000000000907805 */ /* 0x000fe4000001ff00 */
[----:B------:R-:W-:Y:S02]  /*12a0*/  CS2R R142, SRZ ;  /* 0x00000000008e7805 */ /* 0x000fe4000001ff00 */
[----:B------:R-:W-:Y:S02]  /*12b0*/  CS2R R140, SRZ ;  /* 0x00000000008c7805 */ /* 0x000fe4000001ff00 */
[----:B------:R-:W-:Y:S02]  /*12c0*/  CS2R R138, SRZ ;  /* 0x00000000008a7805 */ /* 0x000fe4000001ff00 */
[----:B------:R-:W-:Y:S01]  /*12d0*/  CS2R R136, SRZ ;  /* 0x0000000000887805 */ /* 0x000fe2000001ff00 */
[----:B------:R-:W-:Y:S01]  /*12e0*/  @UP0 ULDC UR4, c[0x0][0x44c] ;  /* 0x0001130000040ab9 */ /* 0x000fe20000000800 */
[----:B------:R-:W-:Y:S01]  /*12f0*/  @UP0 ULDC UR8, c[0x0][0x450] ;  /* 0x0001140000080ab9 */ /* 0x000fe20000000800 */
[----:B------:R-:W-:Y:S01]  /*1300*/  UIMAD.WIDE.U32 UR4, UR6, UR4, URZ ;  /* 0x00000004060472a5 */ /* 0x000fe2000f8e003f */
[----:B------:R-:W-:Y:S01]  /*1310*/  CS2R R134, SRZ ;  /* 0x0000000000867805 */ /* 0x000fe2000001ff00 */
[----:B------:R-:W-:Y:S01]  /*1320*/  UIADD3 UR4, UR48, 0x7f, URZ ;  /* 0x0000007f30047890 */ /* 0x000fe2000fffe03f */
[----:B------:R-:W-:Y:S01]  /*1330*/  CS2R R132, SRZ ;  /* 0x0000000000847805 */ /* 0x000fe2000001ff00 */
[----:B------:R-:W-:Y:S01]  /*1340*/  @UP0 USHF.R.U32.HI UR6, URZ, UR8, UR5 ;  /* 0x000000083f060299 */ /* 0x000fe20008011605 */
[----:B------:R-:W-:Y:S01]  /*1350*/  CS2R R130, SRZ ;  /* 0x0000000000827805 */ /* 0x000fe2000001ff00 */
[----:B------:R-:W-:Y:S01]  /*1360*/  USHF.R.S32.HI UR5, URZ, 0x1f, UR4 ;  /* 0x0000001f3f057899 */ /* 0x000fe20008011404 */
[----:B------:R-:W-:Y:S01]  /*1370*/  CS2R R128, SRZ ;  /* 0x0000000000807805 */ /* 0x000fe2000001ff00 */
[----:B------:R-:W-:Y:S01]  /*1380*/  UIADD3 UR6, UR7, UR6, URZ ;  /* 0x0000000607067290 */ /* 0x000fe2000fffe03f */
[----:B------:R-:W-:Y:S01]  /*1390*/  CS2R R126, SRZ ;  /* 0x00000000007e7805 */ /* 0x000fe2000001ff00 */
[----:B------:R-:W-:Y:S01]  /*13a0*/  ULEA.HI UR5, UR5, UR4, URZ, 0x7 ;  /* 0x0000000405057291 */ /* 0x000fe2000f8f383f */
[----:B------:R-:W-:Y:S01]  /*13b0*/  CS2R R124, SRZ ;  /* 0x00000000007c7805 */ /* 0x000fe2000001ff00 */
[----:B------:R-:W-:Y:S01]  /*13c0*/  USHF.R.S32.HI UR7, URZ, 0x1f, UR6 ;  /* 0x0000001f3f077899 */ /* 0x000fe20008011406 */
[----:B------:R-:W-:Y:S01]  /*13d0*/  CS2R R122, SRZ ;  /* 0x00000000007a7805 */ /* 0x000fe2000001ff00 */
[----:B------:R-:W-:Y:S01]  /*13e0*/  USHF.R.S32.HI UR5, URZ, 0x7, UR5 ;  /* 0x000000073f057899 */ /* 0x000fe20008011405 */
[----:B------:R-:W-:Y:S01]  /*13f0*/  CS2R R120, SRZ ;  /* 0x0000000000787805 */ /* 0x000fe2000001ff00 */
[----:B------:R-:W-:Y:S01]  /*1400*/  ULEA.HI UR7, UR7, UR6, URZ, 0x7 ;  /* 0x0000000607077291 */ /* 0x000fe2000f8f383f */
[----:B------:R-:W-:-:S02]  /*1410*/  CS2R R118, SRZ ;  /* 0x0000000000767805 */ /* 0x000fc4000001ff00 */
[----:B------:R-:W-:Y:S02]  /*1420*/  CS2R R116, SRZ ;  /* 0x0000000000747805 */ /* 0x000fe4000001ff00 */
[----:B------:R-:W-:Y:S01]  /*1430*/  CS2R R114, SRZ ;  /* 0x0000000000727805 */ /* 0x000fe2000001ff00 */
[----:B------:R-:W-:Y:S01]  /*1440*/  USHF.R.S32.HI UR7, URZ, 0x7, UR7 ;  /* 0x000000073f077899 */ /* 0x000fe20008011407 */
[----:B------:R-:W-:Y:S02]  /*1450*/  CS2R R112, SRZ ;  /* 0x0000000000707805 */ /* 0x000fe4000001ff00 */
[----:B------:R-:W-:Y:S02]  /*1460*/  CS2R R110, SRZ ;  /* 0x00000000006e7805 */ /* 0x000fe4000001ff00 */
[----:B------:R-:W-:Y:S01]  /*1470*/  CS2R R108, SRZ ;  /* 0x00000000006c7805 */ /* 0x000fe2000001ff00 */
[----:B------:R-:W-:Y:S01]  /*1480*/  UISETP.LT.AND UP0, UPT, UR5, UR7, UPT ;  /* 0x000000070500728c */ /* 0x000fe2000bf01270 */
[----:B------:R-:W-:-:S02]  /*1490*/  CS2R R106, SRZ ;  /* 0x00000000006a7805 */ /* 0x000fc4000001ff00 */
[----:B------:R-:W-:Y:S02]  /*14a0*/  CS2R R104, SRZ ;  /* 0x0000000000687805 */ /* 0x000fe4000001ff00 */
[----:B------:R-:W-:Y:S01]  /*14b0*/  CS2R R102, SRZ ;  /* 0x0000000000667805 */ /* 0x000fe2000001ff00 */
[----:B------:R-:W-:Y:S01]  /*14c0*/  USEL UR57, UR5, UR7, UP0 ;  /* 0x0000000705397287 */ /* 0x000fe20008000000 */
[----:B------:R-:W-:Y:S02]  /*14d0*/  CS2R R100, SRZ ;  /* 0x0000000000647805 */ /* 0x000fe4000001ff00 */
[----:B------:R-:W-:Y:S02]  /*14e0*/  CS2R R98, SRZ ;  /* 0x0000000000627805 */ /* 0x000fe4000001ff00 */
[----:B------:R-:W-:Y:S01]  /*14f0*/  CS2R R96, SRZ ;  /* 0x0000000000607805 */ /* 0x000fe2000001ff00 */
[----:B------:R-:W-:Y:S01]  /*1500*/  UISETP.GE.AND UP0, UPT, UR57, 0x1, UPT ;  /* 0x000000013900788c */ /* 0x000fe2000bf06270 */
[----:B------:R-:W-:Y:S01]  /*1510*/  CS2R R6, SRZ ;  /* 0x0000000000067805 */ /* 0x000fe2000001ff00 */
[----:B------:R-:W-:Y:S01]  /*1520*/  IMAD.MOV.U32 R94, RZ, RZ, RZ ;  /* 0x000000ffff5e7224 */ /* 0x000fe200078e00ff */
[----:B------:R-:W-:Y:S01]  /*1530*/  CS2R R90, SRZ ;  /* 0x00000000005a7805 */ /* 0x000fe2000001ff00 */
[----:B------:R-:W-:Y:S01]  /*1540*/  IMAD.MOV.U32 R29, RZ, RZ, RZ ;  /* 0x000000ffff1d7224 */ /* 0x000fe200078e00ff */
[----:B------:R-:W-:-:S02]  /*1550*/  CS2R R88, SRZ ;  /* 0x0000000000587805 */ /* 0x000fc4000001ff00 */
[----:B------:R-:W-:-:S13]  /*1560*/  PLOP3.LUT P1, PT, PT, PT, UP0, 0x80, 0x0 ;  /* 0x000000000000781c */ /* 0x000fda0003f2f008 */
[----:B------:R-:W-:Y:S05]  /*1570*/  @!P1 BRA `(.L_x_2592) ;  /* 0x0000009000a89947 */ /* 0x000fea0003800000 */
        /* <DEDUP_REMOVED lines=30> */
[----:B-1----:R-:W-:Y:S05]  /*1760*/  CALL.ABS.NOINC R14 ;  /* 0x000000000e007343 */ /* 0x002fea0003c00000 */
.L_x_2593:
[----:B------:R-:W-:Y:S01]  /*1770*/  ULEA.HI UR4, UR46, UR46, URZ, 0x1 ;  /* 0x0000002e2e047291 */ /* 0x000fe2000f8f083f */
[----:B------:R-:W-:-:S03]  /*1780*/  IMAD.U32 R3, RZ, RZ, UR47 ;  /* 0x0000002fff037e24 */ /* 0x000fc6000f8e00ff */
[----:B------:R-:W-:Y:S02]  /*1790*/  ULOP3.LUT UR4, UR4, 0xfffffffe, URZ, 0xc0, !UPT ;  /* 0xfffffffe04047892 */ /* 0x000fe4000f8ec03f */
[----:B------:R-:W-:Y:S02]  /*17a0*/  ISETP.NE.AND P0, PT, R3, 0x3, PT ;  /* 0x000000030300780c */ /* 0x000fe40003f05270 */
[----:B------:R-:W-:-:S06]  /*17b0*/  UIADD3 UR4, UR46, -UR4, URZ ;  /* 0x800000042e047290 */ /* 0x000fcc000fffe03f */
[----:B------:R-:W-:-:S04]  /*17c0*/  MOV R0, UR4 ;  /* 0x0000000400007c02 */ /* 0x000fc80008000f00 */
[----:B------:R-:W-:-:S04]  /*17d0*/  SHF.L.U32 R0, R0, 0x1f, RZ ;  /* 0x0000001f00007819 */ /* 0x000fc800000006ff */
[----:B------:R-:W0:Y:S02]  /*17e0*/  SYNCS.PHASECHK.TRANS64.TRYWAIT P1, [UR41+0x28800], R0 ;  /* 0x02880000ff0075a7 */ /* 0x000e240008020169 */
[----:B0-----:R-:W-:Y:S05]  /*17f0*/  @!P1 BRA `(.L_x_2594) ;  /* 0x0000010800d49947 */ /* 0x001fea0003800000 */
.L_x_2735:
[----:B------:R-:W-:Y:S05]  /*1800*/  @!P0 BRA `(.L_x_2595) ;  /* 0x0000000000048947 */ /* 0x000fea0003800000 */
[----:B------:R-:W-:Y:S01]  /*1810*/  BPT.TRAP 0x1 ;  /* 0x000000040000795c */ /* 0x000fe20000300000 */
.L_x_2595:
[----:B0-----:R-:W-:Y:S02]  /*1820*/  IMAD.U32 R0, RZ, RZ, UR44 ;  /* 0x0000002cff007e24 */ /* 0x001fe4000f8e00ff */
[----:B------:R-:W-:-:S03]  /*1830*/  IMAD.U32 R3, RZ, RZ, UR45 ;  /* 0x0000002dff037e24 */ /* 0x000fc6000f8e00ff */
[----:B------:R-:W-:Y:S02]  /*1840*/  LEA R0, R0, UR41, 0x3 ;  /* 0x0000002900007c11 */ /* 0x000fe4000f8e18ff */
[----:B------:R-:W-:-:S04]  /*1850*/  SHF.L.U32 R3, R3, 0x1f, RZ ;  /* 0x0000001f03037819 */ /* 0x000fc800000006ff */
[----:B------:R0:W1:Y:S01]  /*1860*/  SYNCS.PHASECHK.TRANS64.TRYWAIT P1, [R0+URZ+0x28830], R3 ;  /* 0x02883003000075a7 */ /* 0x000062000802017f */
[----:B------:R-:W-:Y:S05]  /*1870*/  @!P0 BRA `(.L_x_2596) ;  /* 0x0000000000048947 */ /* 0x000fea0003800000 */
[----:B------:R-:W-:Y:S01]  /*1880*/  BPT.TRAP 0x1 ;  /* 0x000000040000795c */ /* 0x000fe20000300000 */
.L_x_2596:
[----:B-1----:R-:W-:Y:S05]  /*1890*/  @P1 BRA `(.L_x_2597) ;  /* 0x0000000000081947 */ /* 0x002fea0003800000 */
[----:B------:R-:W1:Y:S02]  /*18a0*/  SYNCS.PHASECHK.TRANS64.TRYWAIT P1, [R0+URZ+0x28830], R3 ;  /* 0x02883003000075a7 */ /* 0x000e64000802017f */
[----:B-1----:R-:W-:Y:S05]  /*18b0*/  @!P1 BRA `(.L_x_2598) ;  /* 0x0000010800bc9947 */ /* 0x002fea0003800000 */
.L_x_2597:
        /* <DEDUP_REMOVED lines=63> */
.L_x_2599:
[----:B------:R-:W-:Y:S01]  /*1cb0*/  UISETP.NE.AND UP0, UPT, UR51, URZ, UPT ;  /* 0x0000003f3300728c */ /* 0x000fe2000bf05270 */
[----:B------:R-:W-:Y:S01]  /*1cc0*/  VIADD R20, R17, UR39 ;  /* 0x0000002711147c36 */ /* 0x000fe20008000000 */
[----:B------:R-:W-:Y:S01]  /*1cd0*/  ULDC UR10, c[0x0][0x9d8] ;  /* 0x00027600000a7ab9 */ /* 0x000fe20000000800 */
[----:B------:R-:W-:Y:S01]  /*1ce0*/  R2UR UR11, R0 ;  /* 0x00000000000b72ca */ /* 0x000fe200000e0000 */
[----:B------:R-:W-:Y:S01]  /*1cf0*/  FMUL.FTZ R26, R26, UR10 ;  /* 0x0000000a1a1a7c20 */ /* 0x000fe20008410000 */
[----:B------:R-:W-:Y:S01]  /*1d00*/  FMUL.FTZ R27, R27, UR10 ;  /* 0x0000000a1b1b7c20 */ /* 0x000fe20008410000 */
[----:B------:R-:W-:Y:S01]  /*1d10*/  PLOP3.LUT P1, PT, PT, PT, UP0, 0x80, 0x0 ;  /* 0x000000000000781c */ /* 0x000fe20003f2f008 */
[----:B------:R-:W-:Y:S01]  /*1d20*/  FMUL.FTZ R30, R30, UR10 ;  /* 0x0000000a1e1e7c20 */ /* 0x000fe20008410000 */
[----:B------:R-:W-:Y:S01]  /*1d30*/  PLOP3.LUT P2, PT, PT, PT, UP0, 0x80, 0x0 ;  /* 0x000000000000781c */ /* 0x000fe20003f4f008 */
[----:B------:R-:W-:Y:S01]  /*1d40*/  FMUL.FTZ R14, R41, UR10 ;  /* 0x0000000a290e7c20 */ /* 0x000fe20008410000 */
[----:B------:R-:W2:Y:S01]  /*1d50*/  MUFU.TANH R26, R26 ;  /* 0x0000001a001a7308 */ /* 0x000ea20000002400 */
[----:B------:R-:W-:Y:S01]  /*1d60*/  @UP0 ULDC UR6, c[0x0][0x44c] ;  /* 0x0001130000060ab9 */ /* 0x000fe20000000800 */
[----:B------:R-:W-:Y:S01]  /*1d70*/  FMUL.FTZ R31, R31, UR10 ;  /* 0x0000000a1f1f7c20 */ /* 0x000fe20008410000 */
[----:B------:R-:W-:Y:S01]  /*1d80*/  FMUL.FTZ R34, R34, UR10 ;  /* 0x0000000a22227c20 */ /* 0x000fe20008410000 */
[----:B------:R-:W-:Y:S01]  /*1d90*/  FMUL.FTZ R35, R35, UR10 ;  /* 0x0000000a23237c20 */ /* 0x000fe20008410000 */
[----:B------:R-:W-:Y:S01]  /*1da0*/  FMUL.FTZ R38, R38, UR10 ;  /* 0x0000000a26267c20 */ /* 0x000fe20008410000 */
[----:B------:R-:W-:Y:S01]  /*1db0*/  FMUL.FTZ R39, R39, UR10 ;  /* 0x0000000a27277c20 */ /* 0x000fe20008410000 */
[----:B------:R-:W-:Y:S01]  /*1dc0*/  FMUL.FTZ R42, R42, UR10 ;  /* 0x0000000a2a2a7c20 */ /* 0x000fe20008410000 */
[----:B------:R-:W3:Y:S01]  /*1dd0*/  MUFU.TANH R98, R27 ;  /* 0x0000001b00627308 */ /* 0x000ee20000002400 */
[----:B------:R-:W-:Y:S01]  /*1de0*/  @P1 IMAD.HI.U32 R4, R20, UR6, RZ ;  /* 0x0000000614041c27 */ /* 0x000fe2000f8e00ff */
[----:B------:R-:W-:-:S03]  /*1df0*/  @UP0 ULDC UR6, c[0x0][0x450] ;  /* 0x0001140000060ab9 */ /* 0x000fc60000000800 */
[----:B------:R-:W-:Y:S01]  /*1e00*/  FMUL.FTZ R43, R43, UR10 ;  /* 0x0000000a2b2b7c20 */ /* 0x000fe20008410000 */
[----:B------:R-:W-:Y:S01]  /*1e10*/  FMUL.FTZ R46, R46, UR10 ;  /* 0x0000000a2e2e7c20 */ /* 0x000fe20008410000 */
[----:B------:R-:W-:Y:S01]  /*1e20*/  FMUL.FTZ R47, R47, UR10 ;  /* 0x0000000a2f2f7c20 */ /* 0x000fe20008410000 */
[----:B------:R-:W-:Y:S01]  /*1e30*/  @P2 SHF.R.U32.HI R20, RZ, UR6, R4 ;  /* 0x00000006ff142c19 */ /* 0x000fe20008011604 */
[----:B------:R-:W-:Y:S01]  /*1e40*/  UMOV UR6, 0xffffff80 ;  /* 0xffffff8000067882 */ /* 0x000fe20000000000 */
[----:B------:R-:W4:Y:S01]  /*1e50*/  MUFU.TANH R30, R30 ;  /* 0x0000001e001e7308 */ /* 0x000f220000002400 */
[----:B------:R-:W-:Y:S01]  /*1e60*/  UIMAD UR6, UR57, UR6, 0x80 ;  /* 0x00000080390674a4 */ /* 0x000fe2000f8e0206 */
[----:B------:R-:W-:Y:S01]  /*1e70*/  FMUL.FTZ R50, R50, UR10 ;  /* 0x0000000a32327c20 */ /* 0x000fe20008410000 */
[----:B------:R-:W5:Y:S01]  /*1e80*/  SHFL.IDX PT, R9, R20, 0x1, 0x1c1f ;  /* 0x003c1f0014097f89 */ /* 0x000f6200000e0000 */
[----:B------:R-:W-:Y:S01]  /*1e90*/  FMUL.FTZ R51, R51, UR10 ;  /* 0x0000000a33337c20 */ /* 0x000fe20008410000 */
[----:B------:R-:W-:Y:S01]  /*1ea0*/  UIADD3 UR7, UR6, 0x1, URZ ;  /* 0x0000000106077890 */ /* 0x000fe2000fffe03f */
[----:B------:R-:W-:Y:S01]  /*1eb0*/  FMUL.FTZ R54, R54, UR10 ;  /* 0x0000000a36367c20 */ /* 0x000fe20008410000 */
[----:B------:R-:W-:Y:S01]  /*1ec0*/  UIADD3 UR6, UR48, UR6, URZ ;  /* 0x0000000630067290 */ /* 0x000fe2000fffe03f */
[----:B------:R-:W4:Y:S01]  /*1ed0*/  MUFU.TANH R102, R31 ;  /* 0x0000001f00667308 */ /* 0x000f220000002400 */
[----:B------:R-:W-:Y:S01]  /*1ee0*/  FMUL.FTZ R55, R55, UR10 ;  /* 0x0000000a37377c20 */ /* 0x000fe20008410000 */
[----:B------:R-:W-:Y:S01]  /*1ef0*/  FMUL.FTZ R66, R66, UR10 ;  /* 0x0000000a42427c20 */ /* 0x000fe20008410000 */
[----:B------:R-:W-:-:S02]  /*1f00*/  IMAD.U32 R11, RZ, RZ, UR7 ;  /* 0x00000007ff0b7e24 */ /* 0x000fc4000f8e00ff */
[----:B------:R-:W-:Y:S01]  /*1f10*/  FMUL.FTZ R58, R58, UR10 ;  /* 0x0000000a3a3a7c20 */ /* 0x000fe20008410000 */
[----:B------:R-:W-:Y:S01]  /*1f20*/  MOV R41, UR6 ;  /* 0x0000000600297c02 */ /* 0x000fe20008000f00 */
[----:B------:R-:W-:Y:S01]  /*1f30*/  FMUL.FTZ R62, R62, UR10 ;  /* 0x0000000a3e3e7c20 */ /* 0x000fe20008410000 */
[----:B------:R-:W-:Y:S01]  /*1f40*/  IMAD R4, R16, -0x2, R11 ;  /* 0xfffffffe10047824 */ /* 0x000fe200078e020b */
[----:B------:R-:W4:Y:S01]  /*1f50*/  MUFU.TANH R34, R34 ;  /* 0x0000002200227308 */ /* 0x000f220000002400 */
[----:B------:R-:W-:Y:S02]  /*1f60*/  IMAD.U32 R11, RZ, RZ, UR50 ;  /* 0x00000032ff0b7e24 */ /* 0x000fe4000f8e00ff */
[----:B------:R-:W-:Y:S01]  /*1f70*/  FMUL.FTZ R7, R28, UR10 ;  /* 0x0000000a1c077c20 */ /* 0x000fe20008410000 */
[----:B------:R-:W-:Y:S02]  /*1f80*/  IMAD R41, R16, -0x2, R41 ;  /* 0xfffffffe10297824 */ /* 0x000fe400078e0229 */
[----:B------:R-:W-:Y:S01]  /*1f90*/  FMUL.FTZ R59, R59, UR10 ;  /* 0x0000000a3b3b7c20 */ /* 0x000fe20008410000 */
[----:B01----:R-:W-:Y:S01]  /*1fa0*/  FMUL.FTZ R3, R24, UR10 ;  /* 0x0000000a18037c20 */ /* 0x003fe20008410000 */
[----:B------:R-:W-:Y:S01]  /*1fb0*/  IADD3 R94, -R11, UR48, R4 ;  /* 0x000000300b5e7c10 */ /* 0x000fe2000fffe104 */
[----:B------:R-:W-:Y:S01]  /*1fc0*/  FMUL.FTZ R4, R70, UR10 ;  /* 0x0000000a46047c20 */ /* 0x000fe20008410000 */
[----:B------:R0:W1:Y:S01]  /*1fd0*/  MUFU.TANH R106, R35 ;  /* 0x00000023006a7308 */ /* 0x0000620000002400 */
[----:B------:R-:W-:Y:S01]  /*1fe0*/  FMUL.FTZ R63, R63, UR10 ;  /* 0x0000000a3f3f7c20 */ /* 0x000fe20008410000 */
[----:B------:R-:W-:Y:S01]  /*1ff0*/  FMUL.FTZ R67, R67, UR10 ;  /* 0x0000000a43437c20 */ /* 0x000fe20008410000 */
[--C-:B-----5:R-:W-:Y:S01]  /*2000*/  VIADDMNMX R9, R9, R94, R41.reuse, PT ;  /* 0x0000005e09097246 */ /* 0x120fe20003800129 */
[----:B------:R-:W-:Y:S01]  /*2010*/  FMUL.FTZ R10, R32, UR10 ;  /* 0x0000000a200a7c20 */ /* 0x000fe20008410000 */
[----:B------:R-:W-:Y:S01]  /*2020*/  FMUL.FTZ R71, R71, UR10 ;  /* 0x0000000a47477c20 */ /* 0x000fe20008410000 */
[----:B------:R-:W-:Y:S01]  /*2030*/  FMUL.FTZ R74, R74, UR10 ;  /* 0x0000000a4a4a7c20 */ /* 0x000fe20008410000 */
[C---:B------:R-:W-:Y:S01]  /*2040*/  ISETP.GT.AND P1, PT, R9.reuse, RZ, PT ;  /* 0x000000ff0900720c */ /* 0x040fe20003f24270 */
[----:B------:R-:W5:Y:S01]  /*2050*/  MUFU.TANH R38, R38 ;  /* 0x0000002600267308 */ /* 0x000f620000002400 */
[C---:B------:R-:W-:Y:S01]  /*2060*/  ISETP.GT.AND P2, PT, R9.reuse, 0x1, PT ;  /* 0x000000010900780c */ /* 0x040fe20003f44270 */
[----:B0-----:R-:W-:Y:S01]  /*2070*/  FMUL.FTZ R35, R52, UR10 ;  /* 0x0000000a34237c20 */ /* 0x001fe20008410000 */
[----:B------:R-:W-:Y:S01]  /*2080*/  ISETP.GT.AND P3, PT, R9, 0x8, PT ;  /* 0x000000080900780c */ /* 0x000fe20003f64270 */
[----:B------:R-:W-:Y:S01]  /*2090*/  FMUL.FTZ R13, R36, UR10 ;  /* 0x0000000a240d7c20 */ /* 0x000fe20008410000 */
[----:B--2---:R-:W-:Y:S01]  /*20a0*/  FSEL R96, R26, -INF , P1 ;  /* 0xff8000001a607808 */ /* 0x004fe20000800000 */
[----:B------:R-:W-:Y:S01]  /*20b0*/  FMUL.FTZ R75, R75, UR10 ;  /* 0x0000000a4b4b7c20 */ /* 0x000fe20008410000 */
[----:B---3--:R-:W-:Y:S01]  /*20c0*/  FSEL R98, R98, -INF , P2 ;  /* 0xff80000062627808 */ /* 0x008fe20001000000 */
[----:B------:R0:W2:Y:S01]  /*20d0*/  MUFU.TANH R92, R39 ;  /* 0x00000027005c7308 */ /* 0x0000a20000002400 */
[----:B------:R-:W-:Y:S01]  /*20e0*/  ISETP.GT.AND P1, PT, R9, 0x9, PT ;  /* 0x000000090900780c */ /* 0x000fe20003f24270 */
[----:B------:R-:W-:Y:S01]  /*20f0*/  FMUL.FTZ R15, R40, UR10 ;  /* 0x0000000a280f7c20 */ /* 0x000fe20008410000 */
[----:B----4-:R-:W-:Y:S01]  /*2100*/  FSEL R100, R30, -INF , P3 ;  /* 0xff8000001e647808 */ /* 0x010fe20001800000 */
[----:B------:R-:W-:Y:S01]  /*2110*/  FMUL.FTZ R78, R78, UR10 ;  /* 0x0000000a4e4e7c20 */ /* 0x000fe20008410000 */
[----:B------:R-:W-:Y:S01]  /*2120*/  FMNMX.FTZ R11, R96, R98, !PT ;  /* 0x00000062600b7209 */ /* 0x000fe20007810000 */
[----:B------:R-:W-:Y:S01]  /*2130*/  FMUL.FTZ R79, R79, UR10 ;  /* 0x0000000a4f4f7c20 */ /* 0x000fe20008410000 */
[C---:B------:R-:W-:Y:S01]  /*2140*/  ISETP.GT.AND P2, PT, R9.reuse, 0x10, PT ;  /* 0x000000100900780c */ /* 0x040fe20003f44270 */
[----:B------:R-:W3:Y:S01]  /*2150*/  MUFU.TANH R42, R42 ;  /* 0x0000002a002a7308 */ /* 0x000ee20000002400 */
[----:B------:R-:W-:Y:S01]  /*2160*/  FSEL R102, R102, -INF , P1 ;  /* 0xff80000066667808 */ /* 0x000fe20000800000 */
[----:B0-----:R-:W-:Y:S01]  /*2170*/  FMUL.FTZ R39, R56, UR10 ;  /* 0x0000000a38277c20 */ /* 0x001fe20008410000 */
[----:B------:R-:W-:Y:S01]  /*2180*/  FMNMX.FTZ R11, R100, R11, !PT ;  /* 0x0000000b640b7209 */ /* 0x000fe20007810000 */
[----:B------:R-:W-:Y:S01]  /*2190*/  FMUL.FTZ R31, R48, UR10 ;  /* 0x0000000a301f7c20 */ /* 0x000fe20008410000 */
[C---:B------:R-:W-:Y:S01]  /*21a0*/  ISETP.GT.AND P1, PT, R9.reuse, 0x11, PT ;  /* 0x000000110900780c */ /* 0x040fe20003f24270 */
[----:B------:R-:W-:Y:S01]  /*21b0*/  FMUL.FTZ R82, R82, UR10 ;  /* 0x0000000a52527c20 */ /* 0x000fe20008410000 */
[----:B------:R-:W-:Y:S01]  /*21c0*/  FSEL R104, R34, -INF , P2 ;  /* 0xff80000022687808 */ /* 0x000fe20001000000 */
[----:B------:R-:W0:Y:S01]  /*21d0*/  MUFU.TANH R43, R43 ;  /* 0x0000002b002b7308 */ /* 0x000e220000002400 */
[----:B------:R-:W-:Y:S01]  /*21e0*/  FMNMX.FTZ R11, R102, R11, !PT ;  /* 0x0000000b660b7209 */ /* 0x000fe20007810000 */
[----:B------:R-:W-:Y:S01]  /*21f0*/  FMUL.FTZ R27, R44, UR10 ;  /* 0x0000000a2c1b7c20 */ /* 0x000fe20008410000 */
[----:B------:R-:W-:Y:S01]  /*2200*/  ISETP.GT.AND P2, PT, R9, 0x18, PT ;  /* 0x000000180900780c */ /* 0x000fe20003f44270 */
[----:B------:R-:W-:Y:S01]  /*2210*/  FMUL.FTZ R83, R83, UR10 ;  /* 0x0000000a53537c20 */ /* 0x000fe20008410000 */
[----:B-1----:R-:W-:Y:S01]  /*2220*/  FSEL R106, R106, -INF , P1 ;  /* 0xff8000006a6a7808 */ /* 0x002fe20000800000 */
[----:B------:R-:W-:Y:S01]  /*2230*/  FMUL.FTZ R86, R86, UR10 ;  /* 0x0000000a56567c20 */ /* 0x000fe20008410000 */
[----:B------:R-:W-:Y:S01]  /*2240*/  FMNMX.FTZ R11, R104, R11, !PT ;  /* 0x0000000b680b7209 */ /* 0x000fe20007810000 */
[----:B------:R-:W1:Y:S01]  /*2250*/  MUFU.TANH R46, R46 ;  /* 0x0000002e002e7308 */ /* 0x000e620000002400 */
[----:B------:R-:W-:Y:S01]  /*2260*/  ISETP.GT.AND P1, PT, R9, 0x19, PT ;  /* 0x000000190900780c */ /* 0x000fe20003f24270 */
[----:B------:R-:W-:Y:S01]  /*2270*/  FMUL.FTZ R87, R87, UR10 ;  /* 0x0000000a57577c20 */ /* 0x000fe20008410000 */
[----:B-----5:R-:W-:Y:S01]  /*2280*/  FSEL R108, R38, -INF , P2 ;  /* 0xff800000266c7808 */ /* 0x020fe20001000000 */
[----:B------:R-:W4:Y:S01]  /*2290*/  SHFL.IDX PT, R20, R20, RZ, 0x1c1f ;  /* 0x001c1fff14147589 */ /* 0x000f2200000e0000 */
[----:B------:R-:W-:Y:S01]  /*22a0*/  FMNMX.FTZ R11, R106, R11, !PT ;  /* 0x0000000b6a0b7209 */ /* 0x000fe20007810000 */
[----:B------:R-:W-:Y:S01]  /*22b0*/  FMUL.FTZ R5, R25, UR10 ;  /* 0x0000000a19057c20 */ /* 0x000fe20008410000 */
[----:B------:R-:W-:Y:S01]  /*22c0*/  ISETP.GT.AND P2, PT, R9, 0x20, PT ;  /* 0x000000200900780c */ /* 0x000fe20003f44270 */
[----:B------:R-:W5:Y:S01]  /*22d0*/  MUFU.TANH R47, R47 ;  /* 0x0000002f002f7308 */ /* 0x000f620000002400 */
[----:B--2---:R-:W-:Y:S01]  /*22e0*/  FSEL R92, R92, -INF , P1 ;  /* 0xff8000005c5c7808 */ /* 0x004fe20000800000 */
[----:B------:R-:W-:Y:S01]  /*22f0*/  ULDC UR6, c[0x0][0x988] ;  /* 0x0002620000067ab9 */ /* 0x000fe20000000800 */
[----:B------:R-:W-:Y:S01]  /*2300*/  FMNMX.FTZ R11, R108, R11, !PT ;  /* 0x0000000b6c0b7209 */ /* 0x000fe20007810000 */
[----:B------:R-:W-:Y:S01]  /*2310*/  FMUL.FTZ R6, R29, UR10 ;  /* 0x0000000a1d067c20 */ /* 0x000fe20008410000 */
[----:B------:R-:W-:Y:S01]  /*2320*/  ISETP.GT.AND P1, PT, R9, 0x21, PT ;  /* 0x000000210900780c */ /* 0x000fe20003f24270 */
[----:B------:R-:W-:Y:S01]  /*2330*/  FMUL.FTZ R8, R33, UR10 ;  /* 0x0000000a21087c20 */ /* 0x000fe20008410000 */
[----:B---3--:R-:W-:Y:S01]  /*2340*/  FSEL R90, R42, -INF , P2 ;  /* 0xff8000002a5a7808 */ /* 0x008fe20001000000 */
[----:B------:R-:W-:Y:S01]  /*2350*/  MUFU.TANH R50, R50 ;  /* 0x0000003200327308 */ /* 0x000fe20000002400 */
        /* <DEDUP_REMOVED lines=10> */
[----:B-1----:R-:W-:Y:S01]  /*2400*/  FSEL R70, R46, -INF , P2 ;  /* 0xff8000002e467808 */ /* 0x002fe20001000000 */
[----:B------:R-:W-:Y:S01]  /*2410*/  FMUL.FTZ R33, R53, UR10 ;  /* 0x0000000a35217c20 */ /* 0x000fe20008410000 */
[----:B------:R-:W-:Y:S01]  /*2420*/  FMNMX.FTZ R11, R88, R11, !PT ;  /* 0x0000000b580b7209 */ /* 0x000fe20007810000 */
[----:B------:R-:W-:Y:S01]  /*2430*/  FMUL.FTZ R37, R57, UR10 ;  /* 0x0000000a39257c20 */ /* 0x000fe20008410000 */
[----:B------:R-:W-:Y:S01]  /*2440*/  ISETP.GT.AND P2, PT, R9, 0x30, PT ;  /* 0x000000300900780c */ /* 0x000fe20003f44270 */
[----:B------:R-:W-:Y:S01]  /*2450*/  MUFU.TANH R54, R54 ;  /* 0x0000003600367308 */ /* 0x000fe20000002400 */
[----:B------:R-:W-:Y:S01]  /*2460*/  FMNMX.FTZ R11, R70, R11, !PT ;  /* 0x0000000b460b7209 */ /* 0x000fe20007810000 */
[----:B------:R-:W-:Y:S01]  /*2470*/  FMUL.FTZ R61, R61, UR10 ;  /* 0x0000000a3d3d7c20 */ /* 0x000fe20008410000 */
[----:B----4-:R-:W-:Y:S01]  /*2480*/  VIADDMNMX R41, R20, R94, R41, PT ;  /* 0x0000005e14297246 */ /* 0x010fe20003800129 */
[----:B------:R-:W-:Y:S01]  /*2490*/  FMUL.FTZ R64, R64, UR10 ;  /* 0x0000000a40407c20 */ /* 0x000fe20008410000 */
[----:B------:R-:W-:Y:S01]  /*24a0*/  FMUL.FTZ R65, R65, UR10 ;  /* 0x0000000a41417c20 */ /* 0x000fe20008410000 */
[----:B------:R-:W-:Y:S01]  /*24b0*/  FMUL.FTZ R68, R68, UR10 ;  /* 0x0000000a44447c20 */ /* 0x000fe20008410000 */
[----:B------:R-:W-:Y:S01]  /*24c0*/  ISETP.GT.AND P3, PT, R41, 0x8, PT ;  /* 0x000000082900780c */ /* 0x000fe20003f64270 */
        /* <DEDUP_REMOVED lines=8> */
[----:B------:R5:W-:Y:S01]  /*2550*/  MUFU.TANH R30, R66 ;  /* 0x00000042001e7308 */ /* 0x000be20000002400 */
[----:B------:R-:W-:Y:S01]  /*2560*/  FMUL.FTZ R84, R84, UR10 ;  /* 0x0000000a54547c20 */ /* 0x000fe20008410000 */
[----:B------:R-:W-:Y:S01]  /*2570*/  FMUL.FTZ R85, R85, UR10 ;  /* 0x0000000a55557c20 */ /* 0x000fe20008410000 */
[----:B------:R-:W-:Y:S01]  /*2580*/  @UP0 ULDC UR14, c[0x0][0x450] ;  /* 0x00011400000e0ab9 */ /* 0x000fe20000000800 */
[----:B------:R-:W-:Y:S01]  /*2590*/  UMOV UR10, UR39 ;  /* 0x00000027000a7c82 */ /* 0x000fe20008000000 */
[----:B------:R-:W-:Y:S01]  /*25a0*/  UIADD3 UR57, UR57, -0x2, URZ ;  /* 0xfffffffe39397890 */ /* 0x000fe2000fffe03f */
[----:B------:R-:W-:-:S02]  /*25b0*/  CS2R R150, SRZ ;  /* 0x0000000000967805 */ /* 0x000fc4000001ff00 */
[----:B------:R-:W-:Y:S01]  /*25c0*/  CS2R R148, SRZ ;  /* 0x0000000000947805 */ /* 0x000fe2000001ff00 */
[----:B------:R0:W2:Y:S01]  /*25d0*/  MUFU.TANH R21, R58 ;  /* 0x0000003a00157308 */ /* 0x0000a20000002400 */
[----:B-----5:R-:W-:Y:S02]  /*25e0*/  FSEL R66, R47, -INF , P1 ;  /* 0xff8000002f427808 */ /* 0x020fe40000800000 */
[----:B------:R-:W-:Y:S02]  /*25f0*/  CS2R R146, SRZ ;  /* 0x0000000000927805 */ /* 0x000fe4000001ff00 */
[----:B------:R-:W-:Y:S02]  /*2600*/  ISETP.GT.AND P1, PT, R9, 0x31, PT ;  /* 0x000000310900780c */ /* 0x000fe40003f24270 */
[----:B------:R-:W-:Y:S02]  /*2610*/  CS2R R144, SRZ ;  /* 0x0000000000907805 */ /* 0x000fe4000001ff00 */
[----:B------:R-:W-:-:S02]  /*2620*/  FMNMX.FTZ R11, R66, R11, !PT ;  /* 0x0000000b420b7209 */ /* 0x000fc40007810000 */
[----:B------:R-:W-:Y:S02]  /*2630*/  CS2R R142, SRZ ;  /* 0x00000000008e7805 */ /* 0x000fe4000001ff00 */
[----:B------:R-:W-:Y:S01]  /*2640*/  CS2R R140, SRZ ;  /* 0x00000000008c7805 */ /* 0x000fe2000001ff00 */
[----:B------:R3:W-:Y:S01]  /*2650*/  MUFU.TANH R28, R62 ;  /* 0x0000003e001c7308 */ /* 0x0007e20000002400 */
[----:B0-----:R-:W-:Y:S02]  /*2660*/  FSEL R58, R51, -INF , P1 ;  /* 0xff800000333a7808 */ /* 0x001fe40000800000 */
[----:B------:R-:W-:Y:S02]  /*2670*/  CS2R R138, SRZ ;  /* 0x00000000008a7805 */ /* 0x000fe4000001ff00 */
[----:B------:R-:W-:Y:S02]  /*2680*/  ISETP.GT.AND P1, PT, R9, 0x39, PT ;  /* 0x000000390900780c */ /* 0x000fe40003f24270 */
[----:B------:R-:W-:-:S02]  /*2690*/  CS2R R136, SRZ ;  /* 0x0000000000887805 */ /* 0x000fc4000001ff00 */
[----:B------:R-:W-:Y:S02]  /*26a0*/  CS2R R134, SRZ ;  /* 0x0000000000867805 */ /* 0x000fe4000001ff00 */
[----:B------:R-:W-:Y:S02]  /*26b0*/  CS2R R132, SRZ ;  /* 0x0000000000847805 */ /* 0x000fe4000001ff00 */
[----:B-1----:R-:W-:Y:S01]  /*26c0*/  FSEL R52, R52, -INF , P1 ;  /* 0xff80000034347808 */ /* 0x002fe20000800000 */
[----:B------:R-:W0:Y:S01]  /*26d0*/  MUFU.TANH R24, R59 ;  /* 0x0000003b00187308 */ /* 0x000e220000002400 */
[----:B---3--:R-:W-:Y:S02]  /*26e0*/  FSEL R62, R50, -INF , P2 ;  /* 0xff800000323e7808 */ /* 0x008fe40001000000 */
[----:B------:R-:W-:Y:S02]  /*26f0*/  CS2R R130, SRZ ;  /* 0x0000000000827805 */ /* 0x000fe4000001ff00 */
[----:B------:R-:W-:-:S02]  /*2700*/  ISETP.GT.AND P2, PT, R9, 0x38, PT ;  /* 0x000000380900780c */ /* 0x000fc40003f44270 */
[----:B------:R-:W-:Y:S02]  /*2710*/  CS2R R128, SRZ ;  /* 0x0000000000807805 */ /* 0x000fe4000001ff00 */
[----:B------:R-:W-:Y:S02]  /*2720*/  FMNMX.FTZ R11, R62, R11, !PT ;  /* 0x0000000b3e0b7209 */ /* 0x000fe40007810000 */
[----:B------:R-:W-:Y:S02]  /*2730*/  CS2R R126, SRZ ;  /* 0x00000000007e7805 */ /* 0x000fe4000001ff00 */
[----:B------:R-:W-:Y:S01]  /*2740*/  FSEL R56, R54, -INF , P2 ;  /* 0xff80000036387808 */ /* 0x000fe20001000000 */
[----:B------:R-:W1:Y:S01]  /*2750*/  MUFU.TANH R63, R63 ;  /* 0x0000003f003f7308 */ /* 0x000e620000002400 */
[----:B------:R-:W-:Y:S02]  /*2760*/  FMNMX.FTZ R11, R58, R11, !PT ;  /* 0x0000000b3a0b7209 */ /* 0x000fe40007810000 */
[----:B------:R-:W-:-:S02]  /*2770*/  CS2R R124, SRZ ;  /* 0x00000000007c7805 */ /* 0x000fc4000001ff00 */
[C---:B------:R-:W-:Y:S02]  /*2780*/  ISETP.GT.AND P2, PT, R9.reuse, 0x40, PT ;  /* 0x000000400900780c */ /* 0x040fe40003f44270 */
[----:B------:R-:W-:Y:S02]  /*2790*/  CS2R R122, SRZ ;  /* 0x00000000007a7805 */ /* 0x000fe4000001ff00 */
[----:B------:R-:W-:Y:S02]  /*27a0*/  FMNMX.FTZ R11, R56, R11, !PT ;  /* 0x0000000b380b7209 */ /* 0x000fe40007810000 */
[----:B------:R-:W-:Y:S02]  /*27b0*/  CS2R R120, SRZ ;  /* 0x0000000000787805 */ /* 0x000fe4000001ff00 */
[----:B------:R-:W-:Y:S01]  /*27c0*/  ISETP.GT.AND P1, PT, R9, 0x41, PT ;  /* 0x000000410900780c */ /* 0x000fe20003f24270 */
[----:B------:R-:W3:Y:S01]  /*27d0*/  MUFU.TANH R32, R67 ;  /* 0x0000004300207308 */ /* 0x000ee20000002400 */
[----:B--2---:R-:W-:-:S02]  /*27e0*/  FSEL R54, R21, -INF , P2 ;  /* 0xff80000015367808 */ /* 0x004fc40001000000 */
[----:B------:R-:W-:Y:S02]  /*27f0*/  CS2R R118, SRZ ;  /* 0x0000000000767805 */ /* 0x000fe4000001ff00 */
[----:B------:R-:W-:Y:S02]  /*2800*/  FMNMX.FTZ R11, R52, R11, !PT ;  /* 0x0000000b340b7209 */ /* 0x000fe40007810000 */
[----:B------:R-:W-:Y:S02]  /*2810*/  CS2R R116, SRZ ;  /* 0x0000000000747805 */ /* 0x000fe4000001ff00 */
[----:B------:R-:W-:Y:S02]  /*2820*/  ISETP.GT.AND P2, PT, R9, 0x48, PT ;  /* 0x000000480900780c */ /* 0x000fe40003f44270 */
[----:B------:R-:W-:Y:S02]  /*2830*/  CS2R R114, SRZ ;  /* 0x0000000000727805 */ /* 0x000fe4000001ff00 */
[----:B0-----:R-:W-:Y:S01]  /*2840*/  FSEL R24, R24, -INF , P1 ;  /* 0xff80000018187808 */ /* 0x001fe20000800000 */
[----:B------:R-:W0:Y:S01]  /*2850*/  MUFU.TANH R4, R4 ;  /* 0x0000000400047308 */ /* 0x000e220000002400 */
[----:B------:R-:W-:-:S02]  /*2860*/  FMNMX.FTZ R11, R54, R11, !PT ;  /* 0x0000000b360b7209 */ /* 0x000fc40007810000 */
[----:B------:R-:W-:Y:S02]  /*2870*/  CS2R R112, SRZ ;  /* 0x0000000000707805 */ /* 0x000fe4000001ff00 */
[C---:B------:R-:W-:Y:S02]  /*2880*/  ISETP.GT.AND P1, PT, R9.reuse, 0x49, PT ;  /* 0x000000490900780c */ /* 0x040fe40003f24270 */
[----:B------:R-:W-:Y:S02]  /*2890*/  CS2R R110, SRZ ;  /* 0x00000000006e7805 */ /* 0x000fe4000001ff00 */
[----:B------:R-:W-:Y:S02]  /*28a0*/  FSEL R26, R28, -INF , P2 ;  /* 0xff8000001c1a7808 */ /* 0x000fe40001000000 */
[----:B------:R-:W-:Y:S02]  /*28b0*/  CS2R R94, SRZ ;  /* 0x00000000005e7805 */ /* 0x000fe4000001ff00 */
[----:B------:R-:W-:Y:S01]  /*28c0*/  FMNMX.FTZ R11, R24, R11, !PT ;  /* 0x0000000b180b7209 */ /* 0x000fe20007810000 */
[----:B------:R-:W2:Y:S01]  /*28d0*/  MUFU.TANH R38, R71 ;  /* 0x0000004700267308 */ /* 0x000ea20000002400 */
        /* <DEDUP_REMOVED lines=8> */
[----:B---3--:R-:W-:Y:S01]  /*2960*/  FSEL R32, R32, -INF , P1 ;  /* 0xff80000020207808 */ /* 0x008fe20000800000 */
[----:B------:R-:W3:Y:S01]  /*2970*/  MUFU.TANH R40, R75 ;  /* 0x0000004b00287308 */ /* 0x000ee20000002400 */
[----:B------:R-:W-:Y:S02]  /*2980*/  FMNMX.FTZ R11, R30, R11, !PT ;  /* 0x0000000b1e0b7209 */ /* 0x000fe40007810000 */
[C---:B------:R-:W-:Y:S02]  /*2990*/  ISETP.GT.AND P1, PT, R9.reuse, 0x59, PT ;  /* 0x000000590900780c */ /* 0x040fe40003f24270 */
[----:B0-----:R-:W-:Y:S02]  /*29a0*/  FSEL R34, R4, -INF , P2 ;  /* 0xff80000004227808 */ /* 0x001fe40001000000 */
[----:B------:R-:W-:Y:S01]  /*29b0*/  FMNMX.FTZ R11, R32, R11, !PT ;  /* 0x0000000b200b7209 */ /* 0x000fe20007810000 */
[----:B------:R-:W0:Y:S01]  /*29c0*/  MUFU.TANH R42, R78 ;  /* 0x0000004e002a7308 */ /* 0x000e220000002400 */
[----:B------:R-:W-:-:S02]  /*29d0*/  ISETP.GT.AND P2, PT, R9, 0x60, PT ;  /* 0x000000600900780c */ /* 0x000fc40003f44270 */
[----:B--2---:R-:W-:Y:S02]  /*29e0*/  FSEL R38, R38, -INF , P1 ;  /* 0xff80000026267808 */ /* 0x004fe40000800000 */
[----:B------:R-:W-:Y:S02]  /*29f0*/  FMNMX.FTZ R11, R34, R11, !PT ;  /* 0x0000000b220b7209 */ /* 0x000fe40007810000 */
[C---:B------:R-:W-:Y:S01]  /*2a00*/  ISETP.GT.AND P1, PT, R9.reuse, 0x61, PT ;  /* 0x000000610900780c */ /* 0x040fe20003f24270 */
[----:B------:R-:W2:Y:S01]  /*2a10*/  MUFU.TANH R48, R79 ;  /* 0x0000004f00307308 */ /* 0x000ea20000002400 */
[----:B-1----:R-:W-:Y:S02]  /*2a20*/  FSEL R36, R36, -INF , P2 ;  /* 0xff80000024247808 */ /* 0x002fe40001000000 */
[----:B------:R-:W-:Y:S02]  /*2a30*/  FMNMX.FTZ R11, R38, R11, !PT ;  /* 0x0000000b260b7209 */ /* 0x000fe40007810000 */
[----:B------:R-:W-:-:S02]  /*2a40*/  ISETP.GT.AND P2, PT, R9, 0x68, PT ;  /* 0x000000680900780c */ /* 0x000fc40003f44270 */
[----:B---3--:R-:W-:Y:S01]  /*2a50*/  FSEL R40, R40, -INF , P1 ;  /* 0xff80000028287808 */ /* 0x008fe20000800000 */
[----:B------:R-:W1:Y:S01]  /*2a60*/  MUFU.TANH R44, R82 ;  /* 0x00000052002c7308 */ /* 0x000e620000002400 */
        /* <DEDUP_REMOVED lines=13> */
[----:B------:R-:W-:Y:S01]  /*2b40*/  FMNMX.FTZ R11, R44, R11, !PT ;  /* 0x0000000b2c0b7209 */ /* 0x000fe20007810000 */
[----:B------:R-:W1:Y:S01]  /*2b50*/  MUFU.TANH R87, R87 ;  /* 0x0000005700577308 */ /* 0x000e620000002400 */
[----:B0-----:R-:W-:Y:S02]  /*2b60*/  FSEL R46, R46, -INF , P1 ;  /* 0xff8000002e2e7808 */ /* 0x001fe40000800000 */
[----:B------:R-:W-:Y:S02]  /*2b70*/  ISETP.GT.AND P1, PT, R9, 0x79, PT ;  /* 0x000000790900780c */ /* 0x000fe40003f24270 */
[----:B------:R-:W-:-:S03]  /*2b80*/  FMNMX.FTZ R9, R46, R11, !PT ;  /* 0x0000000b2e097209 */ /* 0x000fc60007810000 */
[----:B------:R-:W-:Y:S01]  /*2b90*/  MUFU.TANH R3, R3 ;  /* 0x0000000300037308 */ /* 0x000fe20000002400 */
[----:B--2---:R-:W-:Y:S02]  /*2ba0*/  FSEL R50, R50, -INF , P2 ;  /* 0xff80000032327808 */ /* 0x004fe40001000000 */
[----:B------:R-:W-:Y:S02]  /*2bb0*/  ISETP.GT.AND P2, PT, R41, 0x1, PT ;  /* 0x000000012900780c */ /* 0x000fe40003f44270 */
[----:B------:R-:W-:-:S03]  /*2bc0*/  FMNMX.FTZ R4, R50, R9, !PT ;  /* 0x0000000932047209 */ /* 0x000fc60007810000 */
[----:B------:R-:W0:Y:S01]  /*2bd0*/  MUFU.TANH R5, R5 ;  /* 0x0000000500057308 */ /* 0x000e220000002400 */
[----:B-1----:R-:W-:-:S04]  /*2be0*/  FSEL R11, R87, -INF , P1 ;  /* 0xff800000570b7808 */ /* 0x002fc80000800000 */
[----:B------:R-:W-:-:S03]  /*2bf0*/  FMNMX.FTZ R4, R11, R4, !PT ;  /* 0x000000040b047209 */ /* 0x000fc60007810000 */
[----:B------:R-:W1:Y:S02]  /*2c00*/  MUFU.TANH R7, R7 ;  /* 0x0000000700077308 */ /* 0x000e640000002400 */
[----:B------:R-:W2:Y:S06]  /*2c10*/  SHFL.BFLY PT, R9, R4, 0x2, 0x1f ;  /* 0x0c401f0004097f89 */ /* 0x000eac00000e0000 */
[----:B------:R-:W-:Y:S01]  /*2c20*/  MUFU.TANH R6, R6 ;  /* 0x0000000600067308 */ /* 0x000fe20000002400 */
[----:B0-----:R-:W-:Y:S02]  /*2c30*/  FSEL R5, R5, -INF , P2 ;  /* 0xff80000005057808 */ /* 0x001fe40001000000 */
[----:B------:R-:W-:-:S05]  /*2c40*/  ISETP.GT.AND P2, PT, R41, 0x10, PT ;  /* 0x000000102900780c */ /* 0x000fca0003f44270 */
[----:B------:R-:W0:Y:S01]  /*2c50*/  MUFU.TANH R10, R10 ;  /* 0x0000000a000a7308 */ /* 0x000e220000002400 */
[----:B-1----:R-:W-:-:S07]  /*2c60*/  FSEL R43, R7, -INF , P3 ;  /* 0xff800000072b7808 */ /* 0x002fce0001800000 */
[----:B------:R-:W-:Y:S01]  /*2c70*/  MUFU.TANH R8, R8 ;  /* 0x0000000800087308 */ /* 0x000fe20000002400 */
[----:B--2---:R-:W-:-:S05]  /*2c80*/  FMNMX.FTZ R21, R4, R9, !PT ;  /* 0x0000000904157209 */ /* 0x004fca0007810000 */
[----:B------:R-:W1:Y:S02]  /*2c90*/  SHFL.BFLY PT, R4, R21, 0x1, 0x1f ;  /* 0x0c201f0015047f89 */ /* 0x000e6400000e0000 */
[----:B------:R-:W2:Y:S01]  /*2ca0*/  MUFU.TANH R13, R13 ;  /* 0x0000000d000d7308 */ /* 0x000ea20000002400 */
[----:B0-----:R-:W-:Y:S02]  /*2cb0*/  FSEL R47, R10, -INF , P2 ;  /* 0xff8000000a2f7808 */ /* 0x001fe40001000000 */
[----:B------:R-:W-:-:S05]  /*2cc0*/  ISETP.GT.AND P2, PT, R41, 0x18, PT ;  /* 0x000000182900780c */ /* 0x000fca0003f44270 */
[----:B------:R0:W-:Y:S08]  /*2cd0*/  MUFU.TANH R55, R60 ;  /* 0x0000003c00377308 */ /* 0x0001f00000002400 */
[----:B------:R-:W3:Y:S01]  /*2ce0*/  MUFU.TANH R12, R12 ;  /* 0x0000000c000c7308 */ /* 0x000ee20000002400 */
[----:B--2---:R-:W-:Y:S02]  /*2cf0*/  FSEL R13, R13, -INF , P2 ;  /* 0xff8000000d0d7808 */ /* 0x004fe40001000000 */
[----:B------:R-:W-:-:S02]  /*2d00*/  ISETP.GT.AND P2, PT, R41, 0x20, PT ;  /* 0x000000202900780c */ /* 0x000fc40003f44270 */
[----:B-1----:R-:W-:Y:S01]  /*2d10*/  FMNMX.FTZ R9, R21, R4, !PT ;  /* 0x0000000415097209 */ /* 0x002fe20007810000 */
[----:B------:R-:W-:Y:S02]  /*2d20*/  IMAD.U32 R4, RZ, RZ, UR6 ;  /* 0x00000006ff047e24 */ /* 0x000fe4000f8e00ff */
[----:B------:R-:W1:Y:S01]  /*2d30*/  MUFU.TANH R15, R15 ;  /* 0x0000000f000f7308 */ /* 0x000e620000002400 */
[----:B------:R-:W-:Y:S01]  /*2d40*/  @UP0 ULDC UR6, c[0x0][0x44c] ;  /* 0x0001130000060ab9 */ /* 0x000fe20000000800 */
[C---:B------:R-:W-:Y:S01]  /*2d50*/  FSETP.NEU.FTZ.AND P1, PT, R9.reuse, -INF , PT ;  /* 0xff8000000900780b */ /* 0x040fe20003f3d000 */
[----:B------:R-:W-:Y:S01]  /*2d60*/  FMUL.FTZ R21, R9, R4 ;  /* 0x0000000409157220 */ /* 0x000fe20000410000 */
[----:B------:R-:W-:Y:S02]  /*2d70*/  UIMAD.WIDE.U32 UR6, UR39, UR6, URZ ;  /* 0x00000006270672a5 */ /* 0x000fe4000f8e003f */
[----:B------:R-:W-:Y:S02]  /*2d80*/  UIADD3 UR6, UR11, 0x28840, URZ ;  /* 0x000288400b067890 */ /* 0x000fe4000fffe03f */
[----:B------:R-:W-:Y:S01]  /*2d90*/  FSEL R21, R21, RZ, P1 ;  /* 0x000000ff15157208 */ /* 0x000fe20000800000 */
[----:B------:R-:W2:Y:S01]  /*2da0*/  MUFU.TANH R14, R14 ;  /* 0x0000000e000e7308 */ /* 0x000ea20000002400 */
[----:B------:R-:W-:Y:S01]  /*2db0*/  ISETP.GT.AND P1, PT, R41, RZ, PT ;  /* 0x000000ff2900720c */ /* 0x000fe20003f24270 */
[----:B------:R-:W-:-:S02]  /*2dc0*/  @UP0 USHF.R.U32.HI UR10, URZ, UR14, UR7 ;  /* 0x0000000e3f0a0299 */ /* 0x000fc40008011607 */
[-CC-:B------:R-:W-:Y:S01]  /*2dd0*/  FFMA.FTZ R165, R54, R4.reuse, -R21.reuse ;  /* 0x0000000436a57223 */ /* 0x180fe20000010815 */
[----:B------:R-:W-:Y:S01]  /*2de0*/  FSEL R3, R3, -INF , P1 ;  /* 0xff80000003037808 */ /* 0x000fe20000800000 */
[-CC-:B------:R-:W-:Y:S01]  /*2df0*/  FFMA.FTZ R161, R30, R4.reuse, -R21.reuse ;  /* 0x000000041ea17223 */ /* 0x180fe20000010815 */
[----:B------:R-:W-:Y:S01]  /*2e00*/  ISETP.GT.AND P1, PT, R41, 0x9, PT ;  /* 0x000000092900780c */ /* 0x000fe20003f24270 */
[----:B------:R-:W4:Y:S01]  /*2e10*/  MUFU.TANH R27, R27 ;  /* 0x0000001b001b7308 */ /* 0x000f220000002400 */
[----:B0-----:R-:W-:Y:S01]  /*2e20*/  FMNMX.FTZ R60, R3, R5, !PT ;  /* 0x00000005033c7209 */ /* 0x001fe20007810000 */
[-CC-:B------:R-:W-:Y:S01]  /*2e30*/  FFMA.FTZ R30, R38, R4.reuse, -R21.reuse ;  /* 0x00000004261e7223 */ /* 0x180fe20000010815 */
[----:B------:R-:W-:Y:S01]  /*2e40*/  FSEL R45, R6, -INF , P1 ;  /* 0xff800000062d7808 */ /* 0x000fe20000800000 */
[--C-:B------:R-:W-:Y:S01]  /*2e50*/  FFMA.FTZ R181, R96, R4, -R21.reuse ;  /* 0x0000000460b57223 */ /* 0x100fe20000010815 */
[----:B------:R-:W-:Y:S01]  /*2e60*/  FMNMX.FTZ R60, R43, R60, !PT ;  /* 0x0000003c2b3c7209 */ /* 0x000fe20007810000 */
[--C-:B------:R-:W-:Y:S01]  /*2e70*/  FFMA.FTZ R20, R98, R4, -R21.reuse ;  /* 0x0000000462147223 */ /* 0x100fe20000010815 */
[----:B------:R-:W-:Y:S01]  /*2e80*/  ISETP.GT.AND P1, PT, R41, 0x11, PT ;  /* 0x000000112900780c */ /* 0x000fe20003f24270 */
[----:B------:R-:W0:Y:S01]  /*2e90*/  MUFU.TANH R25, R25 ;  /* 0x0000001900197308 */ /* 0x000e220000002400 */
[----:B------:R-:W-:Y:S01]  /*2ea0*/  FMNMX.FTZ R60, R45, R60, !PT ;  /* 0x0000003c2d3c7209 */ /* 0x000fe20007810000 */
[-CC-:B------:R-:W-:Y:S01]  /*2eb0*/  FFMA.FTZ R183, R100, R4.reuse, -R21.reuse ;  /* 0x0000000464b77223 */ /* 0x180fe20000010815 */
[----:B------:R-:W-:Y:S01]  /*2ec0*/  FSEL R49, R8, -INF , P1 ;  /* 0xff80000008317808 */ /* 0x000fe20000800000 */
[--C-:B------:R-:W-:Y:S01]  /*2ed0*/  FFMA.FTZ R6, R102, R4, -R21.reuse ;  /* 0x0000000466067223 */ /* 0x100fe20000010815 */
[----:B------:R-:W-:Y:S01]  /*2ee0*/  FMNMX.FTZ R60, R47, R60, !PT ;  /* 0x0000003c2f3c7209 */ /* 0x000fe20007810000 */
[--C-:B------:R-:W-:Y:S01]  /*2ef0*/  FFMA.FTZ R177, R104, R4, -R21.reuse ;  /* 0x0000000468b17223 */ /* 0x100fe20000010815 */
[----:B------:R-:W-:Y:S01]  /*2f00*/  ISETP.GT.AND P1, PT, R41, 0x19, PT ;  /* 0x000000192900780c */ /* 0x000fe20003f24270 */
[----:B------:R-:W5:Y:S01]  /*2f10*/  MUFU.TANH R31, R31 ;  /* 0x0000001f001f7308 */ /* 0x000f620000002400 */
[----:B------:R-:W-:Y:S01]  /*2f20*/  FMNMX.FTZ R60, R49, R60, !PT ;  /* 0x0000003c313c7209 */ /* 0x000fe20007810000 */
[-CC-:B------:R-:W-:Y:S01]  /*2f30*/  FFMA.FTZ R8, R106, R4.reuse, -R21.reuse ;  /* 0x000000046a087223 */ /* 0x180fe20000010815 */
[----:B---3--:R-:W-:Y:S01]  /*2f40*/  FSEL R51, R12, -INF , P1 ;  /* 0xff8000000c337808 */ /* 0x008fe20000800000 */
[--C-:B------:R-:W-:Y:S01]  /*2f50*/  FFMA.FTZ R167, R26, R4, -R21.reuse ;  /* 0x000000041aa77223 */ /* 0x100fe20000010815 */
[----:B------:R-:W-:Y:S01]  /*2f60*/  FMNMX.FTZ R60, R13, R60, !PT ;  /* 0x0000003c0d3c7209 */ /* 0x000fe20007810000 */
[-CC-:B------:R-:W-:Y:S01]  /*2f70*/  FFMA.FTZ R26, R28, R4.reuse, -R21.reuse ;  /* 0x000000041c1a7223 */ /* 0x180fe20000010815 */
[----:B------:R-:W-:Y:S01]  /*2f80*/  ISETP.GT.AND P1, PT, R41, 0x21, PT ;  /* 0x000000212900780c */ /* 0x000fe20003f24270 */
[----:B------:R-:W3:Y:S01]  /*2f90*/  MUFU.TANH R29, R29 ;  /* 0x0000001d001d7308 */ /* 0x000ee20000002400 */
[----:B-1----:R-:W-:Y:S01]  /*2fa0*/  FSEL R15, R15, -INF , P2 ;  /* 0xff8000000f0f7808 */ /* 0x002fe20001000000 */
[--C-:B------:R-:W-:Y:S01]  /*2fb0*/  FFMA.FTZ R179, R108, R4, -R21.reuse ;  /* 0x000000046cb37223 */ /* 0x100fe20000010815 */
[----:B------:R-:W-:Y:S01]  /*2fc0*/  FMNMX.FTZ R60, R51, R60, !PT ;  /* 0x0000003c333c7209 */ /* 0x000fe20007810000 */
[-CC-:B------:R-:W-:Y:S01]  /*2fd0*/  FFMA.FTZ R28, R32, R4.reuse, -R21.reuse ;  /* 0x00000004201c7223 */ /* 0x180fe20000010815 */
[----:B------:R-:W-:Y:S01]  /*2fe0*/  ISETP.GT.AND P2, PT, R41, 0x28, PT ;  /* 0x000000282900780c */ /* 0x000fe20003f44270 */
[--C-:B------:R-:W-:Y:S01]  /*2ff0*/  FFMA.FTZ R32, R40, R4, -R21.reuse ;  /* 0x0000000428207223 */ /* 0x100fe20000010815 */
[----:B--2---:R-:W-:Y:S01]  /*3000*/  FSEL R53, R14, -INF , P1 ;  /* 0xff8000000e357808 */ /* 0x004fe20000800000 */
[----:B------:R-:W1:Y:S01]  /*3010*/  MUFU.TANH R35, R35 ;  /* 0x0000002300237308 */ /* 0x000e620000002400 */
[----:B------:R-:W-:Y:S01]  /*3020*/  FMNMX.FTZ R60, R15, R60, !PT ;  /* 0x0000003c0f3c7209 */ /* 0x000fe20007810000 */
[-CC-:B------:R-:W-:Y:S01]  /*3030*/  FFMA.FTZ R155, R42, R4.reuse, -R21.reuse ;  /* 0x000000042a9b7223 */ /* 0x180fe20000010815 */
[----:B------:R-:W-:Y:S01]  /*3040*/  ISETP.GT.AND P1, PT, R41, 0x29, PT ;  /* 0x000000292900780c */ /* 0x000fe20003f24270 */
[-CC-:B------:R-:W-:Y:S01]  /*3050*/  FFMA.FTZ R10, R92, R4.reuse, -R21.reuse ;  /* 0x000000045c0a7223 */ /* 0x180fe20000010815 */
[----:B----4-:R-:W-:Y:S01]  /*3060*/  FSEL R27, R27, -INF , P2 ;  /* 0xff8000001b1b7808 */ /* 0x010fe20001000000 */
[--C-:B------:R-:W-:Y:S01]  /*3070*/  FFMA.FTZ R173, R90, R4, -R21.reuse ;  /* 0x000000045aad7223 */ /* 0x100fe20000010815 */
[----:B------:R-:W-:Y:S01]  /*3080*/  FMNMX.FTZ R60, R53, R60, !PT ;  /* 0x0000003c353c7209 */ /* 0x000fe20007810000 */
[----:B------:R-:W2:Y:S01]  /*3090*/  MUFU.TANH R33, R33 ;  /* 0x0000002100217308 */ /* 0x000ea20000002400 */
[----:B------:R-:W-:Y:S01]  /*30a0*/  ISETP.GT.AND P2, PT, R41, 0x30, PT ;  /* 0x000000302900780c */ /* 0x000fe20003f44270 */
[-CC-:B------:R-:W-:Y:S01]  /*30b0*/  FFMA.FTZ R12, R88, R4.reuse, -R21.reuse ;  /* 0x00000004580c7223 */ /* 0x180fe20000010815 */
[----:B0-----:R-:W-:Y:S01]  /*30c0*/  FSEL R25, R25, -INF , P1 ;  /* 0xff80000019197808 */ /* 0x001fe20000800000 */
[--C-:B------:R-:W-:Y:S01]  /*30d0*/  FFMA.FTZ R175, R70, R4, -R21.reuse ;  /* 0x0000000446af7223 */ /* 0x100fe20000010815 */
[----:B------:R-:W-:Y:S01]  /*30e0*/  FMNMX.FTZ R60, R27, R60, !PT ;  /* 0x0000003c1b3c7209 */ /* 0x000fe20007810000 */
[-CC-:B------:R-:W-:Y:S01]  /*30f0*/  FFMA.FTZ R14, R66, R4.reuse, -R21.reuse ;  /* 0x00000004420e7223 */ /* 0x180fe20000010815 */
[----:B------:R-:W-:Y:S01]  /*3100*/  ISETP.GT.AND P1, PT, R41, 0x31, PT ;  /* 0x000000312900780c */ /* 0x000fe20003f24270 */
[----:B------:R-:W0:Y:S01]  /*3110*/  MUFU.TANH R39, R39 ;  /* 0x0000002700277308 */ /* 0x000e220000002400 */
[----:B-----5:R-:W-:Y:S01]  /*3120*/  FSEL R31, R31, -INF , P2 ;  /* 0xff8000001f1f7808 */ /* 0x020fe20001000000 */
[--C-:B------:R-:W-:Y:S01]  /*3130*/  FFMA.FTZ R163, R34, R4, -R21.reuse ;  /* 0x0000000422a37223 */ /* 0x100fe20000010815 */
[----:B------:R-:W-:Y:S01]  /*3140*/  FMNMX.FTZ R60, R25, R60, !PT ;  /* 0x0000003c193c7209 */ /* 0x000fe20007810000 */
[-CC-:B------:R-:W-:Y:S01]  /*3150*/  FFMA.FTZ R153, R36, R4.reuse, -R21.reuse ;  /* 0x0000000424997223 */ /* 0x180fe20000010815 */
[----:B------:R-:W-:Y:S01]  /*3160*/  ISETP.GT.AND P2, PT, R41, 0x38, PT ;  /* 0x000000382900780c */ /* 0x000fe20003f44270 */
[--C-:B------:R-:W-:Y:S01]  /*3170*/  FFMA.FTZ R169, R62, R4, -R21.reuse ;  /* 0x000000043ea97223 */ /* 0x100fe20000010815 */
[----:B---3--:R-:W-:Y:S01]  /*3180*/  FSEL R29, R29, -INF , P1 ;  /* 0xff8000001d1d7808 */ /* 0x008fe20000800000 */
[----:B------:R-:W3:Y:S01]  /*3190*/  MUFU.TANH R37, R37 ;  /* 0x0000002500257308 */ /* 0x000ee20000002400 */
[----:B------:R-:W-:Y:S01]  /*31a0*/  FMNMX.FTZ R60, R31, R60, !PT ;  /* 0x0000003c1f3c7209 */ /* 0x000fe20007810000 */
[-CC-:B------:R-:W-:Y:S01]  /*31b0*/  FFMA.FTZ R58, R58, R4.reuse, -R21.reuse ;  /* 0x000000043a3a7223 */ /* 0x180fe20000010815 */
[----:B------:R-:W-:Y:S01]  /*31c0*/  ISETP.GT.AND P1, PT, R41, 0x39, PT ;  /* 0x000000392900780c */ /* 0x000fe20003f24270 */
[-CC-:B------:R-:W-:Y:S01]  /*31d0*/  FFMA.FTZ R171, R56, R4.reuse, -R21.reuse ;  /* 0x0000000438ab7223 */ /* 0x180fe20000010815 */
[----:B-1----:R-:W-:Y:S01]  /*31e0*/  FSEL R35, R35, -INF , P2 ;  /* 0xff80000023237808 */ /* 0x002fe20001000000 */
[--C-:B------:R-:W-:Y:S01]  /*31f0*/  FFMA.FTZ R52, R52, R4, -R21.reuse ;  /* 0x0000000434347223 */ /* 0x100fe20000010815 */
[----:B------:R-:W-:Y:S01]  /*3200*/  FMNMX.FTZ R60, R29, R60, !PT ;  /* 0x0000003c1d3c7209 */ /* 0x000fe20007810000 */
[----:B------:R-:W1:Y:S01]  /*3210*/  MUFU.TANH R57, R61 ;  /* 0x0000003d00397308 */ /* 0x000e620000002400 */
        /* <DEDUP_REMOVED lines=8> */
[----:B0-----:R-:W-:Y:S01]  /*32a0*/  FSEL R39, R39, -INF , P2 ;  /* 0xff80000027277808 */ /* 0x001fe20001000000 */
[--C-:B------:R-:W-:Y:S01]  /*32b0*/  FFMA.FTZ R36, R46, R4, -R21.reuse ;  /* 0x000000042e247223 */ /* 0x100fe20000010815 */
[----:B------:R-:W-:Y:S01]  /*32c0*/  FMNMX.FTZ R60, R33, R60, !PT ;  /* 0x0000003c213c7209 */ /* 0x000fe20007810000 */
[-CC-:B------:R-:W-:Y:S01]  /*32d0*/  FFMA.FTZ R159, R50, R4.reuse, -R21.reuse ;  /* 0x00000004329f7223 */ /* 0x180fe20000010815 */
[----:B------:R-:W-:Y:S01]  /*32e0*/  ISETP.GT.AND P2, PT, R41, 0x48, PT ;  /* 0x000000482900780c */ /* 0x000fe20003f44270 */
[----:B------:R-:W-:Y:S01]  /*32f0*/  FFMA.FTZ R11, R11, R4, -R21 ;  /* 0x000000040b0b7223 */ /* 0x000fe20000010815 */
[----:B---3--:R-:W-:Y:S01]  /*3300*/  FSEL R37, R37, -INF , P1 ;  /* 0xff80000025257808 */ /* 0x008fe20000800000 */
[----:B------:R-:W0:Y:S01]  /*3310*/  MUFU.TANH R65, R65 ;  /* 0x0000004100417308 */ /* 0x000e220000002400 */
[----:B------:R-:W-:Y:S01]  /*3320*/  FMNMX.FTZ R60, R39, R60, !PT ;  /* 0x0000003c273c7209 */ /* 0x000fe20007810000 */
[----:B------:R-:W-:Y:S01]  /*3330*/  UIADD3 UR7, UR10, UR48, -UR50 ;  /* 0x000000300a077290 */ /* 0x000fe2000fffe832 */
[----:B------:R-:W-:Y:S01]  /*3340*/  ISETP.GT.AND P1, PT, R41, 0x49, PT ;  /* 0x000000492900780c */ /* 0x000fe20003f24270 */
[----:B------:R-:W-:Y:S01]  /*3350*/  UPRMT UR6, UR40, 0x654, UR6 ;  /* 0x0000065428067896 */ /* 0x000fe20008000006 */
[----:B------:R-:W-:Y:S01]  /*3360*/  FSEL R55, R55, -INF , P2 ;  /* 0xff80000037377808 */ /* 0x000fe20001000000 */
[----:B------:R-:W-:Y:S01]  /*3370*/  USHF.R.S32.HI UR10, URZ, 0x1f, UR7 ;  /* 0x0000001f3f0a7899 */ /* 0x000fe20008011407 */
[----:B------:R-:W-:Y:S01]  /*3380*/  FMNMX.FTZ R60, R37, R60, !PT ;  /* 0x0000003c253c7209 */ /* 0x000fe20007810000 */
[----:B------:R-:W3:Y:S01]  /*3390*/  MUFU.TANH R63, R68 ;  /* 0x00000044003f7308 */ /* 0x000ee20000002400 */
[----:B------:R-:W-:Y:S01]  /*33a0*/  ISETP.GT.AND P2, PT, R41, 0x50, PT ;  /* 0x000000502900780c */ /* 0x000fe20003f44270 */
[----:B------:R-:W-:Y:S01]  /*33b0*/  ULEA.HI UR10, UR10, UR7, URZ, 0x7 ;  /* 0x000000070a0a7291 */ /* 0x000fe2000f8f383f */
[----:B-1----:R-:W-:-:S02]  /*33c0*/  FSEL R57, R57, -INF , P1 ;  /* 0xff80000039397808 */ /* 0x002fc40000800000 */
[----:B------:R-:W-:Y:S02]  /*33d0*/  CS2R R108, SRZ ;  /* 0x00000000006c7805 */ /* 0x000fe4000001ff00 */
[----:B------:R-:W-:Y:S01]  /*33e0*/  FMNMX.FTZ R60, R55, R60, !PT ;  /* 0x0000003c373c7209 */ /* 0x000fe20007810000 */
[----:B------:R-:W-:Y:S01]  /*33f0*/  USHF.R.S32.HI UR10, URZ, 0x7, UR10 ;  /* 0x000000073f0a7899 */ /* 0x000fe2000801140a */
[----:B------:R-:W-:Y:S01]  /*3400*/  ISETP.GT.AND P1, PT, R41, 0x51, PT ;  /* 0x000000512900780c */ /* 0x000fe20003f24270 */
[----:B------:R-:W1:Y:S01]  /*3410*/  MUFU.TANH R69, R69 ;  /* 0x0000004500457308 */ /* 0x000e620000002400 */
[----:B--2---:R-:W-:Y:S01]  /*3420*/  FSEL R59, R59, -INF , P2 ;  /* 0xff8000003b3b7808 */ /* 0x004fe20001000000 */
[----:B------:R-:W-:Y:S01]  /*3430*/  UISETP.LT.AND UP0, UPT, URZ, UR10, UPT ;  /* 0x0000000a3f00728c */ /* 0x000fe2000bf01270 */
[----:B------:R-:W-:Y:S01]  /*3440*/  FMNMX.FTZ R60, R57, R60, !PT ;  /* 0x0000003c393c7209 */ /* 0x000fe20007810000 */
[----:B------:R-:W-:Y:S01]  /*3450*/  SYNCS.ARRIVE.TRANS64.RED.A1T0 RZ, [UR6], RZ ;  /* 0x000000ffffff79a7 */ /* 0x000fe20008100406 */
[----:B------:R-:W-:Y:S01]  /*3460*/  ISETP.GT.AND P2, PT, R41, 0x58, PT ;  /* 0x000000582900780c */ /* 0x000fe20003f44270 */
[----:B------:R-:W-:Y:S01]  /*3470*/  USEL UR55, URZ, UR10, !UP0 ;  /* 0x0000000a3f377287 */ /* 0x000fe2000c000000 */
[----:B0-----:R-:W-:Y:S01]  /*3480*/  FSEL R61, R65, -INF , P1 ;  /* 0xff800000413d7808 */ /* 0x001fe20000800000 */
[----:B------:R-:W0:Y:S01]  /*3490*/  MUFU.TANH R67, R72 ;  /* 0x0000004800437308 */ /* 0x000e220000002400 */
[----:B------:R-:W-:Y:S01]  /*34a0*/  FMNMX.FTZ R60, R59, R60, !PT ;  /* 0x0000003c3b3c7209 */ /* 0x000fe20007810000 */
[----:B------:R-:W-:Y:S01]  /*34b0*/  UISETP.GE.AND UP0, UPT, UR57, UR55, UPT ;  /* 0x000000373900728c */ /* 0x000fe2000bf06270 */
[----:B------:R-:W-:-:S02]  /*34c0*/  ISETP.GT.AND P1, PT, R41, 0x59, PT ;  /* 0x000000592900780c */ /* 0x000fc40003f24270 */
[----:B------:R-:W-:Y:S02]  /*34d0*/  CS2R R106, SRZ ;  /* 0x00000000006a7805 */ /* 0x000fe4000001ff00 */
[----:B---3--:R-:W-:Y:S02]  /*34e0*/  FSEL R63, R63, -INF , P2 ;  /* 0xff8000003f3f7808 */ /* 0x008fe40001000000 */
[----:B------:R-:W-:Y:S02]  /*34f0*/  CS2R R104, SRZ ;  /* 0x0000000000687805 */ /* 0x000fe4000001ff00 */
[----:B------:R-:W-:Y:S01]  /*3500*/  FMNMX.FTZ R60, R61, R60, !PT ;  /* 0x0000003c3d3c7209 */ /* 0x000fe20007810000 */
[----:B------:R-:W2:Y:S01]  /*3510*/  MUFU.TANH R73, R73 ;  /* 0x0000004900497308 */ /* 0x000ea20000002400 */
[----:B------:R-:W-:Y:S02]  /*3520*/  ISETP.GT.AND P2, PT, R41, 0x60, PT ;  /* 0x000000602900780c */ /* 0x000fe40003f44270 */
[----:B------:R-:W-:-:S02]  /*3530*/  CS2R R102, SRZ ;  /* 0x0000000000667805 */ /* 0x000fc4000001ff00 */
[----:B-1----:R-:W-:Y:S02]  /*3540*/  FSEL R65, R69, -INF , P1 ;  /* 0xff80000045417808 */ /* 0x002fe40000800000 */
[----:B------:R-:W-:Y:S02]  /*3550*/  CS2R R100, SRZ ;  /* 0x0000000000647805 */ /* 0x000fe4000001ff00 */
[----:B------:R-:W-:Y:S02]  /*3560*/  FMNMX.FTZ R60, R63, R60, !PT ;  /* 0x0000003c3f3c7209 */ /* 0x000fe40007810000 */
[----:B------:R-:W-:Y:S02]  /*3570*/  CS2R R98, SRZ ;  /* 0x0000000000627805 */ /* 0x000fe4000001ff00 */
[----:B------:R-:W-:Y:S01]  /*3580*/  ISETP.GT.AND P1, PT, R41, 0x61, PT ;  /* 0x000000612900780c */ /* 0x000fe20003f24270 */
[----:B------:R-:W1:Y:S01]  /*3590*/  MUFU.TANH R71, R76 ;  /* 0x0000004c00477308 */ /* 0x000e620000002400 */
[----:B0-----:R-:W-:-:S02]  /*35a0*/  FSEL R67, R67, -INF , P2 ;  /* 0xff80000043437808 */ /* 0x001fc40001000000 */
[----:B------:R-:W-:Y:S02]  /*35b0*/  CS2R R96, SRZ ;  /* 0x0000000000607805 */ /* 0x000fe4000001ff00 */
[----:B------:R-:W-:Y:S02]  /*35c0*/  FMNMX.FTZ R60, R65, R60, !PT ;  /* 0x0000003c413c7209 */ /* 0x000fe40007810000 */
[----:B------:R-:W-:Y:S02]  /*35d0*/  CS2R R92, SRZ ;  /* 0x00000000005c7805 */ /* 0x000fe4000001ff00 */
[----:B------:R-:W-:Y:S02]  /*35e0*/  ISETP.GT.AND P2, PT, R41, 0x68, PT ;  /* 0x000000682900780c */ /* 0x000fe40003f44270 */
[----:B------:R-:W-:Y:S02]  /*35f0*/  CS2R R90, SRZ ;  /* 0x00000000005a7805 */ /* 0x000fe4000001ff00 */
[----:B------:R-:W-:Y:S01]  /*3600*/  FMNMX.FTZ R60, R67, R60, !PT ;  /* 0x0000003c433c7209 */ /* 0x000fe20007810000 */
[----:B------:R-:W0:Y:S01]  /*3610*/  MUFU.TANH R77, R77 ;  /* 0x0000004d004d7308 */ /* 0x000e220000002400 */
[----:B--2---:R-:W-:-:S02]  /*3620*/  FSEL R69, R73, -INF , P1 ;  /* 0xff80000049457808 */ /* 0x004fc40000800000 */
[----:B------:R-:W-:Y:S02]  /*3630*/  CS2R R88, SRZ ;  /* 0x0000000000587805 */ /* 0x000fe4000001ff00 */
[----:B------:R-:W-:Y:S02]  /*3640*/  ISETP.GT.AND P1, PT, R41, 0x69, PT ;  /* 0x000000692900780c */ /* 0x000fe40003f24270 */
[----:B------:R-:W-:Y:S01]  /*3650*/  FMNMX.FTZ R60, R69, R60, !PT ;  /* 0x0000003c453c7209 */ /* 0x000fe20007810000 */
[----:B------:R-:W2:Y:S01]  /*3660*/  MUFU.TANH R75, R80 ;  /* 0x00000050004b7308 */ /* 0x000ea20000002400 */
[----:B-1----:R-:W-:Y:S02]  /*3670*/  FSEL R71, R71, -INF , P2 ;  /* 0xff80000047477808 */ /* 0x002fe40001000000 */
[----:B------:R-:W-:Y:S02]  /*3680*/  ISETP.GT.AND P2, PT, R41, 0x70, PT ;  /* 0x000000702900780c */ /* 0x000fe40003f44270 */
[----:B------:R-:W-:-:S03]  /*3690*/  FMNMX.FTZ R60, R71, R60, !PT ;  /* 0x0000003c473c7209 */ /* 0x000fc60007810000 */
[----:B------:R-:W1:Y:S01]  /*36a0*/  MUFU.TANH R81, R81 ;  /* 0x0000005100517308 */ /* 0x000e620000002400 */
[----:B0-----:R-:W-:Y:S02]  /*36b0*/  FSEL R73, R77, -INF , P1 ;  /* 0xff8000004d497808 */ /* 0x001fe40000800000 */
[----:B------:R-:W-:Y:S02]  /*36c0*/  ISETP.GT.AND P1, PT, R41, 0x71, PT ;  /* 0x000000712900780c */ /* 0x000fe40003f24270 */
[----:B------:R-:W-:-:S03]  /*36d0*/  FMNMX.FTZ R60, R73, R60, !PT ;  /* 0x0000003c493c7209 */ /* 0x000fc60007810000 */
[----:B------:R-:W0:Y:S01]  /*36e0*/  MUFU.TANH R84, R84 ;  /* 0x0000005400547308 */ /* 0x000e220000002400 */
[----:B--2---:R-:W-:Y:S02]  /*36f0*/  FSEL R75, R75, -INF , P2 ;  /* 0xff8000004b4b7808 */ /* 0x004fe40001000000 */
[----:B------:R-:W-:Y:S02]  /*3700*/  ISETP.GT.AND P2, PT, R41, 0x78, PT ;  /* 0x000000782900780c */ /* 0x000fe40003f44270 */
[----:B------:R-:W-:-:S03]  /*3710*/  FMNMX.FTZ R60, R75, R60, !PT ;  /* 0x0000003c4b3c7209 */ /* 0x000fc60007810000 */
[----:B------:R-:W2:Y:S01]  /*3720*/  MUFU.TANH R79, R85 ;  /* 0x00000055004f7308 */ /* 0x000ea20000002400 */
[----:B-1----:R-:W-:Y:S02]  /*3730*/  FSEL R77, R81, -INF , P1 ;  /* 0xff800000514d7808 */ /* 0x002fe40000800000 */
[----:B------:R-:W-:Y:S02]  /*3740*/  ISETP.GT.AND P1, PT, R41, 0x79, PT ;  /* 0x000000792900780c */ /* 0x000fe40003f24270 */
[----:B------:R-:W-:-:S03]  /*3750*/  FMNMX.FTZ R60, R77, R60, !PT ;  /* 0x0000003c4d3c7209 */ /* 0x000fc60007810000 */
[----:B------:R-:W-:Y:S01]  /*3760*/  MUFU.EX2 R181, R181 ;  /* 0x000000b500b57308 */ /* 0x000fe20000000800 */
[----:B0-----:R-:W-:-:S04]  /*3770*/  FSEL R41, R84, -INF , P2 ;  /* 0xff80000054297808 */ /* 0x001fc80001000000 */
[----:B------:R-:W-:-:S03]  /*3780*/  FMNMX.FTZ R60, R41, R60, !PT ;  /* 0x0000003c293c7209 */ /* 0x000fc60007810000 */
[----:B------:R-:W0:Y:S01]  /*3790*/  MUFU.EX2 R20, R20 ;  /* 0x0000001400147308 */ /* 0x000e220000000800 */
[----:B--2---:R-:W-:-:S04]  /*37a0*/  FSEL R79, R79, -INF , P1 ;  /* 0xff8000004f4f7808 */ /* 0x004fc80000800000 */
        /* <DEDUP_REMOVED lines=65> */
[----:B------:R0:W-:Y:S01]  /*3bc0*/  MUFU.EX2 R174, R25 ;  /* 0x0000001900ae7308 */ /* 0x0001e20000000800 */
        /* <DEDUP_REMOVED lines=9> */
[----:B------:R-:W-:-:S03]  /*3c60*/  F2FP.BF16.F32.PACK_AB R177, R8, R177 ;  /* 0x000000b108b1723e */ /* 0x000fc600000010ff */
[----:B------:R-:W-:-:S03]  /*3c70*/  FADD.FTZ R40, R8, R25 ;  /* 0x0000001908287221 */ /* 0x000fc60000010000 */
[----:B------:R-:W2:Y:S01]  /*3c80*/  MUFU.EX2 R172, R53 ;  /* 0x0000003500ac7308 */ /* 0x000ea20000000800 */
[----:B------:R-:W-:Y:S01]  /*3c90*/  FADD.FTZ R21, R179, R40 ;  /* 0x00000028b3157221 */ /* 0x000fe20000010000 */
[----:B-1----:R-:W-:Y:S01]  /*3ca0*/  FADD.FTZ R0, R178, R5 ;  /* 0x00000005b2007221 */ /* 0x002fe20000010000 */
[C---:B------:R-:W-:Y:S02]  /*3cb0*/  F2FP.BF16.F32.PACK_AB R179, R10.reuse, R179 ;  /* 0x000000b30ab3723e */ /* 0x040fe400000010ff */
[----:B------:R-:W-:Y:S01]  /*3cc0*/  FADD.FTZ R40, R10, R21 ;  /* 0x000000150a287221 */ /* 0x000fe20000010000 */
[----:B------:R-:W-:Y:S02]  /*3cd0*/  F2FP.BF16.F32.PACK_AB R178, R178, R13 ;  /* 0x0000000db2b2723e */ /* 0x000fe400000010ff */
        /* <DEDUP_REMOVED lines=8> */
[----:B------:R-:W-:-:S05]  /*3d60*/  F2FP.BF16.F32.PACK_AB R172, R172, R15 ;  /* 0x0000000facac723e */ /* 0x000fca00000010ff */
[----:B------:R-:W2:Y:S01]  /*3d70*/  MUFU.EX2 R31, R31 ;  /* 0x0000001f001f7308 */ /* 0x000ea20000000800 */
[----:B-1----:R-:W-:-:S04]  /*3d80*/  FADD.FTZ R5, R27, R0 ;  /* 0x000000001b057221 */ /* 0x002fc80000010000 */
[C---:B------:R-:W-:Y:S01]  /*3d90*/  FADD.FTZ R0, R174.reuse, R5 ;  /* 0x00000005ae007221 */ /* 0x040fe20000010000 */
[----:B------:R-:W-:Y:S02]  /*3da0*/  F2FP.BF16.F32.PACK_AB R174, R174, R27 ;  /* 0x0000001baeae723e */ /* 0x000fe400000010ff */
        /* <DEDUP_REMOVED lines=107> */
[----:B------:R-:W-:-:S06]  /*4460*/  ULDC UR54, c[0x0][0x9d8] ;  /* 0x0002760000367ab9 */ /* 0x000fcc0000000800 */
.L_x_2611:
[----:B------:R-:W-:Y:S01]  /*4470*/  ISETP.NE.AND P2, PT, RZ, UR43, PT ;  /* 0x0000002bff007c0c */ /* 0x000fe2000bf45270 */
[----:B------:R-:W-:-:S04]  /*4480*/  UISETP.NE.AND UP0, UPT, UR56, 0x1, UPT ;  /* 0x000000013800788c */ /* 0x000fc8000bf05270 */
[----:B------:R-:W-:-:S04]  /*4490*/  USEL UR45, URZ, 0x1, UP0 ;  /* 0x000000013f2d7887 */ /* 0x000fc80008000000 */
[----:B------:R-:W-:-:S04]  /*44a0*/  ULOP3.LUT UR45, UR58, UR45, URZ, 0x3c, !UPT ;  /* 0x0000002d3a2d7292 */ /* 0x000fc8000f8e3c3f */
[----:B------:R-:W-:Y:S08]  /*44b0*/  @P2 BRA `(.L_x_2601) ;  /* 0x0000000000382947 */ /* 0x000ff00003800000 */
[----:B------:R-:W-:Y:S05]  /*44c0*/  @!P0 BRA `(.L_x_2602) ;  /* 0x0000000000048947 */ /* 0x000fea0003800000 */
[----:B------:R-:W-:Y:S01]  /*44d0*/  BPT.TRAP 0x1 ;  /* 0x000000040000795c */ /* 0x000fe20000300000 */
.L_x_2602:
        /* <DEDUP_REMOVED lines=9> */
.L_x_2603:
[----:B-1----:R-:W-:Y:S05]  /*4570*/  @P1 BRA `(.L_x_2601) ;  /* 0x0000000000081947 */ /* 0x002fea0003800000 */
[----:B------:R-:W1:Y:S02]  /*4580*/  SYNCS.PHASECHK.TRANS64.TRYWAIT P1, [UR6+0x28830], R4 ;  /* 0x02883004ff0075a7 */ /* 0x000e640008020146 */
[----:B-1----:R-:W-:Y:S05]  /*4590*/  @!P1 BRA `(.L_x_2604) ;  /* 0x000000dc00989947 */ /* 0x002fea0003800000 */
.L_x_2601:
        /* <DEDUP_REMOVED lines=48> */
.L_x_2606:
[----:B------:R-:W-:Y:S01]  /*48a0*/  ULEA UR6, UR56, UR41, 0x3 ;  /* 0x0000002938067291 */ /* 0x000fe2000f8e183f */
[----:B------:R-:W-:-:S05]  /*48b0*/  IMAD.U32 R4, RZ, RZ, UR58 ;  /* 0x0000003aff047e24 */ /* 0x000fca000f8e00ff */
[----:B------:R-:W-:-:S04]  /*48c0*/  SHF.L.U32 R4, R4, 0x1f, RZ ;  /* 0x0000001f04047819 */ /* 0x000fc800000006ff */
[----:B------:R0:W1:Y:S01]  /*48d0*/  SYNCS.PHASECHK.TRANS64.TRYWAIT P1, [UR6+0x28850], R4 ;  /* 0x02885004ff0075a7 */ /* 0x0000620008020146 */
[----:B------:R-:W-:Y:S05]  /*48e0*/  @!P0 BRA `(.L_x_2607) ;  /* 0x0000000000048947 */ /* 0x000fea0003800000 */
[----:B------:R-:W-:Y:S01]  /*48f0*/  BPT.TRAP 0x1 ;  /* 0x000000040000795c */ /* 0x000fe20000300000 */
.L_x_2607:
[----:B-1----:R-:W-:Y:S05]  /*4900*/  @P1 BRA `(.L_x_2605) ;  /* 0x0000000000081947 */ /* 0x002fea0003800000 */
[----:B------:R-:W1:Y:S02]  /*4910*/  SYNCS.PHASECHK.TRANS64.TRYWAIT P1, [UR6+0x28850], R4 ;  /* 0x02885004ff0075a7 */ /* 0x000e640008020146 */
[----:B-1----:R-:W-:Y:S05]  /*4920*/  @!P1 BRA `(.L_x_2608) ;  /* 0x000000d800cc9947 */ /* 0x002fea0003800000 */
.L_x_2605:
        /* <DEDUP_REMOVED lines=49> */
.L_x_2609:
[----:B------:R-:W-:Y:S01]  /*4c40*/  UISETP.NE.AND UP0, UPT, UR51, URZ, UPT ;  /* 0x0000003f3300728c */ /* 0x000fe2000bf05270 */
[----:B------:R-:W-:Y:S02]  /*4c50*/  VIADD R13, R17, UR39 ;  /* 0x00000027110d7c36 */ /* 0x000fe40008000000 */
[----:B------:R-:W-:Y:S01]  /*4c60*/  FMUL.FTZ R24, R24, UR54 ;  /* 0x0000003618187c20 */ /* 0x000fe20008410000 */
[----:B------:R-:W-:Y:S01]  /*4c70*/  FMUL.FTZ R12, R31, UR54 ;  /* 0x000000361f0c7c20 */ /* 0x000fe20008410000 */
[----:B------:R-:W-:Y:S01]  /*4c80*/  FMUL.FTZ R25, R25, UR54 ;  /* 0x0000003619197c20 */ /* 0x000fe20008410000 */
[----:B------:R-:W-:Y:S01]  /*4c90*/  FMUL.FTZ R28, R28, UR54 ;  /* 0x000000361c1c7c20 */ /* 0x000fe20008410000 */
[----:B------:R-:W-:Y:S01]  /*4ca0*/  PLOP3.LUT P1, PT, PT, PT, UP0, 0x80, 0x0 ;  /* 0x000000000000781c */ /* 0x000fe20003f2f008 */
[----:B------:R1:W2:Y:S01]  /*4cb0*/  MUFU.TANH R11, R24 ;  /* 0x00000018000b7308 */ /* 0x0002a20000002400 */
[----:B------:R-:W-:Y:S01]  /*4cc0*/  PLOP3.LUT P2, PT, PT, PT, UP0, 0x80, 0x0 ;  /* 0x000000000000781c */ /* 0x000fe20003f4f008 */
[----:B------:R-:W-:Y:S01]  /*4cd0*/  FMUL.FTZ R29, R29, UR54 ;  /* 0x000000361d1d7c20 */ /* 0x000fe20008410000 */
[----:B------:R-:W-:Y:S01]  /*4ce0*/  FMUL.FTZ R32, R32, UR54 ;  /* 0x0000003620207c20 */ /* 0x000fe20008410000 */
[----:B------:R-:W-:Y:S01]  /*4cf0*/  @UP0 ULDC UR6, c[0x0][0x44c] ;  /* 0x0001130000060ab9 */ /* 0x000fe20000000800 */
[----:B------:R-:W-:Y:S01]  /*4d00*/  FMUL.FTZ R33, R33, UR54 ;  /* 0x0000003621217c20 */ /* 0x000fe20008410000 */
[----:B------:R-:W-:Y:S01]  /*4d10*/  FMUL.FTZ R40, R40, UR54 ;  /* 0x0000003628287c20 */ /* 0x000fe20008410000 */
[----:B------:R-:W-:Y:S01]  /*4d20*/  FMUL.FTZ R36, R36, UR54 ;  /* 0x0000003624247c20 */ /* 0x000fe20008410000 */
[----:B------:R-:W3:Y:S01]  /*4d30*/  MUFU.TANH R175, R25 ;  /* 0x0000001900af7308 */ /* 0x000ee20000002400 */
[----:B-1----:R-:W-:Y:S01]  /*4d40*/  FMUL.FTZ R24, R42, UR54 ;  /* 0x000000362a187c20 */ /* 0x002fe20008410000 */
        /* <DEDUP_REMOVED lines=12> */
[----:B------:R-:W1:Y:S01]  /*4e10*/  SHFL.IDX PT, R7, R13, RZ, 0x1c1f ;  /* 0x001c1fff0d077589 */ /* 0x000e6200000e0000 */
[----:B------:R-:W-:Y:S01]  /*4e20*/  FMUL.FTZ R52, R52, UR54 ;  /* 0x0000003634347c20 */ /* 0x000fe20008410000 */
[----:B------:R-:W4:Y:S01]  /*4e30*/  MUFU.TANH R29, R29 ;  /* 0x0000001d001d7308 */ /* 0x000f220000002400 */
[----:B------:R-:W-:Y:S01]  /*4e40*/  FMUL.FTZ R53, R53, UR54 ;  /* 0x0000003635357c20 */ /* 0x000fe20008410000 */
[----:B------:R-:W-:-:S02]  /*4e50*/  IMAD.U32 R31, RZ, RZ, UR6 ;  /* 0x00000006ff1f7e24 */ /* 0x000fc4000f8e00ff */
[----:B------:R-:W-:Y:S01]  /*4e60*/  FMUL.FTZ R56, R56, UR54 ;  /* 0x0000003638387c20 */ /* 0x000fe20008410000 */
[----:B------:R-:W-:Y:S01]  /*4e70*/  FMUL.FTZ R57, R57, UR54 ;  /* 0x0000003639397c20 */ /* 0x000fe20008410000 */
[----:B------:R-:W-:Y:S01]  /*4e80*/  FMUL.FTZ R60, R60, UR54 ;  /* 0x000000363c3c7c20 */ /* 0x000fe20008410000 */
[----:B------:R-:W-:Y:S02]  /*4e90*/  IMAD R42, R16, -0x2, R31 ;  /* 0xfffffffe102a7824 */ /* 0x000fe400078e021f */
[----:B------:R-:W-:Y:S01]  /*4ea0*/  FMUL.FTZ R65, R65, UR54 ;  /* 0x0000003641417c20 */ /* 0x000fe20008410000 */
[----:B------:R-:W-:Y:S01]  /*4eb0*/  IMAD.U32 R31, RZ, RZ, UR50 ;  /* 0x00000032ff1f7e24 */ /* 0x000fe2000f8e00ff */
[----:B------:R-:W5:Y:S01]  /*4ec0*/  MUFU.TANH R169, R32 ;  /* 0x0000002000a97308 */ /* 0x000f620000002400 */
[----:B------:R-:W-:Y:S01]  /*4ed0*/  FMUL.FTZ R9, R27, UR54 ;  /* 0x000000361b097c20 */ /* 0x000fe20008410000 */
[----:B------:R-:W-:Y:S01]  /*4ee0*/  FMUL.FTZ R14, R34, UR54 ;  /* 0x00000036220e7c20 */ /* 0x000fe20008410000 */
[----:B------:R-:W-:Y:S01]  /*4ef0*/  FMUL.FTZ R27, R47, UR54 ;  /* 0x000000362f1b7c20 */ /* 0x000fe20008410000 */
[----:B------:R-:W-:Y:S01]  /*4f00*/  IADD3 R42, -R31, UR48, R42 ;  /* 0x000000301f2a7c10 */ /* 0x000fe2000fffe12a */
[----:B------:R-:W-:Y:S01]  /*4f10*/  FMUL.FTZ R34, R55, UR54 ;  /* 0x0000003637227c20 */ /* 0x000fe20008410000 */
[----:B------:R-:W-:Y:S01]  /*4f20*/  FMUL.FTZ R61, R61, UR54 ;  /* 0x000000363d3d7c20 */ /* 0x000fe20008410000 */
[----:B------:R-:W-:Y:S01]  /*4f30*/  FMUL.FTZ R10, R30, UR54 ;  /* 0x000000361e0a7c20 */ /* 0x000fe20008410000 */
[----:B------:R-:W5:Y:S01]  /*4f40*/  MUFU.TANH R33, R33 ;  /* 0x0000002100217308 */ /* 0x000f620000002400 */
[----:B------:R-:W-:Y:S01]  /*4f50*/  FMUL.FTZ R64, R64, UR54 ;  /* 0x0000003640407c20 */ /* 0x000fe20008410000 */
[----:B------:R-:W-:Y:S01]  /*4f60*/  FMUL.FTZ R30, R51, UR54 ;  /* 0x00000036331e7c20 */ /* 0x000fe20008410000 */
[----:B------:R-:W-:Y:S01]  /*4f70*/  FMUL.FTZ R20, R38, UR54 ;  /* 0x0000003626147c20 */ /* 0x000fe20008410000 */
[----:B------:R-:W-:Y:S01]  /*4f80*/  FMUL.FTZ R38, R59, UR54 ;  /* 0x000000363b267c20 */ /* 0x000fe20008410000 */
[----:B-1----:R-:W-:Y:S01]  /*4f90*/  IADD3 R4, R42, R7, RZ ;  /* 0x000000072a047210 */ /* 0x002fe20007ffe0ff */
[----:B------:R-:W-:Y:S01]  /*4fa0*/  FMUL.FTZ R7, R69, UR54 ;  /* 0x0000003645077c20 */ /* 0x000fe20008410000 */
[----:B------:R-:W-:Y:S01]  /*4fb0*/  FMUL.FTZ R68, R68, UR54 ;  /* 0x0000003644447c20 */ /* 0x000fe20008410000 */
[----:B------:R1:W-:Y:S01]  /*4fc0*/  MUFU.TANH R161, R40 ;  /* 0x0000002800a17308 */ /* 0x0003e20000002400 */
[----:B------:R-:W-:Y:S01]  /*4fd0*/  ISETP.GT.AND P1, PT, R4, RZ, PT ;  /* 0x000000ff0400720c */ /* 0x000fe20003f24270 */
[----:B------:R-:W-:Y:S01]  /*4fe0*/  FMUL.FTZ R72, R72, UR54 ;  /* 0x0000003648487c20 */ /* 0x000fe20008410000 */
[C---:B------:R-:W-:Y:S01]  /*4ff0*/  ISETP.GT.AND P2, PT, R4.reuse, 0x1, PT ;  /* 0x000000010400780c */ /* 0x040fe20003f44270 */
[----:B------:R-:W-:Y:S01]  /*5000*/  FMUL.FTZ R73, R73, UR54 ;  /* 0x0000003649497c20 */ /* 0x000fe20008410000 */
[----:B--2---:R-:W-:Y:S01]  /*5010*/  FSEL R11, R11, -INF , P1 ;  /* 0xff8000000b0b7808 */ /* 0x004fe20000800000 */
[----:B------:R-:W-:Y:S01]  /*5020*/  FMUL.FTZ R21, R39, UR54 ;  /* 0x0000003627157c20 */ /* 0x000fe20008410000 */
[----:B------:R-:W-:Y:S01]  /*5030*/  ISETP.GT.AND P1, PT, R4, 0x8, PT ;  /* 0x000000080400780c */ /* 0x000fe20003f24270 */
[----:B------:R-:W2:Y:S01]  /*5040*/  MUFU.TANH R165, R36 ;  /* 0x0000002400a57308 */ /* 0x000ea20000002400 */
[----:B---3--:R-:W-:Y:S01]  /*5050*/  FSEL R175, R175, -INF , P2 ;  /* 0xff800000afaf7808 */ /* 0x008fe20001000000 */
[----:B------:R-:W-:Y:S01]  /*5060*/  FMUL.FTZ R76, R76, UR54 ;  /* 0x000000364c4c7c20 */ /* 0x000fe20008410000 */
[----:B-1----:R-:W-:Y:S01]  /*5070*/  FMNMX.FTZ R40, R11, R5, !PT ;  /* 0x000000050b287209 */ /* 0x002fe20007810000 */
[----:B------:R-:W-:Y:S01]  /*5080*/  FMUL.FTZ R77, R77, UR54 ;  /* 0x000000364d4d7c20 */ /* 0x000fe20008410000 */
[----:B------:R-:W-:Y:S01]  /*5090*/  ISETP.GT.AND P2, PT, R4, 0x9, PT ;  /* 0x000000090400780c */ /* 0x000fe20003f44270 */
[----:B------:R-:W-:Y:S01]  /*50a0*/  FMUL.FTZ R25, R43, UR54 ;  /* 0x000000362b197c20 */ /* 0x000fe20008410000 */
[----:B0-----:R-:W-:Y:S01]  /*50b0*/  FSEL R173, R173, -INF , P1 ;  /* 0xff800000adad7808 */ /* 0x001fe20000800000 */
[----:B------:R-:W0:Y:S01]  /*50c0*/  MUFU.TANH R37, R37 ;  /* 0x0000002500257308 */ /* 0x000e220000002400 */
[----:B------:R-:W-:Y:S01]  /*50d0*/  FMNMX.FTZ R40, R175, R40, !PT ;  /* 0x00000028af287209 */ /* 0x000fe20007810000 */
[----:B------:R-:W-:Y:S01]  /*50e0*/  FMUL.FTZ R80, R80, UR54 ;  /* 0x0000003650507c20 */ /* 0x000fe20008410000 */
[C---:B------:R-:W-:Y:S01]  /*50f0*/  ISETP.GT.AND P1, PT, R4.reuse, 0x10, PT ;  /* 0x000000100400780c */ /* 0x040fe20003f24270 */
[----:B------:R-:W-:Y:S01]  /*5100*/  FMUL.FTZ R81, R81, UR54 ;  /* 0x0000003651517c20 */ /* 0x000fe20008410000 */
[----:B----4-:R-:W-:Y:S01]  /*5110*/  FSEL R171, R29, -INF , P2 ;  /* 0xff8000001dab7808 */ /* 0x010fe20001000000 */
[----:B------:R-:W-:Y:S01]  /*5120*/  FMUL.FTZ R15, R35, UR54 ;  /* 0x00000036230f7c20 */ /* 0x000fe20008410000 */
[----:B------:R-:W-:Y:S01]  /*5130*/  FMNMX.FTZ R40, R173, R40, !PT ;  /* 0x00000028ad287209 */ /* 0x000fe20007810000 */
[----:B------:R-:W1:Y:S01]  /*5140*/  MUFU.TANH R41, R41 ;  /* 0x0000002900297308 */ /* 0x000e620000002400 */
[----:B------:R-:W-:Y:S01]  /*5150*/  ISETP.GT.AND P2, PT, R4, 0x11, PT ;  /* 0x000000110400780c */ /* 0x000fe20003f44270 */
[----:B------:R-:W-:Y:S01]  /*5160*/  FMUL.FTZ R84, R84, UR54 ;  /* 0x0000003654547c20 */ /* 0x000fe20008410000 */
[----:B-----5:R-:W-:Y:S01]  /*5170*/  FSEL R169, R169, -INF , P1 ;  /* 0xff800000a9a97808 */ /* 0x020fe20000800000 */
[----:B------:R-:W-:Y:S01]  /*5180*/  FMUL.FTZ R85, R85, UR54 ;  /* 0x0000003655557c20 */ /* 0x000fe20008410000 */
[----:B------:R-:W-:Y:S01]  /*5190*/  FMNMX.FTZ R40, R171, R40, !PT ;  /* 0x00000028ab287209 */ /* 0x000fe20007810000 */
[----:B------:R-:W3:Y:S01]  /*51a0*/  SHFL.IDX PT, R13, R13, 0x1, 0x1c1f ;  /* 0x003c1f000d0d7f89 */ /* 0x000ee200000e0000 */
[----:B------:R-:W-:Y:S01]  /*51b0*/  ISETP.GT.AND P1, PT, R4, 0x18, PT ;  /* 0x000000180400780c */ /* 0x000fe20003f24270 */
[----:B------:R-:W4:Y:S01]  /*51c0*/  MUFU.TANH R44, R44 ;  /* 0x0000002c002c7308 */ /* 0x000f220000002400 */
[----:B------:R-:W-:Y:S01]  /*51d0*/  FSEL R167, R33, -INF , P2 ;  /* 0xff80000021a77808 */ /* 0x000fe20001000000 */
[----:B------:R-:W-:Y:S01]  /*51e0*/  FMUL.FTZ R8, R26, UR54 ;  /* 0x000000361a087c20 */ /* 0x000fe20008410000 */
[----:B------:R-:W-:Y:S01]  /*51f0*/  FMNMX.FTZ R40, R169, R40, !PT ;  /* 0x00000028a9287209 */ /* 0x000fe20007810000 */
[----:B------:R-:W-:Y:S01]  /*5200*/  FMUL.FTZ R26, R46, UR54 ;  /* 0x000000362e1a7c20 */ /* 0x000fe20008410000 */
[----:B------:R-:W-:Y:S01]  /*5210*/  ISETP.GT.AND P2, PT, R4, 0x19, PT ;  /* 0x000000190400780c */ /* 0x000fe20003f44270 */
[----:B------:R-:W-:Y:S01]  /*5220*/  FMUL.FTZ R28, R50, UR54 ;  /* 0x00000036321c7c20 */ /* 0x000fe20008410000 */
[----:B--2---:R-:W-:Y:S01]  /*5230*/  FSEL R165, R165, -INF , P1 ;  /* 0xff800000a5a57808 */ /* 0x004fe20000800000 */
[----:B------:R-:W2:Y:S01]  /*5240*/  MUFU.TANH R45, R45 ;  /* 0x0000002d002d7308 */ /* 0x000ea20000002400 */
        /* <DEDUP_REMOVED lines=13> */
[----:B---3--:R-:W-:Y:S01]  /*5320*/  IMAD.IADD R42, R42, 0x1, R13 ;  /* 0x000000012a2a7824 */ /* 0x008fe200078e020d */
[----:B------:R-:W-:Y:S01]  /*5330*/  ISETP.GT.AND P1, PT, R4, 0x28, PT ;  /* 0x000000280400780c */ /* 0x000fe20003f24270 */
[----:B------:R-:W3:Y:S01]  /*5340*/  MUFU.TANH R49, R49 ;  /* 0x0000003100317308 */ /* 0x000ee20000002400 */
[----:B-1----:R-:W-:Y:S01]  /*5350*/  FSEL R159, R41, -INF , P2 ;  /* 0xff800000299f7808 */ /* 0x002fe20001000000 */
[----:B------:R-:W-:Y:S01]  /*5360*/  FMUL.FTZ R46, R82, UR54 ;  /* 0x00000036522e7c20 */ /* 0x000fe20008410000 */
[----:B------:R-:W-:Y:S01]  /*5370*/  FMNMX.FTZ R40, R161, R40, !PT ;  /* 0x00000028a1287209 */ /* 0x000fe20007810000 */
[----:B------:R-:W-:Y:S01]  /*5380*/  ULEA UR6, UR44, UR41, 0x3 ;  /* 0x000000292c067291 */ /* 0x000fe2000f8e183f */
[----:B------:R-:W-:-:S02]  /*5390*/  ISETP.GT.AND P2, PT, R4, 0x29, PT ;  /* 0x000000290400780c */ /* 0x000fc40003f44270 */
[----:B----4-:R-:W-:Y:S01]  /*53a0*/  FSEL R157, R44, -INF , P1 ;  /* 0xff8000002c9d7808 */ /* 0x010fe20000800000 */
[----:B------:R-:W1:Y:S01]  /*53b0*/  MUFU.TANH R52, R52 ;  /* 0x0000003400347308 */ /* 0x000e620000002400 */
[----:B------:R-:W-:Y:S01]  /*53c0*/  FMNMX.FTZ R40, R159, R40, !PT ;  /* 0x000000289f287209 */ /* 0x000fe20007810000 */
[----:B------:R-:W-:Y:S01]  /*53d0*/  FMUL.FTZ R44, R78, UR54 ;  /* 0x000000364e2c7c20 */ /* 0x000fe20008410000 */
[C---:B------:R-:W-:Y:S01]  /*53e0*/  ISETP.GT.AND P1, PT, R4.reuse, 0x30, PT ;  /* 0x000000300400780c */ /* 0x040fe20003f24270 */
[----:B------:R-:W-:Y:S01]  /*53f0*/  UIADD3 UR6, UR6, 0x28840, URZ ;  /* 0x0002884006067890 */ /* 0x000fe2000fffe03f */
[----:B--2---:R-:W-:Y:S02]  /*5400*/  FSEL R155, R45, -INF , P2 ;  /* 0xff8000002d9b7808 */ /* 0x004fe40001000000 */
[----:B------:R-:W-:Y:S01]  /*5410*/  FMNMX.FTZ R40, R157, R40, !PT ;  /* 0x000000289d287209 */ /* 0x000fe20007810000 */
[----:B------:R-:W-:Y:S01]  /*5420*/  MUFU.TANH R53, R53 ;  /* 0x0000003500357308 */ /* 0x000fe20000002400 */
[----:B------:R-:W-:Y:S01]  /*5430*/  ISETP.GT.AND P2, PT, R4, 0x31, PT ;  /* 0x000000310400780c */ /* 0x000fe20003f44270 */
[----:B------:R-:W-:Y:S01]  /*5440*/  UPRMT UR6, UR40, 0x654, UR6 ;  /* 0x0000065428067896 */ /* 0x000fe20008000006 */
[----:B0-----:R-:W-:Y:S01]  /*5450*/  FSEL R153, R48, -INF , P1 ;  /* 0xff80000030997808 */ /* 0x001fe20000800000 */
[----:B------:R-:W-:Y:S01]  /*5460*/  FMUL.FTZ R48, R79, UR54 ;  /* 0x000000364f307c20 */ /* 0x000fe20008410000 */
[----:B------:R-:W-:-:S02]  /*5470*/  FMNMX.FTZ R40, R155, R40, !PT ;  /* 0x000000289b287209 */ /* 0x000fc40007810000 */
[C---:B------:R-:W-:Y:S01]  /*5480*/  ISETP.GT.AND P1, PT, R4.reuse, 0x38, PT ;  /* 0x000000380400780c */ /* 0x040fe20003f24270 */
[----:B------:R-:W0:Y:S01]  /*5490*/  MUFU.TANH R56, R56 ;  /* 0x0000003800387308 */ /* 0x000e220000002400 */
[----:B---3--:R-:W-:Y:S02]  /*54a0*/  FSEL R69, R49, -INF , P2 ;  /* 0xff80000031457808 */ /* 0x008fe40001000000 */
[----:B------:R-:W-:Y:S01]  /*54b0*/  FMNMX.FTZ R40, R153, R40, !PT ;  /* 0x0000002899287209 */ /* 0x000fe20007810000 */
[----:B------:R-:W-:Y:S01]  /*54c0*/  SYNCS.ARRIVE.TRANS64.RED.A1T0 RZ, [UR6], RZ ;  /* 0x000000ffffff79a7 */ /* 0x000fe20008100406 */
[----:B------:R-:W-:Y:S02]  /*54d0*/  ISETP.GT.AND P2, PT, R4, 0x39, PT ;  /* 0x000000390400780c */ /* 0x000fe40003f44270 */
[----:B------:R-:W-:Y:S01]  /*54e0*/  FMNMX.FTZ R40, R69, R40, !PT ;  /* 0x0000002845287209 */ /* 0x000fe20007810000 */
[----:B------:R-:W2:Y:S01]  /*54f0*/  MUFU.TANH R57, R57 ;  /* 0x0000003900397308 */ /* 0x000ea20000002400 */
[----:B------:R-:W-:-:S07]  /*5500*/  ISETP.GT.AND P3, PT, R42, 0x1, PT ;  /* 0x000000012a00780c */ /* 0x000fce0003f64270 */
[----:B------:R3:W4:Y:S08]  /*5510*/  MUFU.TANH R55, R60 ;  /* 0x0000003c00377308 */ /* 0x0007300000002400 */
[----:B------:R1:W-:Y:S01]  /*5520*/  MUFU.TANH R47, R65 ;  /* 0x00000041002f7308 */ /* 0x0003e20000002400 */
[----:B---3--:R-:W-:-:S07]  /*5530*/  FMUL.FTZ R60, R63, UR54 ;  /* 0x000000363f3c7c20 */ /* 0x008fce0008410000 */
[----:B------:R3:W5:Y:S01]  /*5540*/  MUFU.TANH R51, R61 ;  /* 0x0000003d00337308 */ /* 0x0007620000002400 */
[----:B-1----:R-:W-:Y:S01]  /*5550*/  FSEL R65, R52, -INF , P1 ;  /* 0xff80000034417808 */ /* 0x002fe20000800000 */
        /* <DEDUP_REMOVED lines=12> */
[----:B------:R-:W1:Y:S01]  /*5620*/  MUFU.TANH R68, R68 ;  /* 0x0000004400447308 */ /* 0x000e620000002400 */
[----:B--2---:R-:W-:-:S02]  /*5630*/  FSEL R57, R57, -INF , P2 ;  /* 0xff80000039397808 */ /* 0x004fc40001000000 */
[----:B------:R-:W-:Y:S02]  /*5640*/  FMNMX.FTZ R40, R59, R40, !PT ;  /* 0x000000283b287209 */ /* 0x000fe40007810000 */
[C---:B------:R-:W-:Y:S02]  /*5650*/  ISETP.GT.AND P2, PT, R4.reuse, 0x49, PT ;  /* 0x000000490400780c */ /* 0x040fe40003f44270 */
[----:B----4-:R-:W-:Y:S01]  /*5660*/  FSEL R55, R55, -INF , P1 ;  /* 0xff80000037377808 */ /* 0x010fe20000800000 */
[----:B------:R-:W2:Y:S01]  /*5670*/  MUFU.TANH R7, R7 ;  /* 0x0000000700077308 */ /* 0x000ea20000002400 */
        /* <DEDUP_REMOVED lines=14> */
[----:B-1----:R-:W-:Y:S01]  /*5760*/  FSEL R49, R68, -INF , P1 ;  /* 0xff80000044317808 */ /* 0x002fe20000800000 */
[----:B------:R-:W1:Y:S01]  /*5770*/  MUFU.TANH R41, R76 ;  /* 0x0000004c00297308 */ /* 0x000e620000002400 */
[----:B------:R-:W-:Y:S01]  /*5780*/  FMNMX.FTZ R40, R47, R40, !PT ;  /* 0x000000282f287209 */ /* 0x000fe20007810000 */
[----:B------:R-:W-:Y:S01]  /*5790*/  FMUL.FTZ R68, R66, UR54 ;  /* 0x0000003642447c20 */ /* 0x000fe20008410000 */
[----:B------:R-:W-:Y:S01]  /*57a0*/  ISETP.GT.AND P1, PT, R4, 0x60, PT ;  /* 0x000000600400780c */ /* 0x000fe20003f24270 */
[----:B------:R-:W-:Y:S01]  /*57b0*/  FMUL.FTZ R66, R67, UR54 ;  /* 0x0000003643427c20 */ /* 0x000fe20008410000 */
[----:B--2---:R-:W-:-:S02]  /*57c0*/  FSEL R43, R7, -INF , P2 ;  /* 0xff800000072b7808 */ /* 0x004fc40001000000 */
[----:B------:R-:W-:Y:S01]  /*57d0*/  FMNMX.FTZ R40, R49, R40, !PT ;  /* 0x0000002831287209 */ /* 0x000fe20007810000 */
[----:B------:R-:W2:Y:S01]  /*57e0*/  MUFU.TANH R31, R77 ;  /* 0x0000004d001f7308 */ /* 0x000ea20000002400 */
        /* <DEDUP_REMOVED lines=8> */
[----:B-1----:R-:W-:Y:S01]  /*5870*/  FSEL R41, R41, -INF , P1 ;  /* 0xff80000029297808 */ /* 0x002fe20000800000 */
[----:B------:R-:W0:Y:S01]  /*5880*/  MUFU.TANH R35, R81 ;  /* 0x0000005100237308 */ /* 0x000e220000002400 */
[----:B------:R-:W-:Y:S02]  /*5890*/  FMNMX.FTZ R40, R39, R40, !PT ;  /* 0x0000002827287209 */ /* 0x000fe40007810000 */
[----:B------:R-:W-:Y:S02]  /*58a0*/  ISETP.GT.AND P1, PT, R4, 0x70, PT ;  /* 0x000000700400780c */ /* 0x000fe40003f24270 */
[----:B--2---:R-:W-:-:S02]  /*58b0*/  FSEL R31, R31, -INF , P2 ;  /* 0xff8000001f1f7808 */ /* 0x004fc40001000000 */
        /* <DEDUP_REMOVED lines=359> */
.L_x_2610:
        /* <DEDUP_REMOVED lines=107> */
[----:B------:R-:W-:Y:S01]  /*75e0*/  F2FP.BF16.F32.PACK_AB R159, R8, R40 ;  /* 0x00000028089f723e */ /* 0x000fe200000010ff */
[----:B------:R-:W-:Y:S06]  /*75f0*/  @P1 BRA `(.L_x_2611) ;  /* 0xffffffcc009c1947 */ /* 0x000fec000383ffff */
[----:B------:R-:W-:-:S05]  /*7600*/  UMOV UR57, UR7 ;  /* 0x0000000700397c82 */ /* 0x000fca0008000000 */
.L_x_2600:
[----:B------:R-:W-:-:S13]  /*7610*/  ISETP.LE.AND P1, PT, RZ, UR57, PT ;  /* 0x00000039ff007c0c */ /* 0x000fda000bf23270 */
[----:B------:R-:W-:Y:S05]  /*7620*/  @!P1 BRA `(.L_x_2612) ;  /* 0x0000002800049947 */ /* 0x000fea0003800000 */
[----:B------:R-:W-:Y:S01]  /*7630*/  IMAD.MOV.U32 R8, RZ, RZ, R9 ;  /* 0x000000ffff087224 */ /* 0x000fe200078e0009 */
[----:B------:R-:W-:Y:S01]  /*7640*/  UMOV UR51, UR45 ;  /* 0x0000002d00337c82 */ /* 0x000fe20008000000 */
[----:B------:R-:W-:Y:S01]  /*7650*/  IMAD.MOV.U32 R6, RZ, RZ, R7 ;  /* 0x000000ffff067224 */ /* 0x000fe200078e0007 */
[----:B------:R-:W-:Y:S01]  /*7660*/  UMOV UR50, UR44 ;  /* 0x0000002c00327c82 */ /* 0x000fe20008000000 */
[----:B------:R-:W-:-:S05]  /*7670*/  ULDC UR48, c[0x0][0x9d8] ;  /* 0x0002760000307ab9 */ /* 0x000fca0000000800 */
.L_x_2623:
        /* <DEDUP_REMOVED lines=9> */
.L_x_2614:
[----:B------:R-:W-:Y:S01]  /*7710*/  ULEA UR6, UR44, UR41, 0x3 ;  /* 0x000000292c067291 */ /* 0x000fe2000f8e183f */
[----:B------:R-:W-:-:S04]  /*7720*/  MOV R4, UR45 ;  /* 0x0000002d00047c02 */ /* 0x000fc80008000f00 */
[----:B------:R-:W-:-:S04]  /*7730*/  SHF.L.U32 R4, R4, 0x1f, RZ ;  /* 0x0000001f04047819 */ /* 0x000fc800000006ff */
[----:B------:R0:W1:Y:S01]  /*7740*/  SYNCS.PHASECHK.TRANS64.TRYWAIT P1, [UR6+0x28830], R4 ;  /* 0x02883004ff0075a7 */ /* 0x0000620008020146 */
[----:B------:R-:W-:Y:S05]  /*7750*/  @!P0 BRA `(.L_x_2615) ;  /* 0x0000000000048947 */ /* 0x000fea0003800000 */
[----:B------:R-:W-:Y:S01]  /*7760*/  BPT.TRAP 0x1 ;  /* 0x000000040000795c */ /* 0x000fe20000300000 */
.L_x_2615:
[----:B-1----:R-:W-:Y:S05]  /*7770*/  @P1 BRA `(.L_x_2613) ;  /* 0x0000000000081947 */ /* 0x002fea0003800000 */
[----:B------:R-:W1:Y:S02]  /*7780*/  SYNCS.PHASECHK.TRANS64.TRYWAIT P1, [UR6+0x28830], R4 ;  /* 0x02883004ff0075a7 */ /* 0x000e640008020146 */
[----:B-1----:R-:W-:Y:S05]  /*7790*/  @!P1 BRA `(.L_x_2616) ;  /* 0x000000ac00489947 */ /* 0x002fea0003800000 */
.L_x_2613:
        /* <DEDUP_REMOVED lines=45> */
.L_x_2618:
[----:B------:R-:W-:Y:S01]  /*7a70*/  ULEA UR6, UR50, UR41, 0x3 ;  /* 0x0000002932067291 */ /* 0x000fe2000f8e183f */
[----:B------:R-:W-:-:S05]  /*7a80*/  IMAD.U32 R4, RZ, RZ, UR51 ;  /* 0x00000033ff047e24 */ /* 0x000fca000f8e00ff */
[----:B------:R-:W-:-:S04]  /*7a90*/  SHF.L.U32 R4, R4, 0x1f, RZ ;  /* 0x0000001f04047819 */ /* 0x000fc800000006ff */
[----:B------:R0:W1:Y:S01]  /*7aa0*/  SYNCS.PHASECHK.TRANS64.TRYWAIT P1, [UR6+0x28850], R4 ;  /* 0x02885004ff0075a7 */ /* 0x0000620008020146 */
[----:B------:R-:W-:Y:S05]  /*7ab0*/  @!P0 BRA `(.L_x_2619) ;  /* 0x0000000000048947 */ /* 0x000fea0003800000 */
[----:B------:R-:W-:Y:S01]  /*7ac0*/  BPT.TRAP 0x1 ;  /* 0x000000040000795c */ /* 0x000fe20000300000 */
.L_x_2619:
[----:B-1----:R-:W-:Y:S05]  /*7ad0*/  @P1 BRA `(.L_x_2617) ;  /* 0x0000000000081947 */ /* 0x002fea0003800000 */
[----:B------:R-:W1:Y:S02]  /*7ae0*/  SYNCS.PHASECHK.TRANS64.TRYWAIT P1, [UR6+0x28850], R4 ;  /* 0x02885004ff0075a7 */ /* 0x000e640008020146 */
[----:B-1----:R-:W-:Y:S05]  /*7af0*/  @!P1 BRA `(.L_x_2620) ;  /* 0x000000a800889947 */ /* 0x002fea0003800000 */
.L_x_2617:
        /* <DEDUP_REMOVED lines=49> */
.L_x_2621:
        /* <DEDUP_REMOVED lines=407> */
.L_x_2622:
        /* <DEDUP_REMOVED lines=108> */
.L_x_2612:
[----:B------:R-:W-:Y:S06]  /*9e40*/  BAR.ARV 0x8, 0x180 ;  /* 0x0206000000007b1d */ /* 0x000fec0000002000 */
[----:B------:R-:W-:Y:S05]  /*9e50*/  @!P0 BRA `(.L_x_2624) ;  /* 0x0000000000048947 */ /* 0x000fea0003800000 */
[----:B------:R-:W-:Y:S01]  /*9e60*/  BPT.TRAP 0x1 ;  /* 0x000000040000795c */ /* 0x000fe20000300000 */
.L_x_2624:
[----:B------:R-:W-:Y:S01]  /*9e70*/  ULEA UR5, UR44, UR41, 0x3 ;  /* 0x000000292c057291 */ /* 0x000fe2000f8e183f */
[----:B------:R-:W-:-:S05]  /*9e80*/  IMAD.U32 R5, RZ, RZ, UR45 ;  /* 0x0000002dff057e24 */ /* 0x000fca000f8e00ff */
[----:B------:R-:W-:-:S04]  /*9e90*/  SHF.L.U32 R5, R5, 0x1f, RZ ;  /* 0x0000001f05057819 */ /* 0x000fc800000006ff */
[----:B------:R0:W1:Y:S01]  /*9ea0*/  SYNCS.PHASECHK.TRANS64.TRYWAIT P1, [UR5+0x28850], R5 ;  /* 0x02885005ff0075a7 */ /* 0x0000620008020145 */
[----:B------:R-:W-:Y:S05]  /*9eb0*/  @!P0 BRA `(.L_x_2625) ;  /* 0x0000000000048947 */ /* 0x000fea0003800000 */
[----:B------:R-:W-:Y:S01]  /*9ec0*/  BPT.TRAP 0x1 ;  /* 0x000000040000795c */ /* 0x000fe20000300000 */
.L_x_2625:
[----:B-1----:R-:W-:Y:S05]  /*9ed0*/  @P1 BRA `(.L_x_2626) ;  /* 0x0000000000081947 */ /* 0x002fea0003800000 */
[----:B------:R-:W1:Y:S02]  /*9ee0*/  SYNCS.PHASECHK.TRANS64.TRYWAIT P1, [UR5+0x28850], R5 ;  /* 0x02885005ff0075a7 */ /* 0x000e640008020145 */
[----:B-1----:R-:W-:Y:S05]  /*9ef0*/  @!P1 BRA `(.L_x_2627) ;  /* 0x0000008400a09947 */ /* 0x002fea0003800000 */
.L_x_2626:
        /* <DEDUP_REMOVED lines=72> */
.L_x_2628:
        /* <DEDUP_REMOVED lines=74> */
.L_x_2592:
        /* <DEDUP_REMOVED lines=16> */
[----:B------:R-:W-:Y:S01]  /*a920*/  USHF.L.U32 UR10, UR36, 0x2, URZ ;  /* 0x00000002240a7899 */ /* 0x000fe2000800063f */
[----:B------:R-:W-:Y:S01]  /*a930*/  F2FP.BF16.F32.PACK_AB R129, R131, R130 ;  /* 0x000000828381723e */ /* 0x000fe200000010ff */
[----:B------:R-:W-:Y:S01]  /*a940*/  UISETP.NE.AND.EX UP0, UPT, UR9, URZ, UPT, UP0 ;  /* 0x0000003f0900728c */ /* 0x000fe2000bf05300 */
[----:B------:R-:W-:Y:S01]  /*a950*/  F2FP.BF16.F32.PACK_AB R136, R137, R136 ;  /* 0x000000888988723e */ /* 0x000fe200000010ff */
[----:B------:R-:W-:Y:S01]  /*a960*/  USHF.L.U64.HI UR11, UR36, 0x2, UR37 ;  /* 0x00000002240b7899 */ /* 0x000fe20008010225 */
[----:B------:R-:W-:Y:S01]  /*a970*/  F2FP.BF16.F32.PACK_AB R130, R133, R132 ;  /* 0x000000848582723e */ /* 0x000fe200000010ff */
[----:B------:R-:W-:Y:S01]  /*a980*/  UIADD3 UR4, UP1, UR10, UR8, URZ ;  /* 0x000000080a047290 */ /* 0x000fe2000ff3e03f */
[----:B------:R-:W-:Y:S01]  /*a990*/  F2FP.BF16.F32.PACK_AB R131, R135, R134 ;  /* 0x000000868783723e */ /* 0x000fe200000010ff */
[----:B------:R-:W1:Y:S01]  /*a9a0*/  LDC R53, c[0x0][0xbe8] ;  /* 0x0002fa00ff357b82 */ /* 0x000e620000000800 */
[----:B------:R-:W-:Y:S01]  /*a9b0*/  F2FP.BF16.F32.PACK_AB R137, R139, R138 ;  /* 0x0000008a8b89723e */ /* 0x000fe200000010ff */
[----:B------:R-:W-:Y:S01]  /*a9c0*/  UIADD3.X UR7, UR11, UR9, URZ, UP1, !UPT ;  /* 0x000000090b077290 */ /* 0x000fe20008ffe43f */
[----:B------:R-:W-:-:S02]  /*a9d0*/  F2FP.BF16.F32.PACK_AB R144, R145, R144 ;  /* 0x000000909190723e */ /* 0x000fc400000010ff */
[----:B------:R-:W-:Y:S01]  /*a9e0*/  F2FP.BF16.F32.PACK_AB R138, R141, R140 ;  /* 0x0000008c8d8a723e */ /* 0x000fe200000010ff */
[----:B------:R-:W-:Y:S01]  /*a9f0*/  ULDC.64 UR8, c[0x0][0xc08] ;  /* 0x0003020000087ab9 */ /* 0x000fe20000000a00 */
[----:B------:R-:W-:Y:S02]  /*aa00*/  F2FP.BF16.F32.PACK_AB R139, R143, R142 ;  /* 0x0000008e8f8b723e */ /* 0x000fe400000010ff */
[----:B------:R-:W-:Y:S02]  /*aa10*/  F2FP.BF16.F32.PACK_AB R145, R147, R146 ;  /* 0x000000929391723e */ /* 0x000fe400000010ff */
[----:B------:R-:W-:Y:S02]  /*aa20*/  F2FP.BF16.F32.PACK_AB R146, R149, R148 ;  /* 0x000000949592723e */ /* 0x000fe400000010ff */
[----:B------:R-:W-:Y:S02]  /*aa30*/  F2FP.BF16.F32.PACK_AB R147, R151, R150 ;  /* 0x000000969793723e */ /* 0x000fe400000010ff */
[----:B------:R-:W-:-:S02]  /*aa40*/  MOV R20, R28 ;  /* 0x0000001c00147202 */ /* 0x000fc40000000f00 */
[----:B0-----:R-:W-:-:S03]  /*aa50*/  MOV R21, R5 ;  /* 0x0000000500157202 */ /* 0x001fc60000000f00 */
[----:B------:R-:W-:-:S03]  /*aa60*/  IMAD.WIDE R4, R187, 0x2, R20 ;  /* 0x00000002bb047825 */ /* 0x000fc600078e0214 */
[C---:B------:R-:W-:Y:S02]  /*aa70*/  IADD3 R33, P6, R4.reuse, 0x20, RZ ;  /* 0x0000002004217810 */ /* 0x040fe40007fde0ff */
[C---:B------:R-:W-:Y:S02]  /*aa80*/  IADD3 R35, P5, R4.reuse, 0x40, RZ ;  /* 0x0000004004237810 */ /* 0x040fe40007fbe0ff */
[----:B------:R-:W-:Y:S01]  /*aa90*/  IADD3 R37, P4, R4, 0x60, RZ ;  /* 0x0000006004257810 */ /* 0x000fe20007f9e0ff */
[--C-:B------:R-:W-:Y:S01]  /*aaa0*/  IMAD.X R31, RZ, RZ, R5.reuse, P6 ;  /* 0x000000ffff1f7224 */ /* 0x100fe200030e0605 */
[----:B------:R-:W-:Y:S01]  /*aab0*/  LOP3.LUT R8, R33, 0x380, RZ, 0xc0, !PT ;  /* 0x0000038021087812 */ /* 0x000fe200078ec0ff */
[----:B------:R-:W-:Y:S01]  /*aac0*/  IMAD.X R27, RZ, RZ, R5, P5 ;  /* 0x000000ffff1b7224 */ /* 0x000fe200028e0605 */
[----:B------:R-:W-:Y:S02]  /*aad0*/  LOP3.LUT R10, R35, 0x380, RZ, 0xc0, !PT ;  /* 0x00000380230a7812 */ /* 0x000fe400078ec0ff */
[----:B------:R-:W-:-:S02]  /*aae0*/  LOP3.LUT R12, R37, 0x380, RZ, 0xc0, !PT ;  /* 0x00000380250c7812 */ /* 0x000fc400078ec0ff */
[----:B------:R-:W-:Y:S02]  /*aaf0*/  SHF.R.U64 R8, R8, 0x3, RZ ;  /* 0x0000000308087819 */ /* 0x000fe400000012ff */
[C---:B------:R-:W-:Y:S02]  /*ab00*/  LOP3.LUT R9, R4.reuse, 0x380, RZ, 0xc0, !PT ;  /* 0x0000038004097812 */ /* 0x040fe400078ec0ff */
[----:B------:R-:W-:Y:S02]  /*ab10*/  IADD3 R41, P2, R4, 0x4020, RZ ;  /* 0x0000402004297810 */ /* 0x000fe40007f5e0ff */
[----:B------:R-:W-:Y:S02]  /*ab20*/  SHF.R.U64 R10, R10, 0x3, RZ ;  /* 0x000000030a0a7819 */ /* 0x000fe400000012ff */
[----:B------:R-:W-:Y:S01]  /*ab30*/  SHF.R.U64 R12, R12, 0x3, RZ ;  /* 0x000000030c0c7819 */ /* 0x000fe200000012ff */
[----:B------:R-:W-:Y:S01]  /*ab40*/  IMAD.X R13, RZ, RZ, R5, P2 ;  /* 0x000000ffff0d7224 */ /* 0x000fe200010e0605 */
[----:B------:R-:W-:-:S02]  /*ab50*/  IADD3 R43, P1, R4, 0x4040, RZ ;  /* 0x00004040042b7810 */ /* 0x000fc40007f3e0ff */
[C---:B------:R-:W-:Y:S02]  /*ab60*/  IADD3 R32, P0, R4.reuse, 0x4060, RZ ;  /* 0x0000406004207810 */ /* 0x040fe40007f1e0ff */
[----:B------:R-:W-:Y:S01]  /*ab70*/  IADD3 R39, P3, R4, 0x4000, RZ ;  /* 0x0000400004277810 */ /* 0x000fe20007f7e0ff */
[--C-:B------:R-:W-:Y:S01]  /*ab80*/  IMAD.X R11, RZ, RZ, R5.reuse, P1 ;  /* 0x000000ffff0b7224 */ /* 0x100fe200008e0605 */
[----:B------:R-:W-:Y:S02]  /*ab90*/  LOP3.LUT R30, R8, R33, RZ, 0x3c, !PT ;  /* 0x00000021081e7212 */ /* 0x000fe400078e3cff */
[----:B------:R-:W-:Y:S01]  /*aba0*/  SHF.R.U64 R9, R9, 0x3, RZ ;  /* 0x0000000309097819 */ /* 0x000fe200000012ff */
[----:B------:R-:W-:Y:S01]  /*abb0*/  IMAD.X R15, RZ, RZ, R5, P3 ;  /* 0x000000ffff0f7224 */ /* 0x000fe200018e0605 */
[----:B------:R-:W-:Y:S02]  /*abc0*/  LOP3.LUT R26, R10, R35, RZ, 0x3c, !PT ;  /* 0x000000230a1a7212 */ /* 0x000fe400078e3cff */
[----:B------:R-:W-:-:S02]  /*abd0*/  LOP3.LUT R24, R12, R37, RZ, 0x3c, !PT ;  /* 0x000000250c187212 */ /* 0x000fc400078e3cff */
[----:B------:R-:W-:Y:S02]  /*abe0*/  LOP3.LUT R8, R41, 0x380, RZ, 0xc0, !PT ;  /* 0x0000038029087812 */ /* 0x000fe400078ec0ff */
[----:B------:R-:W-:Y:S02]  /*abf0*/  LOP3.LUT R10, R43, 0x380, RZ, 0xc0, !PT ;  /* 0x000003802b0a7812 */ /* 0x000fe400078ec0ff */
[----:B------:R-:W-:Y:S02]  /*ac00*/  LOP3.LUT R12, R32, 0x380, RZ, 0xc0, !PT ;  /* 0x00000380200c7812 */ /* 0x000fe400078ec0ff */
[----:B------:R-:W-:Y:S02]  /*ac10*/  LOP3.LUT R14, R39, 0x380, RZ, 0xc0, !PT ;  /* 0x00000380270e7812 */ /* 0x000fe400078ec0ff */
[----:B------:R-:W-:Y:S01]  /*ac20*/  LOP3.LUT R4, R9, R4, RZ, 0x3c, !PT ;  /* 0x0000000409047212 */ /* 0x000fe200078e3cff */
[----:B------:R-:W-:Y:S01]  /*ac30*/  IMAD.X R9, RZ, RZ, R5, P0 ;  /* 0x000000ffff097224 */ /* 0x000fe200000e0605 */
[----:B------:R-:W-:-:S02]  /*ac40*/  SHF.R.U64 R8, R8, 0x3, RZ ;  /* 0x0000000308087819 */ /* 0x000fc400000012ff */
[----:B------:R-:W-:Y:S02]  /*ac50*/  SHF.R.U64 R10, R10, 0x3, RZ ;  /* 0x000000030a0a7819 */ /* 0x000fe400000012ff */
[----:B------:R-:W-:Y:S02]  /*ac60*/  SHF.R.U64 R29, R12, 0x3, RZ ;  /* 0x000000030c1d7819 */ /* 0x000fe400000012ff */
[----:B------:R-:W-:Y:S02]  /*ac70*/  SHF.R.U64 R14, R14, 0x3, RZ ;  /* 0x000000030e0e7819 */ /* 0x000fe400000012ff */
[-C--:B------:R-:W-:Y:S02]  /*ac80*/  IADD3.X R25, RZ, R5.reuse, RZ, P4, !PT ;  /* 0x00000005ff197210 */ /* 0x080fe400027fe4ff */
[----:B------:R-:W-:Y:S02]  /*ac90*/  MOV R36, R4 ;  /* 0x0000000400247202 */ /* 0x000fe40000000f00 */
[----:B------:R-:W-:-:S02]  /*aca0*/  LOP3.LUT R12, R8, R41, RZ, 0x3c, !PT ;  /* 0x00000029080c7212 */ /* 0x000fc400078e3cff */
[----:B------:R-:W-:Y:S02]  /*acb0*/  F2FP.BF16.F32.PACK_AB R4, R89, R88 ;  /* 0x000000585904723e */ /* 0x000fe400000010ff */
[----:B------:R-:W-:Y:S01]  /*acc0*/  F2FP.BF16.F32.PACK_AB R5, R91, R90 ;  /* 0x0000005a5b05723e */ /* 0x000fe200000010ff */
[----:B------:R-:W-:Y:S01]  /*acd0*/  BAR.SYNC.DEFER_BLOCKING 0x1, 0x100 ;  /* 0x0044000000007b1d */ /* 0x000fe20000010000 */
[----:B------:R-:W-:Y:S02]  /*ace0*/  LOP3.LUT R10, R10, R43, RZ, 0x3c, !PT ;  /* 0x0000002b0a0a7212 */ /* 0x000fe400078e3cff */
[----:B------:R-:W-:Y:S02]  /*acf0*/  LOP3.LUT R8, R29, R32, RZ, 0x3c, !PT ;  /* 0x000000201d087212 */ /* 0x000fe400078e3cff */
[----:B------:R-:W-:Y:S02]  /*ad00*/  LOP3.LUT R14, R14, R39, RZ, 0x3c, !PT ;  /* 0x000000270e0e7212 */ /* 0x000fe400078e3cff */
[----:B------:R-:W-:-:S02]  /*ad10*/  MOV R35, R30 ;  /* 0x0000001e00237202 */ /* 0x000fc40000000f00 */
[----:B------:R-:W-:Y:S02]  /*ad20*/  MOV R30, R10 ;  /* 0x0000000a001e7202 */ /* 0x000fe40000000f00 */
[----:B------:R-:W-:Y:S02]  /*ad30*/  MOV R29, R8 ;  /* 0x00000008001d7202 */ /* 0x000fe40000000f00 */
[----:B------:R-:W-:Y:S02]  /*ad40*/  F2FP.BF16.F32.PACK_AB R8, R97, R96 ;  /* 0x000000606108723e */ /* 0x000fe400000010ff */
[----:B------:R-:W-:Y:S02]  /*ad50*/  F2FP.BF16.F32.PACK_AB R9, R99, R98 ;  /* 0x000000626309723e */ /* 0x000fe400000010ff */
[----:B------:R-:W-:Y:S02]  /*ad60*/  F2FP.BF16.F32.PACK_AB R10, R101, R100 ;  /* 0x00000064650a723e */ /* 0x000fe400000010ff */
[----:B------:R-:W-:-:S02]  /*ad70*/  F2FP.BF16.F32.PACK_AB R11, R103, R102 ;  /* 0x00000066670b723e */ /* 0x000fc400000010ff */
[----:B------:R-:W-:Y:S02]  /*ad80*/  MOV R34, R26 ;  /* 0x0000001a00227202 */ /* 0x000fe40000000f00 */
[----:B------:R-:W-:Y:S01]  /*ad90*/  MOV R32, R14 ;  /* 0x0000000e00207202 */ /* 0x000fe20000000f00 */
[----:B------:R0:W-:Y:S01]  /*ada0*/  STSM.16.M88.4 [R36], R4 ;  /* 0x0000000424007844 */ /* 0x0001e20000000200 */
[----:B------:R-:W-:Y:S02]  /*adb0*/  MOV R31, R12 ;  /* 0x0000000c001f7202 */ /* 0x000fe40000000f00 */
[----:B------:R-:W-:Y:S01]  /*adc0*/  MOV R33, R24 ;  /* 0x0000001800217202 */ /* 0x000fe20000000f00 */
[----:B------:R-:W-:Y:S01]  /*add0*/  STSM.16.M88.4 [R35], R8 ;  /* 0x0000000823007844 */ /* 0x000fe20000000200 */
[----:B------:R-:W-:Y:S02]  /*ade0*/  F2FP.BF16.F32.PACK_AB R12, R113, R112 ;  /* 0x00000070710c723e */ /* 0x000fe400000010ff */
[----:B------:R-:W-:-:S02]  /*adf0*/  F2FP.BF16.F32.PACK_AB R13, R115, R114 ;  /* 0x00000072730d723e */ /* 0x000fc400000010ff */
[----:B------:R-:W-:Y:S02]  /*ae00*/  F2FP.BF16.F32.PACK_AB R14, R117, R116 ;  /* 0x00000074750e723e */ /* 0x000fe400000010ff */
[----:B------:R-:W-:Y:S02]  /*ae10*/  F2FP.BF16.F32.PACK_AB R15, R119, R118 ;  /* 0x00000076770f723e */ /* 0x000fe400000010ff */
[----:B------:R-:W-:Y:S02]  /*ae20*/  F2FP.BF16.F32.PACK_AB R24, R121, R120 ;  /* 0x000000787918723e */ /* 0x000fe400000010ff */
[----:B------:R-:W-:Y:S02]  /*ae30*/  F2FP.BF16.F32.PACK_AB R25, R123, R122 ;  /* 0x0000007a7b19723e */ /* 0x000fe400000010ff */
[----:B0-----:R-:W-:Y:S02]  /*ae40*/  F2FP.BF16.F32.PACK_AB R4, R105, R104 ;  /* 0x000000686904723e */ /* 0x001fe400000010ff */
[----:B------:R-:W-:-:S02]  /*ae50*/  F2FP.BF16.F32.PACK_AB R5, R107, R106 ;  /* 0x0000006a6b05723e */ /* 0x000fc400000010ff */
[----:B------:R-:W-:Y:S02]  /*ae60*/  F2FP.BF16.F32.PACK_AB R6, R109, R108 ;  /* 0x0000006c6d06723e */ /* 0x000fe400000010ff */
[----:B------:R-:W-:Y:S02]  /*ae70*/  F2FP.BF16.F32.PACK_AB R7, R111, R110 ;  /* 0x0000006e6f07723e */ /* 0x000fe400000010ff */
[----:B------:R-:W-:Y:S02]  /*ae80*/  F2FP.BF16.F32.PACK_AB R26, R125, R124 ;  /* 0x0000007c7d1a723e */ /* 0x000fe400000010ff */
[----:B------:R-:W-:Y:S01]  /*ae90*/  F2FP.BF16.F32.PACK_AB R27, R127, R126 ;  /* 0x0000007e7f1b723e */ /* 0x000fe200000010ff */
[----:B------:R0:W-:Y:S01]  /*aea0*/  STSM.16.M88.4 [R34], R4 ;  /* 0x0000000422007844 */ /* 0x0001e20000000200 */
[----:B------:R-:W-:-:S03]  /*aeb0*/  PLOP3.LUT P0, PT, PT, PT, UP0, 0x80, 0x0 ;  /* 0x000000000000781c */ /* 0x000fc60003f0f008 */
[----:B------:R2:W-:Y:S04]  /*aec0*/  STSM.16.M88.4 [R33], R12 ;  /* 0x0000000c21007844 */ /* 0x0005e80000000200 */
[----:B------:R2:W-:Y:S04]  /*aed0*/  STSM.16.M88.4 [R32], R24 ;  /* 0x0000001820007844 */ /* 0x0005e80000000200 */
[----:B------:R2:W-:Y:S04]  /*aee0*/  STSM.16.M88.4 [R31], R128 ;  /* 0x000000801f007844 */ /* 0x0005e80000000200 */
[----:B------:R2:W-:Y:S01]  /*aef0*/  STSM.16.M88.4 [R30], R136 ;  /* 0x000000881e007844 */ /* 0x0005e20000000200 */
[----:B0-----:R-:W-:Y:S01]  /*af00*/  IMAD.U32 R4, RZ, RZ, UR4 ;  /* 0x00000004ff047e24 */ /* 0x001fe2000f8e00ff */
[----:B------:R-:W-:-:S02]  /*af10*/  MOV R5, UR7 ;  /* 0x0000000700057c02 */ /* 0x000fc40008000f00 */
[----:B------:R2:W-:Y:S01]  /*af20*/  STSM.16.M88.4 [R29], R144 ;  /* 0x000000901d007844 */ /* 0x0005e20000000200 */
        /* <DEDUP_REMOVED lines=9> */
[----:B------:R-:W-:-:S04]  /*afc0*/  @UP1 UIADD3 UR8, UP2, UR10, UR8, URZ ;  /* 0x000000080a081290 */ /* 0x000fc8000ff5e03f */
[----:B------:R-:W-:Y:S02]  /*afd0*/  @UP1 UIADD3.X UR9, UR11, UR9, URZ, UP2, !UPT ;  /* 0x000000090b091290 */ /* 0x000fe400097fe43f */
[----:B------:R-:W-:Y:S01]  /*afe0*/  IMAD.U32 R10, RZ, RZ, UR8 ;  /* 0x00000008ff0a7e24 */ /* 0x000fe2000f8e00ff */
[----:B------:R-:W1:Y:S03]  /*aff0*/  @P1 LDC R8, c[0x0][0xbf0] ;  /* 0x0002fc00ff081b82 */ /* 0x000e660000000800 */
        /* <DEDUP_REMOVED lines=9> */
.L_x_2631:
[----:B------:R-:W-:Y:S01]  /*b090*/  USHF.R.S32.HI UR14, URZ, 0x1f, UR38 ;  /* 0x0000001f3f0e7899 */ /* 0x000fe20008011426 */
[----:B--2---:R-:W-:Y:S01]  /*b0a0*/  VIADD R10, R17, UR39 ;  /* 0x00000027110a7c36 */ /* 0x004fe20008000000 */
[----:B------:R-:W-:Y:S01]  /*b0b0*/  ULDC.64 UR12, c[0x0][0xb90] ;  /* 0x0002e400000c7ab9 */ /* 0x000fe20000000a00 */
[----:B------:R-:W-:Y:S01]  /*b0c0*/  USHF.R.S32.HI UR11, URZ, 0x1f, UR4 ;  /* 0x0000001f3f0b7899 */ /* 0x000fe20008011404 */
[----:B------:R-:W-:Y:S01]  /*b0d0*/  VIADD R24, R186, UR39 ;  /* 0x00000027ba187c36 */ /* 0x000fe20008000000 */
[----:B------:R-:W-:Y:S01]  /*b0e0*/  UIMAD UR7, UR14, UR12, URZ ;  /* 0x0000000c0e0772a4 */ /* 0x000fe2000f8e023f */
[----:B------:R-:W-:Y:S01]  /*b0f0*/  @P1 IMAD.HI.U32 R5, R10, R7, RZ ;  /* 0x000000070a051227 */ /* 0x000fe200078e00ff */
[----:B------:R-:W-:Y:S01]  /*b100*/  UMOV UR10, UR4 ;  /* 0x00000004000a7c82 */ /* 0x000fe20008000000 */
[----:B------:R-:W-:Y:S01]  /*b110*/  USEL UR37, UR37, URZ, !UP0 ;  /* 0x0000003f25257287 */ /* 0x000fe2000c000000 */
[----:B------:R-:W-:Y:S01]  /*b120*/  MOV R4, R10 ;  /* 0x0000000a00047202 */ /* 0x000fe20000000f00 */
[----:B------:R-:W-:Y:S01]  /*b130*/  UIMAD.WIDE.U32 UR8, UR38, UR12, UR10 ;  /* 0x0000000c260872a5 */ /* 0x000fe2000f8e000a */
[----:B------:R-:W-:Y:S01]  /*b140*/  @P1 SHF.R.U32.HI R4, RZ, R8, R5 ;  /* 0x00000008ff041219 */ /* 0x000fe20000011605 */
[----:B------:R-:W-:Y:S01]  /*b150*/  UIMAD UR7, UR38, UR13, UR7 ;  /* 0x0000000d260772a4 */ /* 0x000fe2000f8e0207 */
[----:B------:R-:W-:Y:S01]  /*b160*/  IMAD R5, R22, 0x40, R2 ;  /* 0x0000004016057824 */ /* 0x000fe200078e0202 */
[----:B------:R-:W-:Y:S01]  /*b170*/  USEL UR36, UR36, URZ, !UP0 ;  /* 0x0000003f24247287 */ /* 0x000fe2000c000000 */
[----:B-----5:R-:W-:Y:S01]  /*b180*/  IMAD R55, R6, R53, RZ ;  /* 0x0000003506377224 */ /* 0x020fe200078e02ff */
        /* <DEDUP_REMOVED lines=10> */
[----:B------:R-:W-:Y:S01]  /*b230*/  ULDC.64 UR12, c[0x0][0xaa0] ;  /* 0x0002a800000c7ab9 */ /* 0x000fe20000000a00 */
[----:B------:R-:W-:-:S02]  /*b240*/  IADD3 R4, P2, R4, UR8, RZ ;  /* 0x0000000804047c10 */ /* 0x000fc4000ff5e0ff */
[----:B------:R-:W-:Y:S01]  /*b250*/  IMAD.U32 R10, RZ, RZ, UR7 ;  /* 0x00000007ff0a7e24 */ /* 0x000fe2000f8e00ff */
[----:B------:R-:W-:Y:S02]  /*b260*/  SHF.R.S32.HI R8, RZ, 0x1f, R7 ;  /* 0x0000001fff087819 */ /* 0x000fe40000011407 */
[----:B------:R-:W-:Y:S02]  /*b270*/  LOP3.LUT R9, R11, 0x380, RZ, 0xc0, !PT ;  /* 0x000003800b097812 */ /* 0x000fe400078ec0ff */
[----:B------:R-:W-:Y:S01]  /*b280*/  IADD3.X R5, R5, UR9, R10, P2, !PT ;  /* 0x0000000905057c10 */ /* 0x000fe200097fe40a */
[----:B------:R-:W-:Y:S01]  /*b290*/  ULDC.64 UR8, c[0x0][0xb88] ;  /* 0x0002e20000087ab9 */ /* 0x000fe20000000a00 */
[----:B------:R-:W-:Y:S01]  /*b2a0*/  IADD3 R13, P0, R20, 0x1000, RZ ;  /* 0x00001000140d7810 */ /* 0x000fe20007f1e0ff */
[----:B------:R-:W-:Y:S01]  /*b2b0*/  IMAD R10, R8, UR8, RZ ;  /* 0x00000008080a7c24 */ /* 0x000fe2000f8e02ff */
[----:B------:R-:W-:Y:S01]  /*b2c0*/  SHF.R.U64 R8, R9, 0x3, RZ ;  /* 0x0000000309087819 */ /* 0x000fe200000012ff */
[----:B------:R-:W-:Y:S01]  /*b2d0*/  IMAD.WIDE.U32 R4, R7, UR8, R4 ;  /* 0x0000000807047c25 */ /* 0x000fe2000f8e0004 */
[----:B------:R-:W-:-:S02]  /*b2e0*/  LOP3.LUT R12, R13, 0x380, RZ, 0xc0, !PT ;  /* 0x000003800d0c7812 */ /* 0x000fc400078ec0ff */
[C---:B------:R-:W-:Y:S01]  /*b2f0*/  IADD3 R45, P6, R20.reuse, 0x4000, RZ ;  /* 0x00004000142d7810 */ /* 0x040fe20007fde0ff */
[----:B------:R-:W-:Y:S01]  /*b300*/  IMAD R9, R7, UR9, R10 ;  /* 0x0000000907097c24 */ /* 0x000fe2000f8e020a */
[----:B------:R-:W-:Y:S01]  /*b310*/  ULDC.64 UR8, c[0x0][0xb50] ;  /* 0x0002d40000087ab9 */ /* 0x000fe20000000a00 */
[----:B------:R-:W-:Y:S02]  /*b320*/  IADD3 R7, P2, R20, 0x3000, RZ ;  /* 0x0000300014077810 */ /* 0x000fe40007f5e0ff */
[----:B------:R-:W-:Y:S01]  /*b330*/  IMAD.IADD R9, R5, 0x1, R9 ;  /* 0x0000000105097824 */ /* 0x000fe200078e0209 */
[----:B------:R-:W-:Y:S02]  /*b340*/  LEA R10, P4, R4, UR8, 0x2 ;  /* 0x00000008040a7c11 */ /* 0x000fe4000f8810ff */
[----:B------:R-:W-:Y:S02]  /*b350*/  SHF.R.U64 R12, R12, 0x3, RZ ;  /* 0x000000030c0c7819 */ /* 0x000fe400000012ff */
[----:B------:R-:W-:Y:S01]  /*b360*/  LEA.HI.X R14, R4, UR9, R9, 0x2, P4 ;  /* 0x00000009040e7c11 */ /* 0x000fe2000a0f1409 */
[----:B------:R-:W-:Y:S01]  /*b370*/  SHFL.IDX PT, R30, R10, RZ, 0x1c1f ;  /* 0x001c1fff0a1e7589 */ /* 0x000fe200000e0000 */
[----:B------:R-:W-:Y:S01]  /*b380*/  LOP3.LUT R5, R7, 0x380, RZ, 0xc0, !PT ;  /* 0x0000038007057812 */ /* 0x000fe200078ec0ff */
[--C-:B------:R-:W-:Y:S01]  /*b390*/  IMAD.X R9, RZ, RZ, R21.reuse, P3 ;  /* 0x000000ffff097224 */ /* 0x100fe200018e0615 */
[----:B------:R-:W-:Y:S01]  /*b3a0*/  LOP3.LUT R12, R12, R13, RZ, 0x3c, !PT ;  /* 0x0000000d0c0c7212 */ /* 0x000fe200078e3cff */
[----:B------:R-:W0:Y:S01]  /*b3b0*/  SHFL.IDX PT, R31, R14, RZ, 0x1c1f ;  /* 0x001c1fff0e1f7589 */ /* 0x000e2200000e0000 */
[----:B------:R-:W-:Y:S01]  /*b3c0*/  SHF.R.U64 R4, R5, 0x3, RZ ;  /* 0x0000000305047819 */ /* 0x000fe200000012ff */
[----:B------:R-:W-:Y:S01]  /*b3d0*/  IMAD.X R5, RZ, RZ, R21, P2 ;  /* 0x000000ffff057224 */ /* 0x000fe200010e0615 */
[----:B------:R-:W-:Y:S01]  /*b3e0*/  IADD3.X R13, RZ, R21, RZ, P0, !PT ;  /* 0x00000015ff0d7210 */ /* 0x000fe200007fe4ff */
[----:B------:R-:W-:Y:S01]  /*b3f0*/  SHFL.IDX PT, R48, R10, 0x1, 0x1c1f ;  /* 0x003c1f000a307f89 */ /* 0x000fe200000e0000 */
[----:B------:R-:W-:-:S02]  /*b400*/  LOP3.LUT P0, RZ, R184, 0x3, RZ, 0xc0, !PT ;  /* 0x00000003b8ff7812 */ /* 0x000fc4000780c0ff */
[----:B------:R-:W-:Y:S01]  /*b410*/  LOP3.LUT R4, R4, R7, RZ, 0x3c, !PT ;  /* 0x0000000704047212 */ /* 0x000fe200078e3cff */
[----:B------:R-:W1:Y:S01]  /*b420*/  SHFL.IDX PT, R49, R14, 0x1, 0x1c1f ;  /* 0x003c1f000e317f89 */ /* 0x000e6200000e0000 */
[C---:B------:R-:W-:Y:S01]  /*b430*/  VIADD R7, R24.reuse, 0x8 ;  /* 0x0000000818077836 */ /* 0x040fe20000000000 */
[-C--:B------:R-:W-:Y:S02]  /*b440*/  ISETP.GE.OR P2, PT, R24, R55.reuse, P0 ;  /* 0x000000371800720c */ /* 0x080fe40000746670 */
[C---:B------:R-:W-:Y:S02]  /*b450*/  IADD3 R41, P5, R20.reuse, 0x5000, RZ ;  /* 0x0000500014297810 */ /* 0x040fe40007fbe0ff */
[----:B------:R-:W-:Y:S02]  /*b460*/  ISETP.GE.OR P0, PT, R7, R55, P0 ;  /* 0x000000370700720c */ /* 0x000fe40000706670 */
[C---:B------:R-:W-:Y:S02]  /*b470*/  IADD3 R37, P4, R20.reuse, 0x6000, RZ ;  /* 0x0000600014257810 */ /* 0x040fe40007f9e0ff */
[----:B------:R-:W-:-:S02]  /*b480*/  LOP3.LUT R15, R20, 0x380, RZ, 0xc0, !PT ;  /* 0x00000380140f7812 */ /* 0x000fc400078ec0ff */
[----:B------:R-:W-:Y:S02]  /*b490*/  LOP3.LUT R44, R45, 0x380, RZ, 0xc0, !PT ;  /* 0x000003802d2c7812 */ /* 0x000fe400078ec0ff */
[----:B------:R-:W-:Y:S02]  /*b4a0*/  LOP3.LUT R40, R41, 0x380, RZ, 0xc0, !PT ;  /* 0x0000038029287812 */ /* 0x000fe400078ec0ff */
[----:B------:R-:W-:Y:S01]  /*b4b0*/  LOP3.LUT R36, R37, 0x380, RZ, 0xc0, !PT ;  /* 0x0000038025247812 */ /* 0x000fe200078ec0ff */
[----:B0-----:R0:W-:Y:S01]  /*b4c0*/  @!P2 ST.E desc[UR52][R30.64], R3 ;  /* 0x000000031e00a985 */ /* 0x0011e2000c101934 */
[----:B------:R-:W-:Y:S02]  /*b4d0*/  SHF.R.U64 R15, R15, 0x3, RZ ;  /* 0x000000030f0f7819 */ /* 0x000fe400000012ff */
[----:B------:R-:W-:Y:S02]  /*b4e0*/  LOP3.LUT R8, R8, R11, RZ, 0x3c, !PT ;  /* 0x0000000b08087212 */ /* 0x000fe400078e3cff */
[----:B------:R-:W-:-:S02]  /*b4f0*/  IADD3 R11, P3, R20, 0x7000, RZ ;  /* 0x00007000140b7810 */ /* 0x000fc40007f7e0ff */
[----:B------:R-:W-:Y:S01]  /*b500*/  SHF.R.U64 R44, R44, 0x3, RZ ;  /* 0x000000032c2c7819 */ /* 0x000fe200000012ff */
[----:B-1----:R1:W-:Y:S01]  /*b510*/  @!P0 ST.E desc[UR52][R48.64], R0 ;  /* 0x0000000030008985 */ /* 0x0023e2000c101934 */
[----:B------:R-:W-:Y:S01]  /*b520*/  SHF.R.U64 R40, R40, 0x3, RZ ;  /* 0x0000000328287819 */ /* 0x000fe200000012ff */
[--C-:B------:R-:W-:Y:S01]  /*b530*/  IMAD.X R33, RZ, RZ, R21.reuse, P3 ;  /* 0x000000ffff217224 */ /* 0x100fe200018e0615 */
[----:B------:R-:W-:Y:S01]  /*b540*/  SHF.R.U64 R36, R36, 0x3, RZ ;  /* 0x0000000324247819 */ /* 0x000fe200000012ff */
[----:B0-----:R-:W0:Y:S01]  /*b550*/  @P1 LDC R30, c[0x0][0xbec] ;  /* 0x0002fb00ff1e1b82 */ /* 0x001e220000000800 */
[----:B------:R-:W-:Y:S02]  /*b560*/  LOP3.LUT R20, R15, R20, RZ, 0x3c, !PT ;  /* 0x000000140f147212 */ /* 0x000fe400078e3cff */
[----:B------:R-:W-:Y:S01]  /*b570*/  LOP3.LUT R44, R44, R45, RZ, 0x3c, !PT ;  /* 0x0000002d2c2c7212 */ /* 0x000fe200078e3cff */
[--C-:B------:R-:W-:Y:S01]  /*b580*/  IMAD.X R45, RZ, RZ, R21.reuse, P6 ;  /* 0x000000ffff2d7224 */ /* 0x100fe200030e0615 */
[----:B------:R-:W-:Y:S01]  /*b590*/  LOP3.LUT R40, R40, R41, RZ, 0x3c, !PT ;  /* 0x0000002928287212 */ /* 0x000fe200078e3cff */
[----:B------:R-:W-:Y:S01]  /*b5a0*/  IMAD.X R41, RZ, RZ, R21, P5 ;  /* 0x000000ffff297224 */ /* 0x000fe200028e0615 */
[----:B------:R-:W-:Y:S01]  /*b5b0*/  LOP3.LUT R36, R36, R37, RZ, 0x3c, !PT ;  /* 0x0000002524247212 */ /* 0x000fe200078e3cff */
[----:B------:R2:W5:Y:S01]  /*b5c0*/  LD.E.128 R24, desc[UR52][R20.64] ;  /* 0x0000003414187980 */ /* 0x000562000c101d00 */
[----:B------:R-:W-:Y:S01]  /*b5d0*/  IADD3.X R37, RZ, R21, RZ, P4, !PT ;  /* 0x00000015ff257210 */ /* 0x000fe200027fe4ff */
[----:B------:R-:W-:-:S02]  /*b5e0*/  UIMAD UR7, UR11, UR12, URZ ;  /* 0x0000000c0b0772a4 */ /* 0x000fc4000f8e023f */
[----:B------:R-:W-:Y:S01]  /*b5f0*/  UIMAD.WIDE.U32 UR8, UR4, UR12, URZ ;  /* 0x0000000c040872a5 */ /* 0x000fe2000f8e003f */
[----:B-1----:R-:W-:Y:S01]  /*b600*/  IMAD R0, R19, 0x20, R22 ;  /* 0x0000002013007824 */ /* 0x002fe200078e0216 */
[----:B------:R-:W-:Y:S01]  /*b610*/  LOP3.LUT R6, R11, 0x380, RZ, 0xc0, !PT ;  /* 0x000003800b067812 */ /* 0x000fe200078ec0ff */
[----:B------:R-:W5:Y:S01]  /*b620*/  LD.E.128 R12, desc[UR52][R12.64] ;  /* 0x000000340c0c7980 */ /* 0x000f62000c101d00 */
[----:B--2---:R-:W1:Y:S01]  /*b630*/  @P1 LDC R21, c[0x0][0xbf0] ;  /* 0x0002fc00ff151b82 */ /* 0x004e620000000800 */
[----:B------:R-:W-:Y:S02]  /*b640*/  UIMAD UR7, UR4, UR13, UR7 ;  /* 0x0000000d040772a4 */ /* 0x000fe4000f8e0207 */
[----:B------:R-:W5:Y:S01]  /*b650*/  LD.E.128 R44, desc[UR52][R44.64] ;  /* 0x000000342c2c7980 */ /* 0x000f62000c101d00 */
[----:B------:R-:W-:Y:S01]  /*b660*/  ULDC.64 UR10, c[0x0][0xae8] ;  /* 0x0002ba00000a7ab9 */ /* 0x000fe20000000a00 */
[----:B------:R-:W-:Y:S01]  /*b670*/  VIADD R29, R0, UR39 ;  /* 0x00000027001d7c36 */ /* 0x000fe20008000000 */
[----:B------:R-:W-:Y:S01]  /*b680*/  UIADD3 UR9, UR9, UR7, URZ ;  /* 0x0000000709097290 */ /* 0x000fe2000fffe03f */
[----:B------:R-:W-:Y:S01]  /*b690*/  SHF.R.U64 R6, R6, 0x3, RZ ;  /* 0x0000000306067819 */ /* 0x000fe200000012ff */
[----:B------:R-:W-:Y:S01]  /*b6a0*/  UIMAD UR4, UR14, UR10, URZ ;  /* 0x0000000a0e0472a4 */ /* 0x000fe2000f8e023f */
[----:B------:R-:W5:Y:S01]  /*b6b0*/  LD.E.128 R40, desc[UR52][R40.64] ;  /* 0x0000003428287980 */ /* 0x000f62000c101d00 */
[----:B------:R-:W-:Y:S01]  /*b6c0*/  UIMAD.WIDE.U32 UR8, UR38, UR10, UR8 ;  /* 0x0000000a260872a5 */ /* 0x000fe2000f8e0008 */
[----:B0-----:R-:W-:Y:S01]  /*b6d0*/  @P1 IMAD.HI.U32 R0, R29, R30, RZ ;  /* 0x0000001e1d001227 */ /* 0x001fe200078e00ff */
[----:B------:R-:W-:Y:S01]  /*b6e0*/  UIMAD UR4, UR38, UR11, UR4 ;  /* 0x0000000b260472a4 */ /* 0x000fe2000f8e0204 */
[----:B------:R-:W-:Y:S01]  /*b6f0*/  LOP3.LUT R32, R6, R11, RZ, 0x3c, !PT ;  /* 0x0000000b06207212 */ /* 0x000fe200078e3cff */
[----:B------:R-:W5:Y:S01]  /*b700*/  LD.E.128 R36, desc[UR52][R36.64] ;  /* 0x0000003424247980 */ /* 0x000f62000c101d00 */
[----:B------:R-:W-:Y:S01]  /*b710*/  ULDC.64 UR10, c[0x0][0xaf0] ;  /* 0x0002bc00000a7ab9 */ /* 0x000fe20000000a00 */
[----:B------:R-:W-:-:S02]  /*b720*/  UIADD3 UR9, UR9, UR4, URZ ;  /* 0x0000000409097290 */ /* 0x000fc4000fffe03f */
[----:B------:R-:W-:Y:S01]  /*b730*/  UIMAD UR4, UR37, UR10, URZ ;  /* 0x0000000a250472a4 */ /* 0x000fe2000f8e023f */
[----:B------:R-:W-:Y:S01]  /*b740*/  IMAD.MOV.U32 R3, RZ, RZ, R29 ;  /* 0x000000ffff037224 */ /* 0x000fe200078e001d */
[----:B------:R-:W-:Y:S01]  /*b750*/  UIMAD.WIDE.U32 UR8, UR36, UR10, UR8 ;  /* 0x0000000a240872a5 */ /* 0x000fe2000f8e0008 */
[----:B------:R-:W5:Y:S01]  /*b760*/  LD.E.128 R8, desc[UR52][R8.64] ;  /* 0x0000003408087980 */ /* 0x000f62000c101d00 */
[----:B------:R-:W-:Y:S01]  /*b770*/  UIMAD UR4, UR36, UR11, UR4 ;  /* 0x0000000b240472a4 */ /* 0x000fe2000f8e0204 */
[----:B-1----:R-:W-:-:S03]  /*b780*/  @P1 SHF.R.U32.HI R3, RZ, R21, R0 ;  /* 0x00000015ff031219 */ /* 0x002fc60000011600 */
[----:B------:R-:W-:Y:S01]  /*b790*/  UIADD3 UR4, UR9, UR4, URZ ;  /* 0x0000000409047290 */ /* 0x000fe2000fffe03f */
[----:B------:R-:W5:Y:S01]  /*b7a0*/  LD.E.128 R4, desc[UR52][R4.64] ;  /* 0x0000003404047980 */ /* 0x000f62000c101d00 */
[----:B------:R-:W-:Y:S01]  /*b7b0*/  ULDC.64 UR10, c[0x0][0xae0] ;  /* 0x0002b800000a7ab9 */ /* 0x000fe20000000a00 */
[--C-:B------:R-:W-:Y:S01]  /*b7c0*/  SHF.R.S32.HI R0, RZ, 0x1f, R3.reuse ;  /* 0x0000001fff007819 */ /* 0x100fe20000011403 */
[----:B------:R-:W-:Y:S01]  /*b7d0*/  IMAD.MOV R30, RZ, RZ, -R3 ;  /* 0x000000ffff1e7224 */ /* 0x000fe200078e0a03 */
[----:B------:R-:W-:Y:S01]  /*b7e0*/  MOV R20, UR8 ;  /* 0x0000000800147c02 */ /* 0x000fe20008000f00 */
[----:B------:R-:W-:Y:S01]  /*b7f0*/  IMAD.U32 R21, RZ, RZ, UR9 ;  /* 0x00000009ff157e24 */ /* 0x000fe2000f8e00ff */
[----:B------:R-:W5:Y:S01]  /*b800*/  LD.E.128 R32, desc[UR52][R32.64] ;  /* 0x0000003420207980 */ /* 0x000f62000c101d00 */
[----:B------:R-:W-:Y:S01]  /*b810*/  IMAD R0, R0, UR10, RZ ;  /* 0x0000000a00007c24 */ /* 0x000fe2000f8e02ff */
[----:B------:R-:W-:Y:S01]  /*b820*/  ULDC.64 UR8, c[0x0][0xad8] ;  /* 0x0002b60000087ab9 */ /* 0x000fe20000000a00 */
[----:B------:R-:W-:Y:S01]  /*b830*/  IMAD R29, R53, R30, R29 ;  /* 0x0000001e351d7224 */ /* 0x000fe200078e021d */
[----:B------:R-:W-:Y:S01]  /*b840*/  @!PT LDS RZ, [RZ] ;  /* 0x00000000fffff984 */ /* 0x000fe20000000800 */
[----:B------:R-:W-:Y:S01]  /*b850*/  @!PT LDS RZ, [RZ] ;  /* 0x00000000fffff984 */ /* 0x000fe20000000800 */
[----:B------:R-:W-:Y:S01]  /*b860*/  @!PT LDS RZ, [RZ] ;  /* 0x00000000fffff984 */ /* 0x000fe20000000800 */
[----:B------:R-:W-:Y:S01]  /*b870*/  @!PT LDS RZ, [RZ] ;  /* 0x00000000fffff984 */ /* 0x000fe20000000800 */
[----:B------:R0:W-:Y:S06]  /*b880*/  MEMBAR.ALL.CTA ;  /* 0x0000000000007992 */ /* 0x0001ec0000008000 */
[----:B0-----:R-:W0:Y:S01]  /*b890*/  FENCE.VIEW.ASYNC.S ;  /* 0x00000000000073c6 */ /* 0x001e220000000000 */
[----:B------:R-:W-:-:S02]  /*b8a0*/  IMAD.U32 R21, RZ, RZ, UR4 ;  /* 0x00000004ff157e24 */ /* 0x000fc4000f8e00ff */
        /* <DEDUP_REMOVED lines=33> */
.L_x_2633:
[----:B------:R-:W-:Y:S05]  /*bac0*/  BSYNC B1 ;  /* 0x0000000000017941 */ /* 0x000fea0003800000 */
.L_x_2632:
        /* <DEDUP_REMOVED lines=13> */
.L_x_2635:
[----:B------:R-:W-:Y:S05]  /*bba0*/  BSYNC B1 ;  /* 0x0000000000017941 */ /* 0x000fea0003800000 */
.L_x_2634:
        /* <DEDUP_REMOVED lines=13> */
.L_x_2637:
[----:B------:R-:W-:Y:S05]  /*bc80*/  BSYNC B1 ;  /* 0x0000000000017941 */ /* 0x000fea0003800000 */
.L_x_2636:
        /* <DEDUP_REMOVED lines=16> */
.L_x_2630:
        /* <DEDUP_REMOVED lines=11> */
[----:B------:R-:W-:-:S03]  /*be40*/  UISETP.NE.U32.AND UP1, UPT, UR8, URZ, UPT ;  /* 0x0000003f0800728c */ /* 0x000fc6000bf25070 */
[----:B------:R-:W2:Y:S01]  /*be50*/  @P2 LDG.E R3, desc[UR52][R4.64] ;  /* 0x0000003404032981 */ /* 0x000ea2000c1e1900 */
[----:B------:R-:W-:Y:S01]  /*be60*/  UISETP.NE.AND.EX UP1, UPT, UR9, URZ, UPT, UP1 ;  /* 0x0000003f0900728c */ /* 0x000fe2000bf25310 */
[----:B------:R-:W-:-:S05]  /*be70*/  MOV R0, UR4 ;  /* 0x0000000400007c02 */ /* 0x000fca0008000f00 */
        /* <DEDUP_REMOVED lines=17> */
[----:B--2---:R-:W-:-:S07]  /*bf90*/  IMAD.IADD R0, R0, 0x1, -R3 ;  /* 0x0000000100007824 */ /* 0x004fce00078e0a03 */
.L_x_2639:
[----:B------:R-:W-:Y:S01]  /*bfa0*/  USEL UR36, UR36, URZ, !UP0 ;  /* 0x0000003f24247287 */ /* 0x000fe2000c000000 */
[----:B------:R-:W-:Y:S01]  /*bfb0*/  BSSY B1, `(.L_x_2640) ;  /* 0x000002c000017945 */ /* 0x000fe20003800000 */
[----:B------:R-:W-:-:S03]  /*bfc0*/  USEL UR37, UR37, URZ, !UP0 ;  /* 0x0000003f25257287 */ /* 0x000fc6000c000000 */
[----:B------:R-:W-:Y:S09]  /*bfd0*/  @P1 BRA `(.L_x_2641) ;  /* 0x0000000000a41947 */ /* 0x000ff20003800000 */
        /* <DEDUP_REMOVED lines=41> */
.L_x_2641:
[----:B------:R-:W-:Y:S05]  /*c270*/  BSYNC B1 ;  /* 0x0000000000017941 */ /* 0x000fea0003800000 */
.L_x_2640:
[----:B------:R-:W1:Y:S01]  /*c280*/  @P0 LDC R5, c[0x0][0xbf0] ;  /* 0x0002fc00ff050b82 */ /* 0x000e620000000800 */
[----:B------:R-:W-:Y:S01]  /*c290*/  ULDC.64 UR12, c[0x0][0xaa0] ;  /* 0x0002a800000c7ab9 */ /* 0x000fe20000000a00 */
[----:B0-----:R-:W-:Y:S01]  /*c2a0*/  IMAD R3, R19, 0x20, R22 ;  /* 0x0000002013037824 */ /* 0x001fe200078e0216 */
        /* <DEDUP_REMOVED lines=8> */
[----:B------:R-:W-:Y:S01]  /*c330*/  UIMAD UR4, UR11, UR12, URZ ;  /* 0x0000000c0b0472a4 */ /* 0x000fe2000f8e023f */
[----:B------:R-:W-:Y:S01]  /*c340*/  MOV R3, R8 ;  /* 0x0000000800037202 */ /* 0x000fe20000000f00 */
[----:B------:R-:W-:Y:S02]  /*c350*/  UIMAD.WIDE.U32 UR8, UR38, UR12, UR8 ;  /* 0x0000000c260872a5 */ /* 0x000fe4000f8e0008 */
        /* <DEDUP_REMOVED lines=13> */
[----:B------:R-:W-:Y:S01]  /*c430*/  IMAD.U32 R4, RZ, RZ, UR8 ;  /* 0x00000008ff047e24 */ /* 0x000fe2000f8e00ff */
[----:B------:R-:W-:Y:S01]  /*c440*/  ULDC.64 UR8, c[0x0][0xad8] ;  /* 0x0002b60000087ab9 */ /* 0x000fe20000000a00 */
[----:B------:R-:W-:Y:S02]  /*c450*/  IMAD.U32 R5, RZ, RZ, UR4 ;  /* 0x00000004ff057e24 */ /* 0x000fe4000f8e00ff */
[----:B------:R-:W-:Y:S01]  /*c460*/  IMAD R7, R11, R7, R8 ;  /* 0x000000070b077224 */ /* 0x000fe200078e0208 */
[----:B------:R-:W-:Y:S01]  /*c470*/  IADD3 R8, R22, UR39, RZ ;  /* 0x0000002716087c10 */ /* 0x000fe2000fffe0ff */
[----:B------:R-:W-:-:S02]  /*c480*/  IMAD R9, R3, UR11, R6 ;  /* 0x0000000b03097c24 */ /* 0x000fc4000f8e0206 */
[----:B------:R-:W-:Y:S01]  /*c490*/  IMAD.WIDE.U32 R4, R3, UR10, R4 ;  /* 0x0000000a03047c25 */ /* 0x000fe2000f8e0004 */
[----:B------:R-:W-:-:S03]  /*c4a0*/  SHF.R.S32.HI R3, RZ, 0x1f, R7 ;  /* 0x0000001fff037819 */ /* 0x000fc60000011407 */
[----:B------:R-:W-:Y:S02]  /*c4b0*/  IMAD.IADD R5, R5, 0x1, R9 ;  /* 0x0000000105057824 */ /* 0x000fe400078e0209 */
[----:B------:R-:W-:Y:S02]  /*c4c0*/  IMAD R6, R3, UR8, RZ ;  /* 0x0000000803067c24 */ /* 0x000fe4000f8e02ff */
[----:B-----5:R-:W-:Y:S02]  /*c4d0*/  IMAD R11, R0, R11, RZ ;  /* 0x0000000b000b7224 */ /* 0x020fe400078e02ff */
[C---:B------:R-:W-:Y:S02]  /*c4e0*/  IMAD R3, R7.reuse, UR9, R6 ;  /* 0x0000000907037c24 */ /* 0x040fe4000f8e0206 */
[----:B------:R-:W-:Y:S01]  /*c4f0*/  IMAD.WIDE.U32 R4, R7, UR8, R4 ;  /* 0x0000000807047c25 */ /* 0x000fe2000f8e0004 */
[----:B------:R-:W-:Y:S01]  /*c500*/  ISETP.GE.AND P2, PT, R8, R11, PT ;  /* 0x0000000b0800720c */ /* 0x000fe20003f46270 */
[----:B------:R-:W-:-:S02]  /*c510*/  ULDC.64 UR8, c[0x0][0xa80] ;  /* 0x0002a00000087ab9 */ /* 0x000fc40000000a00 */
[----:B------:R-:W-:Y:S01]  /*c520*/  IMAD.IADD R3, R5, 0x1, R3 ;  /* 0x0000000105037824 */ /* 0x000fe200078e0203 */
[----:B------:R-:W-:Y:S01]  /*c530*/  LEA R6, P3, R4, UR8, 0x1 ;  /* 0x0000000804067c11 */ /* 0x000fe2000f8608ff */
[----:B------:R-:W-:-:S03]  /*c540*/  VIADD R0, R8, 0x20 ;  /* 0x0000002008007836 */ /* 0x000fc60000000000 */
[----:B------:R-:W-:Y:S01]  /*c550*/  LEA.HI.X R3, R4, UR9, R3, 0x1, P3 ;  /* 0x0000000904037c11 */ /* 0x000fe200098f0c03 */
[----:B------:R0:W1:Y:S01]  /*c560*/  SHFL.IDX PT, R7, R6, RZ, 0x181f ;  /* 0x00181fff06077589 */ /* 0x00006200000e0000 */
[-C--:B------:R-:W-:Y:S01]  /*c570*/  ISETP.GE.AND P1, PT, R0, R11.reuse, PT ;  /* 0x0000000b0000720c */ /* 0x080fe20003f26270 */
[----:B------:R-:W-:Y:S02]  /*c580*/  VIADD R0, R8, 0x40 ;  /* 0x0000004008007836 */ /* 0x000fe40000000000 */
[----:B------:R0:W2:Y:S03]  /*c590*/  SHFL.IDX PT, R5, R3, RZ, 0x181f ;  /* 0x00181fff03057589 */ /* 0x0000a600000e0000 */
[----:B------:R-:W-:Y:S01]  /*c5a0*/  ISETP.GE.AND P0, PT, R0, R11, PT ;  /* 0x0000000b0000720c */ /* 0x000fe20003f06270 */
[----:B------:R-:W-:-:S12]  /*c5b0*/  @P2 BRA `(.L_x_2643) ;  /* 0x0000000000242947 */ /* 0x000fd80003800000 */
        /* <DEDUP_REMOVED lines=9> */
.L_x_2643:
[----:B------:R-:W-:Y:S05]  /*c650*/  BSYNC B1 ;  /* 0x0000000000017941 */ /* 0x000fea0003800000 */
.L_x_2642:
        /* <DEDUP_REMOVED lines=13> */
.L_x_2645:
[----:B------:R-:W-:Y:S05]  /*c730*/  BSYNC B1 ;  /* 0x0000000000017941 */ /* 0x000fea0003800000 */
.L_x_2644:
        /* <DEDUP_REMOVED lines=13> */
.L_x_2647:
[----:B------:R-:W-:Y:S05]  /*c810*/  BSYNC B1 ;  /* 0x0000000000017941 */ /* 0x000fea0003800000 */
.L_x_2646:
        /* <DEDUP_REMOVED lines=14> */
.L_x_2638:
[----:B------:R-:W-:Y:S05]  /*c900*/  BSYNC B0 ;  /* 0x0000000000007941 */ /* 0x000fea0003800000 */
.L_x_2629:
[----:B------:R-:W-:Y:S02]  /*c910*/  ULDC UR4, c[0x0][0xc3c] ;  /* 0x00030f0000047ab9 */ /* 0x000fe40000000800 */
[----:B------:R-:W-:-:S13]  /*c920*/  ISETP.GE.AND P0, PT, R51, UR4, PT ;  /* 0x0000000433007c0c */ /* 0x000fda000bf06270 */
[----:B------:R-:W-:Y:S05]  /*c930*/  @!P0 BRA `(.L_x_2648) ;  /* 0xffffff4000fc8947 */ /* 0x000fea000383ffff */
[----:B------:R-:W-:Y:S05]  /*c940*/  EXIT ;  /* 0x000000000000794d */ /* 0x000fea0003800000 */
.L_x_2587:
        /* <DEDUP_REMOVED lines=13> */
[----:B------:R-:W1:Y:S01]  /*ca20*/  LDS.128 R16, [UR4+0x288d0] ;  /* 0x0288d004ff107984 */ /* 0x000e620008000c00 */
[----:B------:R-:W-:Y:S06]  /*ca30*/  BAR.ARV 0x4, 0x180 ;  /* 0x0106000000007b1d */ /* 0x000fec0000002000 */
[----:B------:R-:W-:Y:S05]  /*ca40*/  BRA `(.L_x_2650) ;  /* 0x00000008008c7947 */ /* 0x000fea0003800000 */
.L_x_2649:
        /* <DEDUP_REMOVED lines=34> */
[----:B-1----:R-:W-:Y:S02]  /*cc70*/  ISETP.GT.AND P6, PT, R4, UR6, PT ;  /* 0x0000000604007c0c */ /* 0x002fe4000bfc4270 */
[----:B------:R-:W-:-:S11]  /*cc80*/  MOV R3, R4 ;  /* 0x0000000400037202 */ /* 0x000fd60000000f00 */
[----:B------:R-:W-:Y:S05]  /*cc90*/  @P6 BRA `(.L_x_2651) ;  /* 0x0000000000906947 */ /* 0x000fea0003800000 */
[----:B------:R-:W-:Y:S01]  /*cca0*/  IMAD.MOV.U32 R4, RZ, RZ, R3 ;  /* 0x000000ffff047224 */ /* 0x000fe200078e0003 */
[----:B------:R-:W-:Y:S01]  /*ccb0*/  UMOV UR4, URZ ;  /* 0x0000003f00047c82 */ /* 0x000fe20008000000 */
[----:B------:R-:W-:-:S05]  /*ccc0*/  ULDC UR5, c[0x0][0xc38] ;  /* 0x00030e0000057ab9 */ /* 0x000fca0000000800 */
.L_x_2655:
        /* <DEDUP_REMOVED lines=12> */
.L_x_2654:
[----:B------:R-:W-:Y:S05]  /*cd90*/  BSYNC B0 ;  /* 0x0000000000007941 */ /* 0x000fea0003800000 */
.L_x_2653:
[----:B0----5:R-:W0:Y:S02]  /*cda0*/  SHFL.UP PT, R2, R0, 0x1, RZ ;  /* 0x0420000000027989 */ /* 0x021e2400000e00ff */
[----:B0-----:R-:W-:-:S05]  /*cdb0*/  SEL R3, R2, RZ, P1 ;  /* 0x000000ff02037207 */ /* 0x001fca0000800000 */
        /* <DEDUP_REMOVED lines=18> */
.L_x_2651:
        /* <DEDUP_REMOVED lines=15> */
[----:B0-----:R-:W-:-:S06]  /*cfd0*/  IADD3 R10, R9, 0xffffffe, RZ ;  /* 0x0ffffffe090a7810 */ /* 0x001fcc0007ffe0ff */
[----:B------:R0:W1:Y:S01]  /*cfe0*/  F2I.FTZ.U32.TRUNC.NTZ R3, R10 ;  /* 0x0000000a00037305 */ /* 0x000062000021f000 */
[----:B------:R-:W-:Y:S05]  /*cff0*/  @!P0 BRA `(.L_x_2656) ;  /* 0x0000000000088947 */ /* 0x000fea0003800000 */
[----:B------:R-:W-:-:S05]  /*d000*/  VIADD R9, R13, 0xffffffff ;  /* 0xffffffff0d097836 */ /* 0x000fca0000000000 */
[----:B------:R2:W3:Y:S02]  /*d010*/  SHFL.IDX PT, R16, R6, R9, 0x1f ;  /* 0x00001f0906107589 */ /* 0x0004e400000e0000 */
.L_x_2656:
        /* <DEDUP_REMOVED lines=9> */
[----:B------:R-:W-:Y:S01]  /*d0b0*/  IMAD.MOV.U32 R3, RZ, RZ, R6 ;  /* 0x000000ffff037224 */ /* 0x000fe200078e0006 */
[----:B------:R-:W-:-:S03]  /*d0c0*/  MOV R6, R8 ;  /* 0x0000000800067202 */ /* 0x000fc60000000f00 */
        /* <DEDUP_REMOVED lines=23> */
[----:B0-----:R-:W-:-:S06]  /*d240*/  IADD3 R3, R6, 0xffffffe, RZ ;  /* 0x0ffffffe06037810 */ /* 0x001fcc0007ffe0ff */
        /* <DEDUP_REMOVED lines=21> */
[----:B------:R-:W-:-:S03]  /*d3a0*/  IMAD R18, R2, R18, R3 ;  /* 0x0000001202127224 */ /* 0x000fc600078e0203 */
[----:B------:R-:W-:Y:S01]  /*d3b0*/  IADD3 R17, R0, R17, RZ ;  /* 0x0000001100117210 */ /* 0x000fe20007ffe0ff */
[----:B------:R-:W-:Y:S06]  /*d3c0*/  BRA `(.L_x_2657) ;  /* 0x0000000000147947 */ /* 0x000fec0003800000 */
.L_x_2652:
[----:B------:R-:W-:Y:S01]  /*d3d0*/  ULDC UR4, c[0x0][0xc3c] ;  /* 0x00030f0000047ab9 */ /* 0x000fe20000000800 */
[----:B------:R-:W-:Y:S02]  /*d3e0*/  IMAD.MOV.U32 R17, RZ, RZ, RZ ;  /* 0x000000ffff117224 */ /* 0x000fe400078e00ff */
[----:B------:R-:W-:Y:S02]  /*d3f0*/  IMAD.U32 R16, RZ, RZ, UR6 ;  /* 0x00000006ff107e24 */ /* 0x000fe4000f8e00ff */
[----:B------:R-:W-:Y:S02]  /*d400*/  IMAD.MOV.U32 R18, RZ, RZ, RZ ;  /* 0x000000ffff127224 */ /* 0x000fe400078e00ff */
[----:B------:R-:W-:-:S07]  /*d410*/  IMAD.U32 R19, RZ, RZ, UR4 ;  /* 0x00000004ff137e24 */ /* 0x000fce000f8e00ff */
.L_x_2657:
[----:B------:R-:W-:-:S13]  /*d420*/  ISETP.NE.AND P0, PT, R5, RZ, PT ;  /* 0x000000ff0500720c */ /* 0x000fda0003f05270 */
[----:B------:R-:W0:Y:S01]  /*d430*/  @!P0 S2R R3, SR_CgaCtaId ;  /* 0x0000000000038919 */ /* 0x000e220000008800 */
[----:B------:R-:W-:-:S04]  /*d440*/  @!P0 MOV R0, 0x400 ;  /* 0x0000040000008802 */ /* 0x000fc80000000f00 */
[----:B0-----:R-:W-:-:S05]  /*d450*/  @!P0 LEA R0, R3, R0, 0x18 ;  /* 0x0000000003008211 */ /* 0x001fca00078ec0ff */
[----:B------:R0:W-:Y:S01]  /*d460*/  @!P0 STS.128 [R0+0x288d0], R16 ;  /* 0x0288d01000008388 */ /* 0x0001e20000000c00 */
[----:B------:R-:W-:Y:S06]  /*d470*/  BAR.ARV 0x5, 0x180 ;  /* 0x0146000000007b1d */ /* 0x000fec0000002000 */
.L_x_2650:
[----:B------:R2:W-:Y:S01]  /*d480*/  STL [R1+0x18], RZ ;  /* 0x000018ff01007387 */ /* 0x0005e20000100800 */
[----:B------:R-:W-:Y:S01]  /*d490*/  ULDC UR4, c[0x0][0xc3c] ;  /* 0x00030f0000047ab9 */ /* 0x000fe20000000800 */
[----:B------:R-:W-:Y:S01]  /*d4a0*/  IMAD.MOV.U32 R28, RZ, RZ, 0x1 ;  /* 0x00000001ff1c7424 */ /* 0x000fe200078e00ff */
[----:B-1----:R-:W-:Y:S02]  /*d4b0*/  ISETP.GE.AND P0, PT, R19, UR4, PT ;  /* 0x0000000413007c0c */ /* 0x002fe4000bf06270 */
[----:B------:R-:W-:-:S11]  /*d4c0*/  MOV R25, RZ ;  /* 0x000000ff00197202 */ /* 0x000fd60000000f00 */
[----:B--2---:R-:W-:Y:S05]  /*d4d0*/  @P0 BRA `(.L_x_2658) ;  /* 0x0000004800b40947 */ /* 0x004fea0003800000 */
[----:B------:R-:W1:Y:S01]  /*d4e0*/  S2R R3, SR_TID.X ;  /* 0x0000000000037919 */ /* 0x000e620000002100 */
        /* <DEDUP_REMOVED lines=10> */
[C---:B-1----:R-:W-:Y:S01]  /*d590*/  LOP3.LUT R4, R3.reuse, 0x7f, RZ, 0xc0, !PT ;  /* 0x0000007f03047812 */ /* 0x042fe200078ec0ff */
[C---:B------:R-:W-:Y:S02]  /*d5a0*/  IMAD.SHL.U32 R30, R3.reuse, 0x8, RZ ;  /* 0x00000008031e7824 */ /* 0x040fe400078e00ff */
[----:B------:R-:W-:-:S03]  /*d5b0*/  IMAD.SHL.U32 R2, R3, 0x10, RZ ;  /* 0x0000001003027824 */ /* 0x000fc600078e00ff */
[----:B0-----:R-:W-:Y:S02]  /*d5c0*/  LOP3.LUT R0, R30, 0x1f8, RZ, 0xc0, !PT ;  /* 0x000001f81e007812 */ /* 0x001fe400078ec0ff */
[----:B------:R-:W-:Y:S02]  /*d5d0*/  LOP3.LUT R2, R2, 0x70, RZ, 0xc0, !PT ;  /* 0x0000007002027812 */ /* 0x000fe400078ec0ff */
[----:B------:R-:W-:Y:S02]  /*d5e0*/  LOP3.LUT R3, R0, 0x38, R3, 0x78, !PT ;  /* 0x0000003800037812 */ /* 0x000fe400078e7803 */
[----:B------:R-:W-:Y:S02]  /*d5f0*/  SHF.R.U32.HI R0, RZ, 0x3, R4 ;  /* 0x00000003ff007819 */ /* 0x000fe40000011604 */
[----:B------:R-:W-:Y:S02]  /*d600*/  LOP3.LUT R34, R3, 0x200, R30, 0xf8, !PT ;  /* 0x0000020003227812 */ /* 0x000fe400078ef81e */
[----:B------:R-:W-:-:S02]  /*d610*/  LOP3.LUT R2, R0, R2, RZ, 0xfc, !PT ;  /* 0x0000000200027212 */ /* 0x000fc400078efcff */
[----:B------:R-:W-:Y:S02]  /*d620*/  LEA R0, R34, R22, 0x1 ;  /* 0x0000001622007211 */ /* 0x000fe400078e08ff */
[----:B------:R-:W-:-:S03]  /*d630*/  LOP3.LUT R30, R30, 0x38, RZ, 0xc0, !PT ;  /* 0x000000381e1e7812 */ /* 0x000fc600078ec0ff */
[----:B------:R3:W-:Y:S01]  /*d640*/  STL [R1], R0 ;  /* 0x0000000001007387 */ /* 0x0007e20000100800 */
[----:B------:R-:W-:-:S07]  /*d650*/  LOP3.LUT R29, R30, 0x40, RZ, 0xfc, !PT ;  /* 0x000000401e1d7812 */ /* 0x000fce00078efcff */
.L_x_2721:
[----:B0-----:R-:W0:Y:S02]  /*d660*/  LDC.64 R2, c[0x0][0xc88] ;  /* 0x00032200ff027b82 */ /* 0x001e240000000a00 */
[----:B0-----:R-:W-:-:S05]  /*d670*/  IMAD.WIDE R2, R19, 0x4, R2 ;  /* 0x0000000413027825 */ /* 0x001fca00078e0202 */
[----:B------:R-:W3:Y:S01]  /*d680*/  LDG.E R31, desc[UR52][R2.64] ;  /* 0x00000034021f7981 */ /* 0x000ee2000c1e1900 */
        /* <DEDUP_REMOVED lines=15> */
[----:B------:R-:W-:Y:S01]  /*d780*/  LOP3.LUT R27, R27, 0xffffffef, RZ, 0xc0, !PT ;  /* 0xffffffef1b1b7812 */ /* 0x000fe200078ec0ff */
[----:B0-----:R-:W-:Y:S01]  /*d790*/  IMAD.MOV.U32 R0, RZ, RZ, RZ ;  /* 0x000000ffff007224 */ /* 0x001fe200078e00ff */
[----:B------:R-:W-:Y:S02]  /*d7a0*/  ISETP.NE.AND.EX P2, PT, RZ, UR5, PT, P0 ;  /* 0x00000005ff007c0c */ /* 0x000fe4000bf45300 */
[----:B------:R-:W-:Y:S02]  /*d7b0*/  ISETP.NE.U32.AND P0, PT, RZ, UR6, PT ;  /* 0x00000006ff007c0c */ /* 0x000fe4000bf05070 */
[----:B-1----:R-:W-:Y:S02]  /*d7c0*/  IADD3 R2, P1, R23, UR4, RZ ;  /* 0x0000000417027c10 */ /* 0x002fe4000ff3e0ff */
[----:B------:R-:W-:-:S02]  /*d7d0*/  ISETP.NE.AND.EX P0, PT, RZ, UR7, PT, P0 ;  /* 0x00000007ff007c0c */ /* 0x000fc4000bf05300 */
[----:B------:R-:W-:Y:S01]  /*d7e0*/  IADD3.X R3, R24, UR5, RZ, P1, !PT ;  /* 0x0000000518037c10 */ /* 0x000fe20008ffe4ff */
[----:B------:R-:W-:-:S04]  /*d7f0*/  ULDC.64 UR4, c[0x0][0x418] ;  /* 0x0001060000047ab9 */ /* 0x000fc80000000a00 */
[----:B------:R-:W-:Y:S01]  /*d800*/  @P2 LOP3.LUT R27, R27, 0x10, RZ, 0xfc, !PT ;  /* 0x000000101b1b2812 */ /* 0x000fe200078efcff */
[----:B--2---:R-:W2:Y:S05]  /*d810*/  @P2 LDG.E R0, desc[UR52][R2.64] ;  /* 0x0000003402002981 */ /* 0x004eaa000c1e1900 */
        /* <DEDUP_REMOVED lines=19> */
[----:B--2---:R-:W-:-:S05]  /*d950*/  IADD3 R0, -R5, R0, RZ ;  /* 0x0000000005007210 */ /* 0x004fca0007ffe1ff */
[----:B------:R2:W-:Y:S02]  /*d960*/  STL [R1+0x8], R0 ;  /* 0x0000080001007387 */ /* 0x0005e40000100800 */
.L_x_2659:
        /* <DEDUP_REMOVED lines=9> */
.L_x_2660:
        /* <DEDUP_REMOVED lines=8> */
[----:B---3--:R-:W-:-:S07]  /*da80*/  IMAD.IADD R35, R0, 0x1, -R35 ;  /* 0x0000000100237824 */ /* 0x008fce00078e0a23 */
.L_x_2661:
[----:B------:R-:W4:Y:S01]  /*da90*/  LDL R4, [R1+0x8] ;  /* 0x0000080001047983 */ /* 0x000f220000100800 */
[----:B012---:R-:W0:Y:S01]  /*daa0*/  LDC R0, c[0x0][0x448] ;  /* 0x00011200ff007b82 */ /* 0x007e220000000800 */
[----:B-----5:R-:W-:Y:S01]  /*dab0*/  IMAD.IADD R35, R35, 0x1, -R36 ;  /* 0x0000000123237824 */ /* 0x020fe200078e0a24 */
[----:B------:R-:W-:Y:S01]  /*dac0*/  LOP3.LUT R27, R27, 0xffffffdf, RZ, 0xc0, !PT ;  /* 0xffffffdf1b1b7812 */ /* 0x000fe200078ec0ff */
[----:B------:R-:W-:Y:S01]  /*dad0*/  BSSY B7, `(.L_x_2662) ;  /* 0x000038b000077945 */ /* 0x000fe20003800000 */
[----:B0-----:R-:W-:Y:S01]  /*dae0*/  ISETP.NE.AND P0, PT, R0, 0x1, PT ;  /* 0x000000010000780c */ /* 0x001fe20003f05270 */
[----:B------:R-:W-:-:S04]  /*daf0*/  IMAD.SHL.U32 R0, R17, 0x80, RZ ;  /* 0x0000008011007824 */ /* 0x000fc800078e00ff */
[----:B------:R-:W-:-:S08]  /*db00*/  VIADD R0, R0, 0x7f ;  /* 0x0000007f00007836 */ /* 0x000fd00000000000 */
[----:B---3--:R-:W0:Y:S01]  /*db10*/  @P0 LDC R3, c[0x0][0x44c] ;  /* 0x00011300ff030b82 */ /* 0x008e220000000800 */
[----:B------:R-:W-:-:S07]  /*db20*/  @P0 LOP3.LUT R27, R27, 0x20, RZ, 0xfc, !PT ;  /* 0x000000201b1b0812 */ /* 0x000fce00078efcff */
[----:B------:R-:W1:Y:S01]  /*db30*/  @P0 LDC R5, c[0x0][0x450] ;  /* 0x00011400ff050b82 */ /* 0x000e620000000800 */
[----:B0-----:R-:W-:-:S05]  /*db40*/  @P0 IMAD.HI.U32 R2, R0, R3, RZ ;  /* 0x0000000300020227 */ /* 0x001fca00078e00ff */
[----:B-1----:R-:W-:Y:S02]  /*db50*/  @P0 SHF.R.U32.HI R0, RZ, R5, R2 ;  /* 0x00000005ff000219 */ /* 0x002fe40000011602 */
[----:B----4-:R-:W-:-:S04]  /*db60*/  IADD3 R3, R35, 0x80, -R4 ;  /* 0x0000008023037810 */ /* 0x010fc80007ffe804 */
[----:B------:R-:W-:Y:S01]  /*db70*/  IADD3 R2, R3, R0, RZ ;  /* 0x0000000003027210 */ /* 0x000fe20007ffe0ff */
[----:B------:R-:W-:-:S03]  /*db80*/  VIADD R0, R35, 0x7f ;  /* 0x0000007f23007836 */ /* 0x000fc60000000000 */
[----:B------:R-:W-:Y:S02]  /*db90*/  SHF.R.S32.HI R5, RZ, 0x1f, R2 ;  /* 0x0000001fff057819 */ /* 0x000fe40000011402 */
[----:B------:R-:W-:Y:S02]  /*dba0*/  SHF.R.S32.HI R3, RZ, 0x1f, R0 ;  /* 0x0000001fff037819 */ /* 0x000fe40000011400 */
[----:B------:R-:W-:Y:S02]  /*dbb0*/  LEA.HI R5, R5, R2, RZ, 0x7 ;  /* 0x0000000205057211 */ /* 0x000fe400078f38ff */
[----:B------:R-:W-:Y:S02]  /*dbc0*/  LEA.HI R3, R3, R0, RZ, 0x7 ;  /* 0x0000000003037211 */ /* 0x000fe400078f38ff */
[----:B------:R-:W-:Y:S02]  /*dbd0*/  SHF.R.S32.HI R0, RZ, 0x7, R5 ;  /* 0x00000007ff007819 */ /* 0x000fe40000011405 */
[----:B------:R-:W-:-:S04]  /*dbe0*/  SHF.R.S32.HI R3, RZ, 0x7, R3 ;  /* 0x00000007ff037819 */ /* 0x000fc80000011403 */
[----:B------:R-:W-:-:S04]  /*dbf0*/  VIMNMX R32, R3, R0, PT ;  /* 0x0000000003207248 */ /* 0x000fc80003fe0100 */
[----:B------:R-:W-:Y:S01]  /*dc00*/  ISETP.GT.AND P0, PT, R32, RZ, PT ;  /* 0x000000ff2000720c */ /* 0x000fe20003f04270 */
[----:B------:R0:W-:-:S12]  /*dc10*/  STL [R1+0xc], R32 ;  /* 0x00000c2001007387 */ /* 0x0001d80000100800 */
        /* <DEDUP_REMOVED lines=18> */
.L_x_2663:
        /* <DEDUP_REMOVED lines=20> */
.L_x_2666:
[----:B------:R-:W-:Y:S05]  /*de80*/  BSYNC B6 ;  /* 0x0000000000067941 */ /* 0x000fea0003800000 */
.L_x_2665:
        /* <DEDUP_REMOVED lines=20> */
.L_x_2669:
[----:B------:R0:W1:Y:S01]  /*dfd0*/  LDC.64 R2, c[0x4][R26] ;  /* 0x010000001a027b82 */ /* 0x0000620000000a00 */
[----:B------:R-:W-:Y:S01]  /*dfe0*/  ULDC.64 UR6, c[0x4][0x80] ;  /* 0x0100200000067ab9 */ /* 0x000fe20000000a00 */
[----:B------:R-:W-:Y:S01]  /*dff0*/  ULDC.64 UR8, c[0x4][0x88] ;  /* 0x0100220000087ab9 */ /* 0x000fe20000000a00 */
[----:B------:R-:W-:Y:S01]  /*e000*/  ULDC.64 UR4, c[0x4][0x18] ;  /* 0x0100060000047ab9 */ /* 0x000fe20000000a00 */
[----:B------:R-:W-:Y:S01]  /*e010*/  IMAD.U32 R4, RZ, RZ, UR6 ;  /* 0x00000006ff047e24 */ /* 0x000fe2000f8e00ff */
[----:B------:R-:W-:Y:S01]  /*e020*/  MOV R6, UR8 ;  /* 0x0000000800067c02 */ /* 0x000fe20008000f00 */
[----:B------:R-:W-:Y:S01]  /*e030*/  IMAD.U32 R5, RZ, RZ, UR7 ;  /* 0x00000007ff057e24 */ /* 0x000fe2000f8e00ff */
[----:B------:R-:W-:Y:S01]  /*e040*/  MOV R13, RZ ;  /* 0x000000ff000d7202 */ /* 0x000fe20000000f00 */
[----:B------:R-:W-:Y:S02]  /*e050*/  IMAD.U32 R7, RZ, RZ, UR9 ;  /* 0x00000009ff077e24 */ /* 0x000fe4000f8e00ff */
[----:B------:R-:W-:-:S02]  /*e060*/  IMAD.U32 R10, RZ, RZ, UR4 ;  /* 0x00000004ff0a7e24 */ /* 0x000fc4000f8e00ff */
[----:B------:R-:W-:Y:S02]  /*e070*/  IMAD.U32 R11, RZ, RZ, UR5 ;  /* 0x00000005ff0b7e24 */ /* 0x000fe4000f8e00ff */
[----:B------:R-:W-:Y:S02]  /*e080*/  IMAD.MOV.U32 R8, RZ, RZ, 0x70 ;  /* 0x00000070ff087424 */ /* 0x000fe400078e00ff */
[----:B0-----:R-:W-:-:S07]  /*e090*/  IMAD.MOV.U32 R12, RZ, RZ, 0x1 ;  /* 0x00000001ff0c7424 */ /* 0x001fce00078e00ff */
[----:B------:R-:W-:-:S07]  /*e0a0*/  LEPC R20, `(.L_x_2668) ;  /* 0x000000001014794e */ /* 0x000fce0000000000 */
[----:B-1----:R-:W-:Y:S05]  /*e0b0*/  CALL.ABS.NOINC R2 ;  /* 0x0000000002007343 */ /* 0x002fea0003c00000 */
.L_x_2668:
[----:B------:R-:W-:Y:S05]  /*e0c0*/  BSYNC B6 ;  /* 0x0000000000067941 */ /* 0x000fea0003800000 */
.L_x_2667:
[----:B------:R-:W-:Y:S01]  /*e0d0*/  ULDC.64 UR4, c[0x0][0x9f8] ;  /* 0x00027e0000047ab9 */ /* 0x000fe20000000a00 */
[----:B------:R-:W0:Y:S01]  /*e0e0*/  S2R R20, SR_TID.X ;  /* 0x0000000000147919 */ /* 0x000e220000002100 */
[----:B------:R-:W-:Y:S01]  /*e0f0*/  ISETP.NE.U32.AND P0, PT, RZ, UR4, PT ;  /* 0x00000004ff007c0c */ /* 0x000fe2000bf05070 */
[----:B------:R-:W1:Y:S03]  /*e100*/  LDC R9, c[0x0][0x430] ;  /* 0x00010c00ff097b82 */ /* 0x000e660000000800 */
[----:B------:R-:W-:-:S13]  /*e110*/  ISETP.NE.AND.EX P0, PT, RZ, UR5, PT, P0 ;  /* 0x00000005ff007c0c */ /* 0x000fda000bf05300 */
[----:B------:R-:W-:Y:S01]  /*e120*/  @P0 IADD3 R2, P1, R23, UR4, RZ ;  /* 0x0000000417020c10 */ /* 0x000fe2000ff3e0ff */
[----:B------:R-:W2:Y:S01]  /*e130*/  S2R R21, SR_TID.X ;  /* 0x0000000000157919 */ /* 0x000ea20000002100 */
[----:B------:R-:W-:Y:S01]  /*e140*/  VIADD R26, R32, 0xffffffff ;  /* 0xffffffff201a7836 */ /* 0x000fe20000000000 */
[----:B------:R-:W-:Y:S01]  /*e150*/  LOP3.LUT R27, R27, 0xfffffff7, RZ, 0xc0, !PT ;  /* 0xfffffff71b1b7812 */ /* 0x000fe200078ec0ff */
[----:B------:R-:W-:Y:S01]  /*e160*/  IMAD.U32 R10, RZ, RZ, UR36 ;  /* 0x00000024ff0a7e24 */ /* 0x000fe2000f8e00ff */
[----:B------:R-:W-:Y:S01]  /*e170*/  @P0 IADD3.X R3, R24, UR5, RZ, P1, !PT ;  /* 0x0000000518030c10 */ /* 0x000fe20008ffe4ff */
[----:B------:R-:W-:-:S04]  /*e180*/  ULDC UR4, c[0x0][0x2f4] ;  /* 0x0000bd0000047ab9 */ /* 0x000fc80000000800 */
[----:B------:R3:W4:Y:S01]  /*e190*/  @P0 LDG.E R33, desc[UR52][R2.64] ;  /* 0x0000003402210981 */ /* 0x000722000c1e1900 */
[----:B-1----:R-:W-:Y:S01]  /*e1a0*/  ISETP.NE.AND P2, PT, R9, 0x1, PT ;  /* 0x000000010900780c */ /* 0x002fe20003f45270 */
[----:B------:R-:W-:Y:S01]  /*e1b0*/  IMAD.SHL.U32 R8, R26, 0x80, RZ ;  /* 0x000000801a087824 */ /* 0x000fe200078e00ff */
[----:B0-----:R-:W-:-:S04]  /*e1c0*/  LOP3.LUT R20, R20, 0x7f, RZ, 0xc0, !PT ;  /* 0x0000007f14147812 */ /* 0x001fc800078ec0ff */
[----:B------:R-:W-:-:S07]  /*e1d0*/  SHF.R.U32.HI R20, RZ, 0x3, R20 ;  /* 0x00000003ff147819 */ /* 0x000fce0000011614 */
[----:B------:R-:W3:Y:S01]  /*e1e0*/  @P2 LDC R7, c[0x0][0x434] ;  /* 0x00010d00ff072b82 */ /* 0x000ee20000000800 */
[----:B------:R-:W-:-:S07]  /*e1f0*/  @P2 LOP3.LUT R27, R27, 0x8, RZ, 0xfc, !PT ;  /* 0x000000081b1b2812 */ /* 0x000fce00078efcff */
[----:B------:R-:W0:Y:S01]  /*e200*/  @P2 LDC R0, c[0x0][0x438] ;  /* 0x00010e00ff002b82 */ /* 0x000e220000000800 */
[----:B--2---:R-:W-:-:S05]  /*e210*/  IMAD.SHL.U32 R21, R21, 0x10, RZ ;  /* 0x0000001015157824 */ /* 0x004fca00078e00ff */
[----:B------:R-:W-:-:S04]  /*e220*/  LOP3.LUT R21, R21, 0x70, RZ, 0xc0, !PT ;  /* 0x0000007015157812 */ /* 0x000fc800078ec0ff */
[----:B------:R-:W-:-:S04]  /*e230*/  LOP3.LUT R6, R8, R20, R21, 0xfe, !PT ;  /* 0x0000001408067212 */ /* 0x000fc800078efe15 */
[C---:B------:R-:W-:Y:S01]  /*e240*/  ISETP.GE.AND P0, PT, R6.reuse, R35, PT ;  /* 0x000000230600720c */ /* 0x040fe20003f06270 */
[----:B------:R-:W-:-:S04]  /*e250*/  IMAD.IADD R6, R6, 0x1, R36 ;  /* 0x0000000106067824 */ /* 0x000fc800078e0224 */
[----:B---3--:R-:W-:-:S04]  /*e260*/  @P2 IMAD.HI.U32 R3, R6, R7, RZ ;  /* 0x0000000706032227 */ /* 0x008fc800078e00ff */
[----:B------:R-:W-:Y:S01]  /*e270*/  IMAD.MOV.U32 R2, RZ, RZ, R6 ;  /* 0x000000ffff027224 */ /* 0x000fe200078e0006 */
[----:B0-----:R-:W-:-:S03]  /*e280*/  @P2 SHF.R.U32.HI R2, RZ, R0, R3 ;  /* 0x00000000ff022219 */ /* 0x001fc60000011603 */
[----:B------:R-:W4:Y:S01]  /*e290*/  @!P0 LDC.64 R4, c[0x0][0x428] ;  /* 0x00010a00ff048b82 */ /* 0x000f220000000a00 */
[----:B------:R-:W-:-:S05]  /*e2a0*/  IADD3 R3, -R2, RZ, RZ ;  /* 0x000000ff02037210 */ /* 0x000fca0007ffe1ff */
[----:B------:R-:W-:Y:S01]  /*e2b0*/  IMAD R0, R9, R3, R6 ;  /* 0x0000000309007224 */ /* 0x000fe200078e0206 */
[----:B------:R-:W-:Y:S02]  /*e2c0*/  @!P0 SHF.R.S32.HI R3, RZ, 0x1f, R2 ;  /* 0x0000001fff038819 */ /* 0x000fe40000011402 */
[----:B------:R-:W-:Y:S02]  /*e2d0*/  ISETP.NE.AND P2, PT, R10, 0x3, PT ;  /* 0x000000030a00780c */ /* 0x000fe40003f45270 */
[----:B------:R-:W-:-:S11]  /*e2e0*/  LOP3.LUT R27, R27, 0xfffffffb, RZ, 0xc0, !PT ;  /* 0xfffffffb1b1b7812 */ /* 0x000fd600078ec0ff */
[----:B------:R-:W-:-:S04]  /*e2f0*/  @P2 LOP3.LUT R27, R27, 0x4, RZ, 0xfc, !PT ;  /* 0x000000041b1b2812 */ /* 0x000fc800078efcff */
[----:B------:R-:W-:Y:S01]  /*e300*/  LOP3.LUT R27, R27, 0xfffffffd, RZ, 0xc0, !PT ;  /* 0xfffffffd1b1b7812 */ /* 0x000fe200078ec0ff */
[----:B------:R-:W-:Y:S01]  /*e310*/  UMOV UR5, 0xffffffff ;  /* 0xffffffff00057882 */ /* 0x000fe20000000000 */
[-C--:B----4-:R-:W-:Y:S01]  /*e320*/  @!P0 IMAD.WIDE.U32 R6, R33, R4.reuse, R2 ;  /* 0x0000000421068225 */ /* 0x090fe200078e0002 */
[----:B------:R-:W-:Y:S01]  /*e330*/  SHF.R.S32.HI R37, RZ, 0x1f, R33 ;  /* 0x0000001fff257819 */ /* 0x000fe20000011421 */
[----:B------:R-:W0:Y:S04]  /*e340*/  @!P0 LDC.64 R2, c[0x0][0x418] ;  /* 0x00010600ff028b82 */ /* 0x000e280000000a00 */
[----:B------:R-:W-:Y:S02]  /*e350*/  @!P0 IMAD R9, R37, R4, RZ ;  /* 0x0000000425098224 */ /* 0x000fe400078e02ff */
[----:B------:R-:W-:-:S02]  /*e360*/  IMAD.MOV.U32 R4, RZ, RZ, RZ ;  /* 0x000000ffff047224 */ /* 0x000fc400078e00ff */
[----:B------:R-:W-:-:S04]  /*e370*/  @!P0 IMAD R5, R33, R5, R9 ;  /* 0x0000000521058224 */ /* 0x000fc800078e0209 */
[----:B------:R-:W-:Y:S01]  /*e380*/  @!P0 IMAD.IADD R5, R7, 0x1, R5 ;  /* 0x0000000107058824 */ /* 0x000fe200078e0205 */
[----:B0-----:R-:W-:-:S04]  /*e390*/  @!P0 LEA R2, P1, R6, R2, 0x2 ;  /* 0x0000000206028211 */ /* 0x001fc800078210ff */
[----:B------:R-:W-:-:S05]  /*e3a0*/  @!P0 LEA.HI.X R3, R6, R3, R5, 0x2, P1 ;  /* 0x0000000306038211 */ /* 0x000fca00008f1405 */
[----:B------:R0:W5:Y:S01]  /*e3b0*/  @!P0 LDG.E R4, desc[UR52][R2.64] ;  /* 0x0000003402048981 */ /* 0x000162000c1e1900 */
[----:B------:R-:W-:-:S13]  /*e3c0*/  ISETP.GE.AND P0, PT, R30, UR4, PT ;  /* 0x000000041e007c0c */ /* 0x000fda000bf06270 */
[----:B------:R-:W-:Y:S02]  /*e3d0*/  @P0 LOP3.LUT R27, R27, 0x2, RZ, 0xfc, !PT ;  /* 0x000000021b1b0812 */ /* 0x000fe400078efcff */
[----:B------:R-:W-:Y:S02]  /*e3e0*/  ISETP.GE.AND P0, PT, R29, UR4, PT ;  /* 0x000000041d007c0c */ /* 0x000fe4000bf06270 */
[----:B------:R-:W-:-:S11]  /*e3f0*/  LOP3.LUT R27, R27, 0xfffffffe, RZ, 0xc0, !PT ;  /* 0xfffffffe1b1b7812 */ /* 0x000fd600078ec0ff */
[----:B------:R-:W-:Y:S01]  /*e400*/  @P0 LOP3.LUT R27, R27, 0x1, RZ, 0xfc, !PT ;  /* 0x000000011b1b0812 */ /* 0x000fe200078efcff */
[----:B0-----:R-:W-:Y:S06]  /*e410*/  BRA.DIV UR5, `(.L_x_2670) ;  /* 0x0000004205707947 */ /* 0x001fec000b800000 */
.L_x_2738:
[----:B------:R-:W-:Y:S01]  /*e420*/  SHF.R.S32.HI R32, RZ, 0x1f, R18 ;  /* 0x0000001fff207819 */ /* 0x000fe20000011412 */
[----:B------:R-:W-:Y:S06]  /*e430*/  @!P2 BRA `(.L_x_2671) ;  /* 0x000000000004a947 */ /* 0x000fec0003800000 */
[----:B------:R-:W-:Y:S01]  /*e440*/  BPT.TRAP 0x1 ;  /* 0x000000040000795c */ /* 0x000fe20000300000 */
.L_x_2671:
        /* <DEDUP_REMOVED lines=19> */
[----:B------:R-:W-:-:S04]  /*e580*/  IADD3 R7, R3, R7, RZ ;  /* 0x0000000703077210 */ /* 0x000fc80007ffe0ff */
[----:B------:R-:W-:Y:S01]  /*e590*/  LEA.HI.X R24, R2, UR5, R7, 0x1, P0 ;  /* 0x0000000502187c11 */ /* 0x000fe200080f0c07 */
[----:B------:R-:W-:Y:S01]  /*e5a0*/  IMAD R7, R25, 0x8, R22 ;  /* 0x0000000819077824 */ /* 0x000fe200078e0216 */
[----:B------:R-:W-:-:S04]  /*e5b0*/  SHF.L.U32 R2, R28, 0x1f, RZ ;  /* 0x0000001f1c027819 */ /* 0x000fc800000006ff */
[----:B------:R-:W0:Y:S02]  /*e5c0*/  SYNCS.PHASECHK.TRANS64.TRYWAIT P0, [R7+URZ+0x28840], R2 ;  /* 0x02884002070075a7 */ /* 0x000e24000800017f */
[----:B0-----:R-:W-:Y:S05]  /*e5d0*/  @!P0 BRA `(.L_x_2673) ;  /* 0x0000004000348947 */ /* 0x001fea0003800000 */
.L_x_2739:
[----:B------:R-:W-:Y:S05]  /*e5e0*/  BSYNC B0 ;  /* 0x0000000000007941 */ /* 0x000fea0003800000 */
.L_x_2672:
[----:B------:R-:W1:Y:S01]  /*e5f0*/  S2R R9, SR_TID.X ;  /* 0x0000000000097919 */ /* 0x000e620000002100 */
[----:B------:R-:W-:Y:S01]  /*e600*/  ULDC.64 UR4, c[0x0][0x300] ;  /* 0x0000c00000047ab9 */ /* 0x000fe20000000a00 */
[----:B------:R-:W-:Y:S01]  /*e610*/  LOP3.LUT P3, RZ, R27, 0x2, RZ, 0xc0, !PT ;  /* 0x000000021bff7812 */ /* 0x000fe2000786c0ff */
        /* <DEDUP_REMOVED lines=29> */
[----:B-1----:R-:W-:Y:S02]  /*e7f0*/  @P0 IADD3.X R2, RZ, R2, RZ, P1, !PT ;  /* 0x00000002ff020210 */ /* 0x002fe40000ffe4ff */
[----:B------:R-:W-:Y:S02]  /*e800*/  ISETP.GE.AND P1, PT, R6, 0x11, PT ;  /* 0x000000110600780c */ /* 0x000fe40003f26270 */
        /* <DEDUP_REMOVED lines=73> */
.L_x_2757:
        /* <DEDUP_REMOVED lines=11> */
.L_x_2675:
        /* <DEDUP_REMOVED lines=11> */
.L_x_2676:
[----:B0-----:R0:W5:Y:S01]  /*ee00*/  LDL.LU R4, [R1+0x10] ;  /* 0x0000100001047983 */ /* 0x0011620000300800 */
[----:B------:R0:W-:Y:S03]  /*ee10*/  SYNCS.ARRIVE.TRANS64.A1T0 RZ, [R7+URZ+0x28830], RZ ;  /* 0x028830ff07ff79a7 */ /* 0x0001e6000810003f */
[----:B-1----:R0:W5:Y:S02]  /*ee20*/  LDL.LU R3, [R1+0x4] ;  /* 0x0000040001037983 */ /* 0x0021640000300800 */
[----:B------:R-:W-:Y:S05]  /*ee30*/  WARPSYNC.ALL ;  /* 0x0000000000007948 */ /* 0x000fea0003800000 */
[----:B------:R-:W-:Y:S01]  /*ee40*/  ULDC.64 UR4, c[0x0][0x298] ;  /* 0x0000a60000047ab9 */ /* 0x000fe20000000a00 */
[----:B------:R-:W-:Y:S01]  /*ee50*/  BAR.SYNC.DEFER_BLOCKING 0x8, 0x180 ;  /* 0x0206000000007b1d */ /* 0x000fe20000010000 */
[----:B------:R-:W-:Y:S01]  /*ee60*/  LOP3.LUT P0, RZ, R27, 0x10, RZ, 0xc0, !PT ;  /* 0x000000101bff7812 */ /* 0x000fe2000780c0ff */
[----:B------:R-:W-:-:S03]  /*ee70*/  VIADD R2, R22, 0x10400 ;  /* 0x0001040016027836 */ /* 0x000fc60000000000 */
[----:B------:R-:W-:Y:S01]  /*ee80*/  SEL R31, R31, RZ, !P0 ;  /* 0x000000ff1f1f7207 */ /* 0x000fe20004000000 */
[----:B------:R-:W-:Y:S01]  /*ee90*/  BSSY B6, `(.L_x_2677) ;  /* 0x000001c000067945 */ /* 0x000fe20003800000 */
[----:B-----5:R-:W-:Y:S02]  /*eea0*/  SEL R4, R4, RZ, !P0 ;  /* 0x000000ff04047207 */ /* 0x020fe40004000000 */
[----:B------:R-:W-:Y:S02]  /*eeb0*/  LOP3.LUT P0, RZ, R2, 0x3ff, RZ, 0xc0, !PT ;  /* 0x000003ff02ff7812 */ /* 0x000fe4000780c0ff */
[----:B------:R-:W-:Y:S01]  /*eec0*/  SHF.R.S32.HI R0, RZ, 0x1f, R3 ;  /* 0x0000001fff007819 */ /* 0x000fe20000011403 */
[----:B------:R1:W-:Y:S04]  /*eed0*/  STL [R1+0x1c], R4 ;  /* 0x00001c0401007387 */ /* 0x0003e80000100800 */
[----:B------:R-:W-:-:S04]  /*eee0*/  IMAD R0, R0, UR4, RZ ;  /* 0x0000000400007c24 */ /* 0x000fc8000f8e02ff */
[C---:B------:R-:W-:Y:S02]  /*eef0*/  IMAD R0, R3.reuse, UR5, R0 ;  /* 0x0000000503007c24 */ /* 0x040fe4000f8e0200 */
[----:B------:R-:W-:-:S05]  /*ef00*/  IMAD.WIDE.U32 R2, R3, UR4, RZ ;  /* 0x0000000403027c25 */ /* 0x000fca000f8e00ff */
[----:B------:R-:W-:Y:S01]  /*ef10*/  IADD3 R0, R3, R0, RZ ;  /* 0x0000000003007210 */ /* 0x000fe20007ffe0ff */
[----:B------:R1:W-:Y:S04]  /*ef20*/  STL.64 [R1+0x10], R2 ;  /* 0x0000100201007387 */ /* 0x0003e80000100a00 */
[----:B------:R1:W-:Y:S01]  /*ef30*/  STL [R1+0x4], R0 ;  /* 0x0000040001007387 */ /* 0x0003e20000100800 */
[----:B------:R-:W-:Y:S05]  /*ef40*/  @!P0 BRA `(.L_x_2678) ;  /* 0x0000000000408947 */ /* 0x000fea0003800000 */
[----:B-1----:R-:W-:Y:S01]  /*ef50*/  MOV R2, 0x0 ;  /* 0x0000000000027802 */ /* 0x002fe20000000f00 */
        /* <DEDUP_REMOVED lines=8> */
[----:B0-----:R-:W-:-:S02]  /*efe0*/  IMAD.U32 R7, RZ, RZ, UR7 ;  /* 0x00000007ff077e24 */ /* 0x001fc4000f8e00ff */
[----:B------:R-:W-:Y:S02]  /*eff0*/  IMAD.U32 R10, RZ, RZ, UR8 ;  /* 0x00000008ff0a7e24 */ /* 0x000fe4000f8e00ff */
[----:B------:R-:W-:Y:S02]  /*f000*/  IMAD.MOV.U32 R8, RZ, RZ, 0x70 ;  /* 0x00000070ff087424 */ /* 0x000fe400078e00ff */
[----:B------:R-:W-:Y:S02]  /*f010*/  IMAD.MOV.U32 R12, RZ, RZ, 0x1 ;  /* 0x00000001ff0c7424 */ /* 0x000fe400078e00ff */
[----:B------:R-:W-:-:S07]  /*f020*/  IMAD.MOV.U32 R13, RZ, RZ, RZ ;  /* 0x000000ffff0d7224 */ /* 0x000fce00078e00ff */
[----:B------:R-:W-:-:S07]  /*f030*/  LEPC R20, `(.L_x_2678) ;  /* 0x000000001014794e */ /* 0x000fce0000000000 */
[----:B-1----:R-:W-:Y:S05]  /*f040*/  CALL.ABS.NOINC R2 ;  /* 0x0000000002007343 */ /* 0x002fea0003c00000 */
.L_x_2678:
[----:B------:R-:W-:Y:S05]  /*f050*/  BSYNC B6 ;  /* 0x0000000000067941 */ /* 0x000fea0003800000 */
.L_x_2677:
[----:B------:R-:W2:Y:S01]  /*f060*/  LDL.LU R21, [R1+0x1c] ;  /* 0x00001c0001157983 */ /* 0x000ea20000300800 */
[----:B-1----:R-:W1:Y:S01]  /*f070*/  LDC R4, c[0x0][0x448] ;  /* 0x00011200ff047b82 */ /* 0x002e620000000800 */
[----:B------:R-:W-:Y:S02]  /*f080*/  ULDC.64 UR4, c[0x0][0x2d8] ;  /* 0x0000b60000047ab9 */ /* 0x000fe40000000a00 */
[----:B------:R-:W3:Y:S04]  /*f090*/  LDL.LU R20, [R1+0x4] ;  /* 0x0000040001147983 */ /* 0x000ee80000300800 */
[----:B------:R-:W3:Y:S01]  /*f0a0*/  LDL.LU.64 R2, [R1+0x10] ;  /* 0x0000100001027983 */ /* 0x000ee20000300a00 */
[----:B------:R-:W-:-:S03]  /*f0b0*/  IMAD R0, R32, UR4, RZ ;  /* 0x0000000420007c24 */ /* 0x000fc6000f8e02ff */
[----:B------:R4:W5:Y:S01]  /*f0c0*/  LDL R10, [R1+0x8] ;  /* 0x00000800010a7983 */ /* 0x0009620000100800 */
[----:B------:R-:W-:-:S03]  /*f0d0*/  IMAD R5, R18, UR5, R0 ;  /* 0x0000000512057c24 */ /* 0x000fc6000f8e0200 */
[----:B------:R4:W5:Y:S01]  /*f0e0*/  LDL R8, [R1] ;  /* 0x0000000001087983 */ /* 0x0009620000100800 */
[----:B-1----:R-:W-:-:S13]  /*f0f0*/  ISETP.NE.AND P6, PT, R4, 0x1, PT ;  /* 0x000000010400780c */ /* 0x002fda0003fc5270 */
[----:B------:R-:W1:Y:S01]  /*f100*/  @P6 LDC R4, c[0x0][0x450] ;  /* 0x00011400ff046b82 */ /* 0x000e620000000800 */
[----:B---3--:R-:W-:Y:S02]  /*f110*/  IMAD.MOV.U32 R3, RZ, RZ, R20 ;  /* 0x000000ffff037224 */ /* 0x008fe400078e0014 */
[----:B------:R-:W3:Y:S01]  /*f120*/  S2R R20, SR_TID.X ;  /* 0x0000000000147919 */ /* 0x000ee20000002100 */
[----:B------:R-:W-:Y:S01]  /*f130*/  IMAD.WIDE.U32 R2, R18, UR4, R2 ;  /* 0x0000000412027c25 */ /* 0x000fe2000f8e0002 */
[----:B------:R-:W-:-:S03]  /*f140*/  ULDC.64 UR4, c[0x0][0x2e0] ;  /* 0x0000b80000047ab9 */ /* 0x000fc60000000a00 */
[----:B--2---:R-:W-:Y:S02]  /*f150*/  IMAD R0, R21, UR4, RZ ;  /* 0x0000000415007c24 */ /* 0x004fe4000f8e02ff */
[----:B------:R-:W2:Y:S01]  /*f160*/  S2R R21, SR_TID.X ;  /* 0x0000000000157919 */ /* 0x000ea20000002100 */
[----:B------:R-:W-:Y:S02]  /*f170*/  IMAD.IADD R3, R3, 0x1, R5 ;  /* 0x0000000103037824 */ /* 0x000fe400078e0205 */
[----:B------:R-:W0:Y:S01]  /*f180*/  @P6 LDC R5, c[0x0][0x44c] ;  /* 0x00011300ff056b82 */ /* 0x000e220000000800 */
[C---:B------:R-:W-:Y:S02]  /*f190*/  IMAD R0, R31.reuse, UR5, R0 ;  /* 0x000000051f007c24 */ /* 0x040fe4000f8e0200 */
[----:B------:R-:W-:Y:S01]  /*f1a0*/  IMAD.WIDE.U32 R2, R31, UR4, R2 ;  /* 0x000000041f027c25 */ /* 0x000fe2000f8e0002 */
[----:B------:R-:W-:-:S03]  /*f1b0*/  ULDC.64 UR4, c[0x0][0x2d0] ;  /* 0x0000b40000047ab9 */ /* 0x000fc60000000a00 */
[----:B------:R-:W-:Y:S01]  /*f1c0*/  IMAD.IADD R3, R3, 0x1, R0 ;  /* 0x0000000103037824 */ /* 0x000fe200078e0200 */
[----:B---3--:R-:W-:-:S04]  /*f1d0*/  LOP3.LUT R20, R20, 0x7f, RZ, 0xc0, !PT ;  /* 0x0000007f14147812 */ /* 0x008fc800078ec0ff */
[----:B------:R-:W-:Y:S02]  /*f1e0*/  SHF.R.U32.HI R20, RZ, 0x3, R20 ;  /* 0x00000003ff147819 */ /* 0x000fe40000011614 */
[----:B--2---:R-:W-:-:S04]  /*f1f0*/  SHF.L.U32 R21, R21, 0x4, RZ ;  /* 0x0000000415157819 */ /* 0x004fc800000006ff */
[----:B------:R-:W-:-:S04]  /*f200*/  LOP3.LUT R21, R21, 0x70, RZ, 0xc0, !PT ;  /* 0x0000007015157812 */ /* 0x000fc800078ec0ff */
[----:B------:R-:W-:-:S05]  /*f210*/  LOP3.LUT R20, R20, R21, RZ, 0xfc, !PT ;  /* 0x0000001514147212 */ /* 0x000fca00078efcff */
[----:B------:R-:W-:-:S04]  /*f220*/  IMAD R0, R17, 0x80, R20 ;  /* 0x0000008011007824 */ /* 0x000fc800078e0214 */
[----:B0-----:R-:W-:-:S04]  /*f230*/  @P6 IMAD.HI.U32 R5, R0, R5, RZ ;  /* 0x0000000500056227 */ /* 0x001fc800078e00ff */
[----:B------:R-:W-:Y:S01]  /*f240*/  IMAD.MOV.U32 R6, RZ, RZ, R0 ;  /* 0x000000ffff067224 */ /* 0x000fe200078e0000 */
[----:B-1----:R-:W-:Y:S02]  /*f250*/  @P6 SHF.R.U32.HI R6, RZ, R4, R5 ;  /* 0x00000004ff066219 */ /* 0x002fe40000011605 */
        /* <DEDUP_REMOVED lines=16> */
[----:B------:R-:W-:Y:S01]  /*f360*/  ULDC UR4, c[0x0][0x2b8] ;  /* 0x0000ae0000047ab9 */ /* 0x000fe20000000800 */
[----:B------:R-:W-:Y:S02]  /*f370*/  IADD3 R3, R3, R6, RZ ;  /* 0x0000000603037210 */ /* 0x000fe40007ffe0ff */
        /* <DEDUP_REMOVED lines=8> */
[----:B-----5:R-:W-:Y:S02]  /*f400*/  IMAD R5, R10, R5, RZ ;  /* 0x000000050a057224 */ /* 0x020fe400078e02ff */
[----:B------:R-:W-:Y:S01]  /*f410*/  IMAD R17, R17, 0x80, R9 ;  /* 0x0000008011117824 */ /* 0x000fe200078e0209 */
[----:B------:R-:W1:Y:S03]  /*f420*/  SHFL.IDX PT, R2, R4, RZ, 0x181f ;  /* 0x00181fff04027589 */ /* 0x000e6600000e0000 */
[C---:B------:R-:W-:Y:S01]  /*f430*/  VIADD R6, R17.reuse, 0x10 ;  /* 0x0000001011067836 */ /* 0x040fe20000000000 */
[----:B------:R-:W-:-:S13]  /*f440*/  ISETP.GE.AND P2, PT, R17, R5, PT ;  /* 0x000000051100720c */ /* 0x000fda0003f46270 */
[----:B0-----:R-:W-:-:S05]  /*f450*/  @!P2 LEA R14, P3, R30, R14, 0x1 ;  /* 0x0000000e1e0ea211 */ /* 0x001fca00078608ff */
[----:B-1----:R-:W-:Y:S02]  /*f460*/  @!P2 IMAD.X R3, RZ, RZ, R2, P3 ;  /* 0x000000ffff03a224 */ /* 0x002fe400018e0602 */
[----:B------:R-:W-:Y:S02]  /*f470*/  @!P2 IMAD.MOV.U32 R2, RZ, RZ, R14 ;  /* 0x000000ffff02a224 */ /* 0x000fe400078e000e */
[----:B------:R-:W0:Y:S04]  /*f480*/  SHFL.IDX PT, R14, R0, 0x1, 0x181f ;  /* 0x00381f00000e7f89 */ /* 0x000e2800000e0000 */
[----:B------:R-:W-:Y:S04]  /*f490*/  @!P2 LDGSTS.E.BYPASS.LTC128B.128 [R8+0x10400], desc[UR52][R2.64], !P0 ;  /* 0x104000000208afae */ /* 0x000fe8000c101d74 */
[----:B------:R1:W-:Y:S01]  /*f4a0*/  @!P2 LDGSTS.E.BYPASS.LTC128B.128 [R8+0x14400], desc[UR52][R2.64+0x80], !P1 ;  /* 0x144000800208afae */ /* 0x0003e2000c901d74 */
[----:B------:R-:W-:Y:S01]  /*f4b0*/  ISETP.GE.AND P2, PT, R6, R5, PT ;  /* 0x000000050600720c */ /* 0x000fe20003f46270 */
[----:B------:R-:W-:-:S02]  /*f4c0*/  VIADD R6, R17, 0x20 ;  /* 0x0000002011067836 */ /* 0x000fc40000000000 */
[----:B-1----:R-:W1:Y:S10]  /*f4d0*/  SHFL.IDX PT, R2, R4, 0x1, 0x181f ;  /* 0x00381f0004027f89 */ /* 0x002e7400000e0000 */
[----:B0-----:R-:W-:-:S05]  /*f4e0*/  @!P2 LEA R14, P3, R30, R14, 0x1 ;  /* 0x0000000e1e0ea211 */ /* 0x001fca00078608ff */
[----:B-1----:R-:W-:Y:S01]  /*f4f0*/  @!P2 IMAD.X R7, RZ, RZ, R2, P3 ;  /* 0x000000ffff07a224 */ /* 0x002fe200018e0602 */
[----:B------:R-:W-:Y:S02]  /*f500*/  @!P2 MOV R2, R14 ;  /* 0x0000000e0002a202 */ /* 0x000fe40000000f00 */
[----:B------:R-:W0:Y:S01]  /*f510*/  SHFL.IDX PT, R14, R0, 0x2, 0x181f ;  /* 0x00581f00000e7f89 */ /* 0x000e2200000e0000 */
[----:B------:R-:W-:-:S05]  /*f520*/  @!P2 IMAD.MOV.U32 R3, RZ, RZ, R7 ;  /* 0x000000ffff03a224 */ /* 0x000fca00078e0007 */
[----:B------:R-:W-:Y:S04]  /*f530*/  @!P2 LDGSTS.E.BYPASS.LTC128B.128 [R8+0x10c00], desc[UR52][R2.64], !P0 ;  /* 0x10c000000208afae */ /* 0x000fe8000c101d74 */
[----:B------:R1:W-:Y:S01]  /*f540*/  @!P2 LDGSTS.E.BYPASS.LTC128B.128 [R8+0x14c00], desc[UR52][R2.64+0x80], !P1 ;  /* 0x14c000800208afae */ /* 0x0003e2000c901d74 */
[----:B------:R-:W-:Y:S02]  /*f550*/  ISETP.GE.AND P2, PT, R6, R5, PT ;  /* 0x000000050600720c */ /* 0x000fe40003f46270 */
[----:B------:R-:W-:Y:S01]  /*f560*/  IADD3 R6, R17, 0x30, RZ ;  /* 0x0000003011067810 */ /* 0x000fe20007ffe0ff */
        /* <DEDUP_REMOVED lines=48> */
.L_x_2774:
        /* <DEDUP_REMOVED lines=11> */
.L_x_2681:
[----:B------:R-:W-:Y:S05]  /*f920*/  BSYNC B0 ;  /* 0x0000000000007941 */ /* 0x000fea0003800000 */
.L_x_2680:
[----:B------:R-:W-:Y:S01]  /*f930*/  NOP ;  /* 0x0000000000007918 */ /* 0x000fe20000000000 */
[----:B------:R-:W-:-:S13]  /*f940*/  PLOP3.LUT P0, PT, PT, PT, PT, 0x80, 0x0 ;  /* 0x000000000000781c */ /* 0x000fda0003f0f070 */
.L_x_2682:
[----:B------:R-:W-:Y:S02]  /*f950*/  PLOP3.LUT P1, PT, P1, P0, PT, 0xa2, 0x0 ;  /* 0x000000000000781c */ /* 0x000fe40000f21472 */
[----:B------:R-:W-:-:S08]  /*f960*/  @P0 R2UR P1, UR4, R22 ;  /* 0x00000000160402ca */ /* 0x000fd00000020000 */
[----:B------:R-:W-:-:S05]  /*f970*/  @P0 PLOP3.LUT P0, PT, P1, PT, PT, 0x80, 0x0 ;  /* 0x000000000000081c */ /* 0x000fca0000f0f070 */
[----:B------:R-:W-:Y:S01]  /*f980*/  @!P1 SYNCS.ARRIVE.TRANS64.RED.A0T1 RZ, [UR4+0x28800], RZ ;  /* 0x028800ffffff99a7 */ /* 0x000fe20008200404 */
[----:B------:R-:W-:Y:S07]  /*f990*/  @!P1 ARRIVES.LDGSTSBAR.64.TRANSCNT [UR4+0x28800] ;  /* 0x02880000ff0099b0 */ /* 0x000fee0008000a84 */
[----:B------:R-:W-:Y:S05]  /*f9a0*/  @P0 BRA.U.ANY `(.L_x_2682) ;  /* 0xfffffffd00e80947 */ /* 0x000fea000393ffff */
[----:B0-----:R-:W3:Y:S02]  /*f9b0*/  LDL.LU R2, [R1+0x18] ;  /* 0x0000180001027983 */ /* 0x001ee40000300800 */
[----:B---3--:R-:W-:-:S04]  /*f9c0*/  IADD3 R2, R2, 0x1, RZ ;  /* 0x0000000102027810 */ /* 0x008fc80007ffe0ff */
[----:B------:R-:W-:Y:S01]  /*f9d0*/  LEA.HI R0, R2, R2, RZ, 0x1 ;  /* 0x0000000202007211 */ /* 0x000fe200078f08ff */
[----:B------:R0:W-:Y:S03]  /*f9e0*/  STL [R1+0x18], R2 ;  /* 0x0000180201007387 */ /* 0x0001e60000100800 */
[----:B------:R-:W-:-:S05]  /*f9f0*/  LOP3.LUT R0, R0, 0xfffffffe, RZ, 0xc0, !PT ;  /* 0xfffffffe00007812 */ /* 0x000fca00078ec0ff */
[----:B------:R-:W-:-:S05]  /*fa00*/  IMAD.IADD R0, R2, 0x1, -R0 ;  /* 0x0000000102007824 */ /* 0x000fca00078e0a00 */
[----:B------:R-:W-:Y:S01]  /*fa10*/  SHF.L.U32 R3, R0, 0x1f, RZ ;  /* 0x0000001f00037819 */ /* 0x000fe200000006ff */
[----:B------:R-:W-:Y:S01]  /*fa20*/  NOP ;  /* 0x0000000000007918 */ /* 0x000fe20000000000 */
[----:B0-----:R-:W3:Y:S01]  /*fa30*/  LDL R2, [R1+0xc] ;  /* 0x00000c0001027983 */ /* 0x001ee20000100800 */
[----:B------:R0:W-:Y:S01]  /*fa40*/  SYNCS.ARRIVE.TRANS64.A1T0 RZ, [R22+URZ+0x28800], RZ ;  /* 0x028800ff16ff79a7 */ /* 0x0001e2000810003f */
[----:B------:R-:W-:Y:S01]  /*fa50*/  BSSY B0, `(.L_x_2683) ;  /* 0x0000004000007945 */ /* 0x000fe20003800000 */
[----:B------:R-:W1:Y:S01]  /*fa60*/  SYNCS.PHASECHK.TRANS64.TRYWAIT P1, [R22+URZ+0x28820], R3 ;  /* 0x02882003160075a7 */ /* 0x000e62000802017f */
[----:B---3--:R-:W-:Y:S02]  /*fa70*/  ISETP.GE.AND P0, PT, R2, 0x2, PT ;  /* 0x000000020200780c */ /* 0x008fe40003f06270 */
[----:B01----:R-:W-:Y:S11]  /*fa80*/  @!P1 BRA `(.L_x_2684) ;  /* 0x0000004000749947 */ /* 0x003ff60003800000 */
.L_x_2775:
[----:B------:R-:W-:Y:S05]  /*fa90*/  BSYNC B0 ;  /* 0x0000000000007941 */ /* 0x000fea0003800000 */
.L_x_2683:
        /* <DEDUP_REMOVED lines=8> */
[----:B------:R-:W-:Y:S02]  /*fb20*/  IMAD.MOV.U32 R31, RZ, RZ, R26 ;  /* 0x000000ffff1f7224 */ /* 0x000fe400078e001a */
[----:B---3--:R-:W-:-:S10]  /*fb30*/  VIADD R6, R0, 0xfffffffe ;  /* 0xfffffffe00067836 */ /* 0x008fd40000000000 */
.L_x_2699:
[----:B0-----:R-:W0:Y:S01]  /*fb40*/  S2R R3, SR_TID.X ;  /* 0x0000000000037919 */ /* 0x001e220000002100 */
[----:B------:R-:W1:Y:S01]  /*fb50*/  LDC R4, c[0x0][0x430] ;  /* 0x00010c00ff047b82 */ /* 0x000e620000000800 */
[----:B------:R-:W-:Y:S05]  /*fb60*/  YIELD ;  /* 0x0000000000007946 */ /* 0x000fea0003800000 */
[----:B------:R-:W-:Y:S01]  /*fb70*/  ULDC.64 UR4, c[0x0][0x428] ;  /* 0x00010a0000047ab9 */ /* 0x000fe20000000a00 */
[----:B------:R-:W-:Y:S01]  /*fb80*/  VIADD R25, R10, 0x1 ;  /* 0x000000010a197836 */ /* 0x000fe20000000000 */
[----:B-1----:R-:W-:Y:S02]  /*fb90*/  ISETP.NE.AND P0, PT, R4, 0x1, PT ;  /* 0x000000010400780c */ /* 0x002fe40003f05270 */
[----:B0-----:R-:W-:-:S02]  /*fba0*/  LOP3.LUT R0, R3, 0x7f, RZ, 0xc0, !PT ;  /* 0x0000007f03007812 */ /* 0x001fc400078ec0ff */
[----:B------:R-:W-:Y:S02]  /*fbb0*/  SHF.L.U32 R4, R3, 0x4, RZ ;  /* 0x0000000403047819 */ /* 0x000fe400000006ff */
[----:B------:R-:W-:-:S07]  /*fbc0*/  SHF.R.U32.HI R5, RZ, 0x3, R0 ;  /* 0x00000003ff057819 */ /* 0x000fce0000011600 */
[----:B------:R-:W0:Y:S01]  /*fbd0*/  @P0 LDC R0, c[0x0][0x434] ;  /* 0x00010d00ff000b82 */ /* 0x000e220000000800 */
[----:B------:R-:W-:Y:S01]  /*fbe0*/  LOP3.LUT R4, R4, 0x70, RZ, 0xc0, !PT ;  /* 0x0000007004047812 */ /* 0x000fe200078ec0ff */
[----:B------:R-:W-:-:S06]  /*fbf0*/  IMAD R7, R6, 0x80, R5 ;  /* 0x0000008006077824 */ /* 0x000fcc00078e0205 */
[----:B------:R-:W1:Y:S01]  /*fc00*/  @P0 LDC R3, c[0x0][0x438] ;  /* 0x00010e00ff030b82 */ /* 0x000e620000000800 */
[----:B------:R-:W-:-:S05]  /*fc10*/  IADD3 R7, R4, R7, R36 ;  /* 0x0000000704077210 */ /* 0x000fca0007ffe024 */
        /* <DEDUP_REMOVED lines=26> */
.L_x_2687:
[----:B------:R-:W-:Y:S01]  /*fdc0*/  IMAD R6, R25, 0x8, R22 ;  /* 0x0000000819067824 */ /* 0x000fe200078e0216 */
[----:B------:R-:W-:Y:S01]  /*fdd0*/  SHF.L.U32 R3, R28, 0x1f, RZ ;  /* 0x0000001f1c037819 */ /* 0x000fe200000006ff */
[----:B------:R-:W-:Y:S03]  /*fde0*/  BSSY B1, `(.L_x_2688) ;  /* 0x0000003000017945 */ /* 0x000fe60003800000 */
[----:B------:R-:W0:Y:S02]  /*fdf0*/  SYNCS.PHASECHK.TRANS64.TRYWAIT P0, [R6+URZ+0x28840], R3 ;  /* 0x02884003060075a7 */ /* 0x000e24000800017f */
[----:B0-----:R-:W-:Y:S05]  /*fe00*/  @!P0 BRA `(.L_x_2689) ;  /* 0x0000003c00a88947 */ /* 0x001fea0003800000 */
.L_x_2776:
[----:B------:R-:W-:Y:S05]  /*fe10*/  BSYNC B1 ;  /* 0x0000000000017941 */ /* 0x000fea0003800000 */
.L_x_2688:
        /* <DEDUP_REMOVED lines=71> */
.L_x_2794:
        /* <DEDUP_REMOVED lines=9> */
.L_x_2691:
[----:B------:R-:W-:Y:S02]  /*10320*/  PLOP3.LUT P3, PT, P3, P0, PT, 0xa2, 0x0 ;  /* 0x000000000000781c */ /* 0x000fe40001f61472 */
[----:B------:R-:W-:-:S08]  /*10330*/  @P0 R2UR P3, UR4, R6 ;  /* 0x00000000060402ca */ /* 0x000fd00000060000 */
[----:B------:R-:W-:-:S05]  /*10340*/  @P0 PLOP3.LUT P0, PT, P3, PT, PT, 0x80, 0x0 ;  /* 0x000000000000081c */ /* 0x000fca0001f0f070 */
[----:B------:R-:W-:Y:S01]  /*10350*/  @!P3 SYNCS.ARRIVE.TRANS64.RED.A0T1 RZ, [UR4+0x28830], RZ ;  /* 0x028830ffffffb9a7 */ /* 0x000fe20008200404 */
[----:B------:R-:W-:Y:S07]  /*10360*/  @!P3 ARRIVES.LDGSTSBAR.64.TRANSCNT [UR4+0x28830] ;  /* 0x02883000ff00b9b0 */ /* 0x000fee0008000a84 */
[----:B------:R-:W-:Y:S05]  /*10370*/  @P0 BRA.U.ANY `(.L_x_2691) ;  /* 0xfffffffd00e80947 */ /* 0x000fea000393ffff */
[----:B------:R-:W-:Y:S01]  /*10380*/  NOP ;  /* 0x0000000000007918 */ /* 0x000fe20000000000 */
[----:B-1----:R-:W-:-:S04]  /*10390*/  MOV R2, UR36 ;  /* 0x0000002400027c02 */ /* 0x002fc80008000f00 */
[----:B------:R-:W-:-:S13]  /*103a0*/  ISETP.NE.AND P4, PT, R2, 0x3, PT ;  /* 0x000000030200780c */ /* 0x000fda0003f85270 */
[----:B------:R-:W-:Y:S05]  /*103b0*/  @!P4 BRA `(.L_x_2692) ;  /* 0x000000000004c947 */ /* 0x000fea0003800000 */
[----:B------:R-:W-:Y:S01]  /*103c0*/  BPT.TRAP 0x1 ;  /* 0x000000040000795c */ /* 0x000fe20000300000 */
.L_x_2692:
[----:B------:R1:W-:Y:S01]  /*103d0*/  SYNCS.ARRIVE.TRANS64.A1T0 RZ, [R6+URZ+0x28830], RZ ;  /* 0x028830ff06ff79a7 */ /* 0x0003e2000810003f */
[----:B------:R-:W-:Y:S05]  /*103e0*/  @!P4 BRA `(.L_x_2693) ;  /* 0x000000000004c947 */ /* 0x000fea0003800000 */
[----:B------:R-:W-:Y:S01]  /*103f0*/  BPT.TRAP 0x1 ;  /* 0x000000040000795c */ /* 0x000fe20000300000 */
.L_x_2693:
[----:B------:R-:W-:Y:S01]  /*10400*/  SHF.L.U32 R2, R17, 0x1f, RZ ;  /* 0x0000001f11027819 */ /* 0x000fe200000006ff */
[----:B-1----:R-:W-:Y:S01]  /*10410*/  IMAD R6, R10, 0x8, R22 ;  /* 0x000000080a067824 */ /* 0x002fe200078e0216 */
[----:B------:R-:W-:Y:S01]  /*10420*/  BSSY B1, `(.L_x_2694) ;  /* 0x0000004000017945 */ /* 0x000fe20003800000 */
[----:B------:R-:W-:Y:S02]  /*10430*/  IMAD R8, R31, -0x80, R35 ;  /* 0xffffff801f087824 */ /* 0x000fe400078e0223 */
[----:B------:R-:W1:Y:S02]  /*10440*/  SYNCS.PHASECHK.TRANS64.TRYWAIT P0, [R6+URZ+0x28860], R2 ;  /* 0x02886002060075a7 */ /* 0x000e64000800017f */
[----:B-1----:R-:W-:Y:S05]  /*10450*/  @!P0 BRA `(.L_x_2695) ;  /* 0x0000004000748947 */ /* 0x002fea0003800000 */
.L_x_2795:
[----:B------:R-:W-:Y:S05]  /*10460*/  BSYNC B1 ;  /* 0x0000000000017941 */ /* 0x000fea0003800000 */
.L_x_2694:
[----:B------:R-:W3:Y:S01]  /*10470*/  S2R R3, SR_TID.X ;  /* 0x0000000000037919 */ /* 0x000ee20000002100 */
[----:B------:R-:W-:Y:S01]  /*10480*/  UMOV UR4, 0xffffffff ;  /* 0xffffffff00047882 */ /* 0x000fe20000000000 */
        /* <DEDUP_REMOVED lines=17> */
[----:B0-----:R-:W-:-:S04]  /*105a0*/  IADD3 R2, P0, R2, R5, RZ ;  /* 0x0000000502027210 */ /* 0x001fc80007f1e0ff */
[----:B-1----:R-:W-:Y:S02]  /*105b0*/  IADD3.X R3, RZ, R3, RZ, P0, !PT ;  /* 0x00000003ff037210 */ /* 0x002fe400007fe4ff */
        /* <DEDUP_REMOVED lines=45> */
.L_x_2813:
[----:B01----:R-:W-:Y:S01]  /*10890*/  IADD3 R2, P0, R14, R5, RZ ;  /* 0x000000050e027210 */ /* 0x003fe20007f1e0ff */
        /* <DEDUP_REMOVED lines=28> */
.L_x_2697:
        /* <DEDUP_REMOVED lines=11> */
.L_x_2698:
[C---:B------:R-:W-:Y:S01]  /*10b10*/  ISETP.GT.AND P0, PT, R26.reuse, RZ, PT ;  /* 0x000000ff1a00720c */ /* 0x040fe20003f04270 */
[----:B------:R0:W-:Y:S01]  /*10b20*/  SYNCS.ARRIVE.TRANS64.A1T0 RZ, [R6+URZ+0x28850], RZ ;  /* 0x028850ff06ff79a7 */ /* 0x0001e2000810003f */
[----:B------:R-:W-:Y:S01]  /*10b30*/  MOV R17, R28 ;  /* 0x0000001c00117202 */ /* 0x000fe20000000f00 */
[----:B------:R-:W-:Y:S02]  /*10b40*/  IMAD.MOV.U32 R10, RZ, RZ, R25 ;  /* 0x000000ffff0a7224 */ /* 0x000fe400078e0019 */
[----:B------:R-:W-:Y:S02]  /*10b50*/  IMAD.MOV.U32 R31, RZ, RZ, R26 ;  /* 0x000000ffff1f7224 */ /* 0x000fe400078e001a */
[----:B0-----:R-:W-:-:S06]  /*10b60*/  VIADD R6, R26, 0xffffffff ;  /* 0xffffffff1a067836 */ /* 0x001fcc0000000000 */
[----:B------:R-:W-:Y:S05]  /*10b70*/  @P0 BRA `(.L_x_2699) ;  /* 0xffffffec00f00947 */ /* 0x000fea000383ffff */
.L_x_2686:
[----:B------:R-:W-:Y:S05]  /*10b80*/  BSYNC B0 ;  /* 0x0000000000007941 */ /* 0x000fea0003800000 */
.L_x_2685:
        /* <DEDUP_REMOVED lines=17> */
.L_x_2701:
[----:B------:R-:W-:Y:S05]  /*10ca0*/  BSYNC B0 ;  /* 0x0000000000007941 */ /* 0x000fea0003800000 */
.L_x_2700:
[----:B------:R-:W-:-:S05]  /*10cb0*/  IMAD.U32 R0, RZ, RZ, UR36 ;  /* 0x00000024ff007e24 */ /* 0x000fca000f8e00ff */
[----:B------:R-:W-:-:S13]  /*10cc0*/  ISETP.NE.AND P0, PT, R0, 0x3, PT ;  /* 0x000000030000780c */ /* 0x000fda0003f05270 */
[----:B------:R-:W-:Y:S05]  /*10cd0*/  @!P0 BRA `(.L_x_2702) ;  /* 0x0000000000048947 */ /* 0x000fea0003800000 */
[----:B------:R-:W-:Y:S01]  /*10ce0*/  BPT.TRAP 0x1 ;  /* 0x000000040000795c */ /* 0x000fe20000300000 */
.L_x_2702:
[----:B------:R-:W-:Y:S01]  /*10cf0*/  IMAD R0, R25, 0x8, R22 ;  /* 0x0000000819007824 */ /* 0x000fe200078e0216 */
[----:B0-----:R-:W-:Y:S01]  /*10d00*/  SHF.L.U32 R3, R28, 0x1f, RZ ;  /* 0x0000001f1c037819 */ /* 0x001fe200000006ff */
[----:B------:R-:W-:Y:S01]  /*10d10*/  BSSY B0, `(.L_x_2703) ;  /* 0x0000004000007945 */ /* 0x000fe20003800000 */
[----:B------:R-:W-:Y:S02]  /*10d20*/  IMAD R6, R26, -0x80, R35 ;  /* 0xffffff801a067824 */ /* 0x000fe400078e0223 */
[----:B------:R-:W0:Y:S02]  /*10d30*/  SYNCS.PHASECHK.TRANS64.TRYWAIT P0, [R0+URZ+0x28860], R3 ;  /* 0x02886003000075a7 */ /* 0x000e24000800017f */
[----:B0-----:R-:W-:Y:S05]  /*10d40*/  @!P0 BRA `(.L_x_2704) ;  /* 0x0000004000d48947 */ /* 0x001fea0003800000 */
.L_x_2814:
[----:B------:R-:W-:Y:S05]  /*10d50*/  BSYNC B0 ;  /* 0x0000000000007941 */ /* 0x000fea0003800000 */
.L_x_2703:
[----:B------:R-:W1:Y:S01]  /*10d60*/  S2R R2, SR_TID.X ;  /* 0x0000000000027919 */ /* 0x000e620000002100 */
[----:B------:R-:W-:Y:S01]  /*10d70*/  UMOV UR4, 0xffffffff ;  /* 0xffffffff00047882 */ /* 0x000fe20000000000 */
[----:B------:R-:W-:Y:S02]  /*10d80*/  LEA R9, R25, R34, 0xe ;  /* 0x0000002219097211 */ /* 0x000fe400078e70ff */
        /* <DEDUP_REMOVED lines=40> */
[----:B------:R-:W0:Y:S02]  /*11010*/  SHFL.IDX PT, R14, R23, 0x5, 0x181f ;  /* 0x00b81f00170e7f89 */ /* 0x000e2400000e0000 */
[----:B------:R-:W-:Y:S02]  /*11020*/  IADD3.X R3, RZ, R7, RZ, P4, !PT ;  /* 0x00000007ff037210 */ /* 0x000fe400027fe4ff */
        /* <DEDUP_REMOVED lines=25> */
.L_x_2832:
        /* <DEDUP_REMOVED lines=11> */
.L_x_2706:
        /* <DEDUP_REMOVED lines=11> */
.L_x_2707:
[----:B------:R0:W-:Y:S01]  /*11320*/  SYNCS.ARRIVE.TRANS64.A1T0 RZ, [R0+URZ+0x28850], RZ ;  /* 0x028850ff00ff79a7 */ /* 0x0001e2000810003f */
[----:B------:R-:W-:-:S04]  /*11330*/  IADD3 R25, R25, 0x1, RZ ;  /* 0x0000000119197810 */ /* 0x000fc80007ffe0ff */
[----:B------:R-:W-:-:S04]  /*11340*/  ISETP.NE.AND P0, PT, R25, 0x2, PT ;  /* 0x000000021900780c */ /* 0x000fc80003f05270 */
[----:B------:R-:W-:Y:S02]  /*11350*/  SEL R3, RZ, 0x1, P0 ;  /* 0x00000001ff037807 */ /* 0x000fe40000000000 */
[----:B------:R-:W-:Y:S02]  /*11360*/  SEL R25, R25, RZ, P0 ;  /* 0x000000ff19197207 */ /* 0x000fe40000000000 */
[----:B0-----:R-:W-:-:S07]  /*11370*/  LOP3.LUT R28, R28, R3, RZ, 0x3c, !PT ;  /* 0x000000031c1c7212 */ /* 0x001fce00078e3cff */
.L_x_2664:
[----:B------:R-:W-:Y:S05]  /*11380*/  BSYNC B7 ;  /* 0x0000000000077941 */ /* 0x000fea0003800000 */
.L_x_2662:
        /* <DEDUP_REMOVED lines=8> */
[----:B------:R2:W3:Y:S01]  /*11410*/  LDS.128 R16, [R22+0x288d0] ;  /* 0x0288d00016107984 */ /* 0x0004e20000000c00 */
[----:B------:R-:W-:Y:S06]  /*11420*/  BAR.ARV 0x4, 0x180 ;  /* 0x0106000000007b1d */ /* 0x000fec0000002000 */
[----:B------:R-:W-:Y:S05]  /*11430*/  BRA `(.L_x_2709) ;  /* 0x0000000800cc7947 */ /* 0x000fea0003800000 */
.L_x_2708:
[----:B------:R-:W0:Y:S01]  /*11440*/  S2R R0, SR_TID.X ;  /* 0x0000000000007919 */ /* 0x000e220000002100 */
[----:B------:R-:W-:Y:S01]  /*11450*/  UMOV UR4, 0xffffffff ;  /* 0xffffffff00047882 */ /* 0x000fe20000000000 */
[----:B0-----:R-:W-:-:S04]  /*11460*/  LOP3.LUT R8, R0, 0x1f, RZ, 0xc0, !PT ;  /* 0x0000001f00087812 */ /* 0x001fc800078ec0ff */
[----:B------:R-:W-:Y:S01]  /*11470*/  ISETP.NE.AND P0, PT, R8, 0x1f, PT ;  /* 0x0000001f0800780c */ /* 0x000fe20003f05270 */
[----:B------:R-:W-:-:S12]  /*11480*/  BRA.DIV UR4, `(.L_x_2710) ;  /* 0x0000004604947947 */ /* 0x000fd8000b800000 */
[----:B------:R-:W-:Y:S01]  /*11490*/  IMAD.IADD R5, R19, 0x1, R8 ;  /* 0x0000000113057824 */ /* 0x000fe200078e0208 */
[----:B------:R-:W-:-:S04]  /*114a0*/  ULDC UR4, c[0x0][0xc3c] ;  /* 0x00030f0000047ab9 */ /* 0x000fc80000000800 */
        /* <DEDUP_REMOVED lines=29> */
.L_x_2842:
[----:B------:R-:W-:Y:S02]  /*11680*/  ULDC UR4, c[0x0][0xc38] ;  /* 0x00030e0000047ab9 */ /* 0x000fe40000000800 */
[----:B------:R-:W-:-:S04]  /*11690*/  IMAD.U32 R7, RZ, RZ, UR4 ;  /* 0x00000004ff077e24 */ /* 0x000fc8000f8e00ff */
[----:B-1----:R-:W-:-:S04]  /*116a0*/  IMAD R3, R14, R7, RZ ;  /* 0x000000070e037224 */ /* 0x002fc800078e02ff */
[----:B------:R-:W-:-:S05]  /*116b0*/  IMAD.IADD R8, R0, 0x1, R3 ;  /* 0x0000000100087824 */ /* 0x000fca00078e0203 */
[----:B------:R-:W-:-:S13]  /*116c0*/  ISETP.GT.AND P6, PT, R8, R5, PT ;  /* 0x000000050800720c */ /* 0x000fda0003fc4270 */
[----:B------:R-:W-:Y:S05]  /*116d0*/  @P6 BRA `(.L_x_2711) ;  /* 0x00000000009c6947 */ /* 0x000fea0003800000 */
.L_x_2716:
[----:B------:R-:W1:Y:S01]  /*116e0*/  LDC R0, c[0x0][0xc3c] ;  /* 0x00030f00ff007b82 */ /* 0x000e620000000800 */
[----:B------:R-:W-:-:S04]  /*116f0*/  IADD3 R19, R19, 0x1f, RZ ;  /* 0x0000001f13137810 */ /* 0x000fc80007ffe0ff */
[----:B-1----:R-:W-:-:S13]  /*11700*/  ISETP.GE.AND P6, PT, R19, R0, PT ;  /* 0x000000001300720c */ /* 0x002fda0003fc6270 */
[----:B------:R-:W-:Y:S05]  /*11710*/  @P6 BRA `(.L_x_2712) ;  /* 0x0000000400d06947 */ /* 0x000fea0003800000 */
[----:B------:R-:W1:Y:S01]  /*11720*/  S2R R2, SR_TID.X ;  /* 0x0000000000027919 */ /* 0x000e620000002100 */
[----:B------:R-:W-:Y:S01]  /*11730*/  BSSY B0, `(.L_x_2713) ;  /* 0x0000009000007945 */ /* 0x000fe20003800000 */
[----:B------:R-:W-:Y:S01]  /*11740*/  IMAD.MOV.U32 R4, RZ, RZ, RZ ;  /* 0x000000ffff047224 */ /* 0x000fe200078e00ff */
[----:B-1----:R-:W-:-:S05]  /*11750*/  LOP3.LUT R2, R2, 0x1f, RZ, 0xc0, !PT ;  /* 0x0000001f02027812 */ /* 0x002fca00078ec0ff */
[----:B------:R-:W-:-:S05]  /*11760*/  IMAD.IADD R7, R19, 0x1, R2 ;  /* 0x0000000113077824 */ /* 0x000fca00078e0202 */
[----:B------:R-:W-:-:S13]  /*11770*/  ISETP.GE.OR P6, PT, R7, R0, !P0 ;  /* 0x000000000700720c */ /* 0x000fda00047c6670 */
[----:B------:R-:W-:Y:S05]  /*11780*/  @P6 BRA `(.L_x_2714) ;  /* 0x00000000000c6947 */ /* 0x000fea0003800000 */
[----:B------:R-:W1:Y:S02]  /*11790*/  LDC.64 R2, c[0x0][0xc80] ;  /* 0x00032000ff027b82 */ /* 0x000e640000000a00 */
[----:B-1----:R-:W-:-:S05]  /*117a0*/  IMAD.WIDE R2, R7, 0x4, R2 ;  /* 0x0000000407027825 */ /* 0x002fca00078e0202 */
[----:B------:R1:W5:Y:S02]  /*117b0*/  LDG.E R4, desc[UR52][R2.64] ;  /* 0x0000003402047981 */ /* 0x000364000c1e1900 */
.L_x_2714:
[----:B------:R-:W-:Y:S05]  /*117c0*/  BSYNC B0 ;  /* 0x0000000000007941 */ /* 0x000fea0003800000 */
.L_x_2713:
[----:B------:R-:W-:-:S03]  /*117d0*/  UMOV UR4, 0xffffffff ;  /* 0xffffffff00047882 */ /* 0x000fc60000000000 */
[----:B------:R-:W-:Y:S05]  /*117e0*/  BRA.DIV UR4, `(.L_x_2715) ;  /* 0x0000004604e07947 */ /* 0x000fea000b800000 */
[----:B-----5:R-:W2:Y:S02]  /*117f0*/  SHFL.UP PT, R14, R4, 0x1, RZ ;  /* 0x04200000040e7989 */ /* 0x020ea400000e00ff */
        /* <DEDUP_REMOVED lines=8> */
[----:B------:R-:W1:Y:S02]  /*11880*/  SHFL.UP PT, R14, R2, 0x8, RZ ;  /* 0x05000000020e7989 */ /* 0x000e6400000e00ff */
[----:B-1----:R-:W-:-:S04]  /*11890*/  SEL R3, R14, RZ, P4 ;  /* 0x000000ff0e037207 */ /* 0x002fc80002000000 */
[----:B------:R-:W-:-:S05]  /*118a0*/  IADD3 R3, R2, R3, RZ ;  /* 0x0000000302037210 */ /* 0x000fca0007ffe0ff */
[----:B------:R-:W0:Y:S02]  /*118b0*/  SHFL.UP PT, R14, R3, 0x10, RZ ;  /* 0x06000000030e7989 */ /* 0x000e2400000e00ff */
[----:B0-----:R-:W-:-:S05]  /*118c0*/  SEL R6, R14, RZ, P5 ;  /* 0x000000ff0e067207 */ /* 0x001fca0002800000 */
[----:B------:R-:W-:-:S05]  /*118d0*/  IMAD.IADD R6, R3, 0x1, R6 ;  /* 0x0000000103067824 */ /* 0x000fca00078e0206 */
[----:B------:R0:W1:Y:S02]  /*118e0*/  SHFL.IDX PT, R14, R6, 0x1f, 0x1f ;  /* 0x03e01f00060e7f89 */ /* 0x00006400000e0000 */
.L_x_2850:
[----:B------:R-:W-:Y:S02]  /*118f0*/  ULDC UR4, c[0x0][0xc38] ;  /* 0x00030e0000047ab9 */ /* 0x000fe40000000800 */
[----:B------:R-:W-:-:S04]  /*11900*/  IMAD.U32 R7, RZ, RZ, UR4 ;  /* 0x00000004ff077e24 */ /* 0x000fc8000f8e00ff */
[----:B-1----:R-:W-:-:S04]  /*11910*/  IMAD R3, R14, R7, RZ ;  /* 0x000000070e037224 */ /* 0x002fc800078e02ff */
[----:B------:R-:W-:-:S05]  /*11920*/  IMAD.IADD R8, R3, 0x1, R8 ;  /* 0x0000000103087824 */ /* 0x000fca00078e0208 */
[----:B------:R-:W-:-:S13]  /*11930*/  ISETP.GT.AND P6, PT, R8, R5, PT ;  /* 0x000000050800720c */ /* 0x000fda0003fc4270 */
[----:B------:R-:W-:Y:S05]  /*11940*/  @!P6 BRA `(.L_x_2716) ;  /* 0xfffffffc0064e947 */ /* 0x000fea000383ffff */
.L_x_2711:
        /* <DEDUP_REMOVED lines=8> */
.L_x_2854:
[----:B------:R-:W-:Y:S01]  /*119d0*/  ISETP.NE.AND P0, PT, R0, RZ, PT ;  /* 0x000000ff0000720c */ /* 0x000fe20003f05270 */
[----:B------:R-:W-:-:S12]  /*119e0*/  IMAD.MOV.U32 R14, RZ, RZ, RZ ;  /* 0x000000ffff0e7224 */ /* 0x000fd800078e00ff */
[----:B------:R-:W-:Y:S05]  /*119f0*/  @!P0 BRA `(.L_x_2718) ;  /* 0x0000000000108947 */ /* 0x000fea0003800000 */
[----:B------:R-:W-:Y:S01]  /*11a00*/  UMOV UR4, 0xffffffff ;  /* 0xffffffff00047882 */ /* 0x000fe20000000000 */
[----:B------:R-:W-:Y:S02]  /*11a10*/  IADD3 R12, R8, -0x1, RZ ;  /* 0xffffffff080c7810 */ /* 0x000fe40007ffe0ff */
[----:B------:R-:W-:Y:S05]  /*11a20*/  BRA.DIV UR4, `(.L_x_2719) ;  /* 0x0000004a04547947 */ /* 0x000fea000b800000 */
[----:B------:R3:W4:Y:S02]  /*11a30*/  SHFL.IDX PT, R14, R6, R12, 0x1f ;  /* 0x00001f0c060e7589 */ /* 0x00072400000e0000 */
.L_x_2718:
[----:B------:R-:W5:Y:S01]  /*11a40*/  LDC.64 R2, c[0x0][0xc90] ;  /* 0x00032400ff027b82 */ /* 0x000f620000000a00 */
[----:B------:R-:W-:-:S04]  /*11a50*/  IMAD.IADD R19, R8, 0x1, R19 ;  /* 0x0000000108137824 */ /* 0x000fc800078e0213 */
[----:B-----5:R-:W-:-:S05]  /*11a60*/  IMAD.WIDE R2, R19, 0x4, R2 ;  /* 0x0000000413027825 */ /* 0x020fca00078e0202 */
[----:B0--3--:R0:W2:Y:S01]  /*11a70*/  LDG.E R6, desc[UR52][R2.64] ;  /* 0x0000003402067981 */ /* 0x0090a2000c1e1900 */
[----:B----4-:R-:W-:-:S04]  /*11a80*/  IMAD R16, R14, R7, R16 ;  /* 0x000000070e107224 */ /* 0x010fc800078e0210 */
[----:B------:R-:W-:Y:S02]  /*11a90*/  IMAD.IADD R5, R5, 0x1, -R16 ;  /* 0x0000000105057824 */ /* 0x000fe400078e0a10 */
[----:B0-----:R-:W-:Y:S02]  /*11aa0*/  IMAD.MOV.U32 R2, RZ, RZ, RZ ;  /* 0x000000ffff027224 */ /* 0x001fe400078e00ff */
[----:B--2---:R-:W-:-:S05]  /*11ab0*/  IMAD R0, R4, R6, RZ ;  /* 0x0000000604007224 */ /* 0x004fca00078e02ff */
[----:B-1----:R-:W-:-:S04]  /*11ac0*/  IABS R8, R0 ;  /* 0x0000000000087213 */ /* 0x002fc80000000000 */
[----:B------:R-:W0:Y:S08]  /*11ad0*/  I2F.RP R9, R8 ;  /* 0x0000000800097306 */ /* 0x000e300000209400 */
[----:B0-----:R-:W0:Y:S02]  /*11ae0*/  MUFU.RCP R9, R9 ;  /* 0x0000000900097308 */ /* 0x001e240000001000 */
[----:B0-----:R-:W-:Y:S01]  /*11af0*/  VIADD R10, R9, 0xffffffe ;  /* 0x0ffffffe090a7836 */ /* 0x001fe20000000000 */
[----:B------:R-:W-:-:S05]  /*11b00*/  IABS R9, R0 ;  /* 0x0000000000097213 */ /* 0x000fca0000000000 */
[----:B------:R-:W0:Y:S01]  /*11b10*/  F2I.FTZ.U32.TRUNC.NTZ R3, R10 ;  /* 0x0000000a00037305 */ /* 0x000e22000021f000 */
[----:B------:R-:W-:Y:S01]  /*11b20*/  IADD3 R9, RZ, -R9, RZ ;  /* 0x80000009ff097210 */ /* 0x000fe20007ffe0ff */
[----:B0-----:R-:W-:-:S04]  /*11b30*/  IMAD.MOV R11, RZ, RZ, -R3 ;  /* 0x000000ffff0b7224 */ /* 0x001fc800078e0a03 */
[----:B------:R-:W-:-:S04]  /*11b40*/  IMAD R11, R11, R8, RZ ;  /* 0x000000080b0b7224 */ /* 0x000fc800078e02ff */
[----:B------:R-:W-:Y:S01]  /*11b50*/  IMAD.HI.U32 R2, R3, R11, R2 ;  /* 0x0000000b03027227 */ /* 0x000fe200078e0002 */
[----:B------:R-:W-:-:S05]  /*11b60*/  IABS R3, R5 ;  /* 0x0000000500037213 */ /* 0x000fca0000000000 */
        /* <DEDUP_REMOVED lines=21> */
[----:B0-----:R-:W-:-:S06]  /*11cc0*/  IADD3 R3, R9, 0xffffffe, RZ ;  /* 0x0ffffffe09037810 */ /* 0x001fcc0007ffe0ff */
        /* <DEDUP_REMOVED lines=11> */
[----:B------:R-:W-:Y:S01]  /*11d80*/  @!P1 IMAD.IADD R0, R0, 0x1, -R7 ;  /* 0x0000000100009824 */ /* 0x000fe200078e0a07 */
[----:B------:R-:W-:Y:S02]  /*11d90*/  @!P1 IADD3 R2, R2, 0x1, RZ ;  /* 0x0000000102029810 */ /* 0x000fe40007ffe0ff */
        /* <DEDUP_REMOVED lines=12> */
.L_x_2712:
[----:B------:R-:W-:Y:S01]  /*11e60*/  UMOV UR4, URZ ;  /* 0x0000003f00047c82 */ /* 0x000fe20008000000 */
[----:B------:R-:W-:Y:S01]  /*11e70*/  UMOV UR5, URZ ;  /* 0x0000003f00057c82 */ /* 0x000fe20008000000 */
[----:B------:R-:W-:Y:S01]  /*11e80*/  ULDC UR6, c[0x0][0xc3c] ;  /* 0x00030f0000067ab9 */ /* 0x000fe20000000800 */
[----:B------:R-:W-:Y:S01]  /*11e90*/  MOV R16, R5 ;  /* 0x0000000500107202 */ /* 0x000fe20000000f00 */
[----:B------:R-:W-:Y:S02]  /*11ea0*/  IMAD.U32 R17, RZ, RZ, UR4 ;  /* 0x00000004ff117e24 */ /* 0x000fe4000f8e00ff */
[----:B------:R-:W-:Y:S02]  /*11eb0*/  IMAD.U32 R18, RZ, RZ, UR5 ;  /* 0x00000005ff127e24 */ /* 0x000fe4000f8e00ff */
[----:B------:R-:W-:-:S07]  /*11ec0*/  IMAD.U32 R19, RZ, RZ, UR6 ;  /* 0x00000006ff137e24 */ /* 0x000fce000f8e00ff */
.L_x_2720:
[----:B------:R-:W1:Y:S01]  /*11ed0*/  S2R R0, SR_TID.X ;  /* 0x0000000000007919 */ /* 0x000e620000002100 */
        /* <DEDUP_REMOVED lines=9> */
.L_x_2709:
[----:B------:R-:W-:Y:S02]  /*11f70*/  ULDC UR4, c[0x0][0xc3c] ;  /* 0x00030f0000047ab9 */ /* 0x000fe40000000800 */
[----:B---3--:R-:W-:-:S13]  /*11f80*/  ISETP.GE.AND P0, PT, R19, UR4, PT ;  /* 0x0000000413007c0c */ /* 0x008fda000bf06270 */
[----:B------:R-:W-:Y:S05]  /*11f90*/  @!P0 BRA `(.L_x_2721) ;  /* 0xffffffb400b08947 */ /* 0x000fea000383ffff */
[----:B------:R-:W-:Y:S05]  /*11fa0*/  BSYNC B8 ;  /* 0x0000000000087941 */ /* 0x000fea0003800000 */
.L_x_2658:
[----:B0-----:R-:W3:Y:S01]  /*11fb0*/  LDL.LU R0, [R1+0x18] ;  /* 0x0000180001007983 */ /* 0x001ee20000300800 */
[----:B------:R-:W-:Y:S01]  /*11fc0*/  BSSY B0, `(.L_x_2722) ;  /* 0x000000b000007945 */ /* 0x000fe20003800000 */
[----:B------:R-:W0:Y:S01]  /*11fd0*/  S2R R5, SR_CgaCtaId ;  /* 0x0000000000057919 */ /* 0x000e220000008800 */
[----:B---3--:R-:W-:-:S05]  /*11fe0*/  VIADD R0, R0, 0x1 ;  /* 0x0000000100007836 */ /* 0x008fca0000000000 */
[----:B------:R-:W-:-:S04]  /*11ff0*/  LEA.HI R2, R0, R0, RZ, 0x1 ;  /* 0x0000000000027211 */ /* 0x000fc800078f08ff */
[----:B------:R-:W-:Y:S02]  /*12000*/  LOP3.LUT R3, R2, 0xfffffffe, RZ, 0xc0, !PT ;  /* 0xfffffffe02037812 */ /* 0x000fe400078ec0ff */
[----:B------:R-:W-:-:S03]  /*12010*/  MOV R2, 0x400 ;  /* 0x0000040000027802 */ /* 0x000fc60000000f00 */
[----:B------:R-:W-:Y:S01]  /*12020*/  IMAD.IADD R0, R0, 0x1, -R3 ;  /* 0x0000000100007824 */ /* 0x000fe200078e0a03 */
[----:B0-----:R-:W-:-:S04]  /*12030*/  LEA R4, R5, R2, 0x18 ;  /* 0x0000000205047211 */ /* 0x001fc800078ec0ff */
[----:B------:R-:W-:-:S04]  /*12040*/  SHF.L.U32 R0, R0, 0x1f, RZ ;  /* 0x0000001f00007819 */ /* 0x000fc800000006ff */
[----:B------:R-:W0:Y:S02]  /*12050*/  SYNCS.PHASECHK.TRANS64.TRYWAIT P0, [R4+URZ+0x28820], R0 ;  /* 0x02882000040075a7 */ /* 0x000e24000800017f */
[----:B0-----:R-:W-:Y:S05]  /*12060*/  @!P0 BRA `(.L_x_2723) ;  /* 0x0000004000e88947 */ /* 0x001fea0003800000 */
.L_x_2857:
[----:B------:R-:W-:Y:S05]  /*12070*/  BSYNC B0 ;  /* 0x0000000000007941 */ /* 0x000fea0003800000 */
.L_x_2722:
[----:B------:R-:W-:-:S03]  /*12080*/  UMOV UR4, 0xffffffff ;  /* 0xffffffff00047882 */ /* 0x000fc60000000000 */
[----:B------:R-:W-:Y:S05]  /*12090*/  BRA.DIV UR4, `(.L_x_2724) ;  /* 0x0000004204f07947 */ /* 0x000fea000b800000 */
[----:B0-----:R-:W0:Y:S02]  /*120a0*/  S2R R0, SR_TID.X ;  /* 0x0000000000007919 */ /* 0x001e240000002100 */
[----:B0-----:R-:W-:-:S04]  /*120b0*/  SHF.R.U32.HI R0, RZ, 0x5, R0 ;  /* 0x00000005ff007819 */ /* 0x001fc80000011600 */
[----:B------:R-:W-:-:S05]  /*120c0*/  LOP3.LUT R0, R0, 0x3, RZ, 0xc0, !PT ;  /* 0x0000000300007812 */ /* 0x000fca00078ec0ff */
[----:B------:R0:W3:Y:S02]  /*120d0*/  SHFL.IDX PT, R14, R0, RZ, 0x1f ;  /* 0x00001fff000e7589 */ /* 0x0000e400000e0000 */
.L_x_2860:
[----:B---3--:R-:W-:Y:S01]  /*120e0*/  ISETP.NE.AND P0, PT, R14, RZ, PT ;  /* 0x000000ff0e00720c */ /* 0x008fe20003f05270 */
[----:B------:R-:W-:-:S12]  /*120f0*/  BSSY B0, `(.L_x_2725) ;  /* 0x0000024000007945 */ /* 0x000fd80003800000 */
[----:B------:R-:W-:Y:S05]  /*12100*/  @P0 BRA `(.L_x_2726) ;  /* 0x0000000000880947 */ /* 0x000fea0003800000 */
[----:B------:R-:W-:-:S03]  /*12110*/  UMOV UR4, 0xffffffff ;  /* 0xffffffff00047882 */ /* 0x000fc60000000000 */
[----:B------:R-:W-:Y:S05]  /*12120*/  BRA.DIV UR4, `(.L_x_2727) ;  /* 0x0000004604007947 */ /* 0x000fea000b800000 */
[----:B------:R-:W-:-:S13]  /*12130*/  ELECT P6, URZ, PT ;  /* 0x00000000003f782f */ /* 0x000fda00038c0000 */
.L_x_2863:
[----:B------:R-:W-:Y:S05]  /*12140*/  @!P6 BRA `(.L_x_2726) ;  /* 0x000000000078e947 */ /* 0x000fea0003800000 */
[----:B------:R-:W-:-:S06]  /*12150*/  ULOP3.LUT UR4, UR42, 0x2, URZ, 0xfc, !UPT ;  /* 0x000000022a047892 */ /* 0x000fcc000f8efc3f */
[----:B0-----:R-:W-:-:S04]  /*12160*/  MOV R0, UR4 ;  /* 0x0000000400007c02 */ /* 0x001fc80008000f00 */
[----:B------:R-:W-:-:S13]  /*12170*/  ISETP.NE.AND P0, PT, R0, 0x3, PT ;  /* 0x000000030000780c */ /* 0x000fda0003f05270 */
[----:B------:R-:W-:Y:S05]  /*12180*/  @!P0 BRA `(.L_x_2728) ;  /* 0x0000000000048947 */ /* 0x000fea0003800000 */
[----:B------:R-:W-:Y:S01]  /*12190*/  BPT.TRAP 0x1 ;  /* 0x000000040000795c */ /* 0x000fe20000300000 */
.L_x_2728:
[C---:B------:R-:W-:Y:S01]  /*121a0*/  IMAD R5, R25.reuse, 0x8, R4 ;  /* 0x0000000819057824 */ /* 0x040fe200078e0204 */
[----:B------:R-:W-:Y:S01]  /*121b0*/  SHF.L.U32 R0, R28, 0x1f, RZ ;  /* 0x0000001f1c007819 */ /* 0x000fe200000006ff */
[----:B------:R-:W-:-:S03]  /*121c0*/  VIADD R25, R25, 0x1 ;  /* 0x0000000119197836 */ /* 0x000fc60000000000 */
[----:B------:R-:W0:Y:S02]  /*121d0*/  SYNCS.PHASECHK.TRANS64.TRYWAIT P1, [R5+URZ+0x28840], R0 ;  /* 0x02884000050075a7 */ /* 0x000e24000802017f */
[----:B------:R-:W-:-:S04]  /*121e0*/  ISETP.NE.AND P2, PT, R25, 0x2, PT ;  /* 0x000000021900780c */ /* 0x000fc80003f45270 */
[----:B------:R-:W-:Y:S01]  /*121f0*/  SEL R3, RZ, 0x1, P2 ;  /* 0x00000001ff037807 */ /* 0x000fe20001000000 */
[----:B0-----:R-:W-:Y:S08]  /*12200*/  @!P1 BRA `(.L_x_2729) ;  /* 0x0000004000e89947 */ /* 0x001ff00003800000 */
.L_x_2864:
[----:B------:R-:W-:Y:S02]  /*12210*/  SEL R25, R25, RZ, P2 ;  /* 0x000000ff19197207 */ /* 0x000fe40001000000 */
[----:B------:R-:W-:Y:S01]  /*12220*/  LOP3.LUT R2, R28, R3, RZ, 0x3c, !PT ;  /* 0x000000031c027212 */ /* 0x000fe200078e3cff */
[----:B------:R-:W-:Y:S06]  /*12230*/  @!P0 BRA `(.L_x_2730) ;  /* 0x0000000000048947 */ /* 0x000fec0003800000 */
[----:B------:R-:W-:Y:S01]  /*12240*/  BPT.TRAP 0x1 ;  /* 0x000000040000795c */ /* 0x000fe20000300000 */
.L_x_2730:
[----:B------:R-:W-:Y:S01]  /*12250*/  IMAD R25, R25, 0x8, R4 ;  /* 0x0000000819197824 */ /* 0x000fe200078e0204 */
[----:B------:R-:W-:-:S04]  /*12260*/  SHF.L.U32 R2, R2, 0x1f, RZ ;  /* 0x0000001f02027819 */ /* 0x000fc800000006ff */
[----:B------:R-:W3:Y:S02]  /*12270*/  SYNCS.PHASECHK.TRANS64.TRYWAIT P1, [R25+URZ+0x28840], R2 ;  /* 0x02884002190075a7 */ /* 0x000ee4000802017f */
[----:B---3--:R-:W-:Y:S05]  /*12280*/  @!P1 BRA `(.L_x_2731) ;  /* 0x0000004000dc9947 */ /* 0x008fea0003800000 */
.L_x_2865:
[----:B------:R-:W-:Y:S05]  /*12290*/  @!P0 BRA `(.L_x_2732) ;  /* 0x0000000000048947 */ /* 0x000fea0003800000 */
[----:B------:R-:W-:Y:S01]  /*122a0*/  BPT.TRAP 0x1 ;  /* 0x000000040000795c */ /* 0x000fe20000300000 */
.L_x_2732:
[----:B------:R-:W4:Y:S02]  /*122b0*/  SYNCS.PHASECHK.TRANS64.TRYWAIT P1, [R5+URZ+0x28860], R0 ;  /* 0x02886000050075a7 */ /* 0x000f24000802017f */
[----:B----4-:R-:W-:Y:S05]  /*122c0*/  @!P1 BRA `(.L_x_2733) ;  /* 0x0000004000e09947 */ /* 0x010fea0003800000 */
.L_x_2866:
[----:B------:R-:W-:Y:S05]  /*122d0*/  @!P0 BRA `(.L_x_2734) ;  /* 0x0000000000048947 */ /* 0x000fea0003800000 */
[----:B------:R-:W-:Y:S01]  /*122e0*/  BPT.TRAP 0x1 ;  /* 0x000000040000795c */ /* 0x000fe20000300000 */
.L_x_2734:
[----:B------:R0:W0:Y:S02]  /*122f0*/  SYNCS.PHASECHK.TRANS64.TRYWAIT P0, [R25+URZ+0x28860], R2 ;  /* 0x02886002190075a7 */ /* 0x000024000800017f */
[----:B0-----:R-:W-:Y:S05]  /*12300*/  @!P0 NANOSLEEP.SYNCS 0x989680 ;  /* 0x009896800000895d */ /* 0x001fea0003900000 */
[----:B------:R-:W0:Y:S02]  /*12310*/  @!P0 SYNCS.PHASECHK.TRANS64 P0, [R25+URZ+0x28860], R2 ;  /* 0x02886002190085a7 */ /* 0x000e24000800007f */
[----:B0-----:R-:W-:Y:S05]  /*12320*/  @!P0 BRA `(.L_x_2734) ;  /* 0xfffffffc00f08947 */ /* 0x001fea000383ffff */
.L_x_2726:
[----:B------:R-:W-:Y:S05]  /*12330*/  BSYNC B0 ;  /* 0x0000000000007941 */ /* 0x000fea0003800000 */
.L_x_2725:
[----:B------:R-:W-:Y:S05]  /*12340*/  EXIT ;  /* 0x000000000000794d */ /* 0x000fea0003800000 */
.L_x_2594:
[----:B0-----:R-:W-:-:S04]  /*12350*/  IMAD.U32 R3, RZ, RZ, UR41 ;  /* 0x00000029ff037e24 */ /* 0x001fc8000f8e00ff */
[----:B------:R0:W1:Y:S03]  /*12360*/  SYNCS.PHASECHK.TRANS64.TRYWAIT P1, [R3+URZ+0x28800], R0 ;  /* 0x02880000030075a7 */ /* 0x000066000802017f */
[----:B-1----:R-:W-:Y:S05]  /*12370*/  @!P1 NANOSLEEP.SYNCS 0x989680 ;  /* 0x009896800000995d */ /* 0x002fea0003900000 */
[----:B------:R-:W1:Y:S02]  /*12380*/  @!P1 SYNCS.PHASECHK.TRANS64 P1, [R3+URZ+0x28800], R0 ;  /* 0x02880000030095a7 */ /* 0x000e64000802007f */
[----:B-1----:R-:W-:Y:S05]  /*12390*/  @!P1 BRA `(.L_x_2594) ;  /* 0xfffffffc00ec9947 */ /* 0x002fea000383ffff */
[----:B------:R-:W-:Y:S05]  /*123a0*/  BRA `(.L_x_2735) ;  /* 0xfffffef400147947 */ /* 0x000fea000383ffff */
.L_x_2598:
[----:B-1----:R1:W2:Y:S02]  /*123b0*/  SYNCS.PHASECHK.TRANS64.TRYWAIT P1, [R0+URZ+0x28830], R3 ;  /* 0x02883003000075a7 */ /* 0x0022a4000802017f */
[----:B--2---:R-:W-:Y:S05]  /*123c0*/  @!P1 NANOSLEEP.SYNCS 0x989680 ;  /* 0x009896800000995d */ /* 0x004fea0003900000 */
[----:B------:R-:W2:Y:S02]  /*123d0*/  @!P1 SYNCS.PHASECHK.TRANS64 P1, [R0+URZ+0x28830], R3 ;  /* 0x02883003000095a7 */ /* 0x000ea4000802007f */
[----:B--2---:R-:W-:Y:S05]  /*123e0*/  @!P1 BRA `(.L_x_2598) ;  /* 0xfffffffc00f09947 */ /* 0x004fea000383ffff */
[----:B------:R-:W-:Y:S05]  /*123f0*/  BRA `(.L_x_2597) ;  /* 0xfffffef400307947 */ /* 0x000fea000383ffff */
.L_x_2604:
[----:B-1----:R-:W-:-:S04]  /*12400*/  IMAD.U32 R7, RZ, RZ, UR6 ;  /* 0x00000006ff077e24 */ /* 0x002fc8000f8e00ff */
[----:B------:R1:W2:Y:S03]  /*12410*/  SYNCS.PHASECHK.TRANS64.TRYWAIT P1, [R7+URZ+0x28830], R4 ;  /* 0x02883004070075a7 */ /* 0x0002a6000802017f */
[----:B--2---:R-:W-:Y:S05]  /*12420*/  @!P1 NANOSLEEP.SYNCS 0x989680 ;  /* 0x009896800000995d */ /* 0x004fea0003900000 */
[----:B------:R-:W2:Y:S02]  /*12430*/  @!P1 SYNCS.PHASECHK.TRANS64 P1, [R7+URZ+0x28830], R4 ;  /* 0x02883004070095a7 */ /* 0x000ea4000802007f */
[----:B--2---:R-:W-:Y:S05]  /*12440*/  @!P1 BRA `(.L_x_2604) ;  /* 0xfffffffc00ec9947 */ /* 0x004fea000383ffff */
[----:B------:R-:W-:Y:S05]  /*12450*/  BRA `(.L_x_2601) ;  /* 0xffffff2000507947 */ /* 0x000fea000383ffff */
.L_x_2608:
[----:B-1----:R-:W-:-:S04]  /*12460*/  MOV R7, UR6 ;  /* 0x0000000600077c02 */ /* 0x002fc80008000f00 */
[----:B------:R1:W2:Y:S03]  /*12470*/  SYNCS.PHASECHK.TRANS64.TRYWAIT P1, [R7+URZ+0x28850], R4 ;  /* 0x02885004070075a7 */ /* 0x0002a6000802017f */
[----:B--2---:R-:W-:Y:S05]  /*12480*/  @!P1 NANOSLEEP.SYNCS 0x989680 ;  /* 0x009896800000995d */ /* 0x004fea0003900000 */
[----:B------:R-:W2:Y:S02]  /*12490*/  @!P1 SYNCS.PHASECHK.TRANS64 P1, [R7+URZ+0x28850], R4 ;  /* 0x02885004070095a7 */ /* 0x000ea4000802007f */
[----:B--2---:R-:W-:Y:S05]  /*124a0*/  @!P1 BRA `(.L_x_2608) ;  /* 0xfffffffc00ec9947 */ /* 0x004fea000383ffff */
[----:B------:R-:W-:Y:S05]  /*124b0*/  BRA `(.L_x_2605) ;  /* 0xffffff24001c7947 */ /* 0x000fea000383ffff */
.L_x_2616:
[----:B-1----:R-:W-:-:S04]  /*124c0*/  IMAD.U32 R5, RZ, RZ, UR6 ;  /* 0x00000006ff057e24 */ /* 0x002fc8000f8e00ff */
[----:B------:R1:W2:Y:S03]  /*124d0*/  SYNCS.PHASECHK.TRANS64.TRYWAIT P1, [R5+URZ+0x28830], R4 ;  /* 0x02883004050075a7 */ /* 0x0002a6000802017f */
[----:B--2---:R-:W-:Y:S05]  /*124e0*/  @!P1 NANOSLEEP.SYNCS 0x989680 ;  /* 0x009896800000995d */ /* 0x004fea0003900000 */
[----:B------:R-:W2:Y:S02]  /*124f0*/  @!P1 SYNCS.PHASECHK.TRANS64 P1, [R5+URZ+0x28830], R4 ;  /* 0x02883004050095a7 */ /* 0x000ea4000802007f */
[----:B--2---:R-:W-:Y:S05]  /*12500*/  @!P1 BRA `(.L_x_2616) ;  /* 0xfffffffc00ec9947 */ /* 0x004fea000383ffff */
[----:B------:R-:W-:Y:S05]  /*12510*/  BRA `(.L_x_2613) ;  /* 0xffffff5000a07947 */ /* 0x000fea000383ffff */
.L_x_2620:
[----:B-1----:R-:W-:-:S04]  /*12520*/  IMAD.U32 R5, RZ, RZ, UR6 ;  /* 0x00000006ff057e24 */ /* 0x002fc8000f8e00ff */
[----:B------:R1:W2:Y:S03]  /*12530*/  SYNCS.PHASECHK.TRANS64.TRYWAIT P1, [R5+URZ+0x28850], R4 ;  /* 0x02885004050075a7 */ /* 0x0002a6000802017f */
[----:B--2---:R-:W-:Y:S05]  /*12540*/  @!P1 NANOSLEEP.SYNCS 0x989680 ;  /* 0x009896800000995d */ /* 0x004fea0003900000 */
[----:B------:R-:W2:Y:S02]  /*12550*/  @!P1 SYNCS.PHASECHK.TRANS64 P1, [R5+URZ+0x28850], R4 ;  /* 0x02885004050095a7 */ /* 0x000ea4000802007f */
[----:B--2---:R-:W-:Y:S05]  /*12560*/  @!P1 BRA `(.L_x_2620) ;  /* 0xfffffffc00ec9947 */ /* 0x004fea000383ffff */
[----:B------:R-:W-:Y:S05]  /*12570*/  BRA `(.L_x_2617) ;  /* 0xffffff5400607947 */ /* 0x000fea000383ffff */
.L_x_2627:
[----:B-1----:R-:W-:-:S04]  /*12580*/  IMAD.U32 R6, RZ, RZ, UR5 ;  /* 0x00000005ff067e24 */ /* 0x002fc8000f8e00ff */
[----:B------:R1:W2:Y:S03]  /*12590*/  SYNCS.PHASECHK.TRANS64.TRYWAIT P1, [R6+URZ+0x28850], R5 ;  /* 0x02885005060075a7 */ /* 0x0002a6000802017f */
[----:B--2---:R-:W-:Y:S05]  /*125a0*/  @!P1 NANOSLEEP.SYNCS 0x989680 ;  /* 0x009896800000995d */ /* 0x004fea0003900000 */
[----:B------:R-:W2:Y:S02]  /*125b0*/  @!P1 SYNCS.PHASECHK.TRANS64 P1, [R6+URZ+0x28850], R5 ;  /* 0x02885005060095a7 */ /* 0x000ea4000802007f */
[----:B--2---:R-:W-:Y:S05]  /*125c0*/  @!P1 BRA `(.L_x_2627) ;  /* 0xfffffffc00ec9947 */ /* 0x004fea000383ffff */
[----:B------:R-:W-:Y:S05]  /*125d0*/  BRA `(.L_x_2626) ;  /* 0xffffff7800487947 */ /* 0x000fea000383ffff */
.L_x_2670:
        /* <DEDUP_REMOVED lines=11> */
.L_x_2737:
[----:B------:R-:W-:Y:S05]  /*12690*/  BSYNC B0 ;  /* 0x0000000000007941 */ /* 0x000fea0003800000 */
.L_x_2736:
[----:B------:R-:W-:Y:S05]  /*126a0*/  BRA `(.L_x_2738) ;  /* 0xffffffbc005c7947 */ /* 0x000fea000383ffff */
.L_x_2673:
[----:B0-----:R0:W1:Y:S02]  /*126b0*/  SYNCS.PHASECHK.TRANS64.TRYWAIT P0, [R7+URZ+0x28840], R2 ;  /* 0x02884002070075a7 */ /* 0x001064000800017f */
[----:B-1----:R-:W-:Y:S05]  /*126c0*/  @!P0 NANOSLEEP.SYNCS 0x989680 ;  /* 0x009896800000895d */ /* 0x002fea0003900000 */
[----:B------:R-:W1:Y:S02]  /*126d0*/  @!P0 SYNCS.PHASECHK.TRANS64 P0, [R7+URZ+0x28840], R2 ;  /* 0x02884002070085a7 */ /* 0x000e64000800007f */
[----:B-1----:R-:W-:Y:S05]  /*126e0*/  @!P0 BRA `(.L_x_2673) ;  /* 0xfffffffc00f08947 */ /* 0x002fea000383ffff */
[----:B------:R-:W-:Y:S05]  /*126f0*/  BRA `(.L_x_2739) ;  /* 0xffffffbc00b87947 */ /* 0x000fea000383ffff */
.L_x_2674:
        /* <DEDUP_REMOVED lines=8> */
.L_x_2741:
[----:B------:R-:W-:Y:S05]  /*12780*/  BSYNC B0 ;  /* 0x0000000000007941 */ /* 0x000fea0003800000 */
.L_x_2740:
        /* <DEDUP_REMOVED lines=9> */
.L_x_2742:
[----:B------:R-:W-:Y:S02]  /*12820*/  IMAD.MOV.U32 R13, RZ, RZ, R0 ;  /* 0x000000ffff0d7224 */ /* 0x000fe400078e0000 */
[----:B------:R-:W-:Y:S02]  /*12830*/  IMAD.MOV.U32 R12, RZ, RZ, 0x1 ;  /* 0x00000001ff0c7424 */ /* 0x000fe400078e00ff */
[----:B------:R-:W-:-:S07]  /*12840*/  IMAD.MOV.U32 R3, RZ, RZ, R14 ;  /* 0x000000ffff037224 */ /* 0x000fce00078e000e */
[----:B------:R-:W-:Y:S05]  /*12850*/  WARPSYNC.COLLECTIVE R15, `(.L_x_2743) ;  /* 0x000000000f087348 */ /* 0x000fea0003c00000 */
[----:B------:R0:W1:Y:S02]  /*12860*/  SHFL.IDX P6, R14, R13, R12, R11 ;  /* 0x0000000c0d0e7389 */ /* 0x00006400000c000b */
[----:B01----:R-:W-:Y:S01]  /*12870*/  ENDCOLLECTIVE ;  /* 0x000000000000791b */ /* 0x003fe20003800000 */
.L_x_2743:
[----:B------:R-:W-:-:S04]  /*12880*/  @P0 LEA R3, P1, R30, R3, 0x1 ;  /* 0x000000031e030211 */ /* 0x000fc800078208ff */
[----:B------:R-:W-:Y:S02]  /*12890*/  @P0 IADD3.X R2, RZ, R2, RZ, P1, !PT ;  /* 0x00000002ff020210 */ /* 0x000fe40000ffe4ff */
[----:B------:R-:W-:Y:S02]  /*128a0*/  ISETP.GE.AND P1, PT, R6, 0x11, PT ;  /* 0x000000110600780c */ /* 0x000fe40003f26270 */
        /* <DEDUP_REMOVED lines=13> */
.L_x_2744:
[----:B------:R-:W-:Y:S02]  /*12980*/  @P1 IMAD R8, R5, 0x2, R22 ;  /* 0x0000000205081824 */ /* 0x000fe400078e0216 */
[----:B------:R-:W-:Y:S02]  /*12990*/  IMAD.MOV.U32 R13, RZ, RZ, R0 ;  /* 0x000000ffff0d7224 */ /* 0x000fe400078e0000 */
[----:B------:R-:W-:Y:S01]  /*129a0*/  IMAD.MOV.U32 R12, RZ, RZ, 0x2 ;  /* 0x00000002ff0c7424 */ /* 0x000fe200078e00ff */
[----:B------:R-:W-:-:S07]  /*129b0*/  MOV R3, R14 ;  /* 0x0000000e00037202 */ /* 0x000fce0000000f00 */
[----:B------:R-:W-:Y:S05]  /*129c0*/  WARPSYNC.COLLECTIVE R15, `(.L_x_2745) ;  /* 0x000000000f087348 */ /* 0x000fea0003c00000 */
[----:B------:R0:W1:Y:S02]  /*129d0*/  SHFL.IDX P6, R14, R13, R12, R11 ;  /* 0x0000000c0d0e7389 */ /* 0x00006400000c000b */
[----:B01----:R-:W-:Y:S01]  /*129e0*/  ENDCOLLECTIVE ;  /* 0x000000000000791b */ /* 0x003fe20003800000 */
.L_x_2745:
        /* <DEDUP_REMOVED lines=16> */
.L_x_2746:
[----:B------:R-:W-:Y:S02]  /*12af0*/  @P1 IMAD R8, R5, 0x2, R22 ;  /* 0x0000000205081824 */ /* 0x000fe400078e0216 */
[----:B------:R-:W-:Y:S02]  /*12b00*/  IMAD.MOV.U32 R13, RZ, RZ, R0 ;  /* 0x000000ffff0d7224 */ /* 0x000fe400078e0000 */
[----:B------:R-:W-:Y:S02]  /*12b10*/  IMAD.MOV.U32 R12, RZ, RZ, 0x3 ;  /* 0x00000003ff0c7424 */ /* 0x000fe400078e00ff */
[----:B------:R-:W-:-:S07]  /*12b20*/  IMAD.MOV.U32 R3, RZ, RZ, R14 ;  /* 0x000000ffff037224 */ /* 0x000fce00078e000e */
[----:B------:R-:W-:Y:S05]  /*12b30*/  WARPSYNC.COLLECTIVE R15, `(.L_x_2747) ;  /* 0x000000000f087348 */ /* 0x000fea0003c00000 */
[----:B------:R0:W1:Y:S02]  /*12b40*/  SHFL.IDX P6, R14, R13, R12, R11 ;  /* 0x0000000c0d0e7389 */ /* 0x00006400000c000b */
[----:B01----:R-:W-:Y:S01]  /*12b50*/  ENDCOLLECTIVE ;  /* 0x000000000000791b */ /* 0x003fe20003800000 */
.L_x_2747:
        /* <DEDUP_REMOVED lines=16> */
.L_x_2748:
[----:B------:R-:W-:Y:S02]  /*12c60*/  @P1 IMAD R8, R5, 0x2, R22 ;  /* 0x0000000205081824 */ /* 0x000fe400078e0216 */
[----:B------:R-:W-:Y:S01]  /*12c70*/  IMAD.MOV.U32 R13, RZ, RZ, R0 ;  /* 0x000000ffff0d7224 */ /* 0x000fe200078e0000 */
[----:B------:R-:W-:Y:S01]  /*12c80*/  MOV R12, 0x4 ;  /* 0x00000004000c7802 */ /* 0x000fe20000000f00 */
[----:B------:R-:W-:-:S07]  /*12c90*/  IMAD.MOV.U32 R3, RZ, RZ, R14 ;  /* 0x000000ffff037224 */ /* 0x000fce00078e000e */
[----:B------:R-:W-:Y:S05]  /*12ca0*/  WARPSYNC.COLLECTIVE R15, `(.L_x_2749) ;  /* 0x000000000f087348 */ /* 0x000fea0003c00000 */
[----:B------:R0:W1:Y:S02]  /*12cb0*/  SHFL.IDX P6, R14, R13, R12, R11 ;  /* 0x0000000c0d0e7389 */ /* 0x00006400000c000b */
[----:B01----:R-:W-:Y:S01]  /*12cc0*/  ENDCOLLECTIVE ;  /* 0x000000000000791b */ /* 0x003fe20003800000 */
.L_x_2749:
        /* <DEDUP_REMOVED lines=16> */
.L_x_2750:
[----:B------:R-:W-:Y:S01]  /*12dd0*/  @P1 IMAD R8, R5, 0x2, R22 ;  /* 0x0000000205081824 */ /* 0x000fe200078e0216 */
[----:B------:R-:W-:Y:S01]  /*12de0*/  MOV R13, R0 ;  /* 0x00000000000d7202 */ /* 0x000fe20000000f00 */
[----:B------:R-:W-:Y:S02]  /*12df0*/  IMAD.MOV.U32 R12, RZ, RZ, 0x5 ;  /* 0x00000005ff0c7424 */ /* 0x000fe400078e00ff */
[----:B------:R-:W-:-:S07]  /*12e00*/  IMAD.MOV.U32 R3, RZ, RZ, R14 ;  /* 0x000000ffff037224 */ /* 0x000fce00078e000e */
[----:B------:R-:W-:Y:S05]  /*12e10*/  WARPSYNC.COLLECTIVE R15, `(.L_x_2751) ;  /* 0x000000000f087348 */ /* 0x000fea0003c00000 */
[----:B------:R0:W1:Y:S02]  /*12e20*/  SHFL.IDX P6, R14, R13, R12, R11 ;  /* 0x0000000c0d0e7389 */ /* 0x00006400000c000b */
[----:B01----:R-:W-:Y:S01]  /*12e30*/  ENDCOLLECTIVE ;  /* 0x000000000000791b */ /* 0x003fe20003800000 */
.L_x_2751:
        /* <DEDUP_REMOVED lines=16> */
.L_x_2752:
[----:B------:R-:W-:Y:S01]  /*12f40*/  @P1 LEA R8, R5, R22, 0x1 ;  /* 0x0000001605081211 */ /* 0x000fe200078e08ff */
[----:B------:R-:W-:Y:S02]  /*12f50*/  IMAD.MOV.U32 R13, RZ, RZ, R0 ;  /* 0x000000ffff0d7224 */ /* 0x000fe400078e0000 */
[----:B------:R-:W-:Y:S02]  /*12f60*/  IMAD.MOV.U32 R12, RZ, RZ, 0x6 ;  /* 0x00000006ff0c7424 */ /* 0x000fe400078e00ff */
[----:B------:R-:W-:-:S07]  /*12f70*/  IMAD.MOV.U32 R3, RZ, RZ, R14 ;  /* 0x000000ffff037224 */ /* 0x000fce00078e000e */
[----:B------:R-:W-:Y:S05]  /*12f80*/  WARPSYNC.COLLECTIVE R15, `(.L_x_2753) ;  /* 0x000000000f087348 */ /* 0x000fea0003c00000 */
[----:B------:R0:W1:Y:S02]  /*12f90*/  SHFL.IDX P6, R14, R13, R12, R11 ;  /* 0x0000000c0d0e7389 */ /* 0x00006400000c000b */
[----:B01----:R-:W-:Y:S01]  /*12fa0*/  ENDCOLLECTIVE ;  /* 0x000000000000791b */ /* 0x003fe20003800000 */
.L_x_2753:
        /* <DEDUP_REMOVED lines=16> */
.L_x_2754:
[----:B------:R-:W-:Y:S02]  /*130b0*/  @P1 IMAD R8, R5, 0x2, R22 ;  /* 0x0000000205081824 */ /* 0x000fe400078e0216 */
[----:B------:R-:W-:Y:S02]  /*130c0*/  IMAD.MOV.U32 R13, RZ, RZ, R0 ;  /* 0x000000ffff0d7224 */ /* 0x000fe400078e0000 */
[----:B------:R-:W-:Y:S02]  /*130d0*/  IMAD.MOV.U32 R12, RZ, RZ, 0x7 ;  /* 0x00000007ff0c7424 */ /* 0x000fe400078e00ff */
[----:B------:R-:W-:-:S07]  /*130e0*/  IMAD.MOV.U32 R3, RZ, RZ, R14 ;  /* 0x000000ffff037224 */ /* 0x000fce00078e000e */
[----:B------:R-:W-:Y:S05]  /*130f0*/  WARPSYNC.COLLECTIVE R15, `(.L_x_2755) ;  /* 0x000000000f087348 */ /* 0x000fea0003c00000 */
[----:B------:R0:W1:Y:S02]  /*13100*/  SHFL.IDX P6, R14, R13, R12, R11 ;  /* 0x0000000c0d0e7389 */ /* 0x00006400000c000b */
[----:B01----:R-:W-:Y:S01]  /*13110*/  ENDCOLLECTIVE ;  /* 0x000000000000791b */ /* 0x003fe20003800000 */
.L_x_2755:
[----:B------:R-:W-:-:S04]  /*13120*/  @P1 LEA R3, P0, R30, R3, 0x1 ;  /* 0x000000031e031211 */ /* 0x000fc800078008ff */
[----:B------:R-:W-:-:S04]  /*13130*/  @P1 IADD3.X R2, RZ, R2, RZ, P0, !PT ;  /* 0x00000002ff021210 */ /* 0x000fc800007fe4ff */
[----:B------:R-:W-:Y:S01]  /*13140*/  @P1 LOP3.LUT R3, R3, R2, RZ, 0x3c, !PT ;  /* 0x0000000203031212 */ /* 0x000fe200078e3cff */
[----:B------:R-:W-:-:S03]  /*13150*/  IMAD.MOV.U32 R13, RZ, RZ, R4 ;  /* 0x000000ffff0d7224 */ /* 0x000fc600078e0004 */
[----:B------:R-:W-:-:S04]  /*13160*/  @P1 LOP3.LUT R2, R3, R2, RZ, 0x3c, !PT ;  /* 0x0000000203021212 */ /* 0x000fc800078e3cff */
[----:B------:R-:W-:Y:S01]  /*13170*/  @P1 LOP3.LUT R3, R3, R2, RZ, 0x3c, !PT ;  /* 0x0000000203031212 */ /* 0x000fe200078e3cff */
[----:B------:R-:W-:-:S04]  /*13180*/  IMAD.MOV.U32 R0, RZ, RZ, R14 ;  /* 0x000000ffff007224 */ /* 0x000fc800078e000e */
[----:B------:R-:W-:Y:S01]  /*13190*/  @!PT LDS RZ, [RZ] ;  /* 0x00000000fffff984 */ /* 0x000fe20000000800 */
[----:B------:R-:W-:Y:S01]  /*131a0*/  @!PT LDS RZ, [RZ] ;  /* 0x00000000fffff984 */ /* 0x000fe20000000800 */
[----:B------:R-:W-:Y:S01]  /*131b0*/  @!PT LDS RZ, [RZ] ;  /* 0x00000000fffff984 */ /* 0x000fe20000000800 */
[----:B------:R0:W-:Y:S03]  /*131c0*/  @P1 LDGSTS.E.BYPASS.LTC128B.128 [R8+0x1b400], desc[UR52][R2.64], !P3 ;  /* 0x1b40000002081fae */ /* 0x0001e6000d901d74 */
[----:B0-----:R-:W-:Y:S05]  /*131d0*/  WARPSYNC.COLLECTIVE R15, `(.L_x_2756) ;  /* 0x000000000f087348 */ /* 0x001fea0003c00000 */
[----:B------:R1:W2:Y:S02]  /*131e0*/  SHFL.IDX P6, R14, R13, R12, R11 ;  /* 0x0000000c0d0e7389 */ /* 0x0002a400000c000b */
[----:B012---:R-:W-:Y:S01]  /*131f0*/  ENDCOLLECTIVE ;  /* 0x000000000000791b */ /* 0x007fe20003800000 */
.L_x_2756:
[----:B------:R-:W-:Y:S01]  /*13200*/  @!PT LDS RZ, [RZ] ;  /* 0x00000000fffff984 */ /* 0x000fe20000000800 */
[----:B------:R-:W-:Y:S01]  /*13210*/  @!PT LDS RZ, [RZ] ;  /* 0x00000000fffff984 */ /* 0x000fe20000000800 */
[----:B------:R-:W-:Y:S01]  /*13220*/  @!PT LDS RZ, [RZ] ;  /* 0x00000000fffff984 */ /* 0x000fe20000000800 */
[----:B------:R0:W-:Y:S02]  /*13230*/  @P1 LDGSTS.E.BYPASS.LTC128B.128 [R8+0x1f400], desc[UR52][R2.64+0x80], !P2 ;  /* 0x1f40008002081fae */ /* 0x0001e4000d101d74 */
[----:B0-----:R-:W-:Y:S01]  /*13240*/  MOV R2, R14 ;  /* 0x0000000e00027202 */ /* 0x001fe20000000f00 */
[----:B------:R-:W-:Y:S06]  /*13250*/  BRA `(.L_x_2757) ;  /* 0xffffffb800907947 */ /* 0x000fec000383ffff */
.L_x_2679:
[----:B------:R-:W-:Y:S02]  /*13260*/  IMAD.MOV.U32 R13, RZ, RZ, R4 ;  /* 0x000000ffff0d7224 */ /* 0x000fe400078e0004 */
[----:B------:R-:W-:Y:S02]  /*13270*/  IMAD.MOV.U32 R12, RZ, RZ, RZ ;  /* 0x000000ffff0c7224 */ /* 0x000fe400078e00ff */
[----:B------:R-:W-:Y:S02]  /*13280*/  IMAD.MOV.U32 R11, RZ, RZ, 0x181f ;  /* 0x0000181fff0b7424 */ /* 0x000fe400078e00ff */
[----:B------:R-:W-:Y:S02]  /*13290*/  IMAD.MOV.U32 R15, RZ, RZ, -0x1 ;  /* 0xffffffffff0f7424 */ /* 0x000fe400078e00ff */
[----:B-----5:R-:W-:Y:S02]  /*132a0*/  IMAD R5, R10, R5, RZ ;  /* 0x000000050a057224 */ /* 0x020fe400078e02ff */
[----:B------:R-:W-:-:S07]  /*132b0*/  IMAD R17, R17, 0x80, R9 ;  /* 0x0000008011117824 */ /* 0x000fce00078e0209 */
[----:B------:R-:W-:Y:S05]  /*132c0*/  WARPSYNC.COLLECTIVE R15, `(.L_x_2758) ;  /* 0x000000000f087348 */ /* 0x000fea0003c00000 */
[----:B------:R0:W1:Y:S02]  /*132d0*/  SHFL.IDX P6, R14, R13, R12, R11 ;  /* 0x0000000c0d0e7389 */ /* 0x00006400000c000b */
[----:B01----:R-:W-:Y:S01]  /*132e0*/  ENDCOLLECTIVE ;  /* 0x000000000000791b */ /* 0x003fe20003800000 */
.L_x_2758:
[C---:B------:R-:W-:Y:S01]  /*132f0*/  VIADD R6, R17.reuse, 0x10 ;  /* 0x0000001011067836 */ /* 0x040fe20000000000 */
[----:B------:R-:W-:Y:S02]  /*13300*/  ISETP.GE.AND P2, PT, R17, R5, PT ;  /* 0x000000051100720c */ /* 0x000fe40003f46270 */
[----:B------:R-:W-:Y:S01]  /*13310*/  MOV R13, R0 ;  /* 0x00000000000d7202 */ /* 0x000fe20000000f00 */
[----:B------:R-:W-:-:S10]  /*13320*/  IMAD.MOV.U32 R2, RZ, RZ, R14 ;  /* 0x000000ffff027224 */ /* 0x000fd400078e000e */
[----:B------:R-:W-:Y:S05]  /*13330*/  WARPSYNC.COLLECTIVE R15, `(.L_x_2759) ;  /* 0x000000000f087348 */ /* 0x000fea0003c00000 */
[----:B------:R0:W1:Y:S02]  /*13340*/  SHFL.IDX P6, R14, R13, R12, R11 ;  /* 0x0000000c0d0e7389 */ /* 0x00006400000c000b */
[----:B01----:R-:W-:Y:S01]  /*13350*/  ENDCOLLECTIVE ;  /* 0x000000000000791b */ /* 0x003fe20003800000 */
.L_x_2759:
[----:B------:R-:W-:Y:S01]  /*13360*/  IMAD.MOV.U32 R13, RZ, RZ, R4 ;  /* 0x000000ffff0d7224 */ /* 0x000fe200078e0004 */
[----:B------:R-:W-:Y:S02]  /*13370*/  MOV R12, 0x1 ;  /* 0x00000001000c7802 */ /* 0x000fe40000000f00 */
[----:B------:R-:W-:-:S05]  /*13380*/  @!P2 LEA R14, P3, R30, R14, 0x1 ;  /* 0x0000000e1e0ea211 */ /* 0x000fca00078608ff */
[----:B------:R-:W-:Y:S02]  /*13390*/  @!P2 IMAD.X R3, RZ, RZ, R2, P3 ;  /* 0x000000ffff03a224 */ /* 0x000fe400018e0602 */
[----:B------:R-:W-:-:S07]  /*133a0*/  @!P2 IMAD.MOV.U32 R2, RZ, RZ, R14 ;  /* 0x000000ffff02a224 */ /* 0x000fce00078e000e */
[----:B------:R-:W-:Y:S05]  /*133b0*/  WARPSYNC.COLLECTIVE R15, `(.L_x_2760) ;  /* 0x000000000f087348 */ /* 0x000fea0003c00000 */
[----:B------:R0:W1:Y:S02]  /*133c0*/  SHFL.IDX P6, R14, R13, R12, R11 ;  /* 0x0000000c0d0e7389 */ /* 0x00006400000c000b */
[----:B01----:R-:W-:Y:S01]  /*133d0*/  ENDCOLLECTIVE ;  /* 0x000000000000791b */ /* 0x003fe20003800000 */
.L_x_2760:
[----:B------:R-:W-:Y:S01]  /*133e0*/  @!PT LDS RZ, [RZ] ;  /* 0x00000000fffff984 */ /* 0x000fe20000000800 */
[----:B------:R-:W-:Y:S01]  /*133f0*/  @!PT LDS RZ, [RZ] ;  /* 0x00000000fffff984 */ /* 0x000fe20000000800 */
[----:B------:R-:W-:Y:S01]  /*13400*/  @!PT LDS RZ, [RZ] ;  /* 0x00000000fffff984 */ /* 0x000fe20000000800 */
[----:B------:R-:W-:Y:S04]  /*13410*/  @!P2 LDGSTS.E.BYPASS.LTC128B.128 [R8+0x10400], desc[UR52][R2.64], !P0 ;  /* 0x104000000208afae */ /* 0x000fe8000c101d74 */
[----:B------:R0:W-:Y:S01]  /*13420*/  @!P2 LDGSTS.E.BYPASS.LTC128B.128 [R8+0x14400], desc[UR52][R2.64+0x80], !P1 ;  /* 0x144000800208afae */ /* 0x0001e2000c901d74 */
[----:B------:R-:W-:Y:S02]  /*13430*/  ISETP.GE.AND P2, PT, R6, R5, PT ;  /* 0x000000050600720c */ /* 0x000fe40003f46270 */
[----:B------:R-:W-:Y:S01]  /*13440*/  IADD3 R6, R17, 0x20, RZ ;  /* 0x0000002011067810 */ /* 0x000fe20007ffe0ff */
[----:B------:R-:W-:Y:S02]  /*13450*/  IMAD.MOV.U32 R13, RZ, RZ, R0 ;  /* 0x000000ffff0d7224 */ /* 0x000fe400078e0000 */
[----:B0-----:R-:W-:-:S08]  /*13460*/  IMAD.MOV.U32 R2, RZ, RZ, R14 ;  /* 0x000000ffff027224 */ /* 0x001fd000078e000e */
[----:B------:R-:W-:Y:S05]  /*13470*/  WARPSYNC.COLLECTIVE R15, `(.L_x_2761) ;  /* 0x000000000f087348 */ /* 0x000fea0003c00000 */
[----:B------:R0:W1:Y:S02]  /*13480*/  SHFL.IDX P6, R14, R13, R12, R11 ;  /* 0x0000000c0d0e7389 */ /* 0x00006400000c000b */
[----:B01----:R-:W-:Y:S01]  /*13490*/  ENDCOLLECTIVE ;  /* 0x000000000000791b */ /* 0x003fe20003800000 */
.L_x_2761:
        /* <DEDUP_REMOVED lines=8> */
.L_x_2762:
        /* <DEDUP_REMOVED lines=13> */
.L_x_2763:
        /* <DEDUP_REMOVED lines=8> */
.L_x_2764:
[----:B------:R-:W-:-:S05]  /*13670*/  @!P2 IMAD.MOV.U32 R3, RZ, RZ, R7 ;  /* 0x000000ffff03a224 */ /* 0x000fca00078e0007 */
[----:B------:R-:W-:Y:S01]  /*13680*/  @!PT LDS RZ, [RZ] ;  /* 0x00000000fffff984 */ /* 0x000fe20000000800 */
[----:B------:R-:W-:Y:S01]  /*13690*/  @!PT LDS RZ, [RZ] ;  /* 0x00000000fffff984 */ /* 0x000fe20000000800 */
[----:B------:R-:W-:Y:S01]  /*136a0*/  @!PT LDS RZ, [RZ] ;  /* 0x00000000fffff984 */ /* 0x000fe20000000800 */
[----:B------:R-:W-:Y:S04]  /*136b0*/  @!P2 LDGSTS.E.BYPASS.LTC128B.128 [R8+0x11400], desc[UR52][R2.64], !P0 ;  /* 0x114000000208afae */ /* 0x000fe8000c101d74 */
[----:B------:R0:W-:Y:S01]  /*136c0*/  @!P2 LDGSTS.E.BYPASS.LTC128B.128 [R8+0x15400], desc[UR52][R2.64+0x80], !P1 ;  /* 0x154000800208afae */ /* 0x0001e2000c901d74 */
[----:B------:R-:W-:Y:S01]  /*136d0*/  ISETP.GE.AND P2, PT, R6, R5, PT ;  /* 0x000000050600720c */ /* 0x000fe20003f46270 */
[----:B------:R-:W-:Y:S01]  /*136e0*/  VIADD R6, R17, 0x40 ;  /* 0x0000004011067836 */ /* 0x000fe20000000000 */
[----:B------:R-:W-:Y:S01]  /*136f0*/  MOV R13, R0 ;  /* 0x00000000000d7202 */ /* 0x000fe20000000f00 */
[----:B0-----:R-:W-:-:S10]  /*13700*/  IMAD.MOV.U32 R2, RZ, RZ, R14 ;  /* 0x000000ffff027224 */ /* 0x001fd400078e000e */
[----:B------:R-:W-:Y:S05]  /*13710*/  WARPSYNC.COLLECTIVE R15, `(.L_x_2765) ;  /* 0x000000000f087348 */ /* 0x000fea0003c00000 */
[----:B------:R0:W1:Y:S02]  /*13720*/  SHFL.IDX P6, R14, R13, R12, R11 ;  /* 0x0000000c0d0e7389 */ /* 0x00006400000c000b */
[----:B01----:R-:W-:Y:S01]  /*13730*/  ENDCOLLECTIVE ;  /* 0x000000000000791b */ /* 0x003fe20003800000 */
.L_x_2765:
        /* <DEDUP_REMOVED lines=8> */
.L_x_2766:
[----:B------:R-:W-:-:S05]  /*137c0*/  @!P2 IMAD.MOV.U32 R3, RZ, RZ, R7 ;  /* 0x000000ffff03a224 */ /* 0x000fca00078e0007 */
        /* <DEDUP_REMOVED lines=12> */
.L_x_2767:
        /* <DEDUP_REMOVED lines=8> */
.L_x_2768:
        /* <DEDUP_REMOVED lines=13> */
.L_x_2769:
        /* <DEDUP_REMOVED lines=8> */
.L_x_2770:
[----:B------:R-:W-:-:S05]  /*13a60*/  @!P2 IMAD.MOV.U32 R3, RZ, RZ, R7 ;  /* 0x000000ffff03a224 */ /* 0x000fca00078e0007 */
        /* <DEDUP_REMOVED lines=11> */
.L_x_2771:
        /* <DEDUP_REMOVED lines=8> */
.L_x_2772:
        /* <DEDUP_REMOVED lines=11> */
.L_x_2773:
[----:B------:R-:W-:Y:S05]  /*13c50*/  BRA `(.L_x_2774) ;  /* 0xffffffbc00047947 */ /* 0x000fea000383ffff */
.L_x_2684:
[----:B0-----:R0:W1:Y:S02]  /*13c60*/  SYNCS.PHASECHK.TRANS64.TRYWAIT P1, [R22+URZ+0x28820], R3 ;  /* 0x02882003160075a7 */ /* 0x001064000802017f */
[----:B-1----:R-:W-:Y:S05]  /*13c70*/  @!P1 NANOSLEEP.SYNCS 0x989680 ;  /* 0x009896800000995d */ /* 0x002fea0003900000 */
[----:B------:R-:W1:Y:S02]  /*13c80*/  @!P1 SYNCS.PHASECHK.TRANS64 P1, [R22+URZ+0x28820], R3 ;  /* 0x02882003160095a7 */ /* 0x000e64000802007f */
[----:B-1----:R-:W-:Y:S05]  /*13c90*/  @!P1 BRA `(.L_x_2684) ;  /* 0xfffffffc00f09947 */ /* 0x002fea000383ffff */
[----:B------:R-:W-:Y:S05]  /*13ca0*/  BRA `(.L_x_2775) ;  /* 0xffffffbc00787947 */ /* 0x000fea000383ffff */
.L_x_2689:
[----:B0-----:R0:W1:Y:S02]  /*13cb0*/  SYNCS.PHASECHK.TRANS64.TRYWAIT P0, [R6+URZ+0x28840], R3 ;  /* 0x02884003060075a7 */ /* 0x001064000800017f */
[----:B-1----:R-:W-:Y:S05]  /*13cc0*/  @!P0 NANOSLEEP.SYNCS 0x989680 ;  /* 0x009896800000895d */ /* 0x002fea0003900000 */
[----:B------:R-:W1:Y:S02]  /*13cd0*/  @!P0 SYNCS.PHASECHK.TRANS64 P0, [R6+URZ+0x28840], R3 ;  /* 0x02884003060085a7 */ /* 0x000e64000800007f */
[----:B-1----:R-:W-:Y:S05]  /*13ce0*/  @!P0 BRA `(.L_x_2689) ;  /* 0xfffffffc00f08947 */ /* 0x002fea000383ffff */
[----:B------:R-:W-:Y:S05]  /*13cf0*/  BRA `(.L_x_2776) ;  /* 0xffffffc000447947 */ /* 0x000fea000383ffff */
.L_x_2690:
        /* <DEDUP_REMOVED lines=8> */
.L_x_2778:
[----:B------:R-:W-:Y:S05]  /*13d80*/  BSYNC B1 ;  /* 0x0000000000017941 */ /* 0x000fea0003800000 */
.L_x_2777:
[----:B------:R-:W-:Y:S01]  /*13d90*/  IMAD.MOV.U32 R13, RZ, RZ, R7 ;  /* 0x000000ffff0d7224 */ /* 0x000fe200078e0007 */
[----:B------:R-:W-:Y:S01]  /*13da0*/  MOV R3, R14 ;  /* 0x0000000e00037202 */ /* 0x000fe20000000f00 */
[----:B------:R-:W-:Y:S01]  /*13db0*/  IMAD.MOV.U32 R12, RZ, RZ, RZ ;  /* 0x000000ffff0c7224 */ /* 0x000fe200078e00ff */
[----:B------:R-:W-:Y:S01]  /*13dc0*/  SHF.L.U32 R5, R30, 0x1, RZ ;  /* 0x000000011e057819 */ /* 0x000fe200000006ff */
[----:B------:R-:W-:Y:S02]  /*13dd0*/  IMAD.MOV.U32 R11, RZ, RZ, 0x181f ;  /* 0x0000181fff0b7424 */ /* 0x000fe400078e00ff */
[----:B------:R-:W-:Y:S02]  /*13de0*/  IMAD.MOV.U32 R15, RZ, RZ, -0x1 ;  /* 0xffffffffff0f7424 */ /* 0x000fe400078e00ff */
[----:B------:R-:W-:-:S07]  /*13df0*/  IMAD R8, R8, 0x2, R22 ;  /* 0x0000000208087824 */ /* 0x000fce00078e0216 */
[----:B------:R-:W-:Y:S05]  /*13e00*/  WARPSYNC.COLLECTIVE R15, `(.L_x_2779) ;  /* 0x000000000f087348 */ /* 0x000fea0003c00000 */
[----:B------:R0:W1:Y:S02]  /*13e10*/  SHFL.IDX P6, R14, R13, R12, R11 ;  /* 0x0000000c0d0e7389 */ /* 0x00006400000c000b */
[----:B01----:R-:W-:Y:S01]  /*13e20*/  ENDCOLLECTIVE ;  /* 0x000000000000791b */ /* 0x003fe20003800000 */
.L_x_2779:
[----:B------:R-:W-:Y:S02]  /*13e30*/  IMAD.MOV.U32 R13, RZ, RZ, R9 ;  /* 0x000000ffff0d7224 */ /* 0x000fe400078e0009 */
[----:B------:R-:W-:Y:S02]  /*13e40*/  IMAD.MOV.U32 R12, RZ, RZ, 0x1 ;  /* 0x00000001ff0c7424 */ /* 0x000fe400078e00ff */
[----:B------:R-:W-:-:S07]  /*13e50*/  IMAD.MOV.U32 R2, RZ, RZ, R14 ;  /* 0x000000ffff027224 */ /* 0x000fce00078e000e */
[----:B------:R-:W-:Y:S05]  /*13e60*/  WARPSYNC.COLLECTIVE R15, `(.L_x_2780) ;  /* 0x000000000f087348 */ /* 0x000fea0003c00000 */
[----:B------:R0:W1:Y:S02]  /*13e70*/  SHFL.IDX P6, R14, R13, R12, R11 ;  /* 0x0000000c0d0e7389 */ /* 0x00006400000c000b */
[----:B01----:R-:W-:Y:S01]  /*13e80*/  ENDCOLLECTIVE ;  /* 0x000000000000791b */ /* 0x003fe20003800000 */
.L_x_2780:
        /* <DEDUP_REMOVED lines=12> */
.L_x_2781:
[----:B------:R-:W-:Y:S02]  /*13f50*/  IMAD.MOV.U32 R13, RZ, RZ, R9 ;  /* 0x000000ffff0d7224 */ /* 0x000fe400078e0009 */
[----:B------:R-:W-:Y:S02]  /*13f60*/  IMAD.MOV.U32 R12, RZ, RZ, 0x2 ;  /* 0x00000002ff0c7424 */ /* 0x000fe400078e00ff */
[----:B------:R-:W-:-:S07]  /*13f70*/  IMAD.MOV.U32 R2, RZ, RZ, R14 ;  /* 0x000000ffff027224 */ /* 0x000fce00078e000e */
[----:B------:R-:W-:Y:S05]  /*13f80*/  WARPSYNC.COLLECTIVE R15, `(.L_x_2782) ;  /* 0x000000000f087348 */ /* 0x000fea0003c00000 */
[----:B------:R0:W1:Y:S02]  /*13f90*/  SHFL.IDX P6, R14, R13, R12, R11 ;  /* 0x0000000c0d0e7389 */ /* 0x00006400000c000b */
[----:B01----:R-:W-:Y:S01]  /*13fa0*/  ENDCOLLECTIVE ;  /* 0x000000000000791b */ /* 0x003fe20003800000 */
.L_x_2782:
        /* <DEDUP_REMOVED lines=12> */
.L_x_2783:
[----:B------:R-:W-:Y:S02]  /*14070*/  IMAD.MOV.U32 R13, RZ, RZ, R9 ;  /* 0x000000ffff0d7224 */ /* 0x000fe400078e0009 */
[----:B------:R-:W-:Y:S02]  /*14080*/  IMAD.MOV.U32 R12, RZ, RZ, 0x3 ;  /* 0x00000003ff0c7424 */ /* 0x000fe400078e00ff */
[----:B------:R-:W-:-:S07]  /*14090*/  IMAD.MOV.U32 R2, RZ, RZ, R14 ;  /* 0x000000ffff027224 */ /* 0x000fce00078e000e */
[----:B------:R-:W-:Y:S05]  /*140a0*/  WARPSYNC.COLLECTIVE R15, `(.L_x_2784) ;  /* 0x000000000f087348 */ /* 0x000fea0003c00000 */
[----:B------:R0:W1:Y:S02]  /*140b0*/  SHFL.IDX P6, R14, R13, R12, R11 ;  /* 0x0000000c0d0e7389 */ /* 0x00006400000c000b */
[----:B01----:R-:W-:Y:S01]  /*140c0*/  ENDCOLLECTIVE ;  /* 0x000000000000791b */ /* 0x003fe20003800000 */
.L_x_2784:
        /* <DEDUP_REMOVED lines=12> */
.L_x_2785:
[----:B------:R-:W-:Y:S02]  /*14190*/  IMAD.MOV.U32 R13, RZ, RZ, R9 ;  /* 0x000000ffff0d7224 */ /* 0x000fe400078e0009 */
[----:B------:R-:W-:Y:S02]  /*141a0*/  IMAD.MOV.U32 R12, RZ, RZ, 0x4 ;  /* 0x00000004ff0c7424 */ /* 0x000fe400078e00ff */
[----:B------:R-:W-:-:S07]  /*141b0*/  IMAD.MOV.U32 R2, RZ, RZ, R14 ;  /* 0x000000ffff027224 */ /* 0x000fce00078e000e */
[----:B------:R-:W-:Y:S05]  /*141c0*/  WARPSYNC.COLLECTIVE R15, `(.L_x_2786) ;  /* 0x000000000f087348 */ /* 0x000fea0003c00000 */
[----:B------:R0:W1:Y:S02]  /*141d0*/  SHFL.IDX P6, R14, R13, R12, R11 ;  /* 0x0000000c0d0e7389 */ /* 0x00006400000c000b */
[----:B01----:R-:W-:Y:S01]  /*141e0*/  ENDCOLLECTIVE ;  /* 0x000000000000791b */ /* 0x003fe20003800000 */
.L_x_2786:
        /* <DEDUP_REMOVED lines=12> */
.L_x_2787:
[----:B------:R-:W-:Y:S02]  /*142b0*/  IMAD.MOV.U32 R13, RZ, RZ, R9 ;  /* 0x000000ffff0d7224 */ /* 0x000fe400078e0009 */
[----:B------:R-:W-:Y:S02]  /*142c0*/  IMAD.MOV.U32 R12, RZ, RZ, 0x5 ;  /* 0x00000005ff0c7424 */ /* 0x000fe400078e00ff */
[----:B------:R-:W-:-:S07]  /*142d0*/  IMAD.MOV.U32 R2, RZ, RZ, R14 ;  /* 0x000000ffff027224 */ /* 0x000fce00078e000e */
[----:B------:R-:W-:Y:S05]  /*142e0*/  WARPSYNC.COLLECTIVE R15, `(.L_x_2788) ;  /* 0x000000000f087348 */ /* 0x000fea0003c00000 */
[----:B------:R0:W1:Y:S02]  /*142f0*/  SHFL.IDX P6, R14, R13, R12, R11 ;  /* 0x0000000c0d0e7389 */ /* 0x00006400000c000b */
[----:B01----:R-:W-:Y:S01]  /*14300*/  ENDCOLLECTIVE ;  /* 0x000000000000791b */ /* 0x003fe20003800000 */
.L_x_2788:
        /* <DEDUP_REMOVED lines=12> */
.L_x_2789:
[----:B------:R-:W-:Y:S02]  /*143d0*/  IMAD.MOV.U32 R13, RZ, RZ, R9 ;  /* 0x000000ffff0d7224 */ /* 0x000fe400078e0009 */
[----:B------:R-:W-:Y:S02]  /*143e0*/  IMAD.MOV.U32 R12, RZ, RZ, 0x6 ;  /* 0x00000006ff0c7424 */ /* 0x000fe400078e00ff */
[----:B------:R-:W-:-:S07]  /*143f0*/  IMAD.MOV.U32 R2, RZ, RZ, R14 ;  /* 0x000000ffff027224 */ /* 0x000fce00078e000e */
[----:B------:R-:W-:Y:S05]  /*14400*/  WARPSYNC.COLLECTIVE R15, `(.L_x_2790) ;  /* 0x000000000f087348 */ /* 0x000fea0003c00000 */
[----:B------:R0:W1:Y:S02]  /*14410*/  SHFL.IDX P6, R14, R13, R12, R11 ;  /* 0x0000000c0d0e7389 */ /* 0x00006400000c000b */
[----:B01----:R-:W-:Y:S01]  /*14420*/  ENDCOLLECTIVE ;  /* 0x000000000000791b */ /* 0x003fe20003800000 */
.L_x_2790:
        /* <DEDUP_REMOVED lines=12> */
.L_x_2791:
[----:B------:R-:W-:Y:S02]  /*144f0*/  IMAD.MOV.U32 R13, RZ, RZ, R9 ;  /* 0x000000ffff0d7224 */ /* 0x000fe400078e0009 */
[----:B------:R-:W-:Y:S02]  /*14500*/  IMAD.MOV.U32 R12, RZ, RZ, 0x7 ;  /* 0x00000007ff0c7424 */ /* 0x000fe400078e00ff */
[----:B------:R-:W-:-:S07]  /*14510*/  IMAD.MOV.U32 R2, RZ, RZ, R14 ;  /* 0x000000ffff027224 */ /* 0x000fce00078e000e */
[----:B------:R-:W-:Y:S05]  /*14520*/  WARPSYNC.COLLECTIVE R15, `(.L_x_2792) ;  /* 0x000000000f087348 */ /* 0x000fea0003c00000 */
[----:B------:R0:W1:Y:S02]  /*14530*/  SHFL.IDX P6, R14, R13, R12, R11 ;  /* 0x0000000c0d0e7389 */ /* 0x00006400000c000b */
[----:B01----:R-:W-:Y:S01]  /*14540*/  ENDCOLLECTIVE ;  /* 0x000000000000791b */ /* 0x003fe20003800000 */
.L_x_2792:
[----:B------:R-:W-:-:S05]  /*14550*/  IADD3 R2, P0, R2, R5, RZ ;  /* 0x0000000502027210 */ /* 0x000fca0007f1e0ff */
[----:B------:R-:W-:-:S05]  /*14560*/  IMAD.X R3, RZ, RZ, R3, P0 ;  /* 0x000000ffff037224 */ /* 0x000fca00000e0603 */
[----:B------:R-:W-:Y:S01]  /*14570*/  @!PT LDS RZ, [RZ] ;  /* 0x00000000fffff984 */ /* 0x000fe20000000800 */
[----:B------:R-:W-:Y:S01]  /*14580*/  @!PT LDS RZ, [RZ] ;  /* 0x00000000fffff984 */ /* 0x000fe20000000800 */
[----:B------:R-:W-:Y:S01]  /*14590*/  @!PT LDS RZ, [RZ] ;  /* 0x00000000fffff984 */ /* 0x000fe20000000800 */
[----:B------:R0:W-:Y:S01]  /*145a0*/  LDGSTS.E.BYPASS.LTC128B.128 [R8+0x1b400], desc[UR52][R2.64], !P4 ;  /* 0x1b40000002087fae */ /* 0x0001e2000e101d74 */
[----:B------:R-:W-:-:S03]  /*145b0*/  MOV R13, R7 ;  /* 0x00000007000d7202 */ /* 0x000fc60000000f00 */
[----:B------:R0:W-:Y:S01]  /*145c0*/  LDGSTS.E.BYPASS.LTC128B.128 [R8+0x1f400], desc[UR52][R2.64+0x80], !P3 ;  /* 0x1f40008002087fae */ /* 0x0001e2000d901d74 */
[----:B------:R-:W-:-:S07]  /*145d0*/  IMAD.MOV.U32 R9, RZ, RZ, R14 ;  /* 0x000000ffff097224 */ /* 0x000fce00078e000e */
[----:B0-----:R-:W-:Y:S05]  /*145e0*/  WARPSYNC.COLLECTIVE R15, `(.L_x_2793) ;  /* 0x000000000f087348 */ /* 0x001fea0003c00000 */
[----:B------:R1:W2:Y:S02]  /*145f0*/  SHFL.IDX P6, R14, R13, R12, R11 ;  /* 0x0000000c0d0e7389 */ /* 0x0002a400000c000b */
[----:B012---:R-:W-:Y:S01]  /*14600*/  ENDCOLLECTIVE ;  /* 0x000000000000791b */ /* 0x007fe20003800000 */
.L_x_2793:
[----:B------:R-:W-:Y:S01]  /*14610*/  IMAD.MOV.U32 R2, RZ, RZ, R14 ;  /* 0x000000ffff027224 */ /* 0x000fe200078e000e */
[----:B------:R-:W-:Y:S06]  /*14620*/  BRA `(.L_x_2794) ;  /* 0xffffffbc00187947 */ /* 0x000fec000383ffff */
.L_x_2695:
[----:B-1----:R1:W3:Y:S02]  /*14630*/  SYNCS.PHASECHK.TRANS64.TRYWAIT P0, [R6+URZ+0x28860], R2 ;  /* 0x02886002060075a7 */ /* 0x0022e4000800017f */
[----:B---3--:R-:W-:Y:S05]  /*14640*/  @!P0 NANOSLEEP.SYNCS 0x989680 ;  /* 0x009896800000895d */ /* 0x008fea0003900000 */
[----:B------:R-:W3:Y:S02]  /*14650*/  @!P0 SYNCS.PHASECHK.TRANS64 P0, [R6+URZ+0x28860], R2 ;  /* 0x02886002060085a7 */ /* 0x000ee4000800007f */
[----:B---3--:R-:W-:Y:S05]  /*14660*/  @!P0 BRA `(.L_x_2695) ;  /* 0xfffffffc00f08947 */ /* 0x008fea000383ffff */
[----:B------:R-:W-:Y:S05]  /*14670*/  BRA `(.L_x_2795) ;  /* 0xffffffbc00787947 */ /* 0x000fea000383ffff */
.L_x_2696:
        /* <DEDUP_REMOVED lines=8> */
.L_x_2797:
[----:B------:R-:W-:Y:S05]  /*14700*/  BSYNC B1 ;  /* 0x0000000000017941 */ /* 0x000fea0003800000 */
.L_x_2796:
        /* <DEDUP_REMOVED lines=9> */
.L_x_2798:
[----:B------:R-:W-:Y:S02]  /*147a0*/  IMAD.MOV.U32 R13, RZ, RZ, R24 ;  /* 0x000000ffff0d7224 */ /* 0x000fe400078e0018 */
[----:B------:R-:W-:Y:S02]  /*147b0*/  IMAD.MOV.U32 R12, RZ, RZ, 0x1 ;  /* 0x00000001ff0c7424 */ /* 0x000fe400078e00ff */
[----:B------:R-:W-:-:S07]  /*147c0*/  IMAD.MOV.U32 R2, RZ, RZ, R14 ;  /* 0x000000ffff027224 */ /* 0x000fce00078e000e */
[----:B------:R-:W-:Y:S05]  /*147d0*/  WARPSYNC.COLLECTIVE R15, `(.L_x_2799) ;  /* 0x000000000f087348 */ /* 0x000fea0003c00000 */
[----:B------:R0:W1:Y:S02]  /*147e0*/  SHFL.IDX P6, R14, R13, R12, R11 ;  /* 0x0000000c0d0e7389 */ /* 0x00006400000c000b */
[----:B01----:R-:W-:Y:S01]  /*147f0*/  ENDCOLLECTIVE ;  /* 0x000000000000791b */ /* 0x003fe20003800000 */
.L_x_2799:
        /* <DEDUP_REMOVED lines=14> */
.L_x_2800:
[----:B------:R-:W-:Y:S02]  /*148e0*/  IMAD.MOV.U32 R13, RZ, RZ, R24 ;  /* 0x000000ffff0d7224 */ /* 0x000fe400078e0018 */
[----:B------:R-:W-:Y:S01]  /*148f0*/  IMAD.MOV.U32 R12, RZ, RZ, 0x2 ;  /* 0x00000002ff0c7424 */ /* 0x000fe200078e00ff */
[----:B------:R-:W-:-:S07]  /*14900*/  MOV R2, R14 ;  /* 0x0000000e00027202 */ /* 0x000fce0000000f00 */
[----:B------:R-:W-:Y:S05]  /*14910*/  WARPSYNC.COLLECTIVE R15, `(.L_x_2801) ;  /* 0x000000000f087348 */ /* 0x000fea0003c00000 */
[----:B------:R0:W1:Y:S02]  /*14920*/  SHFL.IDX P6, R14, R13, R12, R11 ;  /* 0x0000000c0d0e7389 */ /* 0x00006400000c000b */
[----:B01----:R-:W-:Y:S01]  /*14930*/  ENDCOLLECTIVE ;  /* 0x000000000000791b */ /* 0x003fe20003800000 */
.L_x_2801:
        /* <DEDUP_REMOVED lines=14> */
.L_x_2802:
[----:B------:R-:W-:Y:S02]  /*14a20*/  IMAD.MOV.U32 R13, RZ, RZ, R24 ;  /* 0x000000ffff0d7224 */ /* 0x000fe400078e0018 */
[----:B------:R-:W-:Y:S01]  /*14a30*/  IMAD.MOV.U32 R12, RZ, RZ, 0x3 ;  /* 0x00000003ff0c7424 */ /* 0x000fe200078e00ff */
[----:B------:R-:W-:-:S07]  /*14a40*/  MOV R2, R14 ;  /* 0x0000000e00027202 */ /* 0x000fce0000000f00 */
[----:B------:R-:W-:Y:S05]  /*14a50*/  WARPSYNC.COLLECTIVE R15, `(.L_x_2803) ;  /* 0x000000000f087348 */ /* 0x000fea0003c00000 */
[----:B------:R0:W1:Y:S02]  /*14a60*/  SHFL.IDX P6, R14, R13, R12, R11 ;  /* 0x0000000c0d0e7389 */ /* 0x00006400000c000b */
[----:B01----:R-:W-:Y:S01]  /*14a70*/  ENDCOLLECTIVE ;  /* 0x000000000000791b */ /* 0x003fe20003800000 */
.L_x_2803:
        /* <DEDUP_REMOVED lines=14> */
.L_x_2804:
[----:B------:R-:W-:Y:S02]  /*14b60*/  IMAD.MOV.U32 R13, RZ, RZ, R24 ;  /* 0x000000ffff0d7224 */ /* 0x000fe400078e0018 */
[----:B------:R-:W-:Y:S01]  /*14b70*/  IMAD.MOV.U32 R12, RZ, RZ, 0x4 ;  /* 0x00000004ff0c7424 */ /* 0x000fe200078e00ff */
[----:B------:R-:W-:-:S07]  /*14b80*/  MOV R2, R14 ;  /* 0x0000000e00027202 */ /* 0x000fce0000000f00 */
[----:B------:R-:W-:Y:S05]  /*14b90*/  WARPSYNC.COLLECTIVE R15, `(.L_x_2805) ;  /* 0x000000000f087348 */ /* 0x000fea0003c00000 */
[----:B------:R0:W1:Y:S02]  /*14ba0*/  SHFL.IDX P6, R14, R13, R12, R11 ;  /* 0x0000000c0d0e7389 */ /* 0x00006400000c000b */
[----:B01----:R-:W-:Y:S01]  /*14bb0*/  ENDCOLLECTIVE ;  /* 0x000000000000791b */ /* 0x003fe20003800000 */
.L_x_2805:
        /* <DEDUP_REMOVED lines=14> */
.L_x_2806:
[----:B------:R-:W-:Y:S02]  /*14ca0*/  IMAD.MOV.U32 R13, RZ, RZ, R24 ;  /* 0x000000ffff0d7224 */ /* 0x000fe400078e0018 */
[----:B------:R-:W-:Y:S01]  /*14cb0*/  IMAD.MOV.U32 R12, RZ, RZ, 0x5 ;  /* 0x00000005ff0c7424 */ /* 0x000fe200078e00ff */
[----:B------:R-:W-:-:S07]  /*14cc0*/  MOV R2, R14 ;  /* 0x0000000e00027202 */ /* 0x000fce0000000f00 */
[----:B------:R-:W-:Y:S05]  /*14cd0*/  WARPSYNC.COLLECTIVE R15, `(.L_x_2807) ;  /* 0x000000000f087348 */ /* 0x000fea0003c00000 */
[----:B------:R0:W1:Y:S02]  /*14ce0*/  SHFL.IDX P6, R14, R13, R12, R11 ;  /* 0x0000000c0d0e7389 */ /* 0x00006400000c000b */
[----:B01----:R-:W-:Y:S01]  /*14cf0*/  ENDCOLLECTIVE ;  /* 0x000000000000791b */ /* 0x003fe20003800000 */
.L_x_2807:
        /* <DEDUP_REMOVED lines=14> */
.L_x_2808:
[----:B------:R-:W-:Y:S02]  /*14de0*/  IMAD.MOV.U32 R13, RZ, RZ, R24 ;  /* 0x000000ffff0d7224 */ /* 0x000fe400078e0018 */
[----:B------:R-:W-:Y:S01]  /*14df0*/  IMAD.MOV.U32 R12, RZ, RZ, 0x6 ;  /* 0x00000006ff0c7424 */ /* 0x000fe200078e00ff */
[----:B------:R-:W-:-:S07]  /*14e00*/  MOV R2, R14 ;  /* 0x0000000e00027202 */ /* 0x000fce0000000f00 */
[----:B------:R-:W-:Y:S05]  /*14e10*/  WARPSYNC.COLLECTIVE R15, `(.L_x_2809) ;  /* 0x000000000f087348 */ /* 0x000fea0003c00000 */
[----:B------:R0:W1:Y:S02]  /*14e20*/  SHFL.IDX P6, R14, R13, R12, R11 ;  /* 0x0000000c0d0e7389 */ /* 0x00006400000c000b */
[----:B01----:R-:W-:Y:S01]  /*14e30*/  ENDCOLLECTIVE ;  /* 0x000000000000791b */ /* 0x003fe20003800000 */
.L_x_2809:
        /* <DEDUP_REMOVED lines=14> */
.L_x_2810:
[----:B------:R-:W-:Y:S02]  /*14f20*/  IMAD.MOV.U32 R13, RZ, RZ, R24 ;  /* 0x000000ffff0d7224 */ /* 0x000fe400078e0018 */
[----:B------:R-:W-:Y:S01]  /*14f30*/  IMAD.MOV.U32 R12, RZ, RZ, 0x7 ;  /* 0x00000007ff0c7424 */ /* 0x000fe200078e00ff */
[----:B------:R-:W-:-:S07]  /*14f40*/  MOV R2, R14 ;  /* 0x0000000e00027202 */ /* 0x000fce0000000f00 */
[----:B------:R-:W-:Y:S05]  /*14f50*/  WARPSYNC.COLLECTIVE R15, `(.L_x_2811) ;  /* 0x000000000f087348 */ /* 0x000fea0003c00000 */
[----:B------:R0:W1:Y:S02]  /*14f60*/  SHFL.IDX P6, R14, R13, R12, R11 ;  /* 0x0000000c0d0e7389 */ /* 0x00006400000c000b */
[----:B01----:R-:W-:Y:S01]  /*14f70*/  ENDCOLLECTIVE ;  /* 0x000000000000791b */ /* 0x003fe20003800000 */
.L_x_2811:
        /* <DEDUP_REMOVED lines=13> */
.L_x_2812:
[----:B------:R-:W-:Y:S01]  /*15050*/  @!PT LDS RZ, [RZ] ;  /* 0x00000000fffff984 */ /* 0x000fe20000000800 */
[----:B------:R-:W-:Y:S01]  /*15060*/  @!PT LDS RZ, [RZ] ;  /* 0x00000000fffff984 */ /* 0x000fe20000000800 */
[----:B------:R-:W-:Y:S01]  /*15070*/  @!PT LDS RZ, [RZ] ;  /* 0x00000000fffff984 */ /* 0x000fe20000000800 */
[----:B------:R1:W-:Y:S01]  /*15080*/  LDGSTS.E.BYPASS.LTC128B.128 [R7+0x7400], desc[UR52][R2.64+0x80], !P0 ;  /* 0x0740008002077fae */ /* 0x0003e2000c101d74 */
[----:B------:R-:W-:Y:S05]  /*15090*/  BRA `(.L_x_2813) ;  /* 0xffffffb400fc7947 */ /* 0x000fea000383ffff */
.L_x_2704:
[----:B0-----:R0:W1:Y:S02]  /*150a0*/  SYNCS.PHASECHK.TRANS64.TRYWAIT P0, [R0+URZ+0x28860], R3 ;  /* 0x02886003000075a7 */ /* 0x001064000800017f */
[----:B-1----:R-:W-:Y:S05]  /*150b0*/  @!P0 NANOSLEEP.SYNCS 0x989680 ;  /* 0x009896800000895d */ /* 0x002fea0003900000 */
[----:B------:R-:W1:Y:S02]  /*150c0*/  @!P0 SYNCS.PHASECHK.TRANS64 P0, [R0+URZ+0x28860], R3 ;  /* 0x02886003000085a7 */ /* 0x000e64000800007f */
[----:B-1----:R-:W-:Y:S05]  /*150d0*/  @!P0 BRA `(.L_x_2704) ;  /* 0xfffffffc00f08947 */ /* 0x002fea000383ffff */
[----:B------:R-:W-:Y:S05]  /*150e0*/  BRA `(.L_x_2814) ;  /* 0xffffffbc00187947 */ /* 0x000fea000383ffff */
.L_x_2705:
[----:B------:R-:W-:Y:S01]  /*150f0*/  BSSY B0, `(.L_x_2815) ;  /* 0x0000008000007945 */ /* 0x000fe20003800000 */
[----:B------:R-:W-:Y:S01]  /*15100*/  MOV R13, R24 ;  /* 0x00000018000d7202 */ /* 0x000fe20000000f00 */
[----:B------:R-:W-:Y:S02]  /*15110*/  IMAD.MOV.U32 R12, RZ, RZ, RZ ;  /* 0x000000ffff0c7224 */ /* 0x000fe400078e00ff */
[----:B------:R-:W-:Y:S02]  /*15120*/  IMAD.MOV.U32 R11, RZ, RZ, 0x181f ;  /* 0x0000181fff0b7424 */ /* 0x000fe400078e00ff */
[----:B------:R-:W-:-:S07]  /*15130*/  IMAD.MOV.U32 R15, RZ, RZ, -0x1 ;  /* 0xffffffffff0f7424 */ /* 0x000fce00078e00ff */
[----:B0-2---:R-:W-:Y:S05]  /*15140*/  WARPSYNC.COLLECTIVE R15, `(.L_x_2816) ;  /* 0x000000000f087348 */ /* 0x005fea0003c00000 */
[----:B--2---:R1:W2:Y:S02]  /*15150*/  SHFL.IDX P6, R14, R13, R12, R11 ;  /* 0x0000000c0d0e7389 */ /* 0x0042a400000c000b */
[----:B012---:R-:W-:Y:S01]  /*15160*/  ENDCOLLECTIVE ;  /* 0x000000000000791b */ /* 0x007fe20003800000 */
.L_x_2816:
[----:B------:R-:W-:Y:S05]  /*15170*/  BSYNC B0 ;  /* 0x0000000000007941 */ /* 0x000fea0003800000 */
.L_x_2815:
        /* <DEDUP_REMOVED lines=9> */
.L_x_2817:
        /* <DEDUP_REMOVED lines=12> */
.L_x_2818:
        /* <DEDUP_REMOVED lines=13> */
.L_x_2819:
[----:B------:R-:W-:Y:S01]  /*153a0*/  MOV R13, R24 ;  /* 0x00000018000d7202 */ /* 0x000fe20000000f00 */
[----:B------:R-:W-:Y:S02]  /*153b0*/  IMAD.MOV.U32 R12, RZ, RZ, 0x2 ;  /* 0x00000002ff0c7424 */ /* 0x000fe400078e00ff */
[----:B------:R-:W-:-:S07]  /*153c0*/  IMAD.MOV.U32 R10, RZ, RZ, R14 ;  /* 0x000000ffff0a7224 */ /* 0x000fce00078e000e */
[----:B------:R-:W-:Y:S05]  /*153d0*/  WARPSYNC.COLLECTIVE R15, `(.L_x_2820) ;  /* 0x000000000f087348 */ /* 0x000fea0003c00000 */
[----:B------:R0:W1:Y:S02]  /*153e0*/  SHFL.IDX P6, R14, R13, R12, R11 ;  /* 0x0000000c0d0e7389 */ /* 0x00006400000c000b */
[----:B01----:R-:W-:Y:S01]  /*153f0*/  ENDCOLLECTIVE ;  /* 0x000000000000791b */ /* 0x003fe20003800000 */
.L_x_2820:
        /* <DEDUP_REMOVED lines=14> */
.L_x_2821:
[----:B------:R-:W-:Y:S01]  /*154e0*/  IMAD.MOV.U32 R13, RZ, RZ, R24 ;  /* 0x000000ffff0d7224 */ /* 0x000fe200078e0018 */
[----:B------:R-:W-:Y:S02]  /*154f0*/  MOV R12, 0x3 ;  /* 0x00000003000c7802 */ /* 0x000fe40000000f00 */
[----:B------:R-:W-:-:S13]  /*15500*/  IADD3 R2, P2, R14, R5, RZ ;  /* 0x000000050e027210 */ /* 0x000fda0007f5e0ff */
[----:B------:R-:W-:Y:S05]  /*15510*/  WARPSYNC.COLLECTIVE R15, `(.L_x_2822) ;  /* 0x000000000f087348 */ /* 0x000fea0003c00000 */
[----:B------:R0:W1:Y:S02]  /*15520*/  SHFL.IDX P6, R14, R13, R12, R11 ;  /* 0x0000000c0d0e7389 */ /* 0x00006400000c000b */
[----:B01----:R-:W-:Y:S01]  /*15530*/  ENDCOLLECTIVE ;  /* 0x000000000000791b */ /* 0x003fe20003800000 */
.L_x_2822:
        /* <DEDUP_REMOVED lines=13> */
.L_x_2823:
[----:B------:R-:W-:Y:S02]  /*15610*/  IMAD.MOV.U32 R13, RZ, RZ, R24 ;  /* 0x000000ffff0d7224 */ /* 0x000fe400078e0018 */
[----:B------:R-:W-:Y:S01]  /*15620*/  IMAD.MOV.U32 R12, RZ, RZ, 0x4 ;  /* 0x00000004ff0c7424 */ /* 0x000fe200078e00ff */
[----:B------:R-:W-:-:S13]  /*15630*/  IADD3 R2, P2, R14, R5, RZ ;  /* 0x000000050e027210 */ /* 0x000fda0007f5e0ff */
[----:B------:R-:W-:Y:S05]  /*15640*/  WARPSYNC.COLLECTIVE R15, `(.L_x_2824) ;  /* 0x000000000f087348 */ /* 0x000fea0003c00000 */
[----:B------:R0:W1:Y:S02]  /*15650*/  SHFL.IDX P6, R14, R13, R12, R11 ;  /* 0x0000000c0d0e7389 */ /* 0x00006400000c000b */
[----:B01----:R-:W-:Y:S01]  /*15660*/  ENDCOLLECTIVE ;  /* 0x000000000000791b */ /* 0x003fe20003800000 */
.L_x_2824:
        /* <DEDUP_REMOVED lines=8> */
[----:B------:R-:W-:Y:S01]  /*156f0*/  IMAD.MOV.U32 R13, RZ, RZ, R23 ;  /* 0x000000ffff0d7224 */ /* 0x000fe200078e0017 */
[----:B------:R-:W-:-:S11]  /*15700*/  MOV R8, R14 ;  /* 0x0000000e00087202 */ /* 0x000fd60000000f00 */
[----:B0-----:R-:W-:Y:S05]  /*15710*/  WARPSYNC.COLLECTIVE R15, `(.L_x_2825) ;  /* 0x000000000f087348 */ /* 0x001fea0003c00000 */
[----:B------:R1:W2:Y:S02]  /*15720*/  SHFL.IDX P6, R14, R13, R12, R11 ;  /* 0x0000000c0d0e7389 */ /* 0x0002a400000c000b */
[----:B012---:R-:W-:Y:S01]  /*15730*/  ENDCOLLECTIVE ;  /* 0x000000000000791b */ /* 0x007fe20003800000 */
.L_x_2825:
[----:B------:R-:W-:Y:S02]  /*15740*/  IMAD.MOV.U32 R13, RZ, RZ, R24 ;  /* 0x000000ffff0d7224 */ /* 0x000fe400078e0018 */
[----:B------:R-:W-:Y:S02]  /*15750*/  IMAD.MOV.U32 R12, RZ, RZ, 0x5 ;  /* 0x00000005ff0c7424 */ /* 0x000fe400078e00ff */
[----:B------:R-:W-:-:S07]  /*15760*/  IMAD.MOV.U32 R10, RZ, RZ, R14 ;  /* 0x000000ffff0a7224 */ /* 0x000fce00078e000e */
[----:B------:R-:W-:Y:S05]  /*15770*/  WARPSYNC.COLLECTIVE R15, `(.L_x_2826) ;  /* 0x000000000f087348 */ /* 0x000fea0003c00000 */
[----:B------:R0:W1:Y:S02]  /*15780*/  SHFL.IDX P6, R14, R13, R12, R11 ;  /* 0x0000000c0d0e7389 */ /* 0x00006400000c000b */
[----:B01----:R-:W-:Y:S01]  /*15790*/  ENDCOLLECTIVE ;  /* 0x000000000000791b */ /* 0x003fe20003800000 */
.L_x_2826:
        /* <DEDUP_REMOVED lines=9> */
[----:B------:R-:W-:Y:S02]  /*15830*/  ISETP.LT.OR P4, PT, R6, 0x51, P0 ;  /* 0x000000510600780c */ /* 0x000fe40000781670 */
[----:B------:R-:W-:-:S11]  /*15840*/  MOV R7, R14 ;  /* 0x0000000e00077202 */ /* 0x000fd60000000f00 */
[----:B0-----:R-:W-:Y:S05]  /*15850*/  WARPSYNC.COLLECTIVE R15, `(.L_x_2827) ;  /* 0x000000000f087348 */ /* 0x001fea0003c00000 */
[----:B------:R1:W2:Y:S02]  /*15860*/  SHFL.IDX P6, R14, R13, R12, R11 ;  /* 0x0000000c0d0e7389 */ /* 0x0002a400000c000b */
[----:B012---:R-:W-:Y:S01]  /*15870*/  ENDCOLLECTIVE ;  /* 0x000000000000791b */ /* 0x007fe20003800000 */
.L_x_2827:
[----:B------:R-:W-:Y:S02]  /*15880*/  IMAD.MOV.U32 R13, RZ, RZ, R24 ;  /* 0x000000ffff0d7224 */ /* 0x000fe400078e0018 */
[----:B------:R-:W-:Y:S01]  /*15890*/  IMAD.MOV.U32 R12, RZ, RZ, 0x6 ;  /* 0x00000006ff0c7424 */ /* 0x000fe200078e00ff */
[----:B------:R-:W-:-:S13]  /*158a0*/  IADD3 R2, P2, R14, R5, RZ ;  /* 0x000000050e027210 */ /* 0x000fda0007f5e0ff */
[----:B------:R-:W-:Y:S05]  /*158b0*/  WARPSYNC.COLLECTIVE R15, `(.L_x_2828) ;  /* 0x000000000f087348 */ /* 0x000fea0003c00000 */
[----:B------:R0:W1:Y:S02]  /*158c0*/  SHFL.IDX P6, R14, R13, R12, R11 ;  /* 0x0000000c0d0e7389 */ /* 0x00006400000c000b */
[----:B01----:R-:W-:Y:S01]  /*158d0*/  ENDCOLLECTIVE ;  /* 0x000000000000791b */ /* 0x003fe20003800000 */
.L_x_2828:
        /* <DEDUP_REMOVED lines=13> */
.L_x_2829:
[----:B------:R-:W-:Y:S02]  /*159b0*/  IMAD.MOV.U32 R13, RZ, RZ, R24 ;  /* 0x000000ffff0d7224 */ /* 0x000fe400078e0018 */
[----:B------:R-:W-:Y:S02]  /*159c0*/  IMAD.MOV.U32 R12, RZ, RZ, 0x7 ;  /* 0x00000007ff0c7424 */ /* 0x000fe400078e00ff */
[----:B------:R-:W-:-:S07]  /*159d0*/  IMAD.MOV.U32 R10, RZ, RZ, R14 ;  /* 0x000000ffff0a7224 */ /* 0x000fce00078e000e */
[----:B------:R-:W-:Y:S05]  /*159e0*/  WARPSYNC.COLLECTIVE R15, `(.L_x_2830) ;  /* 0x000000000f087348 */ /* 0x000fea0003c00000 */
[----:B------:R0:W1:Y:S02]  /*159f0*/  SHFL.IDX P6, R14, R13, R12, R11 ;  /* 0x0000000c0d0e7389 */ /* 0x00006400000c000b */
[----:B01----:R-:W-:Y:S01]  /*15a00*/  ENDCOLLECTIVE ;  /* 0x000000000000791b */ /* 0x003fe20003800000 */
.L_x_2830:
        /* <DEDUP_REMOVED lines=12> */
.L_x_2831:
[----:B------:R-:W-:Y:S05]  /*15ad0*/  BRA `(.L_x_2832) ;  /* 0xffffffb400b87947 */ /* 0x000fea000383ffff */
.L_x_2710:
        /* <DEDUP_REMOVED lines=8> */
.L_x_2834:
[----:B------:R-:W-:Y:S05]  /*15b60*/  BSYNC B0 ;  /* 0x0000000000007941 */ /* 0x000fea0003800000 */
.L_x_2833:
[----:B------:R-:W-:Y:S01]  /*15b70*/  MOV R13, R16 ;  /* 0x00000010000d7202 */ /* 0x000fe20000000f00 */
        /* <DEDUP_REMOVED lines=8> */
.L_x_2835:
[----:B------:R-:W-:Y:S02]  /*15c00*/  ULDC UR4, c[0x0][0xc3c] ;  /* 0x00030f0000047ab9 */ /* 0x000fe40000000800 */
[----:B------:R-:W-:-:S13]  /*15c10*/  ISETP.GE.OR P1, PT, R7, UR4, !P0 ;  /* 0x0000000407007c0c */ /* 0x000fda000c726670 */
[----:B------:R-:W0:Y:S01]  /*15c20*/  @!P1 LDC.64 R2, c[0x0][0xc80] ;  /* 0x00032000ff029b82 */ /* 0x000e220000000a00 */
[----:B------:R-:W-:Y:S01]  /*15c30*/  MOV R4, RZ ;  /* 0x000000ff00047202 */ /* 0x000fe20000000f00 */
        /* <DEDUP_REMOVED lines=14> */
.L_x_2836:
[----:B------:R-:W-:Y:S02]  /*15d20*/  MOV R12, 0x2 ;  /* 0x00000002000c7802 */ /* 0x000fe40000000f00 */
[----:B------:R-:W-:-:S05]  /*15d30*/  SEL R7, R14, RZ, P1 ;  /* 0x000000ff0e077207 */ /* 0x000fca0000800000 */
[----:B------:R-:W-:-:S04]  /*15d40*/  IMAD.IADD R6, R4, 0x1, R7 ;  /* 0x0000000104067824 */ /* 0x000fc800078e0207 */
[----:B------:R-:W-:-:S07]  /*15d50*/  IMAD.MOV.U32 R13, RZ, RZ, R6 ;  /* 0x000000ffff0d7224 */ /* 0x000fce00078e0006 */
[----:B------:R-:W-:Y:S05]  /*15d60*/  WARPSYNC.COLLECTIVE R15, `(.L_x_2837) ;  /* 0x000000000f087348 */ /* 0x000fea0003c00000 */
[----:B------:R0:W1:Y:S02]  /*15d70*/  SHFL.UP P6, R14, R13, R12, R11 ;  /* 0x0400000c0d0e7389 */ /* 0x00006400000c000b */
[----:B01----:R-:W-:Y:S01]  /*15d80*/  ENDCOLLECTIVE ;  /* 0x000000000000791b */ /* 0x003fe20003800000 */
.L_x_2837:
[----:B------:R-:W-:Y:S01]  /*15d90*/  IMAD.MOV.U32 R12, RZ, RZ, 0x4 ;  /* 0x00000004ff0c7424 */ /* 0x000fe200078e00ff */
[----:B------:R-:W-:-:S05]  /*15da0*/  SEL R7, R14, RZ, P2 ;  /* 0x000000ff0e077207 */ /* 0x000fca0001000000 */
[----:B------:R-:W-:-:S04]  /*15db0*/  IMAD.IADD R7, R6, 0x1, R7 ;  /* 0x0000000106077824 */ /* 0x000fc800078e0207 */
[----:B------:R-:W-:-:S07]  /*15dc0*/  IMAD.MOV.U32 R13, RZ, RZ, R7 ;  /* 0x000000ffff0d7224 */ /* 0x000fce00078e0007 */
[----:B------:R-:W-:Y:S05]  /*15dd0*/  WARPSYNC.COLLECTIVE R15, `(.L_x_2838) ;  /* 0x000000000f087348 */ /* 0x000fea0003c00000 */
[----:B------:R0:W1:Y:S02]  /*15de0*/  SHFL.UP P6, R14, R13, R12, R11 ;  /* 0x0400000c0d0e7389 */ /* 0x00006400000c000b */
[----:B01----:R-:W-:Y:S01]  /*15df0*/  ENDCOLLECTIVE ;  /* 0x000000000000791b */ /* 0x003fe20003800000 */
.L_x_2838:
[----:B------:R-:W-:Y:S02]  /*15e00*/  MOV R12, 0x8 ;  /* 0x00000008000c7802 */ /* 0x000fe40000000f00 */
[----:B------:R-:W-:-:S05]  /*15e10*/  SEL R2, R14, RZ, P3 ;  /* 0x000000ff0e027207 */ /* 0x000fca0001800000 */
[----:B------:R-:W-:-:S04]  /*15e20*/  IMAD.IADD R2, R7, 0x1, R2 ;  /* 0x0000000107027824 */ /* 0x000fc800078e0202 */
[----:B------:R-:W-:-:S07]  /*15e30*/  IMAD.MOV.U32 R13, RZ, RZ, R2 ;  /* 0x000000ffff0d7224 */ /* 0x000fce00078e0002 */
[----:B------:R-:W-:Y:S05]  /*15e40*/  WARPSYNC.COLLECTIVE R15, `(.L_x_2839) ;  /* 0x000000000f087348 */ /* 0x000fea0003c00000 */
[----:B------:R0:W1:Y:S02]  /*15e50*/  SHFL.UP P6, R14, R13, R12, R11 ;  /* 0x0400000c0d0e7389 */ /* 0x00006400000c000b */
[----:B01----:R-:W-:Y:S01]  /*15e60*/  ENDCOLLECTIVE ;  /* 0x000000000000791b */ /* 0x003fe20003800000 */
.L_x_2839:
[----:B------:R-:W-:Y:S01]  /*15e70*/  IMAD.MOV.U32 R12, RZ, RZ, 0x10 ;  /* 0x00000010ff0c7424 */ /* 0x000fe200078e00ff */
[----:B------:R-:W-:-:S05]  /*15e80*/  SEL R3, R14, RZ, P4 ;  /* 0x000000ff0e037207 */ /* 0x000fca0002000000 */
[----:B------:R-:W-:-:S04]  /*15e90*/  IMAD.IADD R3, R2, 0x1, R3 ;  /* 0x0000000102037824 */ /* 0x000fc800078e0203 */
[----:B------:R-:W-:-:S07]  /*15ea0*/  IMAD.MOV.U32 R13, RZ, RZ, R3 ;  /* 0x000000ffff0d7224 */ /* 0x000fce00078e0003 */
[----:B------:R-:W-:Y:S05]  /*15eb0*/  WARPSYNC.COLLECTIVE R15, `(.L_x_2840) ;  /* 0x000000000f087348 */ /* 0x000fea0003c00000 */
[----:B------:R0:W1:Y:S02]  /*15ec0*/  SHFL.UP P6, R14, R13, R12, R11 ;  /* 0x0400000c0d0e7389 */ /* 0x00006400000c000b */
[----:B01----:R-:W-:Y:S01]  /*15ed0*/  ENDCOLLECTIVE ;  /* 0x000000000000791b */ /* 0x003fe20003800000 */
.L_x_2840:
[----:B------:R-:W-:Y:S01]  /*15ee0*/  MOV R12, 0x1f ;  /* 0x0000001f000c7802 */ /* 0x000fe20000000f00 */
[----:B------:R-:W-:Y:S01]  /*15ef0*/  IMAD.MOV.U32 R11, RZ, RZ, 0x1f ;  /* 0x0000001fff0b7424 */ /* 0x000fe200078e00ff */
[----:B------:R-:W-:-:S05]  /*15f00*/  SEL R6, R14, RZ, P5 ;  /* 0x000000ff0e067207 */ /* 0x000fca0002800000 */
[----:B------:R-:W-:-:S04]  /*15f10*/  IMAD.IADD R6, R3, 0x1, R6 ;  /* 0x0000000103067824 */ /* 0x000fc800078e0206 */
[----:B------:R-:W-:-:S07]  /*15f20*/  IMAD.MOV.U32 R13, RZ, RZ, R6 ;  /* 0x000000ffff0d7224 */ /* 0x000fce00078e0006 */
[----:B------:R-:W-:Y:S05]  /*15f30*/  WARPSYNC.COLLECTIVE R15, `(.L_x_2841) ;  /* 0x000000000f087348 */ /* 0x000fea0003c00000 */
[----:B------:R0:W1:Y:S02]  /*15f40*/  SHFL.IDX P6, R14, R13, R12, R11 ;  /* 0x0000000c0d0e7389 */ /* 0x00006400000c000b */
[----:B01----:R-:W-:Y:S01]  /*15f50*/  ENDCOLLECTIVE ;  /* 0x000000000000791b */ /* 0x003fe20003800000 */
.L_x_2841:
[----:B------:R-:W-:Y:S05]  /*15f60*/  BRA `(.L_x_2842) ;  /* 0xffffffb400c47947 */ /* 0x000fea000383ffff */
.L_x_2715:
[----:B------:R-:W-:Y:S01]  /*15f70*/  BSSY B0, `(.L_x_2843) ;  /* 0x0000008000007945 */ /* 0x000fe20003800000 */
[----:B-----5:R-:W-:Y:S02]  /*15f80*/  IMAD.MOV.U32 R13, RZ, RZ, R4 ;  /* 0x000000ffff0d7224 */ /* 0x020fe400078e0004 */
[----:B------:R-:W-:Y:S02]  /*15f90*/  IMAD.MOV.U32 R12, RZ, RZ, 0x1 ;  /* 0x00000001ff0c7424 */ /* 0x000fe400078e00ff */
[----:B------:R-:W-:Y:S02]  /*15fa0*/  IMAD.MOV.U32 R11, RZ, RZ, RZ ;  /* 0x000000ffff0b7224 */ /* 0x000fe400078e00ff */
[----:B------:R-:W-:-:S07]  /*15fb0*/  IMAD.MOV.U32 R15, RZ, RZ, -0x1 ;  /* 0xffffffffff0f7424 */ /* 0x000fce00078e00ff */
[----:B01----:R-:W-:Y:S05]  /*15fc0*/  WARPSYNC.COLLECTIVE R15, `(.L_x_2844) ;  /* 0x000000000f087348 */ /* 0x003fea0003c00000 */
[----:B------:R2:W3:Y:S02]  /*15fd0*/  SHFL.UP P6, R14, R13, R12, R11 ;  /* 0x0400000c0d0e7389 */ /* 0x0004e400000c000b */
[----:B0123--:R-:W-:Y:S01]  /*15fe0*/  ENDCOLLECTIVE ;  /* 0x000000000000791b */ /* 0x00ffe20003800000 */
.L_x_2844:
[----:B------:R-:W-:Y:S05]  /*15ff0*/  BSYNC B0 ;  /* 0x0000000000007941 */ /* 0x000fea0003800000 */
.L_x_2843:
[----:B------:R-:W-:Y:S01]  /*16000*/  SEL R13, R14, RZ, P1 ;  /* 0x000000ff0e0d7207 */ /* 0x000fe20000800000 */
[----:B------:R-:W-:Y:S02]  /*16010*/  IMAD.MOV.U32 R12, RZ, RZ, 0x2 ;  /* 0x00000002ff0c7424 */ /* 0x000fe400078e00ff */
[----:B------:R-:W-:Y:S01]  /*16020*/  IMAD.MOV.U32 R11, RZ, RZ, RZ ;  /* 0x000000ffff0b7224 */ /* 0x000fe200078e00ff */
[----:B------:R-:W-:Y:S01]  /*16030*/  IADD3 R13, R4, R13, RZ ;  /* 0x0000000d040d7210 */ /* 0x000fe20007ffe0ff */
[----:B------:R-:W-:-:S07]  /*16040*/  IMAD.MOV.U32 R15, RZ, RZ, -0x1 ;  /* 0xffffffffff0f7424 */ /* 0x000fce00078e00ff */
[----:B------:R-:W-:Y:S05]  /*16050*/  WARPSYNC.COLLECTIVE R15, `(.L_x_2845) ;  /* 0x000000000f087348 */ /* 0x000fea0003c00000 */
[----:B------:R0:W1:Y:S02]  /*16060*/  SHFL.UP P6, R14, R13, R12, R11 ;  /* 0x0400000c0d0e7389 */ /* 0x00006400000c000b */
[----:B01----:R-:W-:Y:S01]  /*16070*/  ENDCOLLECTIVE ;  /* 0x000000000000791b */ /* 0x003fe20003800000 */
.L_x_2845:
[----:B------:R-:W-:Y:S02]  /*16080*/  MOV R12, 0x4 ;  /* 0x00000004000c7802 */ /* 0x000fe40000000f00 */
[----:B------:R-:W-:-:S05]  /*16090*/  SEL R0, R14, RZ, P2 ;  /* 0x000000ff0e007207 */ /* 0x000fca0001000000 */
[----:B------:R-:W-:-:S04]  /*160a0*/  IMAD.IADD R0, R13, 0x1, R0 ;  /* 0x000000010d007824 */ /* 0x000fc800078e0200 */
[----:B------:R-:W-:-:S07]  /*160b0*/  IMAD.MOV.U32 R13, RZ, RZ, R0 ;  /* 0x000000ffff0d7224 */ /* 0x000fce00078e0000 */
[----:B------:R-:W-:Y:S05]  /*160c0*/  WARPSYNC.COLLECTIVE R15, `(.L_x_2846) ;  /* 0x000000000f087348 */ /* 0x000fea0003c00000 */
[----:B------:R0:W1:Y:S02]  /*160d0*/  SHFL.UP P6, R14, R13, R12, R11 ;  /* 0x0400000c0d0e7389 */ /* 0x00006400000c000b */
[----:B01----:R-:W-:Y:S01]  /*160e0*/  ENDCOLLECTIVE ;  /* 0x000000000000791b */ /* 0x003fe20003800000 */
.L_x_2846:
[----:B------:R-:W-:Y:S01]  /*160f0*/  IMAD.MOV.U32 R12, RZ, RZ, 0x8 ;  /* 0x00000008ff0c7424 */ /* 0x000fe200078e00ff */
[----:B------:R-:W-:-:S05]  /*16100*/  SEL R3, R14, RZ, P3 ;  /* 0x000000ff0e037207 */ /* 0x000fca0001800000 */
[----:B------:R-:W-:-:S04]  /*16110*/  IMAD.IADD R2, R0, 0x1, R3 ;  /* 0x0000000100027824 */ /* 0x000fc800078e0203 */
[----:B------:R-:W-:-:S07]  /*16120*/  IMAD.MOV.U32 R13, RZ, RZ, R2 ;  /* 0x000000ffff0d7224 */ /* 0x000fce00078e0002 */
[----:B------:R-:W-:Y:S05]  /*16130*/  WARPSYNC.COLLECTIVE R15, `(.L_x_2847) ;  /* 0x000000000f087348 */ /* 0x000fea0003c00000 */
[----:B------:R0:W1:Y:S02]  /*16140*/  SHFL.UP P6, R14, R13, R12, R11 ;  /* 0x0400000c0d0e7389 */ /* 0x00006400000c000b */
[----:B01----:R-:W-:Y:S01]  /*16150*/  ENDCOLLECTIVE ;  /* 0x000000000000791b */ /* 0x003fe20003800000 */
.L_x_2847:
[----:B------:R-:W-:Y:S02]  /*16160*/  MOV R12, 0x10 ;  /* 0x00000010000c7802 */ /* 0x000fe40000000f00 */
[----:B------:R-:W-:-:S05]  /*16170*/  SEL R3, R14, RZ, P4 ;  /* 0x000000ff0e037207 */ /* 0x000fca0002000000 */
[----:B------:R-:W-:-:S04]  /*16180*/  IMAD.IADD R3, R2, 0x1, R3 ;  /* 0x0000000102037824 */ /* 0x000fc800078e0203 */
[----:B------:R-:W-:-:S07]  /*16190*/  IMAD.MOV.U32 R13, RZ, RZ, R3 ;  /* 0x000000ffff0d7224 */ /* 0x000fce00078e0003 */
[----:B------:R-:W-:Y:S05]  /*161a0*/  WARPSYNC.COLLECTIVE R15, `(.L_x_2848) ;  /* 0x000000000f087348 */ /* 0x000fea0003c00000 */
[----:B------:R0:W1:Y:S02]  /*161b0*/  SHFL.UP P6, R14, R13, R12, R11 ;  /* 0x0400000c0d0e7389 */ /* 0x00006400000c000b */
[----:B01----:R-:W-:Y:S01]  /*161c0*/  ENDCOLLECTIVE ;  /* 0x000000000000791b */ /* 0x003fe20003800000 */
.L_x_2848:
        /* <DEDUP_REMOVED lines=8> */
.L_x_2849:
[----:B------:R-:W-:Y:S05]  /*16250*/  BRA `(.L_x_2850) ;  /* 0xffffffb400a47947 */ /* 0x000fea000383ffff */
.L_x_2717:
[----:B------:R-:W-:Y:S01]  /*16260*/  BSSY B0, `(.L_x_2851) ;  /* 0x0000006000007945 */ /* 0x000fe20003800000 */
[----:B------:R-:W-:Y:S01]  /*16270*/  PLOP3.LUT P6, PT, P6, PT, PT, 0x8, 0x0 ;  /* 0x000000000000781c */ /* 0x000fe200037ce170 */
[----:B------:R-:W-:-:S12]  /*16280*/  IMAD.MOV.U32 R15, RZ, RZ, -0x1 ;  /* 0xffffffffff0f7424 */ /* 0x000fd800078e00ff */
[----:B0-----:R-:W-:Y:S05]  /*16290*/  WARPSYNC.COLLECTIVE R15, `(.L_x_2852) ;  /* 0x000000000f087348 */ /* 0x001fea0003c00000 */
[----:B------:R-:W-:Y:S01]  /*162a0*/  VOTE.ANY R14, PT, P6 ;  /* 0x00000000000e7806 */ /* 0x000fe200030e0100 */
[----:B0-----:R-:W-:Y:S06]  /*162b0*/  ENDCOLLECTIVE ;  /* 0x000000000000791b */ /* 0x001fec0003800000 */
.L_x_2852:
[----:B------:R-:W-:Y:S05]  /*162c0*/  BSYNC B0 ;  /* 0x0000000000007941 */ /* 0x000fea0003800000 */
.L_x_2851:
[----:B------:R-:W-:Y:S01]  /*162d0*/  MOV R0, R14 ;  /* 0x0000000e00007202 */ /* 0x000fe20000000f00 */
[----:B------:R-:W-:Y:S02]  /*162e0*/  IMAD.MOV.U32 R13, RZ, RZ, R4 ;  /* 0x000000ffff0d7224 */ /* 0x000fe400078e0004 */
[----:B------:R-:W-:Y:S01]  /*162f0*/  IMAD.MOV.U32 R11, RZ, RZ, 0x1f ;  /* 0x0000001fff0b7424 */ /* 0x000fe200078e00ff */
[----:B------:R-:W0:Y:S01]  /*16300*/  POPC R8, R0 ;  /* 0x0000000000087309 */ /* 0x000e220000000000 */
[----:B------:R-:W-:Y:S02]  /*16310*/  IMAD.MOV.U32 R15, RZ, RZ, -0x1 ;  /* 0xffffffffff0f7424 */ /* 0x000fe400078e00ff */
[----:B0-----:R-:W-:-:S07]  /*16320*/  IMAD.MOV.U32 R12, RZ, RZ, R8 ;  /* 0x000000ffff0c7224 */ /* 0x001fce00078e0008 */
[----:B------:R-:W-:Y:S05]  /*16330*/  WARPSYNC.COLLECTIVE R15, `(.L_x_2853) ;  /* 0x000000000f087348 */ /* 0x000fea0003c00000 */
[----:B------:R0:W1:Y:S02]  /*16340*/  SHFL.IDX P6, R14, R13, R12, R11 ;  /* 0x0000000c0d0e7389 */ /* 0x00006400000c000b */
[----:B01----:R-:W-:Y:S01]  /*16350*/  ENDCOLLECTIVE ;  /* 0x000000000000791b */ /* 0x003fe20003800000 */
.L_x_2853:
[----:B------:R-:W-:Y:S01]  /*16360*/  MOV R4, R14 ;  /* 0x0000000e00047202 */ /* 0x000fe20000000f00 */
[----:B------:R-:W-:Y:S06]  /*16370*/  BRA `(.L_x_2854) ;  /* 0xffffffb400947947 */ /* 0x000fec000383ffff */
.L_x_2719:
[----:B------:R-:W-:Y:S01]  /*16380*/  BSSY B0, `(.L_x_2855) ;  /* 0x0000007000007945 */ /* 0x000fe20003800000 */
[----:B------:R-:W-:Y:S02]  /*16390*/  IMAD.MOV.U32 R13, RZ, RZ, R6 ;  /* 0x000000ffff0d7224 */ /* 0x000fe400078e0006 */
[----:B------:R-:W-:Y:S02]  /*163a0*/  IMAD.MOV.U32 R11, RZ, RZ, 0x1f ;  /* 0x0000001fff0b7424 */ /* 0x000fe400078e00ff */
[----:B------:R-:W-:-:S07]  /*163b0*/  IMAD.MOV.U32 R15, RZ, RZ, -0x1 ;  /* 0xffffffffff0f7424 */ /* 0x000fce00078e00ff */
[----:B012---:R-:W-:Y:S05]  /*163c0*/  WARPSYNC.COLLECTIVE R15, `(.L_x_2856) ;  /* 0x000000000f087348 */ /* 0x007fea0003c00000 */
[----:B------:R3:W4:Y:S02]  /*163d0*/  SHFL.IDX P6, R14, R13, R12, R11 ;  /* 0x0000000c0d0e7389 */ /* 0x00072400000c000b */
[----:B01234-:R-:W-:Y:S01]  /*163e0*/  ENDCOLLECTIVE ;  /* 0x000000000000791b */ /* 0x01ffe20003800000 */
.L_x_2856:
[----:B------:R-:W-:Y:S05]  /*163f0*/  BSYNC B0 ;  /* 0x0000000000007941 */ /* 0x000fea0003800000 */
.L_x_2855:
[----:B------:R-:W-:Y:S05]  /*16400*/  BRA `(.L_x_2718) ;  /* 0xffffffb4008c7947 */ /* 0x000fea000383ffff */
.L_x_2723:
[----:B0-----:R0:W3:Y:S02]  /*16410*/  SYNCS.PHASECHK.TRANS64.TRYWAIT P0, [R4+URZ+0x28820], R0 ;  /* 0x02882000040075a7 */ /* 0x0010e4000800017f */
[----:B---3--:R-:W-:Y:S05]  /*16420*/  @!P0 NANOSLEEP.SYNCS 0x989680 ;  /* 0x009896800000895d */ /* 0x008fea0003900000 */
[----:B------:R-:W3:Y:S02]  /*16430*/  @!P0 SYNCS.PHASECHK.TRANS64 P0, [R4+URZ+0x28820], R0 ;  /* 0x02882000040085a7 */ /* 0x000ee4000800007f */
[----:B---3--:R-:W-:Y:S05]  /*16440*/  @!P0 BRA `(.L_x_2723) ;  /* 0xfffffffc00f08947 */ /* 0x008fea000383ffff */
[----:B------:R-:W-:Y:S05]  /*16450*/  BRA `(.L_x_2857) ;  /* 0xffffffbc00047947 */ /* 0x000fea000383ffff */
.L_x_2724:
[----:B------:R-:W3:Y:S01]  /*16460*/  S2R R2, SR_TID.X ;  /* 0x0000000000027919 */ /* 0x000ee20000002100 */
[----:B------:R-:W-:Y:S01]  /*16470*/  BSSY B0, `(.L_x_2858) ;  /* 0x000000a000007945 */ /* 0x000fe20003800000 */
[----:B------:R-:W-:Y:S01]  /*16480*/  MOV R12, RZ ;  /* 0x000000ff000c7202 */ /* 0x000fe20000000f00 */
[----:B------:R-:W-:Y:S02]  /*16490*/  IMAD.MOV.U32 R11, RZ, RZ, 0x1f ;  /* 0x0000001fff0b7424 */ /* 0x000fe400078e00ff */
[----:B------:R-:W-:Y:S01]  /*164a0*/  IMAD.MOV.U32 R15, RZ, RZ, -0x1 ;  /* 0xffffffffff0f7424 */ /* 0x000fe200078e00ff */
[----:B---3--:R-:W-:-:S04]  /*164b0*/  SHF.R.U32.HI R2, RZ, 0x5, R2 ;  /* 0x00000005ff027819 */ /* 0x008fc80000011602 */
[----:B------:R-:W-:-:S05]  /*164c0*/  LOP3.LUT R2, R2, 0x3, RZ, 0xc0, !PT ;  /* 0x0000000302027812 */ /* 0x000fca00078ec0ff */
[----:B------:R-:W-:-:S07]  /*164d0*/  IMAD.MOV.U32 R13, RZ, RZ, R2 ;  /* 0x000000ffff0d7224 */ /* 0x000fce00078e0002 */
[----:B012---:R-:W-:Y:S05]  /*164e0*/  WARPSYNC.COLLECTIVE R15, `(.L_x_2859) ;  /* 0x000000000f087348 */ /* 0x007fea0003c00000 */
[----:B------:R3:W4:Y:S02]  /*164f0*/  SHFL.IDX P6, R14, R13, R12, R11 ;  /* 0x0000000c0d0e7389 */ /* 0x00072400000c000b */
[----:B01234-:R-:W-:Y:S01]  /*16500*/  ENDCOLLECTIVE ;  /* 0x000000000000791b */ /* 0x01ffe20003800000 */
.L_x_2859:
[----:B------:R-:W-:Y:S05]  /*16510*/  BSYNC B0 ;  /* 0x0000000000007941 */ /* 0x000fea0003800000 */
.L_x_2858:
[----:B------:R-:W-:Y:S05]  /*16520*/  BRA `(.L_x_2860) ;  /* 0xffffffb800ec7947 */ /* 0x000fea000383ffff */
.L_x_2727:
[----:B------:R-:W-:Y:S01]  /*16530*/  BSSY B1, `(.L_x_2861) ;  /* 0x0000006000017945 */ /* 0x000fe20003800000 */
[----:B------:R-:W-:-:S07]  /*16540*/  IMAD.MOV.U32 R15, RZ, RZ, -0x1 ;  /* 0xffffffffff0f7424 */ /* 0x000fce00078e00ff */
[----:B012---:R-:W-:Y:S05]  /*16550*/  WARPSYNC.COLLECTIVE R15, `(.L_x_2862) ;  /* 0x000000000f0c7348 */ /* 0x007fea0003c00000 */
[----:B------:R-:W-:Y:S02]  /*16560*/  ELECT P6, UR62, PT ;  /* 0x00000000003e782f */ /* 0x000fe400038c0000 */
[----:B------:R-:W-:Y:S01]  /*16570*/  MOV R14, UR62 ;  /* 0x0000003e000e7c02 */ /* 0x000fe20008000f00 */
[----:B012---:R-:W-:Y:S10]  /*16580*/  ENDCOLLECTIVE ;  /* 0x000000000000791b */ /* 0x007ff40003800000 */
.L_x_2862:
[----:B------:R-:W-:Y:S05]  /*16590*/  BSYNC B1 ;  /* 0x0000000000017941 */ /* 0x000fea0003800000 */
.L_x_2861:
[----:B------:R-:W-:Y:S05]  /*165a0*/  BRA `(.L_x_2863) ;  /* 0xffffffb800e47947 */ /* 0x000fea000383ffff */
.L_x_2729:
[----:B0-----:R0:W3:Y:S02]  /*165b0*/  SYNCS.PHASECHK.TRANS64.TRYWAIT P1, [R5+URZ+0x28840], R0 ;  /* 0x02884000050075a7 */ /* 0x0010e4000802017f */
[----:B---3--:R-:W-:Y:S05]  /*165c0*/  @!P1 NANOSLEEP.SYNCS 0x989680 ;  /* 0x009896800000995d */ /* 0x008fea0003900000 */
[----:B------:R-:W3:Y:S02]  /*165d0*/  @!P1 SYNCS.PHASECHK.TRANS64 P1, [R5+URZ+0x28840], R0 ;  /* 0x02884000050095a7 */ /* 0x000ee4000802007f */
[----:B---3--:R-:W-:Y:S05]  /*165e0*/  @!P1 BRA `(.L_x_2729) ;  /* 0xfffffffc00f09947 */ /* 0x008fea000383ffff */
[----:B------:R-:W-:Y:S05]  /*165f0*/  BRA `(.L_x_2864) ;  /* 0xffffffbc00047947 */ /* 0x000fea000383ffff */
.L_x_2731:
[----:B---3--:R3:W4:Y:S02]  /*16600*/  SYNCS.PHASECHK.TRANS64.TRYWAIT P1, [R25+URZ+0x28840], R2 ;  /* 0x02884002190075a7 */ /* 0x008724000802017f */
[----:B----4-:R-:W-:Y:S05]  /*16610*/  @!P1 NANOSLEEP.SYNCS 0x989680 ;  /* 0x009896800000995d */ /* 0x010fea0003900000 */
[----:B------:R-:W4:Y:S02]  /*16620*/  @!P1 SYNCS.PHASECHK.TRANS64 P1, [R25+URZ+0x28840], R2 ;  /* 0x02884002190095a7 */ /* 0x000f24000802007f */
[----:B----4-:R-:W-:Y:S05]  /*16630*/  @!P1 BRA `(.L_x_2731) ;  /* 0xfffffffc00f09947 */ /* 0x010fea000383ffff */
[----:B------:R-:W-:Y:S05]  /*16640*/  BRA `(.L_x_2865) ;  /* 0xffffffbc00107947 */ /* 0x000fea000383ffff */
.L_x_2733:
[----:B----4-:R4:W0:Y:S02]  /*16650*/  SYNCS.PHASECHK.TRANS64.TRYWAIT P1, [R5+URZ+0x28860], R0 ;  /* 0x02886000050075a7 */ /* 0x010824000802017f */
[----:B0-----:R-:W-:Y:S05]  /*16660*/  @!P1 NANOSLEEP.SYNCS 0x989680 ;  /* 0x009896800000995d */ /* 0x001fea0003900000 */
[----:B------:R-:W0:Y:S02]  /*16670*/  @!P1 SYNCS.PHASECHK.TRANS64 P1, [R5+URZ+0x28860], R0 ;  /* 0x02886000050095a7 */ /* 0x000e24000802007f */
[----:B0-----:R-:W-:Y:S05]  /*16680*/  @!P1 BRA `(.L_x_2733) ;  /* 0xfffffffc00f09947 */ /* 0x001fea000383ffff */
[----:B------:R-:W-:Y:S05]  /*16690*/  BRA `(.L_x_2866) ;  /* 0xffffffbc000c7947 */ /* 0x000fea000383ffff */
.L_x_2867:
        /* <DEDUP_REMOVED lines=14> */
.L_x_3485:


//--------------------- .text._ZN7cutlass13device_kernelIN5flash11enable_sm90INS1_16FlashAttnFwdSm90INS1_25CollectiveMainloopFwdSm90ILi2EN4cute5tupleIJNS5_1CILi1EEES8_S8_EEENS6_IJNS7_ILi128EEESA_SA_EEELi128ENS_10bfloat16_tEfNS_4arch4Sm90ELb1ELb0ELb1ELb1ELb1ELb1ELb0ELb1ELb1ELb1ELb0ELb0EEENS1_21CollectiveEpilogueFwdISB_S9_SC_SE_Li256ELb1ELb1ELb0ELb0EEENS1_36VarlenDynamicPersistentTileSchedulerILi128ELi128ELi256ELi128ELb0ELb1ELb1ELb1ELb1ELb1EEEEEEEEEvNT_6ParamsE --------------------------
	.section	.text._ZN7cutlass13device_kernelIN5flash11enable_sm90INS1_16FlashAttnFwdSm90INS1_25CollectiveMainloopFwdSm90ILi2EN4cute5tupleIJNS5_1CILi1EEES8_S8_EEENS6_IJNS7_ILi128EEESA_SA_EEELi128ENS_10bfloat16_tEfNS_4arch4Sm90ELb1ELb0ELb1ELb1ELb1ELb1ELb0ELb1ELb1ELb1ELb0ELb0EEENS1_21CollectiveEpilogueFwdISB_S9_SC_SE_Li256ELb1ELb1ELb0ELb0EEENS1_36VarlenDynamicPersistentTileSchedulerILi128ELi128ELi256ELi128ELb0ELb1ELb1ELb1ELb1ELb1EEEEEEEEEvNT_6ParamsE,"ax",@progbits
	.align	128
.text._ZN7cutlass13device_kernelIN5flash11enable_sm90INS1_16FlashAttnFwdSm90INS1_25CollectiveMainloopFwdSm90ILi2EN4cute5tupleIJNS5_1CILi1EEES8_S8_EEENS6_IJNS7_ILi128EEESA_SA_EEELi128ENS_10bfloat16_tEfNS_4arch4Sm90ELb1ELb0ELb1ELb1ELb1ELb1ELb0ELb1ELb1ELb1ELb0ELb0EEENS1_21CollectiveEpilogueFwdISB_S9_SC_SE_Li256ELb1ELb1ELb0ELb0EEENS1_36VarlenDynamicPersistentTileSchedulerILi128ELi128ELi256ELi128ELb0ELb1ELb1ELb1ELb1ELb1EEEEEEEEEvNT_6ParamsE:
        .type           _ZN7cutlass13device_kernelIN5flash11enable_sm90INS1_16FlashAttnFwdSm90INS1_25CollectiveMainloopFwdSm90ILi2EN4cute5tupleIJNS5_1CILi1EEES8_S8_EEENS6_IJNS7_ILi128EEESA_SA_EEELi128ENS_10bfloat16_tEfNS_4arch4Sm90ELb1ELb0ELb1ELb1ELb1ELb1ELb0ELb1ELb1ELb1ELb0ELb0EEENS1_21CollectiveEpilogueFwdISB_S9_SC_SE_Li256ELb1ELb1ELb0ELb0EEENS1_36VarlenDynamicPersistentTileSchedulerILi128ELi128ELi256ELi128ELb0ELb1ELb1ELb1ELb1ELb1EEEEEEEEEvNT_6ParamsE,@function
        .size           _ZN7cutlass13device_kernelIN5flash11enable_sm90INS1_16FlashAttnFwdSm90INS1_25CollectiveMainloopFwdSm90ILi2EN4cute5tupleIJNS5_1CILi1EEES8_S8_EEENS6_IJNS7_ILi128EEESA_SA_EEELi128ENS_10bfloat16_tEfNS_4arch4Sm90ELb1ELb0ELb1ELb1ELb1ELb1ELb0ELb1ELb1ELb1ELb0ELb0EEENS1_21CollectiveEpilogueFwdISB_S9_SC_SE_Li256ELb1ELb1ELb0ELb0EEENS1_36VarlenDynamicPersistentTileSchedulerILi128ELi128ELi256ELi128ELb0ELb1ELb1ELb1ELb1ELb1EEEEEEEEEvNT_6ParamsE,(.L_x_3486 - _ZN7cutlass13device_kernelIN5flash11enable_sm90INS1_16FlashAttnFwdSm90INS1_25CollectiveMainloopFwdSm90ILi2EN4cute5tupleIJNS5_1CILi1EEES8_S8_EEENS6_IJNS7_ILi128EEESA_SA_EEELi128ENS_10bfloat16_tEfNS_4arch4Sm90ELb1ELb0ELb1ELb1ELb1ELb1ELb0ELb1ELb1ELb1ELb0ELb0EEENS1_21CollectiveEpilogueFwdISB_S9_SC_SE_Li256ELb1ELb1ELb0ELb0EEENS1_36VarlenDynamicPersistentTileSchedulerILi128ELi128ELi256ELi128ELb0ELb1ELb1ELb1ELb1ELb1EEEEEEEEEvNT_6ParamsE)
        .other          _ZN7cutlass13device_kernelIN5flash11enable_sm90INS1_16FlashAttnFwdSm90INS1_25CollectiveMainloopFwdSm90ILi2EN4cute5tupleIJNS5_1CILi1EEES8_S8_EEENS6_IJNS7_ILi128EEESA_SA_EEELi128ENS_10bfloat16_tEfNS_4arch4Sm90ELb1ELb0ELb1ELb1ELb1ELb1ELb0ELb1ELb1ELb1ELb0ELb0EEENS1_21CollectiveEpilogueFwdISB_S9_SC_SE_Li256ELb1ELb1ELb0ELb0EEENS1_36VarlenDynamicPersistentTileSchedulerILi128ELi128ELi256ELi128ELb0ELb1ELb1ELb1ELb1ELb1EEEEEEEEEvNT_6ParamsE,@"STO_CUDA_ENTRY STV_DEFAULT"
_ZN7cutlass13device_kernelIN5flash11enable_sm90INS1_16FlashAttnFwdSm90INS1_25CollectiveMainloopFwdSm90ILi2EN4cute5tupleIJNS5_1CILi1EEES8_S8_EEENS6_IJNS7_ILi128EEESA_SA_EEELi128ENS_10bfloat16_tEfNS_4arch4Sm90ELb1ELb0ELb1ELb1ELb1ELb1ELb0ELb1ELb1ELb1ELb0ELb0EEENS1_21CollectiveEpilogueFwdISB_S9_SC_SE_Li256ELb1ELb1ELb0ELb0EEENS1_36VarlenDynamicPersistentTileSchedulerILi128ELi128ELi256ELi128ELb0ELb1ELb1ELb1ELb1ELb1EEEEEEEEEvNT_6ParamsE:
        /* <DEDUP_REMOVED lines=18> */
.L_x_2869:
[----:B------:R-:W-:Y:S05]  /*0120*/  BSYNC B0 ;  /* 0x0000000000007941 */ /* 0x000fea0003800000 */
.L_x_2868:
        /* <DEDUP_REMOVED lines=41> */
.L_x_2870:
        /* <DEDUP_REMOVED lines=22> */
.L_x_2871:
        /* <DEDUP_REMOVED lines=18> */
.L_x_2872:
        /* <DEDUP_REMOVED lines=22> */
.L_x_2873:
        /* <DEDUP_REMOVED lines=22> */
.L_x_2874:
        /* <DEDUP_REMOVED lines=8> */
.L_x_2877:
        /* <DEDUP_REMOVED lines=21> */
[----:B------:R-:W-:Y:S01]  /*0ad0*/  CS2R R188, SRZ ;  /* 0x0000000000bc7805 */ /* 0x000fe2000001ff00 */
[----:B------:R-:W-:Y:S01]  /*0ae0*/  IMAD.MOV.U32 R186, RZ, RZ, RZ ;  /* 0x000000ffffba7224 */ /* 0x000fe200078e00ff */
[----:B------:R-:W-:Y:S01]  /*0af0*/  SHF.R.S32.HI R3, RZ, 0x1f, R228 ;  /* 0x0000001fff037819 */ /* 0x000fe200000114e4 */
[----:B------:R-:W-:Y:S01]  /*0b00*/  ULOP3.LUT UR39, UR36, 0x1, URZ, 0xfc, !UPT ;  /* 0x0000000124277892 */ /* 0x000fe2000f8efc3f */
[----:B------:R-:W-:Y:S02]  /*0b10*/  UMOV UR37, URZ ;  /* 0x0000003f00257c82 */ /* 0x000fe40008000000 */
        /* <DEDUP_REMOVED lines=27> */
[----:B------:R-:W-:-:S02]  /*0cd0*/  SHF.R.S32.HI R4, RZ, 0x5, R4 ;  /* 0x00000005ff047819 */ /* 0x000fc40000011404 */
[----:B------:R-:W-:Y:S02]  /*0ce0*/  LOP3.LUT R0, R0, 0x1ffffffe, RZ, 0xc0, !PT ;  /* 0x1ffffffe00007812 */ /* 0x000fe400078ec0ff */
[----:B------:R-:W-:Y:S01]  /*0cf0*/  LEA.HI R2, R13, R13, RZ, 0x1 ;  /* 0x0000000d0d027211 */ /* 0x000fe200078f08ff */
[----:B------:R-:W-:Y:S01]  /*0d00*/  IMAD R4, R4, 0x10, R11 ;  /* 0x0000001004047824 */ /* 0x000fe200078e020b */
[----:B------:R-:W-:Y:S01]  /*0d10*/  LOP3.LUT R5, R5, 0x3fffffe, RZ, 0xc0, !PT ;  /* 0x03fffffe05057812 */ /* 0x000fe200078ec0ff */
[----:B------:R-:W-:Y:S01]  /*0d20*/  IMAD.IADD R0, R7, 0x1, -R0 ;  /* 0x0000000107007824 */ /* 0x000fe200078e0a00 */
[----:B------:R-:W-:Y:S02]  /*0d30*/  LOP3.LUT R2, R2, 0x1ffffffe, RZ, 0xc0, !PT ;  /* 0x1ffffffe02027812 */ /* 0x000fe400078ec0ff */
[----:B------:R-:W-:Y:S01]  /*0d40*/  IADD3 R5, R220, -R5, RZ ;  /* 0x80000005dc057210 */ /* 0x000fe20007ffe0ff */
[----:B------:R-:W-:Y:S01]  /*0d50*/  IMAD R222, R0, 0x8, R9 ;  /* 0x0000000800de7824 */ /* 0x000fe200078e0209 */
[----:B------:R-:W-:Y:S01]  /*0d60*/  LEA.HI R0, R3, R228, RZ, 0x6 ;  /* 0x000000e403007211 */ /* 0x000fe200078f30ff */
[----:B------:R-:W-:Y:S01]  /*0d70*/  IMAD.IADD R204, R13, 0x1, -R2 ;  /* 0x000000010dcc7824 */ /* 0x000fe200078e0a02 */
[----:B------:R-:W-:Y:S01]  /*0d80*/  LOP3.LUT R3, R187, 0xfffffff8, RZ, 0xc0, !PT ;  /* 0xfffffff8bb037812 */ /* 0x000fe200078ec0ff */
[----:B------:R-:W-:Y:S01]  /*0d90*/  IMAD R221, R5, 0x40, R4 ;  /* 0x0000004005dd7824 */ /* 0x000fe200078e0204 */
[----:B------:R-:W-:Y:S01]  /*0da0*/  SHF.R.S32.HI R187, RZ, 0x3, R187 ;  /* 0x00000003ffbb7819 */ /* 0x000fe200000114bb */
[----:B------:R-:W-:Y:S01]  /*0db0*/  IMAD.SHL.U32 R0, R0, 0x8, RZ ;  /* 0x0000000800007824 */ /* 0x000fe200078e00ff */
[----:B------:R-:W-:Y:S01]  /*0dc0*/  LOP3.LUT R6, R6, 0x7ffffffc, RZ, 0xc0, !PT ;  /* 0x7ffffffc06067812 */ /* 0x000fe200078ec0ff */
[----:B------:R-:W-:Y:S01]  /*0dd0*/  IMAD.IADD R206, R228, 0x1, -R3 ;  /* 0x00000001e4ce7824 */ /* 0x000fe200078e0a03 */
[----:B------:R-:W-:Y:S01]  /*0de0*/  SHF.R.S32.HI R223, RZ, 0x1f, R187 ;  /* 0x0000001fffdf7819 */ /* 0x000fe200000114bb */
[C---:B------:R-:W-:Y:S01]  /*0df0*/  IMAD.SHL.U32 R224, R187.reuse, 0x40, RZ ;  /* 0x00000040bbe07824 */ /* 0x040fe200078e00ff */
[----:B------:R-:W-:Y:S01]  /*0e00*/  LOP3.LUT R201, R0, 0xfffffe00, RZ, 0xc0, !PT ;  /* 0xfffffe0000c97812 */ /* 0x000fe200078ec0ff */
[C---:B------:R-:W-:Y:S01]  /*0e10*/  VIADD R219, R187.reuse, 0x20 ;  /* 0x00000020bbdb7836 */ /* 0x040fe20000000000 */
[----:B------:R-:W-:Y:S01]  /*0e20*/  SHF.L.U32 R16, R206, 0x3, RZ ;  /* 0x00000003ce107819 */ /* 0x000fe200000006ff */
[C---:B------:R-:W-:Y:S01]  /*0e30*/  VIADD R218, R187.reuse, 0x40 ;  /* 0x00000040bbda7836 */ /* 0x040fe20000000000 */
[----:B------:R-:W-:Y:S01]  /*0e40*/  LOP3.LUT R3, R224, 0x1c0, RZ, 0xc0, !PT ;  /* 0x000001c0e0037812 */ /* 0x000fe200078ec0ff */
[----:B------:R-:W-:Y:S01]  /*0e50*/  VIADD R217, R187, 0x60 ;  /* 0x00000060bbd97836 */ /* 0x000fe20000000000 */
[----:B------:R-:W-:Y:S01]  /*0e60*/  SHF.R.S32.HI R0, RZ, 0x1f, R219 ;  /* 0x0000001fff007819 */ /* 0x000fe200000114db */
[----:B------:R-:W-:Y:S01]  /*0e70*/  IMAD.SHL.U32 R196, R219, 0x40, RZ ;  /* 0x00000040dbc47824 */ /* 0x000fe200078e00ff */
[----:B------:R-:W-:Y:S01]  /*0e80*/  SHF.R.S32.HI R5, RZ, 0x1f, R218 ;  /* 0x0000001fff057819 */ /* 0x000fe200000114da */
[----:B------:R-:W-:Y:S01]  /*0e90*/  IMAD.SHL.U32 R195, R218, 0x40, RZ ;  /* 0x00000040dac37824 */ /* 0x000fe200078e00ff */
[----:B------:R-:W-:Y:S01]  /*0ea0*/  SHF.R.S32.HI R2, RZ, 0x1f, R217 ;  /* 0x0000001fff027819 */ /* 0x000fe200000114d9 */
[----:B------:R-:W-:Y:S01]  /*0eb0*/  IMAD.SHL.U32 R194, R217, 0x40, RZ ;  /* 0x00000040d9c27824 */ /* 0x000fe200078e00ff */
[----:B------:R-:W-:Y:S01]  /*0ec0*/  SHF.R.U32.HI R200, RZ, 0x3, R3 ;  /* 0x00000003ffc87819 */ /* 0x000fe20000011603 */
[----:B------:R-:W-:Y:S01]  /*0ed0*/  IMAD.SHL.U32 R22, R206, 0x4, RZ ;  /* 0x00000004ce167824 */ /* 0x000fe200078e00ff */
[----:B------:R-:W-:Y:S01]  /*0ee0*/  LOP3.LUT R205, R3, 0x38, R16, 0xf8, !PT ;  /* 0x0000003803cd7812 */ /* 0x000fe200078ef810 */
[----:B------:R-:W-:Y:S01]  /*0ef0*/  IMAD.IADD R203, R213, 0x1, -R6 ;  /* 0x00000001d5cb7824 */ /* 0x000fe200078e0a06 */
[----:B------:R-:W-:Y:S01]  /*0f00*/  LEA.HI R0, R0, R219, RZ, 0x3 ;  /* 0x000000db00007211 */ /* 0x000fe200078f18ff */
[----:B------:R-:W-:Y:S01]  /*0f10*/  VIADD R185, R22, 0x20 ;  /* 0x0000002016b97836 */ /* 0x000fe20000000000 */
        /* <DEDUP_REMOVED lines=10> */
[----:B------:R-:W-:-:S02]  /*0fc0*/  SHF.R.U32.HI R227, RZ, 0x3, R196 ;  /* 0x00000003ffe37819 */ /* 0x000fc400000116c4 */
[--C-:B------:R-:W-:Y:S02]  /*0fd0*/  LOP3.LUT R4, R196, 0x38, R16.reuse, 0xf8, !PT ;  /* 0x00000038c4047812 */ /* 0x100fe400078ef810 */
[----:B------:R-:W-:Y:S02]  /*0fe0*/  SHF.R.U32.HI R226, RZ, 0x3, R195 ;  /* 0x00000003ffe27819 */ /* 0x000fe400000116c3 */
[----:B------:R-:W-:Y:S02]  /*0ff0*/  LOP3.LUT R7, R195, 0x38, R16, 0xf8, !PT ;  /* 0x00000038c3077812 */ /* 0x000fe400078ef810 */
[----:B------:R-:W-:Y:S02]  /*1000*/  SHF.R.U32.HI R225, RZ, 0x3, R194 ;  /* 0x00000003ffe17819 */ /* 0x000fe400000116c2 */
[----:B------:R-:W-:Y:S02]  /*1010*/  LOP3.LUT R8, R194, 0x38, R16, 0xf8, !PT ;  /* 0x00000038c2087812 */ /* 0x000fe400078ef810 */
[----:B------:R-:W-:-:S02]  /*1020*/  LOP3.LUT R199, R0, 0xfffffe00, RZ, 0xc0, !PT ;  /* 0xfffffe0000c77812 */ /* 0x000fc400078ec0ff */
[----:B------:R-:W-:Y:S02]  /*1030*/  LOP3.LUT R198, R5, 0xfffffe00, RZ, 0xc0, !PT ;  /* 0xfffffe0005c67812 */ /* 0x000fe400078ec0ff */
[----:B------:R-:W-:Y:S02]  /*1040*/  LOP3.LUT R197, R3, 0xfffffe00, RZ, 0xc0, !PT ;  /* 0xfffffe0003c57812 */ /* 0x000fe400078ec0ff */
[----:B------:R-:W-:Y:S02]  /*1050*/  LOP3.LUT R205, R201, R205, R200, 0xf6, !PT ;  /* 0x000000cdc9cd7212 */ /* 0x000fe400078ef6c8 */
[----:B------:R-:W-:Y:S02]  /*1060*/  LOP3.LUT R4, R199, R4, R227, 0xf6, !PT ;  /* 0x00000004c7047212 */ /* 0x000fe400078ef6e3 */
[----:B------:R-:W-:Y:S02]  /*1070*/  LOP3.LUT R7, R198, R7, R226, 0xf6, !PT ;  /* 0x00000007c6077212 */ /* 0x000fe400078ef6e2 */
[----:B------:R-:W-:-:S02]  /*1080*/  LOP3.LUT R8, R197, R8, R225, 0xf6, !PT ;  /* 0x00000008c5087212 */ /* 0x000fc400078ef6e1 */
[----:B------:R-:W-:Y:S02]  /*1090*/  SHF.R.S32.HI R23, RZ, 0x1f, R22 ;  /* 0x0000001fff177819 */ /* 0x000fe40000011416 */
[----:B------:R-:W-:Y:S02]  /*10a0*/  SHF.R.S32.HI R17, RZ, 0x1f, R16 ;  /* 0x0000001fff117819 */ /* 0x000fe40000011410 */
[----:B------:R-:W-:Y:S02]  /*10b0*/  SHF.R.S32.HI R184, RZ, 0x1f, R2 ;  /* 0x0000001fffb87819 */ /* 0x000fe40000011402 */
[----:B------:R-:W-:Y:S02]  /*10c0*/  SHF.R.S32.HI R212, RZ, 0x1f, R185 ;  /* 0x0000001fffd47819 */ /* 0x000fe400000114b9 */
[----:B------:R-:W-:Y:S02]  /*10d0*/  LEA R202, R205, UR40, 0x1 ;  /* 0x00000028cdca7c11 */ /* 0x000fe4000f8e08ff */
[----:B------:R-:W-:-:S02]  /*10e0*/  LEA R216, R4, UR40, 0x1 ;  /* 0x0000002804d87c11 */ /* 0x000fc4000f8e08ff */
[----:B------:R-:W-:Y:S02]  /*10f0*/  LEA R215, R7, UR40, 0x1 ;  /* 0x0000002807d77c11 */ /* 0x000fe4000f8e08ff */
[----:B------:R-:W-:-:S07]  /*1100*/  LEA R214, R8, UR40, 0x1 ;  /* 0x0000002808d67c11 */ /* 0x000fce000f8e08ff */
.L_x_3099:
[----:B0---4-:R-:W0:Y:S02]  /*1110*/  LDC.64 R4, c[0x0][0xc88] ;  /* 0x00032200ff047b82 */ /* 0x011e240000000a00 */
[----:B0-----:R-:W-:-:S05]  /*1120*/  IMAD.WIDE R4, R43, 0x4, R4 ;  /* 0x000000042b047825 */ /* 0x001fca00078e0204 */
[----:B--2---:R-:W2:Y:S01]  /*1130*/  LDG.E R210, desc[UR42][R4.64] ;  /* 0x0000002a04d27981 */ /* 0x004ea2000c1e1900 */
[----:B------:R-:W-:Y:S05]  /*1140*/  YIELD ;  /* 0x0000000000007946 */ /* 0x000fea0003800000 */
[----:B------:R-:W-:Y:S01]  /*1150*/  ULDC.64 UR4, c[0x0][0xa28] ;  /* 0x00028a0000047ab9 */ /* 0x000fe20000000a00 */
[----:B------:R-:W-:Y:S01]  /*1160*/  ULDC.64 UR8, c[0x0][0xa18] ;  /* 0x0002860000087ab9 */ /* 0x000fe20000000a00 */
[----:B------:R-:W-:Y:S01]  /*1170*/  ISETP.NE.U32.AND P1, PT, RZ, UR4, PT ;  /* 0x00000004ff007c0c */ /* 0x000fe2000bf25070 */
[----:B------:R-:W-:Y:S01]  /*1180*/  ULDC.64 UR6, c[0x0][0xa08] ;  /* 0x0002820000067ab9 */ /* 0x000fe20000000a00 */
[----:B------:R-:W-:Y:S01]  /*1190*/  IMAD.MOV.U32 R0, RZ, RZ, RZ ;  /* 0x000000ffff007224 */ /* 0x000fe200078e00ff */
[----:B------:R-:W-:Y:S01]  /*11a0*/  ISETP.NE.U32.AND P0, PT, RZ, UR6, PT ;  /* 0x00000006ff007c0c */ /* 0x000fe2000bf05070 */
[----:B------:R-:W-:Y:S01]  /*11b0*/  IMAD.MOV.U32 R30, RZ, RZ, RZ ;  /* 0x000000ffff1e7224 */ /* 0x000fe200078e00ff */
[----:B------:R-:W-:-:S02]  /*11c0*/  ISETP.NE.AND.EX P1, PT, RZ, UR5, PT, P1 ;  /* 0x00000005ff007c0c */ /* 0x000fc4000bf25310 */
[----:B------:R-:W-:Y:S02]  /*11d0*/  ISETP.NE.AND.EX P0, PT, RZ, UR7, PT, P0 ;  /* 0x00000007ff007c0c */ /* 0x000fe4000bf05300 */
[----:B--2---:R-:W-:-:S09]  /*11e0*/  SHF.R.S32.HI R211, RZ, 0x1f, R210 ;  /* 0x0000001fffd37819 */ /* 0x004fd200000114d2 */
[C---:B------:R-:W-:Y:S02]  /*11f0*/  @P1 LEA R6, P2, R210.reuse, UR4, 0x2 ;  /* 0x00000004d2061c11 */ /* 0x040fe4000f8410ff */
[C---:B------:R-:W-:Y:S02]  /*1200*/  SHF.L.U32 R208, R210.reuse, 0x2, RZ ;  /* 0x00000002d2d07819 */ /* 0x040fe400000006ff */
[C-C-:B------:R-:W-:Y:S02]  /*1210*/  @P1 LEA.HI.X R7, R210.reuse, UR5, R211.reuse, 0x2, P2 ;  /* 0x00000005d2071c11 */ /* 0x140fe400090f14d3 */
[----:B------:R-:W-:Y:S01]  /*1220*/  ISETP.NE.U32.AND P2, PT, RZ, UR8, PT ;  /* 0x00000008ff007c0c */ /* 0x000fe2000bf45070 */
[----:B------:R-:W-:Y:S01]  /*1230*/  ULDC UR4, c[0x0][0x288] ;  /* 0x0000a20000047ab9 */ /* 0x000fe20000000800 */
[----:B------:R-:W-:Y:S01]  /*1240*/  SHF.L.U64.HI R209, R210, 0x2, R211 ;  /* 0x00000002d2d17819 */ /* 0x000fe200000102d3 */
[----:B------:R0:W5:Y:S01]  /*1250*/  @P1 LDG.E R0, desc[UR42][R6.64] ;  /* 0x0000002a06001981 */ /* 0x000162000c1e1900 */
[----:B------:R-:W-:-:S02]  /*1260*/  ISETP.NE.AND.EX P2, PT, RZ, UR9, PT, P2 ;  /* 0x00000009ff007c0c */ /* 0x000fc4000bf45320 */
[----:B------:R-:W-:Y:S01]  /*1270*/  IADD3 R8, P3, R208, UR6, RZ ;  /* 0x00000006d0087c10 */ /* 0x000fe2000ff7e0ff */
[----:B------:R-:W-:Y:S01]  /*1280*/  IMAD.U32 R192, RZ, RZ, UR4 ;  /* 0x00000004ffc07e24 */ /* 0x000fe2000f8e00ff */
[----:B------:R-:W-:Y:S02]  /*1290*/  ULDC.64 UR4, c[0x0][0x418] ;  /* 0x0001060000047ab9 */ /* 0x000fe40000000a00 */
[----:B------:R-:W-:-:S05]  /*12a0*/  IADD3.X R9, R209, UR7, RZ, P3, !PT ;  /* 0x00000007d1097c10 */ /* 0x000fca0009ffe4ff */
[----:B------:R0:W5:Y:S02]  /*12b0*/  @P0 LDG.E R30, desc[UR42][R8.64] ;  /* 0x0000002a081e0981 */ /* 0x000164000c1e1900 */
        /* <DEDUP_REMOVED lines=23> */
.L_x_2879:
        /* <DEDUP_REMOVED lines=9> */
.L_x_2880:
[----:B------:R-:W-:Y:S05]  /*14c0*/  @!P0 BRA `(.L_x_2881) ;  /* 0x00000000000c8947 */ /* 0x000fea0003800000 */
[----:B------:R-:W2:Y:S04]  /*14d0*/  LDG.E R4, desc[UR42][R8.64] ;  /* 0x0000002a08047981 */ /* 0x000ea8000c1e1900 */
[----:B------:R-:W2:Y:S02]  /*14e0*/  LDG.E R29, desc[UR42][R8.64+0x4] ;  /* 0x0000042a081d7981 */ /* 0x000ea4000c1e1900 */
[----:B--2---:R-:W-:-:S07]  /*14f0*/  IMAD.IADD R29, R29, 0x1, -R4 ;  /* 0x000000011d1d7824 */ /* 0x004fce00078e0a04 */
.L_x_2881:
[----:B------:R-:W-:Y:S01]  /*1500*/  ULDC.64 UR4, c[0x0][0xa10] ;  /* 0x0002840000047ab9 */ /* 0x000fe20000000a00 */
[----:B------:R-:W1:Y:S01]  /*1510*/  LDC R9, c[0x0][0x448] ;  /* 0x00011200ff097b82 */ /* 0x000e620000000800 */
[----:B------:R-:W-:-:S04]  /*1520*/  ISETP.NE.U32.AND P0, PT, RZ, UR4, PT ;  /* 0x00000004ff007c0c */ /* 0x000fc8000bf05070 */
[----:B------:R-:W-:Y:S01]  /*1530*/  ISETP.NE.AND.EX P0, PT, RZ, UR5, PT, P0 ;  /* 0x00000005ff007c0c */ /* 0x000fe2000bf05300 */
[----:B------:R-:W-:-:S12]  /*1540*/  ULDC.64 UR4, c[0x0][0xa30] ;  /* 0x00028c0000047ab9 */ /* 0x000fd80000000a00 */
[----:B0-----:R-:W0:Y:S02]  /*1550*/  @P0 LDC.64 R4, c[0x0][0xa10] ;  /* 0x00028400ff040b82 */ /* 0x001e240000000a00 */
[----:B0-----:R-:W-:-:S05]  /*1560*/  @P0 IMAD.WIDE R4, R26, 0x4, R4 ;  /* 0x000000041a040825 */ /* 0x001fca00078e0204 */
[----:B------:R-:W2:Y:S04]  /*1570*/  @P0 LDG.E R3, desc[UR42][R4.64] ;  /* 0x0000002a04030981 */ /* 0x000ea8000c1e1900 */
[----:B------:R0:W2:Y:S01]  /*1580*/  @P0 LDG.E R8, desc[UR42][R4.64+0x4] ;  /* 0x0000042a04080981 */ /* 0x0000a2000c1e1900 */
[----:B------:R-:W-:Y:S01]  /*1590*/  ISETP.NE.U32.AND P1, PT, RZ, UR4, PT ;  /* 0x00000004ff007c0c */ /* 0x000fe2000bf25070 */
[----:B-----5:R-:W-:-:S03]  /*15a0*/  IMAD.MOV.U32 R24, RZ, RZ, R29 ;  /* 0x000000ffff187224 */ /* 0x020fc600078e001d */
[----:B------:R-:W-:-:S13]  /*15b0*/  ISETP.NE.AND.EX P1, PT, RZ, UR5, PT, P1 ;  /* 0x00000005ff007c0c */ /* 0x000fda000bf25310 */
[----:B------:R-:W-:-:S04]  /*15c0*/  @P1 IADD3 R6, P2, R208, UR4, RZ ;  /* 0x00000004d0061c10 */ /* 0x000fc8000ff5e0ff */
[----:B------:R-:W-:-:S05]  /*15d0*/  @P1 IADD3.X R7, R209, UR5, RZ, P2, !PT ;  /* 0x00000005d1071c10 */ /* 0x000fca00097fe4ff */
[----:B------:R3:W5:Y:S01]  /*15e0*/  @P1 LDG.E R24, desc[UR42][R6.64] ;  /* 0x0000002a06181981 */ /* 0x000762000c1e1900 */
[----:B-1----:R-:W-:Y:S01]  /*15f0*/  ISETP.NE.AND P1, PT, R9, 0x1, PT ;  /* 0x000000010900780c */ /* 0x002fe20003f25270 */
[----:B------:R-:W-:-:S05]  /*1600*/  IMAD.SHL.U32 R191, R41, 0x80, RZ ;  /* 0x0000008029bf7824 */ /* 0x000fca00078e00ff */
[----:B0-----:R-:W-:-:S07]  /*1610*/  IADD3 R4, R191, 0x7f, RZ ;  /* 0x0000007fbf047810 */ /* 0x001fce0007ffe0ff */
[----:B------:R-:W0:Y:S08]  /*1620*/  @P1 LDC R9, c[0x0][0x44c] ;  /* 0x00011300ff091b82 */ /* 0x000e300000000800 */
[----:B------:R-:W1:Y:S01]  /*1630*/  @P1 LDC R5, c[0x0][0x450] ;  /* 0x00011400ff051b82 */ /* 0x000e620000000800 */
[----:B--2---:R-:W-:Y:S02]  /*1640*/  @P0 IMAD.IADD R25, R8, 0x1, -R3 ;  /* 0x0000000108190824 */ /* 0x004fe400078e0a03 */
[----:B------:R-:W-:-:S02]  /*1650*/  IMAD.IADD R8, R29, 0x1, -R0 ;  /* 0x000000011d087824 */ /* 0x000fc400078e0a00 */
[----:B0-----:R-:W-:-:S04]  /*1660*/  @P1 IMAD.HI.U32 R0, R4, R9, RZ ;  /* 0x0000000904001227 */ /* 0x001fc800078e00ff */
[----:B------:R-:W-:Y:S01]  /*1670*/  IMAD.IADD R193, R8, 0x1, R25 ;  /* 0x0000000108c17824 */ /* 0x000fe200078e0219 */
[----:B-1----:R-:W-:Y:S01]  /*1680*/  @P1 SHF.R.U32.HI R4, RZ, R5, R0 ;  /* 0x00000005ff041219 */ /* 0x002fe20000011600 */
[----:B------:R-:W-:Y:S02]  /*1690*/  IMAD.MOV R27, RZ, RZ, -R8 ;  /* 0x000000ffff1b7224 */ /* 0x000fe400078e0a08 */
[C---:B------:R-:W-:Y:S01]  /*16a0*/  VIADD R0, R193.reuse, 0x7f ;  /* 0x0000007fc1007836 */ /* 0x040fe20000000000 */
[----:B------:R-:W-:Y:S02]  /*16b0*/  IADD3 R95, R193, 0x80, -R192 ;  /* 0x00000080c15f7810 */ /* 0x000fe40007ffe8c0 */
[----:B------:R-:W-:Y:S02]  /*16c0*/  VIMNMX R27, RZ, R27, !PT ;  /* 0x0000001bff1b7248 */ /* 0x000fe40007fe0100 */
[----:B------:R-:W-:Y:S01]  /*16d0*/  SHF.R.S32.HI R3, RZ, 0x1f, R0 ;  /* 0x0000001fff037819 */ /* 0x000fe20000011400 */
[----:B------:R-:W-:-:S03]  /*16e0*/  IMAD.IADD R4, R95, 0x1, R4 ;  /* 0x000000015f047824 */ /* 0x000fc600078e0204 */
[----:B------:R-:W-:Y:S02]  /*16f0*/  LEA.HI R3, R3, R0, RZ, 0x7 ;  /* 0x0000000003037211 */ /* 0x000fe400078f38ff */
[----:B------:R-:W-:Y:S02]  /*1700*/  SHF.R.S32.HI R5, RZ, 0x1f, R4 ;  /* 0x0000001fff057819 */ /* 0x000fe40000011404 */
[----:B------:R-:W-:Y:S02]  /*1710*/  SHF.R.S32.HI R96, RZ, 0x7, R3 ;  /* 0x00000007ff607819 */ /* 0x000fe40000011403 */
[----:B------:R-:W-:-:S04]  /*1720*/  LEA.HI R5, R5, R4, RZ, 0x7 ;  /* 0x0000000405057211 */ /* 0x000fc800078f38ff */
[----:B------:R-:W-:-:S04]  /*1730*/  SHF.R.S32.HI R5, RZ, 0x7, R5 ;  /* 0x00000007ff057819 */ /* 0x000fc80000011405 */
[----:B------:R-:W-:-:S05]  /*1740*/  VIMNMX R5, R96, R5, PT ;  /* 0x0000000560057248 */ /* 0x000fca0003fe0100 */
[----:B------:R-:W-:-:S05]  /*1750*/  IMAD R0, R5, 0x80, -R8 ;  /* 0x0000008005007824 */ /* 0x000fca00078e0a08 */
[----:B------:R-:W-:-:S04]  /*1760*/  VIMNMX R0, R0, R25, PT ;  /* 0x0000001900007248 */ /* 0x000fc80003fe0100 */
        /* <DEDUP_REMOVED lines=9> */
[----:B---3--:R-:W-:Y:S05]  /*1800*/  @!P1 BRA `(.L_x_2882) ;  /* 0x0000006c00c89947 */ /* 0x008fea0003800000 */
        /* <DEDUP_REMOVED lines=20> */
.L_x_2884:
[----:B------:R-:W-:Y:S05]  /*1950*/  BSYNC B6 ;  /* 0x0000000000067941 */ /* 0x000fea0003800000 */
.L_x_2883:
        /* <DEDUP_REMOVED lines=20> */
.L_x_2886:
[----:B------:R-:W-:Y:S05]  /*1aa0*/  BSYNC B6 ;  /* 0x0000000000067941 */ /* 0x000fea0003800000 */
.L_x_2885:
        /* <DEDUP_REMOVED lines=11> */
[----:B-----5:R-:W-:Y:S01]  /*1b60*/  SHF.R.S32.HI R13, RZ, 0x1f, R24 ;  /* 0x0000001fff0d7819 */ /* 0x020fe20000011418 */
[----:B------:R-:W0:Y:S01]  /*1b70*/  S2R R38, SR_TID.X ;  /* 0x0000000000267919 */ /* 0x000e220000002100 */
[----:B------:R-:W-:Y:S01]  /*1b80*/  SEL R3, R37, RZ, P0 ;  /* 0x000000ff25037207 */ /* 0x000fe20000000000 */
[-C--:B-1----:R-:W-:Y:S01]  /*1b90*/  IMAD R10, R223, R34.reuse, RZ ;  /* 0x00000022df0a7224 */ /* 0x082fe200078e02ff */
[C-C-:B------:R-:W-:Y:S01]  /*1ba0*/  SHF.L.U64.HI R29, R34.reuse, 0x5, R35.reuse ;  /* 0x00000005221d7819 */ /* 0x140fe20000010223 */
[C---:B------:R-:W-:Y:S01]  /*1bb0*/  IMAD.SHL.U32 R32, R34.reuse, 0x20, RZ ;  /* 0x0000002022207824 */ /* 0x040fe200078e00ff */
[----:B------:R-:W-:Y:S01]  /*1bc0*/  SHF.L.U64.HI R30, R34, 0x6, R35 ;  /* 0x00000006221e7819 */ /* 0x000fe20000010223 */
[----:B------:R-:W-:Y:S01]  /*1bd0*/  IMAD.IADD R3, R16, 0x1, R3 ;  /* 0x0000000110037824 */ /* 0x000fe200078e0203 */
[----:B------:R-:W-:Y:S01]  /*1be0*/  SHF.L.U64.HI R31, R34, 0x7, R35 ;  /* 0x00000007221f7819 */ /* 0x000fe20000010223 */
[----:B---3--:R-:W-:-:S04]  /*1bf0*/  IMAD.WIDE.U32 R4, R187, R34, R22 ;  /* 0x00000022bb047225 */ /* 0x008fc800078e0016 */
[----:B--2---:R-:W-:-:S04]  /*1c00*/  IMAD.WIDE.U32 R6, R187, R14, R22 ;  /* 0x0000000ebb067225 */ /* 0x004fc800078e0016 */
[C---:B------:R-:W-:Y:S02]  /*1c10*/  IMAD R89, R187.reuse, R35, R10 ;  /* 0x00000023bb597224 */ /* 0x040fe400078e020a */
[----:B------:R-:W-:-:S04]  /*1c20*/  IMAD.WIDE.U32 R10, R187, R34, R16 ;  /* 0x00000022bb0a7225 */ /* 0x000fc800078e0010 */
[----:B------:R-:W-:Y:S01]  /*1c30*/  IMAD.MOV.U32 R82, RZ, RZ, R6 ;  /* 0x000000ffff527224 */ /* 0x000fe200078e0006 */
[----:B------:R-:W-:Y:S01]  /*1c40*/  SHF.R.S32.HI R6, RZ, 0x1f, R3 ;  /* 0x0000001fff067819 */ /* 0x000fe20000011403 */
[-C--:B------:R-:W-:Y:S02]  /*1c50*/  IMAD R8, R223, R14.reuse, RZ ;  /* 0x0000000edf087224 */ /* 0x080fe400078e02ff */
[----:B------:R-:W-:Y:S02]  /*1c60*/  IMAD.IADD R87, R5, 0x1, R89 ;  /* 0x0000000105577824 */ /* 0x000fe400078e0259 */
[----:B------:R-:W-:Y:S01]  /*1c70*/  IMAD.IADD R89, R89, 0x1, R11 ;  /* 0x0000000159597824 */ /* 0x000fe200078e020b */
[CC--:B------:R-:W-:Y:S01]  /*1c80*/  LEA.HI R11, R6.reuse, R3.reuse, RZ, 0x3 ;  /* 0x00000003060b7211 */ /* 0x0c0fe200078f18ff */
[----:B------:R-:W-:Y:S01]  /*1c90*/  IMAD.MOV.U32 R86, RZ, RZ, R4 ;  /* 0x000000ffff567224 */ /* 0x000fe200078e0004 */
[----:B------:R-:W-:Y:S01]  /*1ca0*/  LEA.HI R4, R6, R3, RZ, 0x6 ;  /* 0x0000000306047211 */ /* 0x000fe200078f30ff */
[C---:B------:R-:W-:Y:S01]  /*1cb0*/  IMAD R85, R187.reuse, R15, R8 ;  /* 0x0000000fbb557224 */ /* 0x040fe200078e0208 */
[----:B0-----:R-:W-:Y:S01]  /*1cc0*/  SHF.R.U32.HI R38, RZ, 0x7, R38 ;  /* 0x00000007ff267819 */ /* 0x001fe20000011626 */
[----:B------:R-:W-:Y:S01]  /*1cd0*/  IMAD.WIDE.U32 R8, R187, R14, R16 ;  /* 0x0000000ebb087225 */ /* 0x000fe200078e0010 */
[----:B------:R-:W-:-:S02]  /*1ce0*/  LOP3.LUT R3, R11, 0x38, RZ, 0xc0, !PT ;  /* 0x000000380b037812 */ /* 0x000fc400078ec0ff */
[----:B------:R-:W-:Y:S01]  /*1cf0*/  ISETP.NE.AND P6, PT, R38, 0x1, PT ;  /* 0x000000012600780c */ /* 0x000fe20003fc5270 */
[----:B------:R-:W-:Y:S01]  /*1d00*/  IMAD.SHL.U32 R4, R4, 0x80, RZ ;  /* 0x0000008004047824 */ /* 0x000fe200078e00ff */
[----:B------:R-:W-:Y:S01]  /*1d10*/  MOV R84, R8 ;  /* 0x0000000800547202 */ /* 0x000fe20000000f00 */
[----:B------:R-:W-:Y:S01]  /*1d20*/  IMAD.IADD R83, R7, 0x1, R85 ;  /* 0x0000000107537824 */ /* 0x000fe200078e0255 */
[--C-:B------:R-:W-:Y:S01]  /*1d30*/  LOP3.LUT R5, R195, 0x38, R11.reuse, 0xf8, !PT ;  /* 0x00000038c3057812 */ /* 0x100fe200078ef80b */
[----:B------:R-:W-:Y:S01]  /*1d40*/  IMAD.MOV.U32 R88, RZ, RZ, R10 ;  /* 0x000000ffff587224 */ /* 0x000fe200078e000a */
[----:B------:R-:W-:Y:S01]  /*1d50*/  LOP3.LUT R8, R196, 0x38, R11, 0xf8, !PT ;  /* 0x00000038c4087812 */ /* 0x000fe200078ef80b */
[----:B------:R-:W-:Y:S01]  /*1d60*/  IMAD.IADD R85, R85, 0x1, R9 ;  /* 0x0000000155557824 */ /* 0x000fe200078e0209 */
[----:B------:R-:W-:Y:S01]  /*1d70*/  LOP3.LUT R10, R194, 0x38, R11, 0xf8, !PT ;  /* 0x00000038c20a7812 */ /* 0x000fe200078ef80b */
[----:B------:R-:W-:Y:S01]  /*1d80*/  IMAD R9, R13, R14, RZ ;  /* 0x0000000e0d097224 */ /* 0x000fe200078e02ff */
[----:B------:R-:W-:Y:S01]  /*1d90*/  LOP3.LUT R3, R3, 0x1c0, R224, 0xf8, !PT ;  /* 0x000001c003037812 */ /* 0x000fe200078ef8e0 */
[----:B------:R-:W-:Y:S01]  /*1da0*/  IMAD R13, R13, R34, RZ ;  /* 0x000000220d0d7224 */ /* 0x000fe200078e02ff */
[----:B------:R-:W-:Y:S01]  /*1db0*/  LOP3.LUT R6, R4, 0xffffe000, RZ, 0xc0, !PT ;  /* 0xffffe00004067812 */ /* 0x000fe200078ec0ff */
[----:B------:R-:W-:Y:S05]  /*1dc0*/  @!P6 WARPSYNC.ALL ;  /* 0x000000000000e948 */ /* 0x000fea0003800000 */
[----:B------:R-:W-:Y:S01]  /*1dd0*/  LOP3.LUT R5, R5, R226, RZ, 0x3c, !PT ;  /* 0x000000e205057212 */ /* 0x000fe200078e3cff */
[----:B------:R-:W-:Y:S01]  /*1de0*/  IMAD R39, R24, R15, R9 ;  /* 0x0000000f18277224 */ /* 0x000fe200078e0209 */
[----:B------:R-:W-:Y:S01]  /*1df0*/  LOP3.LUT R8, R8, R227, RZ, 0x3c, !PT ;  /* 0x000000e308087212 */ /* 0x000fe200078e3cff */
[----:B------:R-:W-:Y:S01]  /*1e00*/  IMAD.WIDE.U32 R82, R24, R14, R82 ;  /* 0x0000000e18527225 */ /* 0x000fe200078e0052 */
[----:B------:R-:W-:Y:S01]  /*1e10*/  LOP3.LUT R10, R10, R225, RZ, 0x3c, !PT ;  /* 0x000000e10a0a7212 */ /* 0x000fe200078e3cff */
[----:B------:R-:W-:Y:S01]  /*1e20*/  ULDC UR4, c[0x0][0x2f4] ;  /* 0x0000bd0000047ab9 */ /* 0x000fe20000000800 */
[----:B------:R-:W-:Y:S01]  /*1e30*/  LOP3.LUT R7, R3, R200, RZ, 0x3c, !PT ;  /* 0x000000c803077212 */ /* 0x000fe200078e3cff */
[----:B------:R-:W-:Y:S01]  /*1e40*/  IMAD.WIDE.U32 R84, R24, R14, R84 ;  /* 0x0000000e18547225 */ /* 0x000fe200078e0054 */
[----:B------:R-:W-:-:S02]  /*1e50*/  LOP3.LUT R41, R11, 0xfffffff8, RZ, 0xc0, !PT ;  /* 0xfffffff80b297812 */ /* 0x000fc400078ec0ff */
[-C--:B------:R-:W-:Y:S01]  /*1e60*/  IADD3 R4, R5, R6.reuse, R198 ;  /* 0x0000000605047210 */ /* 0x080fe20007ffe0c6 */
[----:B------:R-:W-:Y:S01]  /*1e70*/  IMAD R13, R24, R35, R13 ;  /* 0x00000023180d7224 */ /* 0x000fe200078e020d */
[----:B------:R-:W-:Y:S01]  /*1e80*/  IADD3 R3, R8, R6, R199 ;  /* 0x0000000608037210 */ /* 0x000fe20007ffe0c7 */
[----:B------:R-:W-:Y:S01]  /*1e90*/  IMAD.WIDE.U32 R86, R24, R34, R86 ;  /* 0x0000002218567225 */ /* 0x000fe200078e0056 */
[----:B------:R-:W-:Y:S02]  /*1ea0*/  IADD3 R5, R10, R6, R197 ;  /* 0x000000060a057210 */ /* 0x000fe40007ffe0c5 */
[----:B------:R-:W-:Y:S01]  /*1eb0*/  IADD3 R94, R38, 0x8, RZ ;  /* 0x00000008265e7810 */ /* 0x000fe20007ffe0ff */
[----:B------:R-:W-:Y:S01]  /*1ec0*/  IMAD.WIDE.U32 R88, R24, R34, R88 ;  /* 0x0000002218587225 */ /* 0x000fe200078e0058 */
[----:B------:R-:W-:Y:S02]  /*1ed0*/  IADD3 R6, R7, R6, R201 ;  /* 0x0000000607067210 */ /* 0x000fe40007ffe0c9 */
[--C-:B------:R-:W-:Y:S01]  /*1ee0*/  SHF.L.U64.HI R7, R14, 0x5, R15.reuse ;  /* 0x000000050e077819 */ /* 0x100fe2000001020f */
[----:B------:R-:W-:Y:S01]  /*1ef0*/  IMAD.SHL.U32 R33, R34, 0x40, RZ ;  /* 0x0000004022217824 */ /* 0x000fe200078e00ff */
[C---:B------:R-:W-:Y:S01]  /*1f00*/  SHF.L.U64.HI R8, R14.reuse, 0x6, R15 ;  /* 0x000000060e087819 */ /* 0x040fe2000001020f */
[----:B------:R-:W-:Y:S01]  /*1f10*/  IMAD.IADD R38, R83, 0x1, R39 ;  /* 0x0000000153267824 */ /* 0x000fe200078e0227 */
[C---:B------:R-:W-:Y:S01]  /*1f20*/  SHF.L.U64.HI R9, R14.reuse, 0x7, R15 ;  /* 0x000000070e097819 */ /* 0x040fe2000001020f */
[C---:B------:R-:W-:Y:S01]  /*1f30*/  IMAD.SHL.U32 R10, R14.reuse, 0x20, RZ ;  /* 0x000000200e0a7824 */ /* 0x040fe200078e00ff */
[----:B------:R-:W-:Y:S01]  /*1f40*/  SHF.R.S32.HI R35, RZ, 0x1f, R42 ;  /* 0x0000001fff237819 */ /* 0x000fe2000001142a */
[----:B------:R-:W-:Y:S01]  /*1f50*/  IMAD.SHL.U32 R20, R14, 0x40, RZ ;  /* 0x000000400e147824 */ /* 0x000fe200078e00ff */
[----:B------:R-:W-:Y:S01]  /*1f60*/  ISETP.GE.AND P1, PT, R16, UR4, PT ;  /* 0x0000000410007c0c */ /* 0x000fe2000bf26270 */
[----:B------:R-:W-:Y:S01]  /*1f70*/  IMAD.SHL.U32 R21, R14, 0x80, RZ ;  /* 0x000000800e157824 */ /* 0x000fe200078e00ff */
[----:B------:R-:W-:Y:S01]  /*1f80*/  ISETP.GE.AND P2, PT, R2, UR4, PT ;  /* 0x0000000402007c0c */ /* 0x000fe2000bf46270 */
[----:B------:R-:W-:Y:S01]  /*1f90*/  IMAD.SHL.U32 R34, R34, 0x80, RZ ;  /* 0x0000008022227824 */ /* 0x000fe200078e00ff */
[----:B------:R-:W-:Y:S01]  /*1fa0*/  SHF.R.S32.HI R80, RZ, 0x3, R11 ;  /* 0x00000003ff507819 */ /* 0x000fe2000001140b */
[----:B------:R-:W-:Y:S01]  /*1fb0*/  IMAD R36, R206, 0x20, R187 ;  /* 0x00000020ce247824 */ /* 0x000fe200078e02bb */
[----:B------:R-:W-:Y:S01]  /*1fc0*/  SHF.R.S32.HI R90, RZ, 0x1f, R41 ;  /* 0x0000001fff5a7819 */ /* 0x000fe20000011429 */
[----:B------:R-:W-:-:S02]  /*1fd0*/  IMAD.SHL.U32 R37, R37, 0x2, RZ ;  /* 0x0000000225257824 */ /* 0x000fc400078e00ff */
[----:B------:R-:W-:Y:S02]  /*1fe0*/  IMAD.IADD R39, R39, 0x1, R85 ;  /* 0x0000000127277824 */ /* 0x000fe400078e0255 */
[----:B------:R-:W-:Y:S02]  /*1ff0*/  IMAD.IADD R40, R87, 0x1, R13 ;  /* 0x0000000157287824 */ /* 0x000fe400078e020d */
[----:B------:R-:W-:Y:S01]  /*2000*/  IMAD.IADD R43, R13, 0x1, R89 ;  /* 0x000000010d2b7824 */ /* 0x000fe200078e0259 */
[----:B----4-:R-:W-:Y:S01]  /*2010*/  SHF.R.S32.HI R81, RZ, 0x1f, R26 ;  /* 0x0000001fff517819 */ /* 0x010fe2000001141a */
[----:B------:R-:W-:Y:S06]  /*2020*/  @!P6 BAR.SYNC.DEFER_BLOCKING 0x9, 0x100 ;  /* 0x024400000000eb1d */ /* 0x000fec0000010000 */
.L_x_2984:
[----:B------:R-:W0:Y:S01]  /*2030*/  LDC R100, c[0x0][0x430] ;  /* 0x00010c00ff647b82 */ /* 0x000e220000000800 */
[----:B------:R-:W-:Y:S01]  /*2040*/  VIADD R28, R28, 0xffffffff ;  /* 0xffffffff1c1c7836 */ /* 0x000fe20000000000 */
[----:B------:R-:W-:-:S03]  /*2050*/  MOV R101, RZ ;  /* 0x000000ff00657202 */ /* 0x000fc60000000f00 */
[----:B------:R-:W-:-:S03]  /*2060*/  IMAD R11, R28, 0x80, R36 ;  /* 0x000000801c0b7824 */ /* 0x000fc600078e0224 */
[----:B------:R-:W1:Y:S01]  /*2070*/  LDC R104, c[0x0][0x3f4] ;  /* 0x0000fd00ff687b82 */ /* 0x000e620000000800 */
        /* <DEDUP_REMOVED lines=8> */
[----:B----4-:R-:W4:Y:S01]  /*2100*/  @P4 LDC R13, c[0x0][0x438] ;  /* 0x00010e00ff0d4b82 */ /* 0x010f220000000800 */
        /* <DEDUP_REMOVED lines=51> */
[----:B------:R-:W-:-:S04]  /*2440*/  IMAD.WIDE.U32 R12, R34, R28, RZ ;  /* 0x0000001c220c7225 */ /* 0x000fc800078e00ff */
        /* <DEDUP_REMOVED lines=32> */
.L_x_2891:
[----:B------:R-:W-:Y:S05]  /*2650*/  BSYNC B1 ;  /* 0x0000000000017941 */ /* 0x000fea0003800000 */
.L_x_2890:
        /* <DEDUP_REMOVED lines=43> */
.L_x_2893:
[----:B------:R-:W-:Y:S05]  /*2910*/  BSYNC B1 ;  /* 0x0000000000017941 */ /* 0x000fea0003800000 */
.L_x_2892:
        /* <DEDUP_REMOVED lines=15> */
[----:B------:R-:W-:Y:S02]  /*2a10*/  CS2R R56, SRZ ;  /* 0x0000000000387805 */ /* 0x000fe4000001ff00 */
[----:B------:R-:W-:Y:S02]  /*2a20*/  PRMT R112, R44, 0x7610, R112 ;  /* 0x000076102c707816 */ /* 0x000fe40000000070 */
[----:B------:R-:W-:Y:S02]  /*2a30*/  CS2R R54, SRZ ;  /* 0x0000000000367805 */ /* 0x000fe4000001ff00 */
[----:B------:R-:W-:Y:S02]  /*2a40*/  PRMT R113, R45, 0x7610, R113 ;  /* 0x000076102d717816 */ /* 0x000fe40000000071 */
[----:B------:R-:W-:Y:S02]  /*2a50*/  CS2R R44, SRZ ;  /* 0x00000000002c7805 */ /* 0x000fe4000001ff00 */
[----:B------:R-:W-:-:S02]  /*2a60*/  PRMT R120, R46, 0x7610, R120 ;  /* 0x000076102e787816 */ /* 0x000fc40000000078 */
[----:B------:R-:W-:Y:S02]  /*2a70*/  CS2R R58, SRZ ;  /* 0x00000000003a7805 */ /* 0x000fe4000001ff00 */
[----:B------:R-:W-:Y:S02]  /*2a80*/  PRMT R121, R47, 0x7610, R121 ;  /* 0x000076102f797816 */ /* 0x000fe40000000079 */
        /* <DEDUP_REMOVED lines=24> */
.L_x_2895:
[----:B------:R-:W-:Y:S05]  /*2c10*/  BSYNC B1 ;  /* 0x0000000000017941 */ /* 0x000fea0003800000 */
.L_x_2894:
        /* <DEDUP_REMOVED lines=31> */
.L_x_2897:
[----:B------:R-:W-:Y:S05]  /*2e10*/  BSYNC B1 ;  /* 0x0000000000017941 */ /* 0x000fea0003800000 */
.L_x_2896:
        /* <DEDUP_REMOVED lines=13> */
[----:B------:R-:W-:Y:S02]  /*2ef0*/  PLOP3.LUT P5, PT, PT, PT, UP0, 0x80, 0x0 ;  /* 0x000000000000781c */ /* 0x000fe40003faf008 */
        /* <DEDUP_REMOVED lines=22> */
.L_x_2898:
[----:B------:R-:W-:Y:S01]  /*3060*/  IMAD R91, R19, 0x8, R18 ;  /* 0x00000008135b7824 */ /* 0x000fe200078e0212 */
[----:B------:R-:W-:Y:S01]  /*3070*/  SHF.L.U32 R102, R189, 0x1f, RZ ;  /* 0x0000001fbd667819 */ /* 0x000fe200000006ff */
[----:B------:R-:W-:Y:S03]  /*3080*/  BSSY B1, `(.L_x_2899) ;  /* 0x0000003000017945 */ /* 0x000fe60003800000 */
[----:B------:R-:W0:Y:S02]  /*3090*/  SYNCS.PHASECHK.TRANS64.TRYWAIT P6, [R91+URZ+0x28890], R102 ;  /* 0x028890665b0075a7 */ /* 0x000e2400080c017f */
[----:B0-----:R-:W-:Y:S05]  /*30a0*/  @!P6 BRA `(.L_x_2900) ;  /* 0x000001d40018e947 */ /* 0x001fea0003800000 */
.L_x_3220:
[----:B------:R-:W-:Y:S05]  /*30b0*/  BSYNC B1 ;  /* 0x0000000000017941 */ /* 0x000fea0003800000 */
.L_x_2899:
[----:B------:R-:W-:-:S03]  /*30c0*/  UMOV UR4, 0xffffffff ;  /* 0xffffffff00047882 */ /* 0x000fc60000000000 */
[----:B------:R-:W-:Y:S05]  /*30d0*/  BRA.DIV UR4, `(.L_x_2901) ;  /* 0x000001d604207947 */ /* 0x000fea000b800000 */
[----:B------:R1:W2:Y:S04]  /*30e0*/  SHFL.IDX PT, R79, R103, RZ, 0x181f ;  /* 0x00181fff674f7589 */ /* 0x0002a800000e0000 */
[----:B------:R1:W3:Y:S02]  /*30f0*/  SHFL.IDX PT, R105, R108, RZ, 0x181f ;  /* 0x00181fff6c697589 */ /* 0x0002e400000e0000 */
.L_x_3224:
        /* <DEDUP_REMOVED lines=33> */
[----:B------:R-:W-:Y:S01]  /*3310*/  FMUL.FTZ R142, R13, R75 ;  /* 0x0000004b0d8e7220 */ /* 0x000fe20000410000 */
        /* <DEDUP_REMOVED lines=23> */
.L_x_2907:
[----:B------:R-:W-:Y:S05]  /*3490*/  BSYNC B3 ;  /* 0x0000000000037941 */ /* 0x000fea0003800000 */
.L_x_2906:
[----:B0-----:R4:W-:Y:S02]  /*34a0*/  ST.E.128 desc[UR42][R76.64], R12 ;  /* 0x0000000c4c007985 */ /* 0x0019e4000c101d2a */
.L_x_2905:
[----:B------:R-:W-:Y:S05]  /*34b0*/  BSYNC B2 ;  /* 0x0000000000027941 */ /* 0x000fea0003800000 */
.L_x_2904:
        /* <DEDUP_REMOVED lines=25> */
[----:B------:R-:W-:Y:S01]  /*3650*/  FMUL.FTZ R77, R13, R75 ;  /* 0x0000004b0d4d7220 */ /* 0x000fe20000410000 */
[----:B------:R-:W-:Y:S01]  /*3660*/  LOP3.LUT R70, R15, 0xffff0000, RZ, 0xc0, !PT ;  /* 0xffff00000f467812 */ /* 0x000fe200078ec0ff */
[-C--:B------:R-:W-:Y:S01]  /*3670*/  FMUL.FTZ R134, R13, R71.reuse ;  /* 0x000000470d867220 */ /* 0x080fe20000410000 */
        /* <DEDUP_REMOVED lines=25> */
.L_x_2909:
[----:B------:R-:W-:Y:S05]  /*3810*/  BSYNC B2 ;  /* 0x0000000000027941 */ /* 0x000fea0003800000 */
.L_x_2908:
[----:B0-----:R0:W-:Y:S02]  /*3820*/  ST.E.128 desc[UR42][R72.64], R12 ;  /* 0x0000000c48007985 */ /* 0x0011e4000c101d2a */
.L_x_2903:
[----:B------:R-:W-:Y:S05]  /*3830*/  BSYNC B1 ;  /* 0x0000000000017941 */ /* 0x000fea0003800000 */
.L_x_2902:
[----:B------:R-:W-:-:S03]  /*3840*/  UMOV UR4, 0xffffffff ;  /* 0xffffffff00047882 */ /* 0x000fc60000000000 */
[----:B------:R-:W-:Y:S05]  /*3850*/  BRA.DIV UR4, `(.L_x_2910) ;  /* 0x000001ce048c7947 */ /* 0x000fea000b800000 */
[----:B------:R1:W1:Y:S04]  /*3860*/  SHFL.IDX PT, R71, R103, 0x1, 0x181f ;  /* 0x00381f0067477f89 */ /* 0x00026800000e0000 */
[----:B0-----:R0:W0:Y:S02]  /*3870*/  SHFL.IDX PT, R73, R108, 0x1, 0x181f ;  /* 0x00381f006c497f89 */ /* 0x00102400000e0000 */
.L_x_3228:
        /* <DEDUP_REMOVED lines=57> */
.L_x_2916:
[----:B------:R-:W-:Y:S05]  /*3c10*/  BSYNC B3 ;  /* 0x0000000000037941 */ /* 0x000fea0003800000 */
.L_x_2915:
[----:B--2---:R0:W-:Y:S02]  /*3c20*/  ST.E.128 desc[UR42][R68.64], R12 ;  /* 0x0000000c44007985 */ /* 0x0041e4000c101d2a */
.L_x_2914:
[----:B------:R-:W-:Y:S05]  /*3c30*/  BSYNC B2 ;  /* 0x0000000000027941 */ /* 0x000fea0003800000 */
.L_x_2913:
        /* <DEDUP_REMOVED lines=51> */
[----:B------:R-:W-:Y:S02]  /*3f70*/  F2FP.BF16.F32.PACK_AB R15, R15, R60 ;  /* 0x0000003c0f0f723e */ /* 0x000fe400000010ff */
[----:B------:R-:W-:-:S07]  /*3f80*/  MOV R14, R66 ;  /* 0x00000042000e7202 */ /* 0x000fce0000000f00 */
.L_x_2918:
[----:B------:R-:W-:Y:S05]  /*3f90*/  BSYNC B2 ;  /* 0x0000000000027941 */ /* 0x000fea0003800000 */
.L_x_2917:
[----:B----4-:R0:W-:Y:S02]  /*3fa0*/  ST.E.128 desc[UR42][R64.64], R12 ;  /* 0x0000000c40007985 */ /* 0x0101e4000c101d2a */
.L_x_2912:
[----:B------:R-:W-:Y:S05]  /*3fb0*/  BSYNC B1 ;  /* 0x0000000000017941 */ /* 0x000fea0003800000 */
.L_x_2911:
[----:B------:R-:W-:-:S03]  /*3fc0*/  UMOV UR4, 0xffffffff ;  /* 0xffffffff00047882 */ /* 0x000fc60000000000 */
[----:B------:R-:W-:Y:S05]  /*3fd0*/  BRA.DIV UR4, `(.L_x_2919) ;  /* 0x000001c604f87947 */ /* 0x000fea000b800000 */
[----:B------:R1:W1:Y:S04]  /*3fe0*/  SHFL.IDX PT, R63, R103, 0x2, 0x181f ;  /* 0x00581f00673f7f89 */ /* 0x00026800000e0000 */
[----:B0-----:R0:W0:Y:S02]  /*3ff0*/  SHFL.IDX PT, R65, R108, 0x2, 0x181f ;  /* 0x00581f006c417f89 */ /* 0x00102400000e0000 */
.L_x_3232:
        /* <DEDUP_REMOVED lines=56> */
.L_x_2925:
[----:B------:R-:W-:Y:S05]  /*4380*/  BSYNC B3 ;  /* 0x0000000000037941 */ /* 0x000fea0003800000 */
.L_x_2924:
[----:B--2---:R0:W-:Y:S02]  /*4390*/  ST.E.128 desc[UR42][R60.64], R12 ;  /* 0x0000000c3c007985 */ /* 0x0041e4000c101d2a */
.L_x_2923:
[----:B------:R-:W-:Y:S05]  /*43a0*/  BSYNC B2 ;  /* 0x0000000000027941 */ /* 0x000fea0003800000 */
.L_x_2922:
[----:B------:R-:W-:Y:S05]  /*43b0*/  @P2 BRA `(.L_x_2921) ;  /* 0x0000000000d82947 */ /* 0x000fea0003800000 */
[----:B0---4-:R0:W4:Y:S01]  /*43c0*/  LDS.128 R12, [R93+0x1e400] ;  /* 0x01e400005d0c7984 */ /* 0x0111220000000c00 */
[C---:B------:R-:W-:Y:S01]  /*43d0*/  LEA R56, P3, R2.reuse, R65, 0x1 ;  /* 0x0000004102387211 */ /* 0x040fe200078608ff */
[----:B------:R-:W-:Y:S03]  /*43e0*/  BSSY B2, `(.L_x_2926) ;  /* 0x0000032000027945 */ /* 0x000fe60003800000 */
[----:B-1----:R-:W-:Y:S02]  /*43f0*/  LEA.HI.X R57, R2, R63, R184, 0x1, P3 ;  /* 0x0000003f02397211 */ /* 0x002fe400018f0cb8 */
[----:B------:R-:W-:-:S13]  /*4400*/  ISETP.GE.AND P3, PT, R185, R104, PT ;  /* 0x00000068b900720c */ /* 0x000fda0003f66270 */
[----:B0-----:R-:W-:Y:S05]  /*4410*/  @P3 BRA `(.L_x_2927) ;  /* 0x0000000000b83947 */ /* 0x001fea0003800000 */
[----:B------:R-:W-:Y:S02]  /*4420*/  SHF.R.U64 R59, R52, 0x10, R53 ;  /* 0x00000010343b7819 */ /* 0x000fe40000001235 */
[--C-:B------:R-:W-:Y:S02]  /*4430*/  SHF.R.U64 R11, R54, 0x10, R55.reuse ;  /* 0x00000010360b7819 */ /* 0x100fe40000001237 */
[----:B------:R-:W-:Y:S02]  /*4440*/  SHF.R.U32.HI R58, RZ, 0x10, R55 ;  /* 0x00000010ff3a7819 */ /* 0x000fe40000011637 */
[----:B------:R-:W-:Y:S02]  /*4450*/  SHF.R.U32.HI R60, RZ, 0x10, R53 ;  /* 0x00000010ff3c7819 */ /* 0x000fe40000011635 */
[----:B------:R-:W-:Y:S02]  /*4460*/  PRMT R126, R126, 0x5410, R59 ;  /* 0x000054107e7e7816 */ /* 0x000fe4000000003b */
[----:B------:R-:W-:Y:S01]  /*4470*/  PRMT R128, R128, 0x5410, R11 ;  /* 0x0000541080807816 */ /* 0x000fe2000000000b */
[----:B----4-:R-:W-:Y:S01]  /*4480*/  IMAD.U32 R11, R12, 0x10000, RZ ;  /* 0x000100000c0b7824 */ /* 0x010fe200078e00ff */
[----:B------:R-:W-:-:S02]  /*4490*/  PRMT R129, R129, 0x5410, R58 ;  /* 0x0000541081817816 */ /* 0x000fc4000000003a */
[C---:B------:R-:W-:Y:S02]  /*44a0*/  SHF.L.U32 R52, R14.reuse, 0x10, RZ ;  /* 0x000000100e347819 */ /* 0x040fe400000006ff */
        /* <DEDUP_REMOVED lines=37> */
.L_x_2927:
[----:B------:R-:W-:Y:S05]  /*4700*/  BSYNC B2 ;  /* 0x0000000000027941 */ /* 0x000fea0003800000 */
.L_x_2926:
[----:B----4-:R0:W-:Y:S02]  /*4710*/  ST.E.128 desc[UR42][R56.64], R12 ;  /* 0x0000000c38007985 */ /* 0x0101e4000c101d2a */
.L_x_2921:
[----:B------:R-:W-:Y:S05]  /*4720*/  BSYNC B1 ;  /* 0x0000000000017941 */ /* 0x000fea0003800000 */
.L_x_2920:
[----:B------:R-:W-:-:S03]  /*4730*/  UMOV UR4, 0xffffffff ;  /* 0xffffffff00047882 */ /* 0x000fc60000000000 */
[----:B------:R-:W-:Y:S05]  /*4740*/  BRA.DIV UR4, `(.L_x_2928) ;  /* 0x000001c204687947 */ /* 0x000fea000b800000 */
[----:B-1----:R-:W1:Y:S04]  /*4750*/  SHFL.IDX PT, R103, R103, 0x3, 0x181f ;  /* 0x00781f0067677f89 */ /* 0x002e6800000e0000 */
[----:B------:R0:W0:Y:S02]  /*4760*/  SHFL.IDX PT, R53, R108, 0x3, 0x181f ;  /* 0x00781f006c357f89 */ /* 0x00002400000e0000 */
.L_x_3236:
[----:B------:R-:W-:Y:S05]  /*4770*/  @P4 BRA `(.L_x_2929) ;  /* 0x0000003400e84947 */ /* 0x000fea0003800000 */
[----:B------:R-:W-:Y:S04]  /*4780*/  BSSY B1, `(.L_x_2930) ;  /* 0x0000038000017945 */ /* 0x000fe80003800000 */
        /* <DEDUP_REMOVED lines=16> */
[----:B------:R-:W-:Y:S02]  /*4890*/  LOP3.LUT R49, R14, 0xffff0000, RZ, 0xc0, !PT ;  /* 0xffff00000e317812 */ /* 0x000fe400078ec0ff */
[----:B------:R-:W-:Y:S01]  /*48a0*/  PRMT R115, R115, 0x5410, R56 ;  /* 0x0000541073737816 */ /* 0x000fe20000000038 */
[----:B------:R-:W-:Y:S01]  /*48b0*/  IMAD.U32 R57, R117, 0x10000, RZ ;  /* 0x0001000075397824 */ /* 0x000fe200078e00ff */
[C---:B------:R-:W-:Y:S02]  /*48c0*/  SHF.L.U32 R14, R13.reuse, 0x10, RZ ;  /* 0x000000100d0e7819 */ /* 0x040fe400000006ff */
[----:B------:R-:W-:Y:S01]  /*48d0*/  LOP3.LUT R13, R13, 0xffff0000, RZ, 0xc0, !PT ;  /* 0xffff00000d0d7812 */ /* 0x000fe200078ec0ff */
[----:B------:R-:W-:Y:S01]  /*48e0*/  IMAD.U32 R52, R115, 0x10000, RZ ;  /* 0x0001000073347824 */ /* 0x000fe200078e00ff */
[----:B------:R-:W-:Y:S01]  /*48f0*/  LOP3.LUT R56, R116, 0xffff0000, RZ, 0xc0, !PT ;  /* 0xffff000074387812 */ /* 0x000fe200078ec0ff */
        /* <DEDUP_REMOVED lines=11> */
[C---:B------:R-:W-:Y:S01]  /*49b0*/  FFMA.FTZ R59, R14.reuse, R51, -R59 ;  /* 0x000000330e3b7223 */ /* 0x040fe2000001083b */
        /* <DEDUP_REMOVED lines=18> */
.L_x_2933:
[----:B------:R-:W-:Y:S05]  /*4ae0*/  BSYNC B2 ;  /* 0x0000000000027941 */ /* 0x000fea0003800000 */
.L_x_2932:
[----:B----4-:R0:W-:Y:S02]  /*4af0*/  ST.E.128 desc[UR42][R54.64], R12 ;  /* 0x0000000c36007985 */ /* 0x0101e4000c101d2a */
.L_x_2931:
[----:B------:R-:W-:Y:S05]  /*4b00*/  BSYNC B1 ;  /* 0x0000000000017941 */ /* 0x000fea0003800000 */
.L_x_2930:
        /* <DEDUP_REMOVED lines=19> */
[----:B------:R-:W-:Y:S02]  /*4c40*/  LOP3.LUT R13, R13, 0xffff0000, RZ, 0xc0, !PT ;  /* 0xffff00000d0d7812 */ /* 0x000fe400078ec0ff */
[C---:B------:R-:W-:Y:S01]  /*4c50*/  LOP3.LUT R51, R107.reuse, 0xffff0000, RZ, 0xc0, !PT ;  /* 0xffff00006b337812 */ /* 0x040fe200078ec0ff */
        /* <DEDUP_REMOVED lines=8> */
[----:B------:R-:W-:Y:S01]  /*4ce0*/  FMUL.FTZ R13, R45, R52 ;  /* 0x000000342d0d7220 */ /* 0x000fe20000410000 */
        /* <DEDUP_REMOVED lines=23> */
.L_x_2935:
[----:B------:R-:W-:Y:S05]  /*4e60*/  BSYNC B1 ;  /* 0x0000000000017941 */ /* 0x000fea0003800000 */
.L_x_2934:
[----:B----4-:R0:W-:Y:S01]  /*4e70*/  ST.E.128 desc[UR42][R48.64], R12 ;  /* 0x0000000c30007985 */ /* 0x0101e2000c101d2a */
[----:B------:R-:W-:Y:S05]  /*4e80*/  BRA `(.L_x_2929) ;  /* 0x0000003000247947 */ /* 0x000fea0003800000 */
.L_x_2889:
        /* <DEDUP_REMOVED lines=38> */
[----:B------:R0:W5:Y:S01]  /*50f0*/  @!P4 LDG.E.128 R52, desc[UR42][R60.64] ;  /* 0x0000002a3c34c981 */ /* 0x000162000c1e1d00 */
[----:B------:R-:W-:Y:S02]  /*5100*/  @!P4 LEA.HI.X R63, R44, R63, R45, 0x1, P6 ;  /* 0x0000003f2c3fc211 */ /* 0x000fe400030f0c2d */
[----:B------:R-:W-:-:S02]  /*5110*/  CS2R R44, SRZ ;  /* 0x00000000002c7805 */ /* 0x000fc4000001ff00 */
[----:B------:R-:W5:Y:S04]  /*5120*/  @!P5 LDG.E.128 R48, desc[UR42][R64.64] ;  /* 0x0000002a4030d981 */ /* 0x000f68000c1e1d00 */
[----:B------:R1:W5:Y:S01]  /*5130*/  @!P4 LDG.E.128 R56, desc[UR42][R62.64] ;  /* 0x0000002a3e38c981 */ /* 0x000362000c1e1d00 */
[C---:B--2---:R-:W-:Y:S02]  /*5140*/  @!P3 LEA R68, P4, R74.reuse, R68, 0x1 ;  /* 0x000000444a44b211 */ /* 0x044fe400078808ff */
[----:B0-----:R-:W-:Y:S01]  /*5150*/  CS2R R60, SRZ ;  /* 0x00000000003c7805 */ /* 0x001fe2000001ff00 */
[----:B------:R0:W5:Y:S01]  /*5160*/  @!P5 LDG.E.128 R44, desc[UR42][R66.64] ;  /* 0x0000002a422cd981 */ /* 0x000162000c1e1d00 */
[----:B------:R-:W-:Y:S02]  /*5170*/  @!P3 LEA.HI.X R69, R74, R69, R75, 0x1, P4 ;  /* 0x000000454a45b211 */ /* 0x000fe400020f0c4b */
[----:B---3--:R-:W-:-:S04]  /*5180*/  @!P3 LEA R70, P4, R72, R70, 0x1 ;  /* 0x000000464846b211 */ /* 0x008fc800078808ff */
[----:B------:R-:W-:Y:S02]  /*5190*/  @!P3 LEA.HI.X R71, R72, R71, R73, 0x1, P4 ;  /* 0x000000474847b211 */ /* 0x000fe400020f0c49 */
[----:B------:R-:W-:-:S04]  /*51a0*/  ISETP.GE.AND P4, PT, R217, R97, PT ;  /* 0x00000061d900720c */ /* 0x000fc80003f86270 */
[CC--:B------:R-:W-:Y:S02]  /*51b0*/  ISETP.GE.OR P4, PT, R16.reuse, R104.reuse, P4 ;  /* 0x000000681000720c */ /* 0x0c0fe40002786670 */
[----:B-1----:R-:W-:Y:S02]  /*51c0*/  CS2R R62, SRZ ;  /* 0x00000000003e7805 */ /* 0x002fe4000001ff00 */
[----:B0-----:R-:W-:Y:S02]  /*51d0*/  CS2R R66, SRZ ;  /* 0x0000000000427805 */ /* 0x001fe4000001ff00 */
[----:B------:R-:W-:Y:S01]  /*51e0*/  CS2R R64, SRZ ;  /* 0x0000000000407805 */ /* 0x000fe2000001ff00 */
[----:B------:R-:W-:Y:S01]  /*51f0*/  BSSY B1, `(.L_x_2936) ;  /* 0x000001d000017945 */ /* 0x000fe20003800000 */
[----:B------:R-:W-:Y:S02]  /*5200*/  CS2R R74, SRZ ;  /* 0x00000000004a7805 */ /* 0x000fe4000001ff00 */
[----:B------:R-:W-:Y:S01]  /*5210*/  CS2R R72, SRZ ;  /* 0x0000000000487805 */ /* 0x000fe2000001ff00 */
[----:B------:R0:W5:Y:S04]  /*5220*/  @!P3 LDG.E.128 R60, desc[UR42][R68.64] ;  /* 0x0000002a443cb981 */ /* 0x000168000c1e1d00 */
[----:B------:R1:W5:Y:S01]  /*5230*/  @!P3 LDG.E.128 R64, desc[UR42][R70.64] ;  /* 0x0000002a4640b981 */ /* 0x000362000c1e1d00 */
[----:B------:R-:W-:-:S02]  /*5240*/  ISETP.GE.AND P3, PT, R16, R104, PT ;  /* 0x000000681000720c */ /* 0x000fc40003f66270 */
        /* <DEDUP_REMOVED lines=23> */
.L_x_2937:
[----:B------:R-:W-:Y:S05]  /*53c0*/  BSYNC B1 ;  /* 0x0000000000017941 */ /* 0x000fea0003800000 */
.L_x_2936:
[----:B-----5:R-:W-:Y:S01]  /*53d0*/  IMAD.MOV.U32 R11, RZ, RZ, R70 ;  /* 0x000000ffff0b7224 */ /* 0x020fe200078e0046 */
[----:B------:R-:W-:Y:S01]  /*53e0*/  MOV R13, R68 ;  /* 0x00000044000d7202 */ /* 0x000fe20000000f00 */
[----:B------:R-:W-:Y:S01]  /*53f0*/  IMAD.MOV.U32 R14, RZ, RZ, R69 ;  /* 0x000000ffff0e7224 */ /* 0x000fe200078e0045 */
[----:B------:R-:W-:Y:S01]  /*5400*/  UISETP.NE.AND UP0, UPT, UR39, 0x3, UPT ;  /* 0x000000032700788c */ /* 0x000fe2000bf05270 */
        /* <DEDUP_REMOVED lines=48> */
[----:B------:R-:W-:Y:S02]  /*5710*/  PRMT R132, R12, 0x7610, R132 ;  /* 0x000076100c847816 */ /* 0x000fe40000000084 */
        /* <DEDUP_REMOVED lines=15> */
.L_x_2938:
[----:B------:R-:W-:Y:S01]  /*5810*/  IMAD R91, R19, 0x8, R18 ;  /* 0x00000008135b7824 */ /* 0x000fe200078e0212 */
[----:B------:R-:W-:Y:S01]  /*5820*/  SHF.L.U32 R102, R189, 0x1f, RZ ;  /* 0x0000001fbd667819 */ /* 0x000fe200000006ff */
[----:B------:R-:W0:Y:S01]  /*5830*/  LDC R110, c[0x0][0x2f4] ;  /* 0x0000bd00ff6e7b82 */ /* 0x000e220000000800 */
[----:B------:R-:W-:Y:S02]  /*5840*/  BSSY B1, `(.L_x_2939) ;  /* 0x0000003000017945 */ /* 0x000fe40003800000 */
[----:B------:R-:W1:Y:S02]  /*5850*/  SYNCS.PHASECHK.TRANS64.TRYWAIT P4, [R91+URZ+0x28890], R102 ;  /* 0x028890665b0075a7 */ /* 0x000e64000808017f */
[----:B-1----:R-:W-:Y:S05]  /*5860*/  @!P4 BRA `(.L_x_2940) ;  /* 0x000001b0006cc947 */ /* 0x002fea0003800000 */
.L_x_3237:
[----:B------:R-:W-:Y:S05]  /*5870*/  BSYNC B1 ;  /* 0x0000000000017941 */ /* 0x000fea0003800000 */
.L_x_2939:
[----:B------:R-:W-:Y:S01]  /*5880*/  UMOV UR4, 0xffffffff ;  /* 0xffffffff00047882 */ /* 0x000fe20000000000 */
[----:B0-----:R-:W-:Y:S02]  /*5890*/  IMAD.IADD R112, R110, 0x1, -R37 ;  /* 0x000000016e707824 */ /* 0x001fe400078e0a25 */
[----:B------:R-:W-:Y:S05]  /*58a0*/  BRA.DIV UR4, `(.L_x_2941) ;  /* 0x000001b204707947 */ /* 0x000fea000b800000 */
[----:B------:R0:W2:Y:S04]  /*58b0*/  SHFL.IDX PT, R107, R103, RZ, 0x181f ;  /* 0x00181fff676b7589 */ /* 0x0000a800000e0000 */
[----:B------:R0:W3:Y:S02]  /*58c0*/  SHFL.IDX PT, R106, R108, RZ, 0x181f ;  /* 0x00181fff6c6a7589 */ /* 0x0000e400000e0000 */
.L_x_3241:
        /* <DEDUP_REMOVED lines=27> */
[----:B---3--:R-:W-:Y:S01]  /*5a80*/  IMAD.U32 R142, R79, 0x10000, RZ ;  /* 0x000100004f8e7824 */ /* 0x008fe200078e00ff */
[----:B------:R-:W-:Y:S02]  /*5a90*/  SHF.R.U32.HI R144, RZ, 0x10, R49 ;  /* 0x00000010ff907819 */ /* 0x000fe40000011631 */
[----:B------:R-:W-:Y:S02]  /*5aa0*/  PRMT R140, R140, 0x5410, R143 ;  /* 0x000054108c8c7816 */ /* 0x000fe4000000008f */
[----:B------:R-:W-:Y:S02]  /*5ab0*/  PRMT R143, R141, 0x5410, R144 ;  /* 0x000054108d8f7816 */ /* 0x000fe40000000090 */
[----:B------:R-:W-:Y:S02]  /*5ac0*/  SHF.R.U32.HI R148, RZ, 0x10, R47 ;  /* 0x00000010ff947819 */ /* 0x000fe4000001162f */
[----:B------:R-:W-:Y:S01]  /*5ad0*/  SHF.R.U64 R150, R44, 0x10, R45 ;  /* 0x000000102c967819 */ /* 0x000fe2000000122d */
[----:B------:R-:W-:Y:S01]  /*5ae0*/  IMAD.U32 R45, R77, 0x10000, RZ ;  /* 0x000100004d2d7824 */ /* 0x000fe200078e00ff */
[----:B------:R-:W-:Y:S01]  /*5af0*/  SHF.R.U64 R147, R48, 0x10, R49 ;  /* 0x0000001030937819 */ /* 0x000fe20000001231 */
[----:B------:R-:W-:Y:S01]  /*5b00*/  IMAD.U32 R144, R143, 0x10000, RZ ;  /* 0x000100008f907824 */ /* 0x000fe200078e00ff */
[--C-:B------:R-:W-:Y:S01]  /*5b10*/  SHF.R.U64 R145, R50, 0x10, R51.reuse ;  /* 0x0000001032917819 */ /* 0x100fe20000001233 */
[----:B--2---:R-:W-:Y:S01]  /*5b20*/  IMAD.U32 R48, R13, 0x10000, RZ ;  /* 0x000100000d307824 */ /* 0x004fe200078e00ff */
[----:B------:R-:W-:Y:S01]  /*5b30*/  SHF.R.U32.HI R146, RZ, 0x10, R51 ;  /* 0x00000010ff927819 */ /* 0x000fe20000011633 */
[----:B------:R-:W-:Y:S01]  /*5b40*/  IMAD.U32 R51, R15, 0x10000, RZ ;  /* 0x000100000f337824 */ /* 0x000fe200078e00ff */
[----:B------:R-:W-:Y:S01]  /*5b50*/  PRMT R141, R137, 0x5410, R148 ;  /* 0x00005410898d7816 */ /* 0x000fe20000000094 */
[----:B------:R-:W-:Y:S01]  /*5b60*/  IMAD.U32 R137, R140, 0x10000, RZ ;  /* 0x000100008c897824 */ /* 0x000fe200078e00ff */
[----:B------:R-:W-:Y:S01]  /*5b70*/  PRMT R138, R138, 0x5410, R147 ;  /* 0x000054108a8a7816 */ /* 0x000fe20000000093 */
[----:B------:R-:W-:Y:S01]  /*5b80*/  FMUL.FTZ R147, R45, R144 ;  /* 0x000000902d937220 */ /* 0x000fe20000410000 */
[----:B------:R-:W-:Y:S01]  /*5b90*/  LOP3.LUT R77, R77, 0xffff0000, RZ, 0xc0, !PT ;  /* 0xffff00004d4d7812 */ /* 0x000fe200078ec0ff */
[----:B------:R-:W-:Y:S01]  /*5ba0*/  IMAD.U32 R44, R12, 0x10000, RZ ;  /* 0x000100000c2c7824 */ /* 0x000fe200078e00ff */
[----:B------:R-:W-:-:S02]  /*5bb0*/  PRMT R145, R136, 0x5410, R145 ;  /* 0x0000541088917816 */ /* 0x000fc40000000091 */
[----:B------:R-:W-:Y:S02]  /*5bc0*/  LOP3.LUT R143, R143, 0xffff0000, RZ, 0xc0, !PT ;  /* 0xffff00008f8f7812 */ /* 0x000fe400078ec0ff */
[----:B------:R-:W-:Y:S01]  /*5bd0*/  PRMT R136, R135, 0x5410, R146 ;  /* 0x0000541087887816 */ /* 0x000fe20000000092 */
[-C--:B------:R-:W-:Y:S01]  /*5be0*/  FMUL.FTZ R135, R45, R137.reuse ;  /* 0x000000892d877220 */ /* 0x080fe20000410000 */
[----:B------:R-:W-:Y:S01]  /*5bf0*/  LOP3.LUT R50, R13, 0xffff0000, RZ, 0xc0, !PT ;  /* 0xffff00000d327812 */ /* 0x000fe200078ec0ff */
[----:B------:R-:W-:Y:S01]  /*5c00*/  FFMA.FTZ R45, R48, R137, -R147 ;  /* 0x00000089302d7223 */ /* 0x000fe20000010893 */
[----:B------:R-:W-:Y:S01]  /*5c10*/  LOP3.LUT R140, R140, 0xffff0000, RZ, 0xc0, !PT ;  /* 0xffff00008c8c7812 */ /* 0x000fe200078ec0ff */
[----:B------:R-:W-:Y:S01]  /*5c20*/  FMUL.FTZ R147, R77, R143 ;  /* 0x0000008f4d937220 */ /* 0x000fe20000410000 */
[----:B------:R-:W-:Y:S02]  /*5c30*/  IMAD.U32 R137, R136, 0x10000, RZ ;  /* 0x0001000088897824 */ /* 0x000fe400078e00ff */
[----:B------:R-:W-:Y:S01]  /*5c40*/  FFMA.FTZ R48, R48, R144, R135 ;  /* 0x0000009030307223 */ /* 0x000fe20000010087 */
[----:B------:R-:W-:-:S02]  /*5c50*/  IMAD.U32 R135, R141, 0x10000, RZ ;  /* 0x000100008d877824 */ /* 0x000fc400078e00ff */
[-C--:B------:R-:W-:Y:S01]  /*5c60*/  FMUL.FTZ R77, R77, R140.reuse ;  /* 0x0000008c4d4d7220 */ /* 0x080fe20000410000 */
[----:B------:R-:W-:Y:S01]  /*5c70*/  FFMA.FTZ R144, R50, R140, -R147 ;  /* 0x0000008c32907223 */ /* 0x000fe20000010893 */
[----:B------:R-:W-:Y:S01]  /*5c80*/  LOP3.LUT R79, R79, 0xffff0000, RZ, 0xc0, !PT ;  /* 0xffff00004f4f7812 */ /* 0x000fe200078ec0ff */
[----:B------:R-:W-:Y:S01]  /*5c90*/  FMUL.FTZ R146, R142, R137 ;  /* 0x000000898e927220 */ /* 0x000fe20000410000 */
[----:B------:R-:W-:Y:S01]  /*5ca0*/  LOP3.LUT R140, R136, 0xffff0000, RZ, 0xc0, !PT ;  /* 0xffff0000888c7812 */ /* 0x000fe200078ec0ff */
[----:B------:R-:W-:Y:S01]  /*5cb0*/  FMUL.FTZ R142, R142, R135 ;  /* 0x000000878e8e7220 */ /* 0x000fe20000410000 */
[----:B------:R-:W-:Y:S01]  /*5cc0*/  PRMT R139, R139, 0x5410, R150 ;  /* 0x000054108b8b7816 */ /* 0x000fe20000000096 */
[----:B------:R-:W-:Y:S01]  /*5cd0*/  FFMA.FTZ R143, R50, R143, R77 ;  /* 0x0000008f328f7223 */ /* 0x000fe2000001004d */
[----:B------:R-:W-:Y:S01]  /*5ce0*/  SHF.R.U64 R46, R46, 0x10, R47 ;  /* 0x000000102e2e7819 */ /* 0x000fe2000000122f */
[C---:B------:R-:W-:Y:S01]  /*5cf0*/  IMAD.U32 R47, R76.reuse, 0x10000, RZ ;  /* 0x000100004c2f7824 */ /* 0x040fe200078e00ff */
[----:B------:R-:W-:Y:S01]  /*5d00*/  LOP3.LUT R49, R15, 0xffff0000, RZ, 0xc0, !PT ;  /* 0xffff00000f317812 */ /* 0x000fe200078ec0ff */
[----:B------:R-:W-:Y:S01]  /*5d10*/  FFMA.FTZ R146, R51, R135, -R146 ;  /* 0x0000008733927223 */ /* 0x000fe20000010892 */
[----:B------:R-:W-:Y:S01]  /*5d20*/  LOP3.LUT R136, R141, 0xffff0000, RZ, 0xc0, !PT ;  /* 0xffff00008d887812 */ /* 0x000fe200078ec0ff */
[----:B------:R-:W-:Y:S01]  /*5d30*/  FFMA.FTZ R142, R51, R137, R142 ;  /* 0x00000089338e7223 */ /* 0x000fe2000001008e */
[----:B------:R-:W-:Y:S01]  /*5d40*/  FMUL.FTZ R148, R79, R140 ;  /* 0x0000008c4f947220 */ /* 0x000fe20000410000 */
[----:B------:R-:W-:Y:S01]  /*5d50*/  LOP3.LUT R76, R76, 0xffff0000, RZ, 0xc0, !PT ;  /* 0xffff00004c4c7812 */ /* 0x000fe200078ec0ff */
[----:B------:R-:W-:Y:S01]  /*5d60*/  IMAD.U32 R50, R139, 0x10000, RZ ;  /* 0x000100008b327824 */ /* 0x000fe200078e00ff */
[C---:B------:R-:W-:Y:S01]  /*5d70*/  LOP3.LUT R77, R138.reuse, 0xffff0000, RZ, 0xc0, !PT ;  /* 0xffff00008a4d7812 */ /* 0x040fe200078ec0ff */
[----:B------:R-:W-:-:S02]  /*5d80*/  IMAD.U32 R51, R138, 0x10000, RZ ;  /* 0x000100008a337824 */ /* 0x000fc400078e00ff */
[-C--:B------:R-:W-:Y:S01]  /*5d90*/  FMUL.FTZ R150, R79, R136.reuse ;  /* 0x000000884f967220 */ /* 0x080fe20000410000 */
[----:B------:R-:W-:Y:S01]  /*5da0*/  FFMA.FTZ R135, R49, R136, -R148 ;  /* 0x0000008831877223 */ /* 0x000fe20000010894 */
[----:B------:R-:W-:Y:S01]  /*5db0*/  LOP3.LUT R12, R12, 0xffff0000, RZ, 0xc0, !PT ;  /* 0xffff00000c0c7812 */ /* 0x000fe200078ec0ff */
[----:B------:R-:W-:Y:S01]  /*5dc0*/  FMUL.FTZ R79, R47, R51 ;  /* 0x000000332f4f7220 */ /* 0x000fe20000410000 */
[----:B------:R-:W-:Y:S01]  /*5dd0*/  LOP3.LUT R139, R139, 0xffff0000, RZ, 0xc0, !PT ;  /* 0xffff00008b8b7812 */ /* 0x000fe200078ec0ff */
[----:B------:R-:W-:Y:S01]  /*5de0*/  FMUL.FTZ R136, R47, R50 ;  /* 0x000000322f887220 */ /* 0x000fe20000410000 */
[----:B------:R-:W-:Y:S01]  /*5df0*/  FMUL.FTZ R47, R76, R77 ;  /* 0x0000004d4c2f7220 */ /* 0x000fe20000410000 */
[----:B------:R-:W-:Y:S01]  /*5e00*/  PRMT R46, R109, 0x5432, R46 ;  /* 0x000054326d2e7816 */ /* 0x000fe2000000002e */
[C---:B------:R-:W-:Y:S01]  /*5e10*/  IMAD.U32 R13, R14.reuse, 0x10000, RZ ;  /* 0x000100000e0d7824 */ /* 0x040fe200078e00ff */
[----:B------:R-:W-:Y:S01]  /*5e20*/  LOP3.LUT R15, R14, 0xffff0000, RZ, 0xc0, !PT ;  /* 0xffff00000e0f7812 */ /* 0x000fe200078ec0ff */
[----:B------:R-:W-:Y:S01]  /*5e30*/  FFMA.FTZ R137, R49, R140, R150 ;  /* 0x0000008c31897223 */ /* 0x000fe20000010096 */
[----:B------:R-:W-:Y:S01]  /*5e40*/  FFMA.FTZ R79, R44, R50, -R79 ;  /* 0x000000322c4f7223 */ /* 0x000fe2000001084f */
[----:B------:R-:W-:Y:S01]  /*5e50*/  SHF.L.U32 R14, R78, 0x10, RZ ;  /* 0x000000104e0e7819 */ /* 0x000fe200000006ff */
[-C--:B------:R-:W-:Y:S01]  /*5e60*/  FMUL.FTZ R49, R76, R139.reuse ;  /* 0x0000008b4c317220 */ /* 0x080fe20000410000 */
[----:B------:R-:W-:Y:S01]  /*5e70*/  FFMA.FTZ R50, R12, R139, -R47 ;  /* 0x0000008b0c327223 */ /* 0x000fe2000001082f */
[----:B------:R-:W-:Y:S01]  /*5e80*/  FFMA.FTZ R136, R44, R51, R136 ;  /* 0x000000332c887223 */ /* 0x000fe20000010088 */
[C---:B------:R-:W-:Y:S01]  /*5e90*/  IMAD.U32 R47, R145.reuse, 0x10000, RZ ;  /* 0x00010000912f7824 */ /* 0x040fe200078e00ff */
[----:B------:R-:W-:Y:S01]  /*5ea0*/  LOP3.LUT R78, R78, 0xffff0000, RZ, 0xc0, !PT ;  /* 0xffff00004e4e7812 */ /* 0x000fe200078ec0ff */
[----:B------:R-:W-:Y:S01]  /*5eb0*/  IMAD.U32 R44, R46, 0x10000, RZ ;  /* 0x000100002e2c7824 */ /* 0x000fe200078e00ff */
[----:B------:R-:W-:Y:S01]  /*5ec0*/  LOP3.LUT R145, R145, 0xffff0000, RZ, 0xc0, !PT ;  /* 0xffff000091917812 */ /* 0x000fe200078ec0ff */
[----:B------:R-:W-:Y:S01]  /*5ed0*/  FFMA.FTZ R49, R12, R77, R49 ;  /* 0x0000004d0c317223 */ /* 0x000fe20000010031 */
[----:B------:R-:W-:Y:S01]  /*5ee0*/  LOP3.LUT R46, R46, 0xffff0000, RZ, 0xc0, !PT ;  /* 0xffff00002e2e7812 */ /* 0x000fe200078ec0ff */
[C---:B------:R-:W-:Y:S01]  /*5ef0*/  FMUL.FTZ R12, R14.reuse, R47 ;  /* 0x0000002f0e0c7220 */ /* 0x040fe20000410000 */
[----:B------:R-:W-:Y:S01]  /*5f00*/  FMUL.FTZ R14, R14, R44 ;  /* 0x0000002c0e0e7220 */ /* 0x000fe20000410000 */
[----:B------:R-:W-:Y:S01]  /*5f10*/  FMUL.FTZ R76, R78, R145 ;  /* 0x000000914e4c7220 */ /* 0x000fe20000410000 */
[----:B------:R-:W-:Y:S01]  /*5f20*/  F2FP.BF16.F32.PACK_AB R45, R144, R45 ;  /* 0x0000002d902d723e */ /* 0x000fe200000010ff */
        /* <DEDUP_REMOVED lines=16> */
[----:B------:R-:W-:-:S07]  /*6030*/  MOV R14, R46 ;  /* 0x0000002e000e7202 */ /* 0x000fce0000000f00 */
.L_x_2945:
[----:B------:R-:W-:Y:S05]  /*6040*/  BSYNC B2 ;  /* 0x0000000000027941 */ /* 0x000fea0003800000 */
.L_x_2944:
[----:B------:R-:W-:Y:S01]  /*6050*/  ISETP.GE.AND P4, PT, R11, R110, PT ;  /* 0x0000006e0b00720c */ /* 0x000fe20003f86270 */
[----:B--2---:R4:W-:-:S12]  /*6060*/  ST.E.128 desc[UR42][R104.64], R12 ;  /* 0x0000000c68007985 */ /* 0x0049d8000c101d2a */
[----:B------:R-:W-:-:S05]  /*6070*/  @!P4 IMAD.WIDE R106, R11, 0x2, R106 ;  /* 0x000000020b6ac825 */ /* 0x000fca00078e026a */
[----:B---3--:R4:W-:Y:S02]  /*6080*/  @!P4 ST.E.128 desc[UR42][R106.64], R76 ;  /* 0x0000004c6a00c985 */ /* 0x0089e4000c101d2a */
.L_x_2943:
[----:B------:R-:W-:Y:S05]  /*6090*/  BSYNC B1 ;  /* 0x0000000000017941 */ /* 0x000fea0003800000 */
.L_x_2942:
[----:B------:R-:W-:-:S03]  /*60a0*/  UMOV UR4, 0xffffffff ;  /* 0xffffffff00047882 */ /* 0x000fc60000000000 */
[----:B------:R-:W-:Y:S05]  /*60b0*/  BRA.DIV UR4, `(.L_x_2946) ;  /* 0x000001aa04b87947 */ /* 0x000fea000b800000 */
[----:B------:R0:W0:Y:S04]  /*60c0*/  SHFL.IDX PT, R51, R103, 0x1, 0x181f ;  /* 0x00381f0067337f89 */ /* 0x00002800000e0000 */
[----:B------:R0:W0:Y:S02]  /*60d0*/  SHFL.IDX PT, R50, R108, 0x1, 0x181f ;  /* 0x00381f006c327f89 */ /* 0x00002400000e0000 */
.L_x_3245:
[----:B------:R-:W-:Y:S01]  /*60e0*/  ISETP.GE.OR P4, PT, R219, R97, P1 ;  /* 0x00000061db00720c */ /* 0x000fe20000f86670 */
[----:B------:R-:W-:-:S12]  /*60f0*/  BSSY B1, `(.L_x_2947) ;  /* 0x0000078000017945 */ /* 0x000fd80003800000 */
[----:B------:R-:W-:Y:S05]  /*6100*/  @P4 BRA `(.L_x_2948) ;  /* 0x0000000400d84947 */ /* 0x000fea0003800000 */
[----:B------:R-:W-:Y:S01]  /*6110*/  SEL R11, R37, R112, !P0 ;  /* 0x00000070250b7207 */ /* 0x000fe20004000000 */
[----:B------:R-:W-:Y:S01]  /*6120*/  BSSY B2, `(.L_x_2949) ;  /* 0x0000070000027945 */ /* 0x000fe20003800000 */
[C---:B0-----:R-:W-:Y:S02]  /*6130*/  LEA R48, P4, R41.reuse, R50, 0x1 ;  /* 0x0000003229307211 */ /* 0x041fe400078808ff */
[----:B----4-:R-:W-:Y:S02]  /*6140*/  SHF.R.S32.HI R12, RZ, 0x1f, R11 ;  /* 0x0000001fff0c7819 */ /* 0x010fe4000001140b */
        /* <DEDUP_REMOVED lines=19> */
[----:B--2---:R-:W-:Y:S02]  /*6280*/  SHF.R.U32.HI R107, RZ, 0x10, R53 ;  /* 0x00000010ff6b7819 */ /* 0x004fe40000011635 */
[----:B------:R-:W-:Y:S02]  /*6290*/  SHF.R.U64 R78, R54, 0x10, R55 ;  /* 0x00000010364e7819 */ /* 0x000fe40000001237 */
[----:B------:R-:W-:Y:S02]  /*62a0*/  PRMT R134, R134, 0x5410, R79 ;  /* 0x0000541086867816 */ /* 0x000fe4000000004f */
[----:B------:R-:W-:Y:S02]  /*62b0*/  SHF.R.U64 R76, R56, 0x10, R57 ;  /* 0x00000010384c7819 */ /* 0x000fe40000001239 */
[----:B------:R-:W-:-:S02]  /*62c0*/  PRMT R130, R130, 0x5410, R107 ;  /* 0x0000541082827816 */ /* 0x000fc4000000006b */
[--C-:B------:R-:W-:Y:S02]  /*62d0*/  SHF.R.U32.HI R77, RZ, 0x10, R59.reuse ;  /* 0x00000010ff4d7819 */ /* 0x100fe4000001163b */
[----:B------:R-:W-:Y:S01]  /*62e0*/  SHF.R.U64 R104, R58, 0x10, R59 ;  /* 0x000000103a687819 */ /* 0x000fe2000000123b */
[----:B----4-:R-:W-:Y:S01]  /*62f0*/  IMAD.U32 R59, R47, 0x10000, RZ ;  /* 0x000100002f3b7824 */ /* 0x010fe200078e00ff */
[----:B------:R-:W-:Y:S02]  /*6300*/  SHF.L.U32 R57, R45, 0x10, RZ ;  /* 0x000000102d397819 */ /* 0x000fe400000006ff */
[----:B------:R-:W-:Y:S01]  /*6310*/  PRMT R127, R127, 0x5410, R78 ;  /* 0x000054107f7f7816 */ /* 0x000fe2000000004e */
[----:B------:R-:W-:Y:S01]  /*6320*/  IMAD.U32 R78, R134, 0x10000, RZ ;  /* 0x00010000864e7824 */ /* 0x000fe200078e00ff */
[----:B---3--:R-:W-:Y:S01]  /*6330*/  SHF.R.U64 R106, R52, 0x10, R53 ;  /* 0x00000010346a7819 */ /* 0x008fe20000001235 */
[----:B0-----:R-:W-:Y:S01]  /*6340*/  IMAD.U32 R53, R13, 0x10000, RZ ;  /* 0x000100000d357824 */ /* 0x001fe200078e00ff */
[----:B------:R-:W-:Y:S01]  /*6350*/  PRMT R133, R133, 0x5410, R76 ;  /* 0x0000541085857816 */ /* 0x000fe2000000004c */
[----:B------:R-:W-:Y:S01]  /*6360*/  IMAD.U32 R76, R130, 0x10000, RZ ;  /* 0x00010000824c7824 */ /* 0x000fe200078e00ff */
[----:B------:R-:W-:Y:S01]  /*6370*/  PRMT R132, R132, 0x5410, R77 ;  /* 0x0000541084847816 */ /* 0x000fe2000000004d */
[----:B------:R-:W-:Y:S01]  /*6380*/  IMAD.U32 R52, R12, 0x10000, RZ ;  /* 0x000100000c347824 */ /* 0x000fe200078e00ff */
[----:B------:R-:W-:-:S02]  /*6390*/  LOP3.LUT R58, R45, 0xffff0000, RZ, 0xc0, !PT ;  /* 0xffff00002d3a7812 */ /* 0x000fc400078ec0ff */
[----:B------:R-:W-:Y:S01]  /*63a0*/  PRMT R131, R131, 0x5410, R104 ;  /* 0x0000541083837816 */ /* 0x000fe20000000068 */
[----:B------:R-:W-:Y:S01]  /*63b0*/  FMUL.FTZ R104, R57, R78 ;  /* 0x0000004e39687220 */ /* 0x000fe20000410000 */
[----:B------:R-:W-:Y:S02]  /*63c0*/  LOP3.LUT R77, R134, 0xffff0000, RZ, 0xc0, !PT ;  /* 0xffff0000864d7812 */ /* 0x000fe400078ec0ff */
[----:B------:R-:W-:Y:S01]  /*63d0*/  SHF.R.U32.HI R105, RZ, 0x10, R55 ;  /* 0x00000010ff697819 */ /* 0x000fe20000011637 */
[-C--:B------:R-:W-:Y:S01]  /*63e0*/  FFMA.FTZ R104, R53, R76.reuse, -R104 ;  /* 0x0000004c35687223 */ /* 0x080fe20000010868 */
[----:B------:R-:W-:Y:S01]  /*63f0*/  PRMT R129, R129, 0x5410, R106 ;  /* 0x0000541081817816 */ /* 0x000fe2000000006a */
[----:B------:R-:W-:Y:S01]  /*6400*/  FMUL.FTZ R106, R57, R76 ;  /* 0x0000004c396a7220 */ /* 0x000fe20000410000 */
[----:B------:R-:W-:Y:S01]  /*6410*/  LOP3.LUT R54, R13, 0xffff0000, RZ, 0xc0, !PT ;  /* 0xffff00000d367812 */ /* 0x000fe200078ec0ff */
[----:B------:R-:W-:Y:S01]  /*6420*/  FMUL.FTZ R79, R58, R77 ;  /* 0x0000004d3a4f7220 */ /* 0x000fe20000410000 */
[----:B------:R-:W-:Y:S01]  /*6430*/  LOP3.LUT R57, R130, 0xffff0000, RZ, 0xc0, !PT ;  /* 0xffff000082397812 */ /* 0x000fe200078ec0ff */
[----:B------:R-:W-:Y:S01]  /*6440*/  IMAD.U32 R76, R132, 0x10000, RZ ;  /* 0x00010000844c7824 */ /* 0x000fe200078e00ff */
[----:B------:R-:W-:Y:S01]  /*6450*/  PRMT R128, R128, 0x5410, R105 ;  /* 0x0000541080807816 */ /* 0x000fe20000000069 */
[C---:B------:R-:W-:Y:S01]  /*6460*/  IMAD.U32 R55, R44.reuse, 0x10000, RZ ;  /* 0x000100002c377824 */ /* 0x040fe200078e00ff */
[----:B------:R-:W-:Y:S01]  /*6470*/  LOP3.LUT R56, R44, 0xffff0000, RZ, 0xc0, !PT ;  /* 0xffff00002c387812 */ /* 0x000fe200078ec0ff */
[----:B------:R-:W-:Y:S01]  /*6480*/  FFMA.FTZ R106, R53, R78, R106 ;  /* 0x0000004e356a7223 */ /* 0x000fe2000001006a */
[-C--:B------:R-:W-:Y:S01]  /*6490*/  FMUL.FTZ R105, R58, R57.reuse ;  /* 0x000000393a697220 */ /* 0x080fe20000410000 */
[----:B------:R-:W-:Y:S01]  /*64a0*/  FFMA.FTZ R79, R54, R57, -R79 ;  /* 0x00000039364f7223 */ /* 0x000fe2000001084f */
[----:B------:R-:W-:-:S02]  /*64b0*/  IMAD.U32 R44, R15, 0x10000, RZ ;  /* 0x000100000f2c7824 */ /* 0x000fc400078e00ff */
[-C--:B------:R-:W-:Y:S01]  /*64c0*/  FMUL.FTZ R57, R59, R76.reuse ;  /* 0x0000004c3b397220 */ /* 0x080fe20000410000 */
[----:B------:R-:W-:Y:S01]  /*64d0*/  IMAD.U32 R53, R128, 0x10000, RZ ;  /* 0x0001000080357824 */ /* 0x000fe200078e00ff */
[----:B------:R-:W-:Y:S01]  /*64e0*/  LOP3.LUT R47, R47, 0xffff0000, RZ, 0xc0, !PT ;  /* 0xffff00002f2f7812 */ /* 0x000fe200078ec0ff */
[----:B------:R-:W-:Y:S01]  /*64f0*/  FFMA.FTZ R105, R54, R77, R105 ;  /* 0x0000004d36697223 */ /* 0x000fe20000010069 */
[----:B------:R-:W-:Y:S01]  /*6500*/  LOP3.LUT R132, R132, 0xffff0000, RZ, 0xc0, !PT ;  /* 0xffff000084847812 */ /* 0x000fe200078ec0ff */
[-C--:B------:R-:W-:Y:S01]  /*6510*/  FMUL.FTZ R59, R59, R53.reuse ;  /* 0x000000353b3b7220 */ /* 0x080fe20000410000 */
[----:B------:R-:W-:Y:S01]  /*6520*/  FFMA.FTZ R57, R44, R53, -R57 ;  /* 0x000000352c397223 */ /* 0x000fe20000010839 */
[----:B------:R-:W-:Y:S02]  /*6530*/  LOP3.LUT R128, R128, 0xffff0000, RZ, 0xc0, !PT ;  /* 0xffff000080807812 */ /* 0x000fe400078ec0ff */
[----:B------:R-:W-:Y:S01]  /*6540*/  SHF.L.U32 R53, R133, 0x10, RZ ;  /* 0x0000001085357819 */ /* 0x000fe200000006ff */
[----:B------:R-:W-:Y:S01]  /*6550*/  FFMA.FTZ R59, R44, R76, R59 ;  /* 0x0000004c2c3b7223 */ /* 0x000fe2000001003b */
[----:B------:R-:W-:Y:S01]  /*6560*/  LOP3.LUT R45, R15, 0xffff0000, RZ, 0xc0, !PT ;  /* 0xffff00000f2d7812 */ /* 0x000fe200078ec0ff */
[C---:B------:R-:W-:Y:S01]  /*6570*/  FMUL.FTZ R54, R47.reuse, R132 ;  /* 0x000000842f367220 */ /* 0x040fe20000410000 */
[----:B------:R-:W-:Y:S01]  /*6580*/  FMUL.FTZ R58, R47, R128 ;  /* 0x000000802f3a7220 */ /* 0x000fe20000410000 */
[----:B------:R-:W-:-:S02]  /*6590*/  IMAD.U32 R44, R129, 0x10000, RZ ;  /* 0x00010000812c7824 */ /* 0x000fc400078e00ff */
[----:B------:R-:W-:Y:S01]  /*65a0*/  FMUL.FTZ R47, R55, R53 ;  /* 0x00000035372f7220 */ /* 0x000fe20000410000 */
[----:B------:R-:W-:Y:S01]  /*65b0*/  LOP3.LUT R133, R133, 0xffff0000, RZ, 0xc0, !PT ;  /* 0xffff000085857812 */ /* 0x000fe200078ec0ff */
[C---:B------:R-:W-:Y:S01]  /*65c0*/  FFMA.FTZ R128, R45.reuse, R128, -R54 ;  /* 0x000000802d807223 */ /* 0x040fe20000010836 */
[----:B------:R-:W-:Y:S01]  /*65d0*/  FFMA.FTZ R132, R45, R132, R58 ;  /* 0x000000842d847223 */ /* 0x000fe2000001003a */
[----:B------:R-:W-:Y:S02]  /*65e0*/  IMAD.U32 R15, R46, 0x10000, RZ ;  /* 0x000100002e0f7824 */ /* 0x000fe400078e00ff */
[-C--:B------:R-:W-:Y:S01]  /*65f0*/  FMUL.FTZ R54, R55, R44.reuse ;  /* 0x0000002c37367220 */ /* 0x080fe20000410000 */
[----:B------:R-:W-:Y:S01]  /*6600*/  FFMA.FTZ R47, R52, R44, -R47 ;  /* 0x0000002c342f7223 */ /* 0x000fe2000001082f */
        /* <DEDUP_REMOVED lines=12> */
[-C--:B------:R-:W-:Y:S01]  /*66d0*/  FMUL.FTZ R52, R15, R44.reuse ;  /* 0x0000002c0f347220 */ /* 0x080fe20000410000 */
[-C--:B------:R-:W-:Y:S01]  /*66e0*/  FMUL.FTZ R56, R56, R129.reuse ;  /* 0x0000008138387220 */ /* 0x080fe20000410000 */
[C---:B------:R-:W-:Y:S01]  /*66f0*/  FFMA.FTZ R58, R13.reuse, R129, -R58 ;  /* 0x000000810d3a7223 */ /* 0x040fe2000001083a */
[C---:B------:R-:W-:Y:S01]  /*6700*/  FMUL.FTZ R15, R46.reuse, R131 ;  /* 0x000000832e0f7220 */ /* 0x040fe20000410000 */
        /* <DEDUP_REMOVED lines=17> */
.L_x_2950:
[----:B------:R-:W-:Y:S05]  /*6820*/  BSYNC B2 ;  /* 0x0000000000027941 */ /* 0x000fea0003800000 */
.L_x_2949:
[----:B------:R-:W-:Y:S01]  /*6830*/  ISETP.GE.AND P4, PT, R11, R110, PT ;  /* 0x0000006e0b00720c */ /* 0x000fe20003f86270 */
[----:B0-----:R0:W-:-:S12]  /*6840*/  ST.E.128 desc[UR42][R48.64], R12 ;  /* 0x0000000c30007985 */ /* 0x0011d8000c101d2a */
[----:B------:R-:W-:-:S05]  /*6850*/  @!P4 IMAD.WIDE R50, R11, 0x2, R50 ;  /* 0x000000020b32c825 */ /* 0x000fca00078e0232 */
[----:B----4-:R0:W-:Y:S02]  /*6860*/  @!P4 ST.E.128 desc[UR42][R50.64], R44 ;  /* 0x0000002c3200c985 */ /* 0x0101e4000c101d2a */
.L_x_2948:
[----:B------:R-:W-:Y:S05]  /*6870*/  BSYNC B1 ;  /* 0x0000000000017941 */ /* 0x000fea0003800000 */
.L_x_2947:
[----:B------:R-:W-:-:S03]  /*6880*/  UMOV UR4, 0xffffffff ;  /* 0xffffffff00047882 */ /* 0x000fc60000000000 */
[----:B------:R-:W-:Y:S05]  /*6890*/  BRA.DIV UR4, `(.L_x_2951) ;  /* 0x000001a6040c7947 */ /* 0x000fea000b800000 */
[----:B0-----:R0:W0:Y:S04]  /*68a0*/  SHFL.IDX PT, R51, R103, 0x2, 0x181f ;  /* 0x00581f0067337f89 */ /* 0x00102800000e0000 */
[----:B------:R0:W0:Y:S02]  /*68b0*/  SHFL.IDX PT, R50, R108, 0x2, 0x181f ;  /* 0x00581f006c327f89 */ /* 0x00002400000e0000 */
.L_x_3249:
        /* <DEDUP_REMOVED lines=20> */
[----:B------:R-:W-:-:S03]  /*6a00*/  IMAD R13, R13, 0x2, R18 ;  /* 0x000000020d0d7824 */ /* 0x000fc600078e0212 */
[----:B------:R-:W-:-:S03]  /*6a10*/  LEA R44, R15, R18, 0x1 ;  /* 0x000000120f2c7211 */ /* 0x000fc600078e08ff */
[----:B------:R-:W0:Y:S04]  /*6a20*/  LDS.128 R12, [R13+0x18400] ;  /* 0x018400000d0c7984 */ /* 0x000e280000000c00 */
[----:B------:R-:W4:Y:S01]  /*6a30*/  LDS.128 R44, [R44+0x18400] ;  /* 0x018400002c2c7984 */ /* 0x000f220000000c00 */
[----:B------:R-:W-:Y:S05]  /*6a40*/  @P3 BRA `(.L_x_2955) ;  /* 0x0000000400703947 */ /* 0x000fea0003800000 */
[----:B------:R-:W-:Y:S01]  /*6a50*/  SHF.R.U64 R76, R62, 0x10, R63 ;  /* 0x000000103e4c7819 */ /* 0x000fe2000000123f */
[----:B----4-:R-:W-:Y:S01]  /*6a60*/  IMAD.U32 R56, R45, 0x10000, RZ ;  /* 0x000100002d387824 */ /* 0x010fe200078e00ff */
[--C-:B------:R-:W-:Y:S01]  /*6a70*/  SHF.R.U64 R62, R64, 0x10, R65.reuse ;  /* 0x00000010403e7819 */ /* 0x100fe20000001241 */
[----:B0-----:R-:W-:Y:S01]  /*6a80*/  IMAD.U32 R52, R13, 0x10000, RZ ;  /* 0x000100000d347824 */ /* 0x001fe200078e00ff */
        /* <DEDUP_REMOVED lines=8> */
[----:B------:R-:W-:Y:S02]  /*6b10*/  PRMT R122, R122, 0x5410, R77 ;  /* 0x000054107a7a7816 */ /* 0x000fe4000000004d */
[--C-:B------:R-:W-:Y:S01]  /*6b20*/  SHF.R.U64 R60, R66, 0x10, R67.reuse ;  /* 0x00000010423c7819 */ /* 0x100fe20000001243 */
[----:B------:R-:W-:Y:S01]  /*6b30*/  FMUL.FTZ R65, R56, R63 ;  /* 0x0000003f38417220 */ /* 0x000fe20000410000 */
[----:B------:R-:W-:Y:S02]  /*6b40*/  SHF.R.U32.HI R67, RZ, 0x10, R67 ;  /* 0x00000010ff437819 */ /* 0x000fe40000011643 */
[----:B------:R-:W-:Y:S01]  /*6b50*/  PRMT R120, R120, 0x5410, R61 ;  /* 0x0000541078787816 */ /* 0x000fe2000000003d */
[----:B------:R-:W-:Y:S01]  /*6b60*/  IMAD.U32 R61, R122, 0x10000, RZ ;  /* 0x000100007a3d7824 */ /* 0x000fe200078e00ff */
[----:B------:R-:W-:-:S02]  /*6b70*/  PRMT R124, R124, 0x5410, R67 ;  /* 0x000054107c7c7816 */ /* 0x000fc40000000043 */
[----:B------:R-:W-:Y:S01]  /*6b80*/  PRMT R123, R123, 0x5410, R60 ;  /* 0x000054107b7b7816 */ /* 0x000fe2000000003c */
[-C--:B------:R-:W-:Y:S01]  /*6b90*/  FFMA.FTZ R60, R52, R61.reuse, -R65 ;  /* 0x0000003d343c7223 */ /* 0x080fe20000010841 */
[----:B------:R-:W-:Y:S01]  /*6ba0*/  FMUL.FTZ R67, R56, R61 ;  /* 0x0000003d38437220 */ /* 0x000fe20000410000 */
[----:B------:R-:W-:Y:S01]  /*6bb0*/  SHF.L.U32 R65, R124, 0x10, RZ ;  /* 0x000000107c417819 */ /* 0x000fe200000006ff */
[----:B------:R-:W-:Y:S01]  /*6bc0*/  IMAD.U32 R61, R120, 0x10000, RZ ;  /* 0x00010000783d7824 */ /* 0x000fe200078e00ff */
[----:B------:R-:W-:Y:S01]  /*6bd0*/  LOP3.LUT R57, R45, 0xffff0000, RZ, 0xc0, !PT ;  /* 0xffff00002d397812 */ /* 0x000fe200078ec0ff */
[----:B------:R-:W-:Y:S01]  /*6be0*/  FFMA.FTZ R67, R52, R63, R67 ;  /* 0x0000003f34437223 */ /* 0x000fe20000010043 */
[----:B------:R-:W-:Y:S01]  /*6bf0*/  LOP3.LUT R126, R126, 0xffff0000, RZ, 0xc0, !PT ;  /* 0xffff00007e7e7812 */ /* 0x000fe200078ec0ff */
[----:B------:R-:W-:Y:S01]  /*6c00*/  FMUL.FTZ R63, R58, R65 ;  /* 0x000000413a3f7220 */ /* 0x000fe20000410000 */
[----:B------:R-:W-:Y:S01]  /*6c10*/  LOP3.LUT R122, R122, 0xffff0000, RZ, 0xc0, !PT ;  /* 0xffff00007a7a7812 */ /* 0x000fe200078ec0ff */
        /* <DEDUP_REMOVED lines=8> */
[----:B------:R-:W-:Y:S01]  /*6ca0*/  FFMA.FTZ R57, R53, R122, -R56 ;  /* 0x0000007a35397223 */ /* 0x000fe20000010838 */
[----:B------:R-:W-:Y:S01]  /*6cb0*/  LOP3.LUT R124, R124, 0xffff0000, RZ, 0xc0, !PT ;  /* 0xffff00007c7c7812 */ /* 0x000fe200078ec0ff */
[C---:B------:R-:W-:Y:S01]  /*6cc0*/  FFMA.FTZ R63, R44.reuse, R61, -R63 ;  /* 0x0000003d2c3f7223 */ /* 0x040fe2000001083f */
[----:B------:R-:W-:Y:S01]  /*6cd0*/  PRMT R125, R125, 0x5410, R62 ;  /* 0x000054107d7d7816 */ /* 0x000fe2000000003e */
[----:B------:R-:W-:Y:S01]  /*6ce0*/  FFMA.FTZ R58, R44, R65, R58 ;  /* 0x000000412c3a7223 */ /* 0x000fe2000001003a */
[----:B------:R-:W-:Y:S01]  /*6cf0*/  LOP3.LUT R120, R120, 0xffff0000, RZ, 0xc0, !PT ;  /* 0xffff000078787812 */ /* 0x000fe200078ec0ff */
[----:B------:R-:W-:Y:S01]  /*6d00*/  FFMA.FTZ R126, R53, R126, R52 ;  /* 0x0000007e357e7223 */ /* 0x000fe20000010034 */
[----:B------:R-:W-:Y:S01]  /*6d10*/  LOP3.LUT R45, R15, 0xffff0000, RZ, 0xc0, !PT ;  /* 0xffff00000f2d7812 */ /* 0x000fe200078ec0ff */
        /* <DEDUP_REMOVED lines=47> */
.L_x_2955:
[----:B------:R-:W-:Y:S05]  /*7010*/  BSYNC B2 ;  /* 0x0000000000027941 */ /* 0x000fea0003800000 */
.L_x_2954:
[----:B------:R-:W-:Y:S01]  /*7020*/  ISETP.GE.AND P4, PT, R11, R110, PT ;  /* 0x0000006e0b00720c */ /* 0x000fe20003f86270 */
[----:B0-----:R0:W-:-:S12]  /*7030*/  ST.E.128 desc[UR42][R48.64], R12 ;  /* 0x0000000c30007985 */ /* 0x0011d8000c101d2a */
[----:B------:R-:W-:-:S05]  /*7040*/  @!P4 IMAD.WIDE R50, R11, 0x2, R50 ;  /* 0x000000020b32c825 */ /* 0x000fca00078e0232 */
[----:B----4-:R0:W-:Y:S02]  /*7050*/  @!P4 ST.E.128 desc[UR42][R50.64], R44 ;  /* 0x0000002c3200c985 */ /* 0x0101e4000c101d2a */
.L_x_2953:
[----:B------:R-:W-:Y:S05]  /*7060*/  BSYNC B1 ;  /* 0x0000000000017941 */ /* 0x000fea0003800000 */
.L_x_2952:
[----:B------:R-:W-:-:S03]  /*7070*/  UMOV UR4, 0xffffffff ;  /* 0xffffffff00047882 */ /* 0x000fc60000000000 */
[----:B------:R-:W-:Y:S05]  /*7080*/  BRA.DIV UR4, `(.L_x_2956) ;  /* 0x0000019e045c7947 */ /* 0x000fea000b800000 */
[----:B0-----:R-:W0:Y:S04]  /*7090*/  SHFL.IDX PT, R103, R103, 0x3, 0x181f ;  /* 0x00781f0067677f89 */ /* 0x001e2800000e0000 */
[----:B------:R-:W0:Y:S02]  /*70a0*/  SHFL.IDX PT, R108, R108, 0x3, 0x181f ;  /* 0x00781f006c6c7f89 */ /* 0x000e2400000e0000 */
.L_x_3253:
        /* <DEDUP_REMOVED lines=8> */
[----:B----4-:R-:W-:-:S04]  /*7130*/  LEA.HI.SX32 R12, R11, R80, 0x1c ;  /* 0x000000500b0c7211 */ /* 0x010fc800078fe2ff */
[----:B------:R-:W-:Y:S01]  /*7140*/  SHF.R.S32.HI R13, RZ, 0x1f, R12 ;  /* 0x0000001fff0d7819 */ /* 0x000fe2000001140c */
[----:B------:R-:W-:-:S03]  /*7150*/  IMAD.SHL.U32 R11, R12, 0x8, RZ ;  /* 0x000000080c0b7824 */ /* 0x000fc600078e00ff */
[----:B------:R-:W-:Y:S02]  /*7160*/  LEA.HI R13, R13, R12, RZ, 0x3 ;  /* 0x0000000c0d0d7211 */ /* 0x000fe400078f18ff */
[----:B------:R-:W-:Y:S02]  /*7170*/  LOP3.LUT R12, R194, 0x38, R11, 0xf8, !PT ;  /* 0x00000038c20c7812 */ /* 0x000fe400078ef80b */
[----:B------:R-:W-:Y:S02]  /*7180*/  SHF.L.U32 R13, R13, 0xa, RZ ;  /* 0x0000000a0d0d7819 */ /* 0x000fe400000006ff */
[----:B------:R-:W-:Y:S02]  /*7190*/  LOP3.LUT R12, R12, R225, RZ, 0x3c, !PT ;  /* 0x000000e10c0c7212 */ /* 0x000fe400078e3cff */
        /* <DEDUP_REMOVED lines=10> */
[----:B----4-:R-:W-:Y:S01]  /*7240*/  IMAD.U32 R54, R45, 0x10000, RZ ;  /* 0x000100002d367824 */ /* 0x010fe200078e00ff */
[----:B------:R-:W-:Y:S01]  /*7250*/  SHF.R.U64 R60, R72, 0x10, R73 ;  /* 0x00000010483c7819 */ /* 0x000fe20000001249 */
[----:B0-----:R-:W-:Y:S01]  /*7260*/  IMAD.U32 R50, R13, 0x10000, RZ ;  /* 0x000100000d327824 */ /* 0x001fe200078e00ff */
[----:B------:R-:W-:Y:S01]  /*7270*/  SHF.R.U32.HI R69, RZ, 0x10, R69 ;  /* 0x00000010ff457819 */ /* 0x000fe20000011645 */
[----:B------:R-:W-:Y:S01]  /*7280*/  IMAD.U32 R52, R44, 0x10000, RZ ;  /* 0x000100002c347824 */ /* 0x000fe200078e00ff */
[----:B------:R-:W-:Y:S02]  /*7290*/  SHF.R.U32.HI R73, RZ, 0x10, R73 ;  /* 0x00000010ff497819 */ /* 0x000fe40000011649 */
        /* <DEDUP_REMOVED lines=19> */
[C---:B------:R-:W-:Y:S01]  /*73d0*/  IMAD.U32 R63, R116.reuse, 0x10000, RZ ;  /* 0x00010000743f7824 */ /* 0x040fe200078e00ff */
[----:B------:R-:W-:Y:S01]  /*73e0*/  SHF.L.U32 R56, R47, 0x10, RZ ;  /* 0x000000102f387819 */ /* 0x000fe200000006ff */
[----:B------:R-:W-:Y:S01]  /*73f0*/  FMUL.FTZ R50, R55, R114 ;  /* 0x0000007237327220 */ /* 0x000fe20000410000 */
[----:B------:R-:W-:Y:S01]  /*7400*/  LOP3.LUT R57, R47, 0xffff0000, RZ, 0xc0, !PT ;  /* 0xffff00002f397812 */ /* 0x000fe200078ec0ff */
[-C--:B------:R-:W-:Y:S01]  /*7410*/  FMUL.FTZ R54, R55, R118.reuse ;  /* 0x0000007637367220 */ /* 0x080fe20000410000 */
[----:B------:R-:W-:Y:S01]  /*7420*/  LOP3.LUT R116, R116, 0xffff0000, RZ, 0xc0, !PT ;  /* 0xffff000074747812 */ /* 0x000fe200078ec0ff */
[----:B------:R-:W-:Y:S01]  /*7430*/  IMAD.U32 R59, R111, 0x10000, RZ ;  /* 0x000100006f3b7824 */ /* 0x000fe200078e00ff */
[----:B------:R-:W-:Y:S01]  /*7440*/  PRMT R117, R117, 0x5410, R60 ;  /* 0x0000541075757816 */ /* 0x000fe2000000003c */
[C---:B------:R-:W-:Y:S01]  /*7450*/  FFMA.FTZ R118, R51.reuse, R118, R50 ;  /* 0x0000007633767223 */ /* 0x040fe20000010032 */
[----:B------:R-:W-:Y:S01]  /*7460*/  LOP3.LUT R53, R44, 0xffff0000, RZ, 0xc0, !PT ;  /* 0xffff00002c357812 */ /* 0x000fe200078ec0ff */
[----:B------:R-:W-:Y:S01]  /*7470*/  FFMA.FTZ R61, R51, R114, -R54 ;  /* 0x00000072333d7223 */ /* 0x000fe20000010836 */
[----:B------:R-:W-:Y:S01]  /*7480*/  LOP3.LUT R45, R15, 0xffff0000, RZ, 0xc0, !PT ;  /* 0xffff00000f2d7812 */ /* 0x000fe200078ec0ff */
[C---:B------:R-:W-:Y:S01]  /*7490*/  FMUL.FTZ R55, R56.reuse, R63 ;  /* 0x0000003f38377220 */ /* 0x040fe20000410000 */
[----:B------:R-:W-:Y:S01]  /*74a0*/  LOP3.LUT R50, R111, 0xffff0000, RZ, 0xc0, !PT ;  /* 0xffff00006f327812 */ /* 0x000fe200078ec0ff */
[----:B------:R-:W-:Y:S01]  /*74b0*/  IMAD.U32 R44, R15, 0x10000, RZ ;  /* 0x000100000f2c7824 */ /* 0x000fe200078e00ff */
[----:B------:R-:W-:Y:S01]  /*74c0*/  PRMT R113, R113, 0x5410, R64 ;  /* 0x0000541071717816 */ /* 0x000fe20000000040 */
[-C--:B------:R-:W-:Y:S01]  /*74d0*/  FMUL.FTZ R56, R56, R59.reuse ;  /* 0x0000003b38387220 */ /* 0x080fe20000410000 */
[----:B------:R-:W-:Y:S01]  /*74e0*/  FMUL.FTZ R54, R57, R116 ;  /* 0x0000007439367220 */ /* 0x000fe20000410000 */
        /* <DEDUP_REMOVED lines=47> */
[----:B------:R-:W-:-:S07]  /*77e0*/  MOV R13, R58 ;  /* 0x0000003a000d7202 */ /* 0x000fce0000000f00 */
.L_x_2958:
[----:B------:R-:W-:Y:S05]  /*77f0*/  BSYNC B1 ;  /* 0x0000000000017941 */ /* 0x000fea0003800000 */
.L_x_2957:
[----:B0-----:R0:W-:Y:S01]  /*7800*/  ST.E.128 desc[UR42][R48.64], R12 ;  /* 0x0000000c30007985 */ /* 0x0011e2000c101d2a */
[----:B------:R-:W-:Y:S01]  /*7810*/  ISETP.GE.AND P3, PT, R11, R110, PT ;  /* 0x0000006e0b00720c */ /* 0x000fe20003f66270 */
[----:B------:R-:W-:-:S12]  /*7820*/  IMAD.MOV.U32 R109, RZ, RZ, R103 ;  /* 0x000000ffff6d7224 */ /* 0x000fd800078e0067 */
[----:B------:R-:W-:Y:S05]  /*7830*/  @P3 BRA `(.L_x_2929) ;  /* 0x0000000400b83947 */ /* 0x000fea0003800000 */
[----:B0-----:R-:W-:-:S05]  /*7840*/  IMAD.WIDE R12, R11, 0x2, R108 ;  /* 0x000000020b0c7825 */ /* 0x001fca00078e026c */
[----:B----4-:R0:W-:Y:S01]  /*7850*/  ST.E.128 desc[UR42][R12.64], R44 ;  /* 0x0000002c0c007985 */ /* 0x0101e2000c101d2a */
[----:B------:R-:W-:Y:S05]  /*7860*/  BRA `(.L_x_2929) ;  /* 0x0000000400ac7947 */ /* 0x000fea0003800000 */
.L_x_2888:
[----:B------:R-:W-:-:S06]  /*7870*/  UISETP.NE.AND UP0, UPT, UR39, 0x3, UPT ;  /* 0x000000032700788c */ /* 0x000fcc000bf05270 */
[----:B------:R-:W-:-:S13]  /*7880*/  PLOP3.LUT P5, PT, PT, PT, UP0, 0x80, 0x0 ;  /* 0x000000000000781c */ /* 0x000fda0003faf008 */
[----:B------:R-:W-:Y:S05]  /*7890*/  @!P5 BRA `(.L_x_2959) ;  /* 0x000000000004d947 */ /* 0x000fea0003800000 */
[----:B------:R-:W-:Y:S01]  /*78a0*/  BPT.TRAP 0x1 ;  /* 0x000000040000795c */ /* 0x000fe20000300000 */
.L_x_2959:
[----:B------:R-:W-:Y:S01]  /*78b0*/  IMAD R91, R19, 0x8, R18 ;  /* 0x00000008135b7824 */ /* 0x000fe200078e0212 */
[----:B------:R-:W-:Y:S01]  /*78c0*/  SHF.L.U32 R102, R189, 0x1f, RZ ;  /* 0x0000001fbd667819 */ /* 0x000fe200000006ff */
[----:B------:R-:W-:Y:S01]  /*78d0*/  BSSY B1, `(.L_x_2960) ;  /* 0x0000004000017945 */ /* 0x000fe20003800000 */
[----:B------:R-:W-:Y:S02]  /*78e0*/  SHF.R.S32.HI R99, RZ, 0x1f, R100 ;  /* 0x0000001fff637819 */ /* 0x000fe40000011464 */
[----:B------:R-:W0:Y:S02]  /*78f0*/  SYNCS.PHASECHK.TRANS64.TRYWAIT P3, [R91+URZ+0x28890], R102 ;  /* 0x028890665b0075a7 */ /* 0x000e24000806017f */
[----:B0-----:R-:W-:Y:S05]  /*7900*/  @!P3 BRA `(.L_x_2961) ;  /* 0x000001940088b947 */ /* 0x001fea0003800000 */
.L_x_3254:
[----:B------:R-:W-:Y:S05]  /*7910*/  BSYNC B1 ;  /* 0x0000000000017941 */ /* 0x000fea0003800000 */
.L_x_2960:
        /* <DEDUP_REMOVED lines=27> */
.L_x_3258:
        /* <DEDUP_REMOVED lines=13> */
.L_x_2964:
[----:B------:R-:W-:Y:S05]  /*7ba0*/  BSYNC B1 ;  /* 0x0000000000017941 */ /* 0x000fea0003800000 */
.L_x_2963:
[----:B------:R-:W-:-:S03]  /*7bb0*/  UMOV UR4, 0xffffffff ;  /* 0xffffffff00047882 */ /* 0x000fc60000000000 */
[----:B------:R-:W-:Y:S05]  /*7bc0*/  BRA.DIV UR4, `(.L_x_2965) ;  /* 0x0000019604347947 */ /* 0x000fea000b800000 */
[----:B--2---:R2:W0:Y:S04]  /*7bd0*/  SHFL.IDX PT, R45, R46, 0x1, 0x181f ;  /* 0x00381f002e2d7f89 */ /* 0x00442800000e0000 */
[----:B---34-:R2:W3:Y:S02]  /*7be0*/  SHFL.IDX PT, R14, R44, 0x1, 0x181f ;  /* 0x00381f002c0e7f89 */ /* 0x0184e400000e0000 */
.L_x_3262:
        /* <DEDUP_REMOVED lines=14> */
.L_x_2967:
[----:B------:R-:W-:Y:S05]  /*7cd0*/  BSYNC B1 ;  /* 0x0000000000017941 */ /* 0x000fea0003800000 */
.L_x_2966:
[----:B------:R-:W-:-:S03]  /*7ce0*/  UMOV UR4, 0xffffffff ;  /* 0xffffffff00047882 */ /* 0x000fc60000000000 */
[----:B------:R-:W-:Y:S05]  /*7cf0*/  BRA.DIV UR4, `(.L_x_2968) ;  /* 0x0000019604307947 */ /* 0x000fea000b800000 */
[----:B0-----:R0:W0:Y:S04]  /*7d00*/  SHFL.IDX PT, R45, R46, 0x2, 0x181f ;  /* 0x00581f002e2d7f89 */ /* 0x00102800000e0000 */
[----:B---34-:R3:W4:Y:S02]  /*7d10*/  SHFL.IDX PT, R14, R44, 0x2, 0x181f ;  /* 0x00581f002c0e7f89 */ /* 0x01872400000e0000 */
.L_x_3266:
        /* <DEDUP_REMOVED lines=14> */
.L_x_2970:
[----:B------:R-:W-:Y:S05]  /*7e00*/  BSYNC B1 ;  /* 0x0000000000017941 */ /* 0x000fea0003800000 */
.L_x_2969:
[----:B------:R-:W-:-:S03]  /*7e10*/  UMOV UR4, 0xffffffff ;  /* 0xffffffff00047882 */ /* 0x000fc60000000000 */
[----:B------:R-:W-:Y:S05]  /*7e20*/  BRA.DIV UR4, `(.L_x_2971) ;  /* 0x00000196042c7947 */ /* 0x000fea000b800000 */
[----:B0-----:R0:W0:Y:S04]  /*7e30*/  SHFL.IDX PT, R45, R46, 0x3, 0x181f ;  /* 0x00781f002e2d7f89 */ /* 0x00102800000e0000 */
[----:B----4-:R4:W0:Y:S02]  /*7e40*/  SHFL.IDX PT, R14, R44, 0x3, 0x181f ;  /* 0x00781f002c0e7f89 */ /* 0x01082400000e0000 */
.L_x_3270:
        /* <DEDUP_REMOVED lines=13> */
.L_x_2929:
[----:B------:R-:W-:Y:S05]  /*7f20*/  BSYNC B0 ;  /* 0x0000000000007941 */ /* 0x000fea0003800000 */
.L_x_2887:
        /* <DEDUP_REMOVED lines=17> */
.L_x_2973:
[----:B------:R-:W-:Y:S05]  /*8040*/  BSYNC B0 ;  /* 0x0000000000007941 */ /* 0x000fea0003800000 */
.L_x_2972:
[----:B------:R-:W5:Y:S01]  /*8050*/  SYNCS.PHASECHK.TRANS64.TRYWAIT P4, [R91+URZ+0x288b0], R102 ;  /* 0x0288b0665b0075a7 */ /* 0x000f62000808017f */
[----:B------:R-:W-:Y:S01]  /*8060*/  ULDC UR41, c[0x0][0x2f4] ;  /* 0x0000bd0000297ab9 */ /* 0x000fe20000000800 */
[----:B------:R-:W-:Y:S04]  /*8070*/  BSSY B0, `(.L_x_2974) ;  /* 0x0000002000007945 */ /* 0x000fe80003800000 */
[----:B-----5:R-:W-:Y:S05]  /*8080*/  @!P4 BRA `(.L_x_2975) ;  /* 0x0000019000dcc947 */ /* 0x020fea0003800000 */
.L_x_3271:
[----:B------:R-:W-:Y:S05]  /*8090*/  BSYNC B0 ;  /* 0x0000000000007941 */ /* 0x000fea0003800000 */
.L_x_2974:
        /* <DEDUP_REMOVED lines=12> */
[----:B------:R-:W-:Y:S01]  /*8160*/  IMAD R15, R35, UR4, RZ ;  /* 0x00000004230f7c24 */ /* 0x000fe2000f8e02ff */
[----:B------:R-:W-:-:S03]  /*8170*/  IADD3 R13, R13, R11, RZ ;  /* 0x0000000b0d0d7210 */ /* 0x000fc60007ffe0ff */
[C---:B------:R-:W-:Y:S02]  /*8180*/  IMAD R11, R42.reuse, UR5, R15 ;  /* 0x000000052a0b7c24 */ /* 0x040fe4000f8e020f */
[----:B------:R-:W-:Y:S01]  /*8190*/  IMAD.WIDE.U32 R12, R42, UR4, R12 ;  /* 0x000000042a0c7c25 */ /* 0x000fe2000f8e000c */
[----:B------:R-:W-:-:S03]  /*81a0*/  ULDC.64 UR4, c[0x0][0x318] ;  /* 0x0000c60000047ab9 */ /* 0x000fc60000000a00 */
[----:B------:R-:W-:Y:S01]  /*81b0*/  IMAD.IADD R11, R13, 0x1, R11 ;  /* 0x000000010d0b7824 */ /* 0x000fe200078e020b */
[----:B------:R-:W-:-:S04]  /*81c0*/  LEA R48, P4, R12, UR4, 0x1 ;  /* 0x000000040c307c11 */ /* 0x000fc8000f8808ff */
[----:B------:R-:W-:Y:S01]  /*81d0*/  LEA.HI.X R11, R12, UR5, R11, 0x1, P4 ;  /* 0x000000050c0b7c11 */ /* 0x000fe2000a0f0c0b */
[----:B------:R0:W2:Y:S01]  /*81e0*/  SHFL.IDX PT, R47, R48, RZ, 0x181f ;  /* 0x00181fff302f7589 */ /* 0x0000a200000e0000 */
[----:B------:R-:W-:-:S03]  /*81f0*/  ISETP.GE.AND P4, PT, R97, 0x1, PT ;  /* 0x000000016100780c */ /* 0x000fc60003f86270 */
[----:B------:R0:W4:Y:S10]  /*8200*/  SHFL.IDX PT, R13, R11, RZ, 0x181f ;  /* 0x00181fff0b0d7589 */ /* 0x00013400000e0000 */
[----:B0-----:R-:W-:Y:S05]  /*8210*/  @!P4 BRA `(.L_x_2977) ;  /* 0x000000000028c947 */ /* 0x001fea0003800000 */
[----:B------:R-:W-:-:S13]  /*8220*/  ISETP.GE.AND P4, PT, R16, UR41, PT ;  /* 0x0000002910007c0c */ /* 0x000fda000bf86270 */
[----:B-123--:R-:W-:-:S04]  /*8230*/  @!P4 LEA R44, P5, R16, R47, 0x1 ;  /* 0x0000002f102cc211 */ /* 0x00efc800078a08ff */
[----:B----4-:R-:W-:Y:S02]  /*8240*/  @!P4 LEA.HI.X R45, R16, R13, R17, 0x1, P5 ;  /* 0x0000000d102dc211 */ /* 0x010fe400028f0c11 */
[----:B------:R-:W-:-:S13]  /*8250*/  ISETP.GE.AND P5, PT, R2, UR41, PT ;  /* 0x0000002902007c0c */ /* 0x000fda000bfa6270 */
[----:B------:R-:W-:-:S04]  /*8260*/  @!P5 LEA R46, P6, R2, R47, 0x1 ;  /* 0x0000002f022ed211 */ /* 0x000fc800078c08ff */
[----:B------:R-:W-:Y:S02]  /*8270*/  @!P5 LEA.HI.X R47, R2, R13, R184, 0x1, P6 ;  /* 0x0000000d022fd211 */ /* 0x000fe400030f0cb8 */
[----:B------:R-:W0:Y:S04]  /*8280*/  @!P4 LDS.128 R12, [R93+0x400] ;  /* 0x000400005d0cc984 */ /* 0x000e280000000c00 */
[----:B0-----:R-:W-:Y:S04]  /*8290*/  @!P4 ST.E.128 desc[UR42][R44.64], R12 ;  /* 0x0000000c2c00c985 */ /* 0x001fe8000c101d2a */
[----:B------:R-:W0:Y:S04]  /*82a0*/  @!P5 LDS.128 R12, [R93+0x4400] ;  /* 0x004400005d0cd984 */ /* 0x000e280000000c00 */
[----:B0-----:R0:W-:Y:S02]  /*82b0*/  @!P5 ST.E.128 desc[UR42][R46.64], R12 ;  /* 0x0000000c2e00d985 */ /* 0x0011e4000c101d2a */
.L_x_2977:
[----:B------:R-:W-:Y:S05]  /*82c0*/  BSYNC B0 ;  /* 0x0000000000007941 */ /* 0x000fea0003800000 */
.L_x_2976:
[----:B------:R-:W-:Y:S01]  /*82d0*/  ISETP.GE.AND P4, PT, R97, 0x21, PT ;  /* 0x000000216100780c */ /* 0x000fe20003f86270 */
[----:B0---4-:R0:W4:Y:S01]  /*82e0*/  SHFL.IDX PT, R13, R11, 0x1, 0x181f ;  /* 0x00381f000b0d7f89 */ /* 0x01112200000e0000 */
[----:B------:R-:W-:Y:S03]  /*82f0*/  BSSY B0, `(.L_x_2978) ;  /* 0x000000d000007945 */ /* 0x000fe60003800000 */
[----:B--2---:R0:W2:Y:S08]  /*8300*/  SHFL.IDX PT, R47, R48, 0x1, 0x181f ;  /* 0x00381f00302f7f89 */ /* 0x0040b000000e0000 */
        /* <DEDUP_REMOVED lines=11> */
.L_x_2979:
[----:B------:R-:W-:Y:S05]  /*83c0*/  BSYNC B0 ;  /* 0x0000000000007941 */ /* 0x000fea0003800000 */
.L_x_2978:
        /* <DEDUP_REMOVED lines=15> */
.L_x_2981:
[----:B------:R-:W-:Y:S05]  /*84c0*/  BSYNC B0 ;  /* 0x0000000000007941 */ /* 0x000fea0003800000 */
.L_x_2980:
[----:B------:R-:W-:Y:S01]  /*84d0*/  ISETP.GE.AND P4, PT, R97, 0x61, PT ;  /* 0x000000616100780c */ /* 0x000fe20003f86270 */
[----:B------:R-:W1:Y:S01]  /*84e0*/  SHFL.IDX PT, R11, R11, 0x3, 0x181f ;  /* 0x00781f000b0b7f89 */ /* 0x000e6200000e0000 */
[----:B------:R-:W-:Y:S03]  /*84f0*/  BSSY B0, `(.L_x_2982) ;  /* 0x000000d000007945 */ /* 0x000fe60003800000 */
[----:B0-2---:R0:W2:Y:S08]  /*8500*/  SHFL.IDX PT, R47, R48, 0x3, 0x181f ;  /* 0x00781f00302f7f89 */ /* 0x0050b000000e0000 */
[----:B0-----:R-:W-:Y:S05]  /*8510*/  @!P4 BRA `(.L_x_2983) ;  /* 0x000000000028c947 */ /* 0x001fea0003800000 */
[----:B------:R-:W-:-:S13]  /*8520*/  ISETP.GE.AND P4, PT, R16, UR41, PT ;  /* 0x0000002910007c0c */ /* 0x000fda000bf86270 */
[----:B----4-:R-:W0:Y:S01]  /*8530*/  @!P4 LDS.128 R12, [R93+0x3400] ;  /* 0x003400005d0cc984 */ /* 0x010e220000000c00 */
[----:B-123--:R-:W-:-:S04]  /*8540*/  @!P4 LEA R44, P5, R16, R47, 0x1 ;  /* 0x0000002f102cc211 */ /* 0x00efc800078a08ff */
[----:B------:R-:W-:Y:S02]  /*8550*/  @!P4 LEA.HI.X R45, R16, R11, R17, 0x1, P5 ;  /* 0x0000000b102dc211 */ /* 0x000fe400028f0c11 */
[----:B------:R-:W-:-:S13]  /*8560*/  ISETP.GE.AND P5, PT, R2, UR41, PT ;  /* 0x0000002902007c0c */ /* 0x000fda000bfa6270 */
[----:B------:R-:W-:-:S04]  /*8570*/  @!P5 LEA R46, P6, R2, R47, 0x1 ;  /* 0x0000002f022ed211 */ /* 0x000fc800078c08ff */
[----:B------:R-:W-:Y:S01]  /*8580*/  @!P5 LEA.HI.X R47, R2, R11, R184, 0x1, P6 ;  /* 0x0000000b022fd211 */ /* 0x000fe200030f0cb8 */
[----:B0-----:R-:W-:Y:S04]  /*8590*/  @!P4 ST.E.128 desc[UR42][R44.64], R12 ;  /* 0x0000000c2c00c985 */ /* 0x001fe8000c101d2a */
[----:B------:R-:W0:Y:S04]  /*85a0*/  @!P5 LDS.128 R12, [R93+0x7400] ;  /* 0x007400005d0cd984 */ /* 0x000e280000000c00 */
[----:B0-----:R0:W-:Y:S02]  /*85b0*/  @!P5 ST.E.128 desc[UR42][R46.64], R12 ;  /* 0x0000000c2e00d985 */ /* 0x0011e4000c101d2a */
.L_x_2983:
[----:B------:R-:W-:Y:S05]  /*85c0*/  BSYNC B0 ;  /* 0x0000000000007941 */ /* 0x000fea0003800000 */
.L_x_2982:
[----:B------:R-:W-:Y:S01]  /*85d0*/  @!PT LDS RZ, [RZ] ;  /* 0x00000000fffff984 */ /* 0x000fe20000000800 */
[----:B------:R-:W-:Y:S01]  /*85e0*/  @!PT LDS RZ, [RZ] ;  /* 0x00000000fffff984 */ /* 0x000fe20000000800 */
[----:B------:R-:W-:Y:S01]  /*85f0*/  @!PT LDS RZ, [RZ] ;  /* 0x00000000fffff984 */ /* 0x000fe20000000800 */
[----:B------:R-:W-:Y:S01]  /*8600*/  @!PT LDS RZ, [RZ] ;  /* 0x00000000fffff984 */ /* 0x000fe20000000800 */
[----:B------:R5:W-:Y:S06]  /*8610*/  MEMBAR.ALL.CTA ;  /* 0x0000000000007992 */ /* 0x000bec0000008000 */
[----:B-----5:R-:W5:Y:S01]  /*8620*/  FENCE.VIEW.ASYNC.S ;  /* 0x00000000000073c6 */ /* 0x020f620000000000 */
[----:B-1----:R-:W-:Y:S01]  /*8630*/  @!P3 VIADD R91, R91, 0x288c0 ;  /* 0x000288c05b5bb836 */ /* 0x002fe20000000000 */
[----:B-----5:R1:W-:Y:S01]  /*8640*/  BAR.SYNC.DEFER_BLOCKING R94, 0x80 ;  /* 0x0002005e0000751d */ /* 0x0203e20000010000 */
[----:B------:R-:W-:Y:S01]  /*8650*/  ISETP.NE.AND P4, PT, R92, RZ, PT ;  /* 0x000000ff5c00720c */ /* 0x000fe20003f85270 */
[----:B------:R-:W-:-:S02]  /*8660*/  VIADD R19, R19, 0x1 ;  /* 0x0000000113137836 */ /* 0x000fc40000000000 */
[----:B------:R-:W-:-:S04]  /*8670*/  @!P3 PRMT R91, RZ, 0x654, R91 ;  /* 0x00000654ff5bb816 */ /* 0x000fc8000000005b */
[----:B------:R1:W-:Y:S01]  /*8680*/  @!P3 SYNCS.ARRIVE.TRANS64.RED.A1T0 RZ, [R91+URZ], RZ ;  /* 0x000000ff5bffb9a7 */ /* 0x0003e2000810043f */
[----:B------:R-:W-:-:S04]  /*8690*/  ISETP.NE.AND P3, PT, R19, 0x2, PT ;  /* 0x000000021300780c */ /* 0x000fc80003f65270 */
[----:B0-----:R-:W-:Y:S02]  /*86a0*/  SEL R12, RZ, 0x1, P3 ;  /* 0x00000001ff0c7807 */ /* 0x001fe40001800000 */
[----:B------:R-:W-:Y:S02]  /*86b0*/  SEL R19, R19, RZ, P3 ;  /* 0x000000ff13137207 */ /* 0x000fe40001800000 */
[----:B------:R-:W-:Y:S01]  /*86c0*/  LOP3.LUT R189, R189, R12, RZ, 0x3c, !PT ;  /* 0x0000000cbdbd7212 */ /* 0x000fe200078e3cff */
[----:B-1----:R-:W-:Y:S06]  /*86d0*/  @P4 BRA `(.L_x_2984) ;  /* 0xffffff9800544947 */ /* 0x002fec000383ffff */
[----:B------:R-:W0:Y:S01]  /*86e0*/  S2R R11, SR_TID.X ;  /* 0x00000000000b7919 */ /* 0x000e220000002100 */
[----:B------:R-:W-:Y:S02]  /*86f0*/  PLOP3.LUT P0, PT, PT, PT, PT, 0x8, 0x0 ;  /* 0x000000000000781c */ /* 0x000fe40003f0e170 */
[----:B0-----:R-:W-:-:S04]  /*8700*/  SHF.R.U32.HI R11, RZ, 0x7, R11 ;  /* 0x00000007ff0b7819 */ /* 0x001fc8000001160b */
[----:B------:R-:W-:-:S13]  /*8710*/  ISETP.NE.AND P4, PT, R11, 0x1, PT ;  /* 0x000000010b00780c */ /* 0x000fda0003f85270 */
[----:B------:R-:W-:Y:S06]  /*8720*/  @!P4 BAR.ARV 0x9, 0x100 ;  /* 0x024400000000cb1d */ /* 0x000fec0000002000 */
.L_x_2882:
[----:B------:R-:W0:Y:S01]  /*8730*/  LDC R0, c[0x0][0x448] ;  /* 0x00011200ff007b82 */ /* 0x000e220000000800 */
[----:B------:R-:W-:Y:S02]  /*8740*/  CS2R R150, SRZ ;  /* 0x0000000000967805 */ /* 0x000fe4000001ff00 */
[----:B------:R-:W-:Y:S02]  /*8750*/  CS2R R148, SRZ ;  /* 0x0000000000947805 */ /* 0x000fe4000001ff00 */
[----:B------:R-:W-:Y:S02]  /*8760*/  CS2R R146, SRZ ;  /* 0x0000000000927805 */ /* 0x000fe4000001ff00 */
[----:B------:R-:W-:Y:S02]  /*8770*/  CS2R R144, SRZ ;  /* 0x0000000000907805 */ /* 0x000fe4000001ff00 */
[----:B------:R-:W-:Y:S01]  /*8780*/  CS2R R34, SRZ ;  /* 0x0000000000227805 */ /* 0x000fe2000001ff00 */
[----:B------:R-:W-:Y:S01]  /*8790*/  IMAD.MOV.U32 R142, RZ, RZ, RZ ;  /* 0x000000ffff8e7224 */ /* 0x000fe200078e00ff */
[----:B------:R-:W-:Y:S01]  /*87a0*/  CS2R R32, SRZ ;  /* 0x0000000000207805 */ /* 0x000fe2000001ff00 */
[----:B------:R-:W-:Y:S01]  /*87b0*/  IMAD.MOV.U32 R141, RZ, RZ, RZ ;  /* 0x000000ffff8d7224 */ /* 0x000fe200078e00ff */
[----:B------:R-:W-:Y:S01]  /*87c0*/  MOV R138, RZ ;  /* 0x000000ff008a7202 */ /* 0x000fe20000000f00 */
        /* <DEDUP_REMOVED lines=14> */
[----:B0-----:R-:W-:Y:S01]  /*88b0*/  ISETP.NE.AND P1, PT, R0, 0x1, PT ;  /* 0x000000010000780c */ /* 0x001fe20003f25270 */
[----:B------:R-:W-:Y:S01]  /*88c0*/  VIADD R0, R191, 0x7f ;  /* 0x0000007fbf007836 */ /* 0x000fe20000000000 */
[----:B------:R-:W-:-:S02]  /*88d0*/  CS2R R110, SRZ ;  /* 0x00000000006e7805 */ /* 0x000fc4000001ff00 */
[----:B------:R-:W-:Y:S02]  /*88e0*/  CS2R R108, SRZ ;  /* 0x00000000006c7805 */ /* 0x000fe4000001ff00 */
[----:B---3--:R-:W-:Y:S02]  /*88f0*/  CS2R R106, SRZ ;  /* 0x00000000006a7805 */ /* 0x008fe4000001ff00 */
[----:B------:R-:W-:Y:S02]  /*8900*/  CS2R R104, SRZ ;  /* 0x0000000000687805 */ /* 0x000fe4000001ff00 */
[----:B------:R-:W-:Y:S02]  /*8910*/  CS2R R102, SRZ ;  /* 0x0000000000667805 */ /* 0x000fe4000001ff00 */
[----:B------:R-:W-:Y:S02]  /*8920*/  CS2R R100, SRZ ;  /* 0x0000000000647805 */ /* 0x000fe4000001ff00 */
[----:B------:R-:W-:Y:S01]  /*8930*/  CS2R R98, SRZ ;  /* 0x0000000000627805 */ /* 0x000fe2000001ff00 */
[----:B------:R-:W-:Y:S01]  /*8940*/  IMAD.MOV.U32 R36, RZ, RZ, RZ ;  /* 0x000000ffff247224 */ /* 0x000fe200078e00ff */
[----:B------:R-:W-:Y:S01]  /*8950*/  CS2R R10, SRZ ;  /* 0x00000000000a7805 */ /* 0x000fe2000001ff00 */
[----:B------:R-:W-:Y:S01]  /*8960*/  IMAD.MOV.U32 R94, RZ, RZ, RZ ;  /* 0x000000ffff5e7224 */ /* 0x000fe200078e00ff */
[----:B------:R-:W-:Y:S01]  /*8970*/  CS2R R90, SRZ ;  /* 0x00000000005a7805 */ /* 0x000fe2000001ff00 */
[----:B------:R-:W0:Y:S01]  /*8980*/  @P1 LDC R3, c[0x0][0x44c] ;  /* 0x00011300ff031b82 */ /* 0x000e220000000800 */
[----:B------:R-:W-:-:S07]  /*8990*/  IMAD.MOV.U32 R93, RZ, RZ, RZ ;  /* 0x000000ffff5d7224 */ /* 0x000fce00078e00ff */
[----:B------:R-:W1:Y:S01]  /*89a0*/  @P1 LDC R4, c[0x0][0x450] ;  /* 0x00011400ff041b82 */ /* 0x000e620000000800 */
[----:B0-----:R-:W-:-:S05]  /*89b0*/  @P1 IMAD.HI.U32 R3, R0, R3, RZ ;  /* 0x0000000300031227 */ /* 0x001fca00078e00ff */
[----:B-1----:R-:W-:Y:S02]  /*89c0*/  @P1 SHF.R.U32.HI R0, RZ, R4, R3 ;  /* 0x00000004ff001219 */ /* 0x002fe40000011603 */
[----:B------:R-:W-:-:S03]  /*89d0*/  PLOP3.LUT P1, PT, PT, PT, PT, 0x80, 0x0 ;  /* 0x000000000000781c */ /* 0x000fc60003f2f070 */
[----:B------:R-:W-:-:S05]  /*89e0*/  IMAD.IADD R0, R95, 0x1, R0 ;  /* 0x000000015f007824 */ /* 0x000fca00078e0200 */
[----:B------:R-:W-:-:S04]  /*89f0*/  SHF.R.S32.HI R3, RZ, 0x1f, R0 ;  /* 0x0000001fff037819 */ /* 0x000fc80000011400 */
[----:B------:R-:W-:Y:S01]  /*8a00*/  LEA.HI R3, R3, R0, RZ, 0x7 ;  /* 0x0000000003037211 */ /* 0x000fe200078f38ff */
[----:B------:R-:W-:-:S03]  /*8a10*/  IMAD.MOV.U32 R0, RZ, RZ, RZ ;  /* 0x000000ffff007224 */ /* 0x000fc600078e00ff */
[----:B------:R-:W-:-:S04]  /*8a20*/  SHF.R.S32.HI R3, RZ, 0x7, R3 ;  /* 0x00000007ff037819 */ /* 0x000fc80000011403 */
[----:B------:R-:W-:Y:S01]  /*8a30*/  VIMNMX R96, R96, R3, PT ;  /* 0x0000000360607248 */ /* 0x000fe20003fe0100 */
[----:B------:R-:W-:-:S03]  /*8a40*/  IMAD.MOV.U32 R3, RZ, RZ, RZ ;  /* 0x000000ffff037224 */ /* 0x000fc600078e00ff */
[----:B------:R-:W-:Y:S01]  /*8a50*/  ISETP.GE.AND P2, PT, R96, 0x1, PT ;  /* 0x000000016000780c */ /* 0x000fe20003f46270 */
[----:B------:R-:W-:-:S12]  /*8a60*/  @P0 BRA `(.L_x_2985) ;  /* 0x00000000000c0947 */ /* 0x000fd80003800000 */
[----:B------:R-:W0:Y:S01]  /*8a70*/  FENCE.VIEW.ASYNC.G ;  /* 0x00000000000073c6 */ /* 0x000e220000000100 */
[----:B------:R-:W-:Y:S05]  /*8a80*/  WARPSYNC.ALL ;  /* 0x0000000000007948 */ /* 0x000fea0003800000 */
[----:B0-----:R-:W-:Y:S06]  /*8a90*/  BAR.ARV 0xc, 0x180 ;  /* 0x0306000000007b1d */ /* 0x001fec0000002000 */
.L_x_2985:
[----:B------:R-:W-:Y:S01]  /*8aa0*/  CS2R R88, SRZ ;  /* 0x0000000000587805 */ /* 0x000fe2000001ff00 */
[----:B------:R-:W-:Y:S06]  /*8ab0*/  @!P2 BRA `(.L_x_2986) ;  /* 0x000000ec004ca947 */ /* 0x000fec0003800000 */
[----:B------:R-:W-:-:S03]  /*8ac0*/  UMOV UR4, 0xffffffff ;  /* 0xffffffff00047882 */ /* 0x000fc60000000000 */
[----:B------:R-:W-:Y:S05]  /*8ad0*/  BRA.DIV UR4, `(.L_x_2987) ;  /* 0x0000018a045c7947 */ /* 0x000fea000b800000 */
[----:B------:R0:W1:Y:S02]  /*8ae0*/  SHFL.IDX PT, R190, R220, RZ, 0x1f ;  /* 0x00001fffdcbe7589 */ /* 0x00006400000e0000 */
.L_x_3274:
[----:B-1----:R-:W-:-:S04]  /*8af0*/  LEA.HI R0, R190, R190, RZ, 0x1 ;  /* 0x000000bebe007211 */ /* 0x002fc800078f08ff */
[----:B------:R-:W-:Y:S01]  /*8b00*/  LOP3.LUT R3, R0, 0x1e, RZ, 0xc0, !PT ;  /* 0x0000001e00037812 */ /* 0x000fe200078ec0ff */
[----:B------:R-:W-:-:S04]  /*8b10*/  IMAD.U32 R0, RZ, RZ, UR40 ;  /* 0x00000028ff007e24 */ /* 0x000fc8000f8e00ff */
        /* <DEDUP_REMOVED lines=11> */
[----:B------:R1:W3:Y:S01]  /*8bd0*/  LDC.64 R14, c[0x4][R0] ;  /* 0x01000000000e7b82 */ /* 0x0002e20000000a00 */
        /* <DEDUP_REMOVED lines=8> */
[----:B-1--4-:R-:W-:-:S07]  /*8c60*/  IMAD.MOV.U32 R13, RZ, RZ, RZ ;  /* 0x000000ffff0d7224 */ /* 0x012fce00078e00ff */
[----:B------:R-:W-:-:S07]  /*8c70*/  LEPC R20, `(.L_x_2988) ;  /* 0x000000001014794e */ /* 0x000fce0000000000 */
[----:B0-23-5:R-:W-:Y:S05]  /*8c80*/  CALL.ABS.NOINC R14 ;  /* 0x000000000e007343 */ /* 0x02dfea0003c00000 */
.L_x_2988:
        /* <DEDUP_REMOVED lines=8> */
[----:B------:R1:W3:Y:S03]  /*8d10*/  SYNCS.PHASECHK.TRANS64.TRYWAIT P0, [R18+URZ+0x28800], R3 ;  /* 0x02880003120075a7 */ /* 0x0002e6000800017f */
[----:B---3--:R-:W-:Y:S05]  /*8d20*/  @!P0 NANOSLEEP.SYNCS 0x989680 ;  /* 0x009896800000895d */ /* 0x008fea0003900000 */
[----:B------:R-:W3:Y:S01]  /*8d30*/  @!P0 SYNCS.PHASECHK.TRANS64 P0, [R18+URZ+0x28800], R3 ;  /* 0x02880003120085a7 */ /* 0x000ee2000800007f */
[----:B------:R-:W-:Y:S04]  /*8d40*/  BSSY B0, `(.L_x_2990) ;  /* 0x0000006000007945 */ /* 0x000fe80003800000 */
[----:B---3--:R-:W-:Y:S05]  /*8d50*/  @P0 BRA `(.L_x_2991) ;  /* 0x0000000000100947 */ /* 0x008fea0003800000 */
.L_x_2992:
[----:B---3--:R3:W0:Y:S02]  /*8d60*/  SYNCS.PHASECHK.TRANS64.TRYWAIT P0, [R18+URZ+0x28800], R3 ;  /* 0x02880003120075a7 */ /* 0x008624000800017f */
[----:B0-----:R-:W-:Y:S05]  /*8d70*/  @!P0 NANOSLEEP.SYNCS 0x989680 ;  /* 0x009896800000895d */ /* 0x001fea0003900000 */
[----:B------:R-:W0:Y:S02]  /*8d80*/  @!P0 SYNCS.PHASECHK.TRANS64 P0, [R18+URZ+0x28800], R3 ;  /* 0x02880003120085a7 */ /* 0x000e24000800007f */
[----:B0-----:R-:W-:Y:S05]  /*8d90*/  @!P0 BRA `(.L_x_2992) ;  /* 0xfffffffc00f08947 */ /* 0x001fea000383ffff */
.L_x_2991:
[----:B------:R-:W-:Y:S05]  /*8da0*/  BSYNC B0 ;  /* 0x0000000000007941 */ /* 0x000fea0003800000 */
.L_x_2990:
[----:B------:R-:W-:Y:S05]  /*8db0*/  BRA `(.L_x_2993) ;  /* 0x0000005000f07947 */ /* 0x000fea0003800000 */
.L_x_2989:
        /* <DEDUP_REMOVED lines=28> */
[----:B0-23--:R-:W-:Y:S05]  /*8f80*/  CALL.ABS.NOINC R14 ;  /* 0x000000000e007343 */ /* 0x00dfea0003c00000 */
.L_x_2994:
[----:B------:R-:W-:Y:S01]  /*8f90*/  ULDC.U8 UR4, c[0x0][0x410] ;  /* 0x0001040000047ab9 */ /* 0x000fe20000000000 */
[----:B------:R-:W-:Y:S01]  /*8fa0*/  IMAD.IADD R57, R187, 0x1, R191 ;  /* 0x00000001bb397824 */ /* 0x000fe200078e02bf */
[----:B------:R-:W-:Y:S01]  /*8fb0*/  ISETP.NE.AND P0, PT, RZ, UR4, PT ;  /* 0x00000004ff007c0c */ /* 0x000fe2000bf05270 */
[----:B------:R-:W-:Y:S02]  /*8fc0*/  BSSY B0, `(.L_x_2995) ;  /* 0x0000513000007945 */ /* 0x000fe40003800000 */
[----:B------:R-:W-:-:S10]  /*8fd0*/  IMAD R3, R206, 0x20, R57 ;  /* 0x00000020ce037824 */ /* 0x000fd400078e0239 */
[----:B------:R-:W-:Y:S05]  /*8fe0*/  @!P0 BRA `(.L_x_2996) ;  /* 0x00000028005c8947 */ /* 0x000fea0003800000 */
[----:B------:R-:W1:Y:S01]  /*8ff0*/  LDC R21, c[0x0][0x448] ;  /* 0x00011200ff157b82 */ /* 0x000e620000000800 */
[----:B------:R-:W-:Y:S01]  /*9000*/  ULDC.64 UR4, c[0x0][0x3f8] ;  /* 0x0000fe0000047ab9 */ /* 0x000fe20000000a00 */
[----:B------:R-:W-:Y:S01]  /*9010*/  ULDC.64 UR6, c[0x0][0x408] ;  /* 0x0001020000067ab9 */ /* 0x000fe20000000a00 */
[----:B------:R-:W-:Y:S01]  /*9020*/  MOV R10, R24 ;  /* 0x00000018000a7202 */ /* 0x000fe20000000f00 */
[----:B------:R-:W-:Y:S02]  /*9030*/  IMAD.MOV.U32 R8, RZ, RZ, R26 ;  /* 0x000000ffff087224 */ /* 0x000fe400078e001a */
[----:B------:R-:W-:Y:S02]  /*9040*/  IMAD.MOV.U32 R9, RZ, RZ, R29 ;  /* 0x000000ffff097224 */ /* 0x000fe400078e001d */
[----:B------:R-:W-:Y:S01]  /*9050*/  IMAD.MOV.U32 R11, RZ, RZ, R31 ;  /* 0x000000ffff0b7224 */ /* 0x000fe200078e001f */
[----:B-1----:R-:W-:-:S13]  /*9060*/  ISETP.NE.AND P0, PT, R21, 0x1, PT ;  /* 0x000000011500780c */ /* 0x002fda0003f05270 */
[----:B------:R-:W1:Y:S08]  /*9070*/  @P0 LDC R0, c[0x0][0x44c] ;  /* 0x00011300ff000b82 */ /* 0x000e700000000800 */
[----:B------:R-:W3:Y:S01]  /*9080*/  @P0 LDC R5, c[0x0][0x450] ;  /* 0x00011400ff050b82 */ /* 0x000ee20000000800 */
[----:B-1----:R-:W-:-:S05]  /*9090*/  @P0 IMAD.HI.U32 R0, R3, R0, RZ ;  /* 0x0000000003000227 */ /* 0x002fca00078e00ff */
[----:B---3--:R-:W-:-:S04]  /*90a0*/  @P0 SHF.R.U32.HI R3, RZ, R5, R0 ;  /* 0x00000005ff030219 */ /* 0x008fc80000011600 */
[----:B------:R-:W-:Y:S01]  /*90b0*/  SHF.R.S32.HI R0, RZ, 0x1f, R3 ;  /* 0x0000001fff007819 */ /* 0x000fe20000011403 */
[----:B------:R-:W-:-:S04]  /*90c0*/  IMAD.WIDE.U32 R8, R3, UR4, R8 ;  /* 0x0000000403087c25 */ /* 0x000fc8000f8e0008 */
[C---:B------:R-:W-:Y:S02]  /*90d0*/  IMAD R4, R0.reuse, UR4, RZ ;  /* 0x0000000400047c24 */ /* 0x040fe4000f8e02ff */
[----:B------:R-:W-:Y:S02]  /*90e0*/  IMAD R0, R0, UR6, RZ ;  /* 0x0000000600007c24 */ /* 0x000fe4000f8e02ff */
[C---:B----4-:R-:W-:Y:S01]  /*90f0*/  IMAD R13, R3.reuse, UR5, R4 ;  /* 0x00000005030d7c24 */ /* 0x050fe2000f8e0204 */
        /* <DEDUP_REMOVED lines=16> */
.L_x_3280:
[----:B------:R-:W-:Y:S01]  /*9200*/  IMAD R74, R192, R21, RZ ;  /* 0x00000015c04a7224 */ /* 0x000fe200078e02ff */
[----:B------:R-:W-:Y:S01]  /*9210*/  BSSY B1, `(.L_x_2998) ;  /* 0x000001e000017945 */ /* 0x000fe20003800000 */
[----:B------:R-:W-:Y:S02]  /*9220*/  CS2R R48, SRZ ;  /* 0x0000000000307805 */ /* 0x000fe4000001ff00 */
[----:B------:R-:W-:Y:S02]  /*9230*/  CS2R R44, SRZ ;  /* 0x00000000002c7805 */ /* 0x000fe4000001ff00 */
[----:B--2---:R-:W-:Y:S02]  /*9240*/  CS2R R46, SRZ ;  /* 0x00000000002e7805 */ /* 0x004fe4000001ff00 */
        /* <DEDUP_REMOVED lines=26> */
.L_x_2999:
[----:B------:R-:W-:Y:S05]  /*93f0*/  BSYNC B1 ;  /* 0x0000000000017941 */ /* 0x000fea0003800000 */
.L_x_2998:
[----:B---3-5:R-:W-:Y:S01]  /*9400*/  IMAD.MOV.U32 R0, RZ, RZ, R48 ;  /* 0x000000ffff007224 */ /* 0x028fe200078e0030 */
[----:B----4-:R-:W-:Y:S01]  /*9410*/  MOV R3, R49 ;  /* 0x0000003100037202 */ /* 0x010fe20000000f00 */
[----:B0-----:R-:W-:Y:S01]  /*9420*/  IMAD.MOV.U32 R4, RZ, RZ, R44 ;  /* 0x000000ffff047224 */ /* 0x001fe200078e002c */
[----:B------:R-:W-:Y:S01]  /*9430*/  UMOV UR4, 0xffffffff ;  /* 0xffffffff00047882 */ /* 0x000fe20000000000 */
        /* <DEDUP_REMOVED lines=12> */
[----:B------:R-:W-:Y:S02]  /*9500*/  PRMT R72, R4, 0x7610, R72 ;  /* 0x0000761004487816 */ /* 0x000fe40000000048 */
[----:B------:R-:W-:Y:S01]  /*9510*/  PRMT R73, R9, 0x7610, R73 ;  /* 0x0000761009497816 */ /* 0x000fe20000000049 */
[----:B------:R-:W-:Y:S06]  /*9520*/  BRA.DIV UR4, `(.L_x_3000) ;  /* 0x0000018204647947 */ /* 0x000fec000b800000 */
[----:B------:R0:W3:Y:S04]  /*9530*/  SHFL.IDX PT, R0, R6, 0x1, 0x181f ;  /* 0x00381f0006007f89 */ /* 0x0000e800000e0000 */
[----:B------:R0:W4:Y:S04]  /*9540*/  SHFL.IDX PT, R3, R5, 0x1, 0x181f ;  /* 0x00381f0005037f89 */ /* 0x00012800000e0000 */
[----:B------:R0:W0:Y:S04]  /*9550*/  SHFL.IDX PT, R4, R8, 0x1, 0x181f ;  /* 0x00381f0008047f89 */ /* 0x00002800000e0000 */
[----:B--2---:R2:W0:Y:S02]  /*9560*/  SHFL.IDX PT, R14, R7, 0x1, 0x181f ;  /* 0x00381f00070e7f89 */ /* 0x00442400000e0000 */
.L_x_3286:
        /* <DEDUP_REMOVED lines=22> */
[----:B------:R-:W-:Y:S02]  /*96d0*/  CS2R R38, SRZ ;  /* 0x0000000000267805 */ /* 0x000fe4000001ff00 */
[----:B------:R-:W-:Y:S01]  /*96e0*/  @!P4 IADD3.X R11, R0, R9, RZ, P0, !PT ;  /* 0x00000009000bc210 */ /* 0x000fe200007fe4ff */
[C---:B------:R-:W-:Y:S01]  /*96f0*/  @!P4 IMAD.X R13, R4.reuse, 0x1, R9, P1 ;  /* 0x00000001040dc824 */ /* 0x040fe200008e0609 */
[----:B------:R0:W5:Y:S01]  /*9700*/  @!P5 LD.E.64 R32, desc[UR42][R20.64] ;  /* 0x0000002a1420d980 */ /* 0x000162000c101b00 */
[----:B------:R-:W-:-:S03]  /*9710*/  @!P5 IMAD.X R15, R4, 0x1, R15, P3 ;  /* 0x00000001040fd824 */ /* 0x000fc600018e060f */
[----:B------:R0:W5:Y:S04]  /*9720*/  @!P4 LD.E.64 R36, desc[UR42][R10.64] ;  /* 0x0000002a0a24c980 */ /* 0x000168000c101b00 */
[----:B------:R0:W5:Y:S04]  /*9730*/  @!P5 LD.E.64 R34, desc[UR42][R14.64] ;  /* 0x0000002a0e22d980 */ /* 0x000168000c101b00 */
[----:B------:R0:W5:Y:S02]  /*9740*/  @!P4 LD.E.64 R38, desc[UR42][R12.64] ;  /* 0x0000002a0c26c980 */ /* 0x000164000c101b00 */
.L_x_3002:
[----:B------:R-:W-:Y:S05]  /*9750*/  BSYNC B1 ;  /* 0x0000000000017941 */ /* 0x000fea0003800000 */
.L_x_3001:
        /* <DEDUP_REMOVED lines=22> */
.L_x_3292:
[----:B------:R-:W-:Y:S01]  /*98c0*/  IADD3 R9, R57, 0x40, RZ ;  /* 0x0000004039097810 */ /* 0x000fe20007ffe0ff */
[----:B------:R-:W-:Y:S01]  /*98d0*/  BSSY B1, `(.L_x_3004) ;  /* 0x000001e000017945 */ /* 0x000fe20003800000 */
[----:B------:R-:W-:Y:S02]  /*98e0*/  CS2R R30, SRZ ;  /* 0x00000000001e7805 */ /* 0x000fe4000001ff00 */
[----:B------:R-:W-:Y:S02]  /*98f0*/  CS2R R20, SRZ ;  /* 0x0000000000147805 */ /* 0x000fe4000001ff00 */
[----:B------:R-:W-:Y:S02]  /*9900*/  ISETP.GE.AND P0, PT, R9, R74, PT ;  /* 0x0000004a0900720c */ /* 0x000fe40003f06270 */
[----:B------:R-:W-:Y:S02]  /*9910*/  CS2R R28, SRZ ;  /* 0x00000000001c7805 */ /* 0x000fe4000001ff00 */
[----:B------:R-:W-:-:S09]  /*9920*/  CS2R R24, SRZ ;  /* 0x0000000000187805 */ /* 0x000fd2000001ff00 */
        /* <DEDUP_REMOVED lines=24> */
.L_x_3005:
[----:B------:R-:W-:Y:S05]  /*9ab0*/  BSYNC B1 ;  /* 0x0000000000017941 */ /* 0x000fea0003800000 */
.L_x_3004:
[----:B----45:R-:W-:Y:S01]  /*9ac0*/  IMAD.MOV.U32 R3, RZ, RZ, R31 ;  /* 0x000000ffff037224 */ /* 0x030fe200078e001f */
[----:B------:R-:W-:Y:S01]  /*9ad0*/  UMOV UR4, 0xffffffff ;  /* 0xffffffff00047882 */ /* 0x000fe20000000000 */
[----:B0-----:R-:W-:Y:S01]  /*9ae0*/  IMAD.MOV.U32 R4, RZ, RZ, R20 ;  /* 0x000000ffff047224 */ /* 0x001fe200078e0014 */
[----:B------:R-:W-:Y:S01]  /*9af0*/  CS2R R26, SRZ ;  /* 0x00000000001a7805 */ /* 0x000fe2000001ff00 */
[----:B------:R-:W-:Y:S01]  /*9b00*/  IMAD.MOV.U32 R9, RZ, RZ, R21 ;  /* 0x000000ffff097224 */ /* 0x000fe200078e0015 */
[----:B------:R-:W-:Y:S01]  /*9b10*/  PRMT R59, R3, 0x7610, R59 ;  /* 0x00007610033b7816 */ /* 0x000fe2000000003b */
[----:B---3--:R-:W-:Y:S01]  /*9b20*/  IMAD.MOV.U32 R0, RZ, RZ, R30 ;  /* 0x000000ffff007224 */ /* 0x008fe200078e001e */
        /* <DEDUP_REMOVED lines=15> */
[----:B------:R0:W0:Y:S02]  /*9c20*/  SHFL.IDX PT, R14, R7, 0x3, 0x181f ;  /* 0x00781f00070e7f89 */ /* 0x00002400000e0000 */
.L_x_3298:
[----:B------:R-:W-:Y:S01]  /*9c30*/  VIADD R57, R57, 0x60 ;  /* 0x0000006039397836 */ /* 0x000fe20000000000 */
[----:B------:R-:W-:Y:S01]  /*9c40*/  BSSY B1, `(.L_x_3007) ;  /* 0x000001d000017945 */ /* 0x000fe20003800000 */
[----:B------:R-:W-:Y:S02]  /*9c50*/  CS2R R10, SRZ ;  /* 0x00000000000a7805 */ /* 0x000fe4000001ff00 */
[----:B------:R-:W-:Y:S02]  /*9c60*/  CS2R R12, SRZ ;  /* 0x00000000000c7805 */ /* 0x000fe4000001ff00 */
[----:B01----:R-:W-:Y:S02]  /*9c70*/  CS2R R8, SRZ ;  /* 0x0000000000087805 */ /* 0x003fe4000001ff00 */
        /* <DEDUP_REMOVED lines=16> */
[C---:B--23--:R-:W-:Y:S02]  /*9d80*/  @!P4 IMAD.X R7, R0.reuse, 0x1, R5, P0 ;  /* 0x000000010007c824 */ /* 0x04cfe400000e0605 */
        /* <DEDUP_REMOVED lines=8> */
.L_x_3008:
[----:B------:R-:W-:Y:S05]  /*9e10*/  BSYNC B1 ;  /* 0x0000000000017941 */ /* 0x000fea0003800000 */
.L_x_3007:
        /* <DEDUP_REMOVED lines=9> */
[----:B--2---:R-:W-:Y:S01]  /*9eb0*/  IMAD.MOV.U32 R7, RZ, RZ, R13 ;  /* 0x000000ffff077224 */ /* 0x004fe200078e000d */
[----:B------:R-:W-:Y:S01]  /*9ec0*/  BSSY B1, `(.L_x_3009) ;  /* 0x000000d000017945 */ /* 0x000fe20003800000 */
[----:B------:R-:W-:Y:S01]  /*9ed0*/  PRMT R66, R3, 0x7610, R66 ;  /* 0x0000761003427816 */ /* 0x000fe20000000042 */
[----:B------:R-:W-:Y:S01]  /*9ee0*/  IMAD.MOV.U32 R3, RZ, RZ, R10 ;  /* 0x000000ffff037224 */ /* 0x000fe200078e000a */
[----:B------:R-:W-:Y:S01]  /*9ef0*/  PRMT R14, R4, 0x7610, R14 ;  /* 0x00007610040e7816 */ /* 0x000fe2000000000e */
[----:B------:R-:W-:Y:S01]  /*9f00*/  IMAD.MOV.U32 R4, RZ, RZ, R8 ;  /* 0x000000ffff047224 */ /* 0x000fe200078e0008 */
[----:B------:R-:W-:-:S02]  /*9f10*/  MOV R5, UR4 ;  /* 0x0000000400057c02 */ /* 0x000fc40008000f00 */
[----:B------:R-:W-:Y:S01]  /*9f20*/  PRMT R68, R6, 0x7610, R68 ;  /* 0x0000761006447816 */ /* 0x000fe20000000044 */
[----:B------:R-:W-:Y:S01]  /*9f30*/  IMAD.MOV.U32 R6, RZ, RZ, R9 ;  /* 0x000000ffff067224 */ /* 0x000fe200078e0009 */
[----:B------:R-:W-:Y:S02]  /*9f40*/  SHF.L.U32 R5, R5, 0x1f, RZ ;  /* 0x0000001f05057819 */ /* 0x000fe400000006ff */
[----:B------:R-:W-:Y:S02]  /*9f50*/  ISETP.GE.AND P1, PT, R187, R0, PT ;  /* 0x00000000bb00720c */ /* 0x000fe40003f26270 */
[----:B------:R-:W0:Y:S01]  /*9f60*/  SYNCS.PHASECHK.TRANS64.TRYWAIT P0, [R18+URZ+0x28800], R5 ;  /* 0x02880005120075a7 */ /* 0x000e22000800017f */
[----:B------:R-:W-:Y:S01]  /*9f70*/  PRMT R69, R7, 0x7610, R69 ;  /* 0x0000761007457816 */ /* 0x000fe20000000045 */
[----:B0-----:R-:W-:Y:S09]  /*9f80*/  @!P0 BRA `(.L_x_3010) ;  /* 0x0000017c001c8947 */ /* 0x001ff20003800000 */
.L_x_3299:
[----:B------:R-:W-:Y:S05]  /*9f90*/  BSYNC B1 ;  /* 0x0000000000017941 */ /* 0x000fea0003800000 */
.L_x_3009:
[----:B------:R-:W-:Y:S01]  /*9fa0*/  BSSY B1, `(.L_x_3011) ;  /* 0x0000067000017945 */ /* 0x000fe20003800000 */
        /* <DEDUP_REMOVED lines=9> */
[----:B------:R-:W-:Y:S02]  /*a040*/  SHF.R.U32.HI R78, RZ, 0x10, R49 ;  /* 0x00000010ff4e7819 */ /* 0x000fe40000011631 */
[----:B------:R-:W-:Y:S02]  /*a050*/  SHF.R.U32.HI R75, RZ, 0x10, R47 ;  /* 0x00000010ff4b7819 */ /* 0x000fe4000001162f */
[----:B------:R-:W-:Y:S02]  /*a060*/  PRMT R78, R43, 0x5432, R78 ;  /* 0x000054322b4e7816 */ /* 0x000fe4000000004e */
[----:B------:R-:W-:Y:S02]  /*a070*/  SHF.R.U64 R77, R48, 0x10, R49 ;  /* 0x00000010304d7819 */ /* 0x000fe40000001231 */
[----:B------:R-:W-:Y:S01]  /*a080*/  PRMT R75, R79, 0x5410, R75 ;  /* 0x000054104f4b7816 */ /* 0x000fe2000000004b */
[----:B------:R-:W-:Y:S01]  /*a090*/  IMAD.U32 R79, R78, 0x10000, RZ ;  /* 0x000100004e4f7824 */ /* 0x000fe200078e00ff */
[----:B------:R-:W-:-:S02]  /*a0a0*/  SHF.R.U64 R74, R46, 0x10, R47 ;  /* 0x000000102e4a7819 */ /* 0x000fc4000000122f */
[----:B------:R-:W-:Y:S01]  /*a0b0*/  PRMT R77, R76, 0x5410, R77 ;  /* 0x000054104c4d7816 */ /* 0x000fe2000000004d */
[C---:B------:R-:W-:Y:S01]  /*a0c0*/  IMAD.U32 R76, R75.reuse, 0x10000, RZ ;  /* 0x000100004b4c7824 */ /* 0x040fe200078e00ff */
[----:B------:R-:W-:Y:S02]  /*a0d0*/  LOP3.LUT R78, R78, 0xffff0000, RZ, 0xc0, !PT ;  /* 0xffff00004e4e7812 */ /* 0x000fe400078ec0ff */
[----:B------:R-:W-:Y:S02]  /*a0e0*/  LOP3.LUT R75, R75, 0xffff0000, RZ, 0xc0, !PT ;  /* 0xffff00004b4b7812 */ /* 0x000fe400078ec0ff */
[----:B------:R-:W-:Y:S02]  /*a0f0*/  PRMT R74, R50, 0x5432, R74 ;  /* 0x00005432324a7816 */ /* 0x000fe4000000004a */
[C---:B0-----:R-:W-:Y:S01]  /*a100*/  LOP3.LUT R47, R6.reuse, 0xffff0000, RZ, 0xc0, !PT ;  /* 0xffff0000062f7812 */ /* 0x041fe200078ec0ff */
[----:B------:R-:W-:Y:S01]  /*a110*/  IMAD.U32 R46, R6, 0x10000, RZ ;  /* 0x00010000062e7824 */ /* 0x000fe200078e00ff */
[C---:B------:R-:W-:Y:S01]  /*a120*/  LOP3.LUT R49, R7.reuse, 0xffff0000, RZ, 0xc0, !PT ;  /* 0xffff000007317812 */ /* 0x040fe200078ec0ff */
[----:B------:R-:W-:Y:S01]  /*a130*/  IMAD.U32 R48, R7, 0x10000, RZ ;  /* 0x0001000007307824 */ /* 0x000fe200078e00ff */
[----:B------:R-:W-:Y:S01]  /*a140*/  SHF.L.U32 R6, R4, 0x10, RZ ;  /* 0x0000001004067819 */ /* 0x000fe200000006ff */
[C---:B------:R-:W-:Y:S01]  /*a150*/  FMUL.FTZ R81, R47.reuse, R79 ;  /* 0x0000004f2f517220 */ /* 0x040fe20000410000 */
[----:B------:R-:W-:Y:S01]  /*a160*/  FMUL.FTZ R80, R47, R76 ;  /* 0x0000004c2f507220 */ /* 0x000fe20000410000 */
[----:B------:R-:W-:Y:S01]  /*a170*/  FMUL.FTZ R47, R49, R78 ;  /* 0x0000004e312f7220 */ /* 0x000fe20000410000 */
[----:B------:R-:W-:-:S02]  /*a180*/  IMAD.U32 R7, R5, 0x10000, RZ ;  /* 0x0001000005077824 */ /* 0x000fc400078e00ff */
[C---:B------:R-:W-:Y:S01]  /*a190*/  FFMA.FTZ R81, R46.reuse, R76, -R81 ;  /* 0x0000004c2e517223 */ /* 0x040fe20000010851 */
[----:B------:R-:W-:Y:S01]  /*a1a0*/  FFMA.FTZ R80, R46, R79, R80 ;  /* 0x0000004f2e507223 */ /* 0x000fe20000010050 */
[-C--:B------:R-:W-:Y:S01]  /*a1b0*/  FFMA.FTZ R79, R48, R75.reuse, -R47 ;  /* 0x0000004b304f7223 */ /* 0x080fe2000001082f */
[----:B------:R-:W-:Y:S01]  /*a1c0*/  IMAD.U32 R47, R74, 0x10000, RZ ;  /* 0x000100004a2f7824 */ /* 0x000fe200078e00ff */
[----:B------:R-:W-:Y:S01]  /*a1d0*/  LOP3.LUT R4, R4, 0xffff0000, RZ, 0xc0, !PT ;  /* 0xffff000004047812 */ /* 0x000fe200078ec0ff */
[----:B------:R-:W-:Y:S01]  /*a1e0*/  FMUL.FTZ R83, R49, R75 ;  /* 0x0000004b31537220 */ /* 0x000fe20000410000 */
        /* <DEDUP_REMOVED lines=17> */
[----:B------:R1:W-:Y:S02]  /*a300*/  STS.128 [R202], R4 ;  /* 0x00000004ca007388 */ /* 0x0003e40000000c00 */
.L_x_3014:
[----:B------:R-:W-:Y:S05]  /*a310*/  BSYNC B2 ;  /* 0x0000000000027941 */ /* 0x000fea0003800000 */
.L_x_3013:
[----:B------:R-:W-:Y:S05]  /*a320*/  @P1 BRA `(.L_x_3012) ;  /* 0x0000000000b81947 */ /* 0x000fea0003800000 */
[----:B01----:R-:W0:Y:S01]  /*a330*/  LDS.128 R4, [R202+0x4000] ;  /* 0x00400000ca047984 */ /* 0x003e220000000c00 */
        /* <DEDUP_REMOVED lines=21> */
[----:B------:R-:W-:Y:S01]  /*a490*/  FFMA.FTZ R75, R40, R47, R74 ;  /* 0x0000002f284b7223 */ /* 0x000fe2000001004a */
[-C--:B------:R-:W-:Y:S01]  /*a4a0*/  FMUL.FTZ R47, R45, R73.reuse ;  /* 0x000000492d2f7220 */ /* 0x080fe20000410000 */
[----:B------:R-:W-:Y:S01]  /*a4b0*/  FFMA.FTZ R73, R44, R73, -R41 ;  /* 0x000000492c497223 */ /* 0x000fe20000010829 */
        /* <DEDUP_REMOVED lines=9> */
[----:B------:R-:W-:-:S02]  /*a550*/  FMUL.FTZ R44, R4, R41 ;  /* 0x00000029042c7220 */ /* 0x000fc40000410000 */
[C---:B------:R-:W-:Y:S01]  /*a560*/  FMUL.FTZ R46, R5.reuse, R40 ;  /* 0x00000028052e7220 */ /* 0x040fe20000410000 */
[C---:B------:R-:W-:Y:S01]  /*a570*/  FFMA.FTZ R4, R6.reuse, R41, -R47 ;  /* 0x0000002906047223 */ /* 0x040fe2000001082f */
[-C--:B------:R-:W-:Y:S01]  /*a580*/  FMUL.FTZ R49, R5, R72.reuse ;  /* 0x0000004805317220 */ /* 0x080fe20000410000 */
[----:B------:R-:W-:Y:S01]  /*a590*/  FFMA.FTZ R45, R6, R45, R44 ;  /* 0x0000002d062d7223 */ /* 0x000fe2000001002c */
[----:B------:R-:W-:Y:S01]  /*a5a0*/  FFMA.FTZ R5, R7, R72, -R46 ;  /* 0x0000004807057223 */ /* 0x000fe2000001082e */
[----:B------:R-:W-:Y:S01]  /*a5b0*/  F2FP.BF16.F32.PACK_AB R6, R75, R48 ;  /* 0x000000304b06723e */ /* 0x000fe200000010ff */
[----:B------:R-:W-:Y:S01]  /*a5c0*/  FFMA.FTZ R40, R7, R40, R49 ;  /* 0x0000002807287223 */ /* 0x000fe20000010031 */
[----:B------:R-:W-:Y:S02]  /*a5d0*/  F2FP.BF16.F32.PACK_AB R7, R70, R73 ;  /* 0x000000494607723e */ /* 0x000fe400000010ff */
[----:B------:R-:W-:Y:S02]  /*a5e0*/  F2FP.BF16.F32.PACK_AB R4, R45, R4 ;  /* 0x000000042d04723e */ /* 0x000fe400000010ff */
[----:B------:R-:W-:-:S05]  /*a5f0*/  F2FP.BF16.F32.PACK_AB R5, R40, R5 ;  /* 0x000000052805723e */ /* 0x000fca00000010ff */
[----:B------:R2:W-:Y:S02]  /*a600*/  STS.128 [R202+0x4000], R4 ;  /* 0x00400004ca007388 */ /* 0x0005e40000000c00 */
.L_x_3012:
[----:B------:R-:W-:Y:S05]  /*a610*/  BSYNC B1 ;  /* 0x0000000000017941 */ /* 0x000fea0003800000 */
.L_x_3011:
        /* <DEDUP_REMOVED lines=54> */
.L_x_3018:
[----:B------:R-:W-:Y:S05]  /*a980*/  BSYNC B2 ;  /* 0x0000000000027941 */ /* 0x000fea0003800000 */
.L_x_3017:
        /* <DEDUP_REMOVED lines=15> */
[C---:B------:R-:W-:Y:S01]  /*aa80*/  IMAD.U32 R34, R7.reuse, 0x10000, RZ ;  /* 0x0001000007227824 */ /* 0x040fe200078e00ff */
[----:B------:R-:W-:Y:S01]  /*aa90*/  LOP3.LUT R35, R7, 0xffff0000, RZ, 0xc0, !PT ;  /* 0xffff000007237812 */ /* 0x000fe200078ec0ff */
[----:B------:R-:W-:Y:S01]  /*aaa0*/  IMAD.U32 R7, R5, 0x10000, RZ ;  /* 0x0001000005077824 */ /* 0x000fe200078e00ff */
[----:B------:R-:W-:Y:S01]  /*aab0*/  SHF.L.U32 R32, R6, 0x10, RZ ;  /* 0x0000001006207819 */ /* 0x000fe200000006ff */
[C---:B------:R-:W-:Y:S01]  /*aac0*/  FMUL.FTZ R38, R33.reuse, R36 ;  /* 0x0000002421267220 */ /* 0x040fe20000410000 */
[----:B------:R-:W-:Y:S01]  /*aad0*/  FMUL.FTZ R39, R33, R37 ;  /* 0x0000002521277220 */ /* 0x000fe20000410000 */
[----:B------:R-:W-:Y:S01]  /*aae0*/  FMUL.FTZ R33, R35, R54 ;  /* 0x0000003623217220 */ /* 0x000fe20000410000 */
[----:B------:R-:W-:-:S02]  /*aaf0*/  IMAD.U32 R6, R4, 0x10000, RZ ;  /* 0x0001000004067824 */ /* 0x000fc400078e00ff */
[C---:B------:R-:W-:Y:S01]  /*ab00*/  FFMA.FTZ R41, R32.reuse, R37, R38 ;  /* 0x0000002520297223 */ /* 0x040fe20000010026 */
        /* <DEDUP_REMOVED lines=23> */
.L_x_3016:
[----:B------:R-:W-:Y:S05]  /*ac80*/  BSYNC B1 ;  /* 0x0000000000017941 */ /* 0x000fea0003800000 */
.L_x_3015:
        /* <DEDUP_REMOVED lines=17> */
[----:B------:R-:W-:Y:S02]  /*ada0*/  PRMT R60, R60, 0x5410, R33 ;  /* 0x000054103c3c7816 */ /* 0x000fe40000000021 */
[C---:B------:R-:W-:Y:S02]  /*adb0*/  SHF.L.U32 R33, R59.reuse, 0x10, RZ ;  /* 0x000000103b217819 */ /* 0x040fe400000006ff */
        /* <DEDUP_REMOVED lines=35> */
.L_x_3022:
[----:B------:R-:W-:Y:S05]  /*aff0*/  BSYNC B2 ;  /* 0x0000000000027941 */ /* 0x000fea0003800000 */
.L_x_3021:
        /* <DEDUP_REMOVED lines=29> */
[----:B------:R-:W-:Y:S01]  /*b1d0*/  IMAD.U32 R21, R51, 0x10000, RZ ;  /* 0x0001000033157824 */ /* 0x000fe200078e00ff */
[C---:B------:R-:W-:Y:S01]  /*b1e0*/  SHF.L.U32 R25, R43.reuse, 0x10, RZ ;  /* 0x000000102b197819 */ /* 0x040fe200000006ff */
[----:B------:R-:W-:Y:S01]  /*b1f0*/  FFMA.FTZ R35, R24, R50, R29 ;  /* 0x0000003218237223 */ /* 0x000fe2000001001d */
[----:B------:R-:W-:Y:S01]  /*b200*/  LOP3.LUT R28, R43, 0xffff0000, RZ, 0xc0, !PT ;  /* 0xffff00002b1c7812 */ /* 0x000fe200078ec0ff */
[C---:B------:R-:W-:Y:S01]  /*b210*/  FMUL.FTZ R24, R4.reuse, R21 ;  /* 0x0000001504187220 */ /* 0x040fe20000410000 */
[----:B------:R-:W-:Y:S01]  /*b220*/  LOP3.LUT R20, R51, 0xffff0000, RZ, 0xc0, !PT ;  /* 0xffff000033147812 */ /* 0x000fe200078ec0ff */
[----:B------:R-:W-:-:S02]  /*b230*/  FMUL.FTZ R29, R4, R25 ;  /* 0x00000019041d7220 */ /* 0x000fc40000410000 */
[C---:B------:R-:W-:Y:S01]  /*b240*/  FMUL.FTZ R30, R5.reuse, R28 ;  /* 0x0000001c051e7220 */ /* 0x040fe20000410000 */
[C---:B------:R-:W-:Y:S01]  /*b250*/  FFMA.FTZ R25, R6.reuse, R25, R24 ;  /* 0x0000001906197223 */ /* 0x040fe20000010018 */
[-C--:B------:R-:W-:Y:S01]  /*b260*/  FMUL.FTZ R31, R5, R20.reuse ;  /* 0x00000014051f7220 */ /* 0x080fe20000410000 */
[----:B------:R-:W-:Y:S01]  /*b270*/  FFMA.FTZ R4, R6, R21, -R29 ;  /* 0x0000001506047223 */ /* 0x000fe2000001081d */
[----:B------:R-:W-:Y:S01]  /*b280*/  FFMA.FTZ R5, R7, R20, -R30 ;  /* 0x0000001407057223 */ /* 0x000fe2000001081e */
[----:B------:R-:W-:Y:S01]  /*b290*/  F2FP.BF16.F32.PACK_AB R6, R33, R32 ;  /* 0x000000202106723e */ /* 0x000fe200000010ff */
[----:B------:R-:W-:Y:S01]  /*b2a0*/  FFMA.FTZ R28, R7, R28, R31 ;  /* 0x0000001c071c7223 */ /* 0x000fe2000001001f */
[----:B------:R-:W-:Y:S02]  /*b2b0*/  F2FP.BF16.F32.PACK_AB R7, R35, R52 ;  /* 0x000000342307723e */ /* 0x000fe400000010ff */
[----:B------:R-:W-:Y:S02]  /*b2c0*/  F2FP.BF16.F32.PACK_AB R4, R25, R4 ;  /* 0x000000041904723e */ /* 0x000fe400000010ff */
[----:B------:R-:W-:-:S05]  /*b2d0*/  F2FP.BF16.F32.PACK_AB R5, R28, R5 ;  /* 0x000000051c05723e */ /* 0x000fca00000010ff */
[----:B------:R4:W-:Y:S02]  /*b2e0*/  STS.128 [R202+0x6000], R4 ;  /* 0x00600004ca007388 */ /* 0x0009e40000000c00 */
.L_x_3020:
[----:B------:R-:W-:Y:S05]  /*b2f0*/  BSYNC B1 ;  /* 0x0000000000017941 */ /* 0x000fea0003800000 */
.L_x_3019:
[----:B------:R-:W-:-:S13]  /*b300*/  ISETP.GE.AND P0, PT, R217, R0, PT ;  /* 0x00000000d900720c */ /* 0x000fda0003f06270 */
[----:B------:R-:W-:Y:S05]  /*b310*/  @P0 BRA `(.L_x_3023) ;  /* 0x0000002c00740947 */ /* 0x000fea0003800000 */
[----:B------:R-:W5:Y:S01]  /*b320*/  LDC R0, c[0x0][0x3f4] ;  /* 0x0000fd00ff007b82 */ /* 0x000f620000000800 */
[----:B------:R-:W-:Y:S01]  /*b330*/  BSSY B1, `(.L_x_3024) ;  /* 0x0000032000017945 */ /* 0x000fe20003800000 */
[-C--:B-----5:R-:W-:Y:S02]  /*b340*/  ISETP.GE.AND P0, PT, R22, R0.reuse, PT ;  /* 0x000000001600720c */ /* 0x0a0fe40003f06270 */
[----:B------:R-:W-:-:S11]  /*b350*/  ISETP.GE.AND P1, PT, R185, R0, PT ;  /* 0x00000000b900720c */ /* 0x000fd60003f26270 */
[----:B------:R-:W-:Y:S05]  /*b360*/  @P0 BRA `(.L_x_3025) ;  /* 0x0000000000b80947 */ /* 0x000fea0003800000 */
[----:B01234-:R-:W0:Y:S01]  /*b370*/  LDS.128 R4, [R202+0x3000] ;  /* 0x00300000ca047984 */ /* 0x01fe220000000c00 */
[--C-:B------:R-:W-:Y:S02]  /*b380*/  SHF.R.U64 R21, R12, 0x10, R13.reuse ;  /* 0x000000100c157819 */ /* 0x100fe4000000120d */
[----:B------:R-:W-:Y:S02]  /*b390*/  SHF.R.U32.HI R12, RZ, 0x10, R13 ;  /* 0x00000010ff0c7819 */ /* 0x000fe4000001160d */
[--C-:B------:R-:W-:Y:S02]  /*b3a0*/  SHF.R.U64 R13, R26, 0x10, R27.reuse ;  /* 0x000000101a0d7819 */ /* 0x100fe4000000121b */
[----:B------:R-:W-:Y:S02]  /*b3b0*/  SHF.R.U32.HI R26, RZ, 0x10, R27 ;  /* 0x00000010ff1a7819 */ /* 0x000fe4000001161b */
[----:B------:R-:W-:Y:S02]  /*b3c0*/  PRMT R69, R69, 0x5410, R12 ;  /* 0x0000541045457816 */ /* 0x000fe4000000000c */
[----:B------:R-:W-:-:S02]  /*b3d0*/  PRMT R67, R67, 0x5410, R26 ;  /* 0x0000541043437816 */ /* 0x000fc4000000001a */
[----:B------:R-:W-:Y:S02]  /*b3e0*/  PRMT R66, R66, 0x5410, R13 ;  /* 0x0000541042427816 */ /* 0x000fe4000000000d */
[----:B------:R-:W-:Y:S01]  /*b3f0*/  PRMT R68, R68, 0x5410, R21 ;  /* 0x0000541044447816 */ /* 0x000fe20000000015 */
[C---:B------:R-:W-:Y:S01]  /*b400*/  IMAD.U32 R24, R67.reuse, 0x10000, RZ ;  /* 0x0001000043187824 */ /* 0x040fe200078e00ff */
[----:B------:R-:W-:Y:S01]  /*b410*/  LOP3.LUT R67, R67, 0xffff0000, RZ, 0xc0, !PT ;  /* 0xffff000043437812 */ /* 0x000fe200078ec0ff */
[C---:B------:R-:W-:Y:S01]  /*b420*/  IMAD.U32 R21, R69.reuse, 0x10000, RZ ;  /* 0x0001000045157824 */ /* 0x040fe200078e00ff */
[----:B------:R-:W-:Y:S02]  /*b430*/  LOP3.LUT R69, R69, 0xffff0000, RZ, 0xc0, !PT ;  /* 0xffff000045457812 */ /* 0x000fe400078ec0ff */
        /* <DEDUP_REMOVED lines=33> */
.L_x_3025:
[----:B------:R-:W-:Y:S05]  /*b650*/  BSYNC B1 ;  /* 0x0000000000017941 */ /* 0x000fea0003800000 */
.L_x_3024:
[----:B------:R-:W-:Y:S05]  /*b660*/  @P1 BRA `(.L_x_3023) ;  /* 0x0000002800a01947 */ /* 0x000fea0003800000 */
[----:B01234-:R-:W0:Y:S01]  /*b670*/  LDS.128 R4, [R202+0x7000] ;  /* 0x00700000ca047984 */ /* 0x01fe220000000c00 */
        /* <DEDUP_REMOVED lines=14> */
[----:B------:R-:W-:Y:S01]  /*b760*/  IMAD.U32 R0, R4, 0x10000, RZ ;  /* 0x0001000004007824 */ /* 0x000fe200078e00ff */
[----:B------:R-:W-:-:S02]  /*b770*/  SHF.L.U32 R9, R7, 0x10, RZ ;  /* 0x0000001007097819 */ /* 0x000fc400000006ff */
[----:B------:R-:W-:Y:S01]  /*b780*/  LOP3.LUT R7, R7, 0xffff0000, RZ, 0xc0, !PT ;  /* 0xffff000007077812 */ /* 0x000fe200078ec0ff */
[C---:B------:R-:W-:Y:S01]  /*b790*/  FMUL.FTZ R21, R6.reuse, R13 ;  /* 0x0000000d06157220 */ /* 0x040fe20000410000 */
[-C--:B------:R-:W-:Y:S01]  /*b7a0*/  FMUL.FTZ R6, R6, R11.reuse ;  /* 0x0000000b06067220 */ /* 0x080fe20000410000 */
[----:B------:R-:W-:Y:S01]  /*b7b0*/  LOP3.LUT R3, R4, 0xffff0000, RZ, 0xc0, !PT ;  /* 0xffff000004037812 */ /* 0x000fe200078ec0ff */
[----:B------:R-:W-:Y:S02]  /*b7c0*/  IMAD.U32 R4, R5, 0x10000, RZ ;  /* 0x0001000005047824 */ /* 0x000fe400078e00ff */
[C---:B------:R-:W-:Y:S01]  /*b7d0*/  FFMA.FTZ R21, R8.reuse, R11, -R21 ;  /* 0x0000000b08157223 */ /* 0x040fe20000010815 */
[----:B------:R-:W-:Y:S01]  /*b7e0*/  FFMA.FTZ R20, R8, R13, R6 ;  /* 0x0000000d08147223 */ /* 0x000fe20000010006 */
[C---:B------:R-:W-:Y:S01]  /*b7f0*/  FMUL.FTZ R24, R7.reuse, R14 ;  /* 0x0000000e07187220 */ /* 0x040fe20000410000 */
        /* <DEDUP_REMOVED lines=22> */
.L_x_2996:
[----:B------:R-:W1:Y:S01]  /*b960*/  LDC R5, c[0x0][0x448] ;  /* 0x00011200ff057b82 */ /* 0x000e620000000800 */
[----:B------:R-:W-:Y:S01]  /*b970*/  ULDC.64 UR4, c[0x0][0x3f8] ;  /* 0x0000fe0000047ab9 */ /* 0x000fe20000000a00 */
[----:B------:R-:W-:Y:S01]  /*b980*/  ULDC.64 UR6, c[0x0][0x408] ;  /* 0x0001020000067ab9 */ /* 0x000fe20000000a00 */
        /* <DEDUP_REMOVED lines=24> */
[----:B--2---:R-:W1:Y:S01]  /*bb10*/  LDC R47, c[0x0][0x3f4] ;  /* 0x0000fd00ff2f7b82 */ /* 0x004e620000000800 */
[----:B------:R-:W2:Y:S01]  /*bb20*/  SHFL.IDX PT, R4, R32, RZ, 0x181f ;  /* 0x00181fff20047589 */ /* 0x000ea200000e0000 */
[----:B------:R-:W-:-:S03]  /*bb30*/  IMAD R0, R192, R5, RZ ;  /* 0x00000005c0007224 */ /* 0x000fc600078e02ff */
[----:B------:R-:W3:Y:S04]  /*bb40*/  SHFL.IDX PT, R3, R35, RZ, 0x181f ;  /* 0x00181fff23037589 */ /* 0x000ee800000e0000 */
[----:B------:R-:W5:Y:S04]  /*bb50*/  SHFL.IDX PT, R14, R34, RZ, 0x181f ;  /* 0x00181fff220e7589 */ /* 0x000f6800000e0000 */
[----:B------:R-:W0:Y:S01]  /*bb60*/  SHFL.IDX PT, R5, R33, RZ, 0x181f ;  /* 0x00181fff21057589 */ /* 0x000e2200000e0000 */
[----:B-1----:R-:W-:-:S04]  /*bb70*/  ISETP.GE.AND P0, PT, R16, R47, PT ;  /* 0x0000002f1000720c */ /* 0x002fc80003f06270 */
[----:B------:R-:W-:-:S13]  /*bb80*/  ISETP.GE.OR P1, PT, R57, R0, P0 ;  /* 0x000000003900720c */ /* 0x000fda0000726670 */
[C---:B------:R-:W-:Y:S02]  /*bb90*/  @!P1 SHF.L.U32 R7, R16.reuse, 0x1, RZ ;  /* 0x0000000110079819 */ /* 0x040fe400000006ff */
[----:B------:R-:W-:Y:S02]  /*bba0*/  @!P1 SHF.L.U64.HI R6, R16, 0x1, R17 ;  /* 0x0000000110069819 */ /* 0x000fe40000010211 */
[----:B--2---:R-:W-:-:S05]  /*bbb0*/  @!P1 IADD3 R4, P2, R4, R7, RZ ;  /* 0x0000000704049210 */ /* 0x004fca0007f5e0ff */
[----:B---3--:R-:W-:Y:S02]  /*bbc0*/  @!P1 IMAD.X R3, R3, 0x1, R6, P2 ;  /* 0x0000000103039824 */ /* 0x008fe400010e0606 */
[----:B------:R-:W-:Y:S02]  /*bbd0*/  @!P1 IMAD.MOV.U32 R24, RZ, RZ, R4 ;  /* 0x000000ffff189224 */ /* 0x000fe400078e0004 */
[----:B------:R-:W-:-:S06]  /*bbe0*/  @!P1 IMAD.MOV.U32 R25, RZ, RZ, R3 ;  /* 0x000000ffff199224 */ /* 0x000fcc00078e0003 */
[----:B------:R-:W2:Y:S01]  /*bbf0*/  @!P1 LD.E.128 R24, desc[UR42][R24.64] ;  /* 0x0000002a18189980 */ /* 0x000ea2000c101d00 */
[----:B-----5:R-:W-:-:S05]  /*bc00*/  @!P1 IADD3 R14, P2, R14, R7, RZ ;  /* 0x000000070e0e9210 */ /* 0x020fca0007f5e0ff */
[----:B0-----:R-:W-:Y:S02]  /*bc10*/  @!P1 IMAD.X R5, R5, 0x1, R6, P2 ;  /* 0x0000000105059824 */ /* 0x001fe400010e0606 */
[----:B------:R-:W-:-:S06]  /*bc20*/  @!P1 IMAD.MOV.U32 R4, RZ, RZ, R14 ;  /* 0x000000ffff049224 */ /* 0x000fcc00078e000e */
[----:B------:R-:W3:Y:S01]  /*bc30*/  @!P1 LD.E.128 R4, desc[UR42][R4.64] ;  /* 0x0000002a04049980 */ /* 0x000ee2000c101d00 */
[----:B------:R-:W-:Y:S02]  /*bc40*/  CS2R R48, SRZ ;  /* 0x0000000000307805 */ /* 0x000fe4000001ff00 */
[----:B------:R-:W-:Y:S02]  /*bc50*/  CS2R R50, SRZ ;  /* 0x0000000000327805 */ /* 0x000fe4000001ff00 */
[----:B------:R-:W-:Y:S01]  /*bc60*/  CS2R R20, SRZ ;  /* 0x0000000000147805 */ /* 0x000fe2000001ff00 */
[----:B------:R0:W1:Y:S01]  /*bc70*/  SHFL.IDX PT, R9, R33, 0x1, 0x181f ;  /* 0x00381f0021097f89 */ /* 0x00006200000e0000 */
[----:B------:R-:W-:-:S03]  /*bc80*/  CS2R R36, SRZ ;  /* 0x0000000000247805 */ /* 0x000fc6000001ff00 */
[----:B------:R0:W0:Y:S01]  /*bc90*/  SHFL.IDX PT, R14, R34, 0x1, 0x181f ;  /* 0x00381f00220e7f89 */ /* 0x00002200000e0000 */
[----:B--2---:R-:W-:Y:S01]  /*bca0*/  @!P1 IMAD.MOV.U32 R48, RZ, RZ, R24 ;  /* 0x000000ffff309224 */ /* 0x004fe200078e0018 */
        /* <DEDUP_REMOVED lines=11> */
[----:B---3--:R-:W-:Y:S01]  /*bd60*/  @!P1 IMAD.MOV.U32 R20, RZ, RZ, R4 ;  /* 0x000000ffff149224 */ /* 0x008fe200078e0004 */
[----:B------:R2:W3:Y:S01]  /*bd70*/  SHFL.IDX PT, R8, R32, 0x1, 0x181f ;  /* 0x00381f0020087f89 */ /* 0x0004e200000e0000 */
        /* <DEDUP_REMOVED lines=12> */
[----:B-12---:R-:W-:-:S07]  /*be40*/  PRMT R81, R7, 0x7610, R81 ;  /* 0x0000761007517816 */ /* 0x006fce0000000051 */
.L_x_3309:
[----:B------:R-:W-:Y:S01]  /*be50*/  IADD3 R5, R57, 0x20, RZ ;  /* 0x0000002039057810 */ /* 0x000fe20007ffe0ff */
        /* <DEDUP_REMOVED lines=12> */
[-C--:B---3--:R-:W-:Y:S02]  /*bf20*/  IADD3 R4, P1, R8, R15.reuse, RZ ;  /* 0x0000000f08047210 */ /* 0x088fe40007f3e0ff */
[----:B0-----:R-:W-:-:S03]  /*bf30*/  IADD3 R14, P2, R14, R15, RZ ;  /* 0x0000000f0e0e7210 */ /* 0x001fc60007f5e0ff */
[--C-:B------:R-:W-:Y:S02]  /*bf40*/  IMAD.X R5, R3, 0x1, R6.reuse, P1 ;  /* 0x0000000103057824 */ /* 0x100fe400008e0606 */
[----:B------:R-:W-:-:S04]  /*bf50*/  IMAD.X R15, R9, 0x1, R6, P2 ;  /* 0x00000001090f7824 */ /* 0x000fc800010e0606 */
[----:B------:R-:W5:Y:S04]  /*bf60*/  LD.E.128 R4, desc[UR42][R4.64] ;  /* 0x0000002a04047980 */ /* 0x000f68000c101d00 */
[----:B------:R1:W5:Y:S02]  /*bf70*/  LD.E.128 R24, desc[UR42][R14.64] ;  /* 0x0000002a0e187980 */ /* 0x000364000c101d00 */
.L_x_3028:
[----:B------:R-:W-:Y:S05]  /*bf80*/  BSYNC B1 ;  /* 0x0000000000017941 */ /* 0x000fea0003800000 */
.L_x_3027:
[----:B0----5:R-:W-:Y:S01]  /*bf90*/  IMAD.MOV.U32 R3, RZ, RZ, R24 ;  /* 0x000000ffff037224 */ /* 0x021fe200078e0018 */
[----:B------:R-:W-:Y:S01]  /*bfa0*/  UMOV UR4, 0xffffffff ;  /* 0xffffffff00047882 */ /* 0x000fe20000000000 */
[----:B---3--:R-:W-:Y:S02]  /*bfb0*/  IMAD.MOV.U32 R8, RZ, RZ, R25 ;  /* 0x000000ffff087224 */ /* 0x008fe400078e0019 */
        /* <DEDUP_REMOVED lines=15> */
[----:B------:R-:W0:Y:S01]  /*c0b0*/  SHFL.IDX PT, R8, R32, 0x2, 0x181f ;  /* 0x00581f0020087f89 */ /* 0x000e2200000e0000 */
[----:B------:R-:W-:-:S03]  /*c0c0*/  VIADD R9, R57, 0x40 ;  /* 0x0000004039097836 */ /* 0x000fc60000000000 */
[----:B------:R-:W2:Y:S02]  /*c0d0*/  SHFL.IDX PT, R3, R35, 0x2, 0x181f ;  /* 0x00581f0023037f89 */ /* 0x000ea400000e0000 */
[----:B------:R-:W-:Y:S02]  /*c0e0*/  ISETP.GE.OR P1, PT, R9, R0, P0 ;  /* 0x000000000900720c */ /* 0x000fe40000726670 */
[----:B-1----:R-:W1:Y:S04]  /*c0f0*/  SHFL.IDX PT, R14, R34, 0x2, 0x181f ;  /* 0x00581f00220e7f89 */ /* 0x002e6800000e0000 */
[----:B------:R-:W3:Y:S07]  /*c100*/  SHFL.IDX PT, R28, R33, 0x2, 0x181f ;  /* 0x00581f00211c7f89 */ /* 0x000eee00000e0000 */
[C---:B------:R-:W-:Y:S01]  /*c110*/  @!P1 IMAD.SHL.U32 R31, R16.reuse, 0x2, RZ ;  /* 0x00000002101f9824 */ /* 0x040fe200078e00ff */
[----:B------:R-:W-:-:S04]  /*c120*/  @!P1 SHF.L.U64.HI R29, R16, 0x1, R17 ;  /* 0x00000001101d9819 */ /* 0x000fc80000010211 */
[----:B0-----:R-:W-:-:S05]  /*c130*/  @!P1 IADD3 R8, P2, R8, R31, RZ ;  /* 0x0000001f08089210 */ /* 0x001fca0007f5e0ff */
[----:B--2---:R-:W-:-:S06]  /*c140*/  @!P1 IMAD.X R9, R3, 0x1, R29, P2 ;  /* 0x0000000103099824 */ /* 0x004fcc00010e061d */
[----:B------:R-:W2:Y:S01]  /*c150*/  @!P1 LD.E.128 R8, desc[UR42][R8.64] ;  /* 0x0000002a08089980 */ /* 0x000ea2000c101d00 */
[----:B-1----:R-:W-:-:S05]  /*c160*/  @!P1 IADD3 R14, P2, R14, R31, RZ ;  /* 0x0000001f0e0e9210 */ /* 0x002fca0007f5e0ff */
[----:B---3--:R-:W-:-:S04]  /*c170*/  @!P1 IMAD.X R3, R28, 0x1, R29, P2 ;  /* 0x000000011c039824 */ /* 0x008fc800010e061d */
[----:B------:R-:W-:-:S05]  /*c180*/  @!P1 IMAD.MOV.U32 R15, RZ, RZ, R3 ;  /* 0x000000ffff0f9224 */ /* 0x000fca00078e0003 */
[----:B------:R-:W3:Y:S01]  /*c190*/  @!P1 LD.E.128 R28, desc[UR42][R14.64] ;  /* 0x0000002a0e1c9980 */ /* 0x000ee2000c101d00 */
[----:B------:R-:W-:Y:S02]  /*c1a0*/  CS2R R52, SRZ ;  /* 0x0000000000347805 */ /* 0x000fe4000001ff00 */
[----:B------:R-:W-:Y:S02]  /*c1b0*/  CS2R R54, SRZ ;  /* 0x0000000000367805 */ /* 0x000fe4000001ff00 */
[----:B------:R-:W-:Y:S01]  /*c1c0*/  CS2R R38, SRZ ;  /* 0x0000000000267805 */ /* 0x000fe2000001ff00 */
[----:B------:R-:W0:Y:S01]  /*c1d0*/  SHFL.IDX PT, R32, R32, 0x3, 0x181f ;  /* 0x00781f0020207f89 */ /* 0x000e2200000e0000 */
[----:B------:R-:W-:-:S03]  /*c1e0*/  CS2R R40, SRZ ;  /* 0x0000000000287805 */ /* 0x000fc6000001ff00 */
[----:B------:R-:W1:Y:S04]  /*c1f0*/  SHFL.IDX PT, R34, R34, 0x3, 0x181f ;  /* 0x00781f0022227f89 */ /* 0x000e6800000e0000 */
[----:B------:R-:W0:Y:S01]  /*c200*/  SHFL.IDX PT, R33, R33, 0x3, 0x181f ;  /* 0x00781f0021217f89 */ /* 0x000e2200000e0000 */
[----:B--2---:R-:W-:Y:S01]  /*c210*/  @!P1 IMAD.MOV.U32 R52, RZ, RZ, R8 ;  /* 0x000000ffff349224 */ /* 0x004fe200078e0008 */
[----:B------:R-:W-:Y:S01]  /*c220*/  @!P1 MOV R55, R11 ;  /* 0x0000000b00379202 */ /* 0x000fe20000000f00 */
[----:B------:R-:W-:Y:S02]  /*c230*/  @!P1 IMAD.MOV.U32 R54, RZ, RZ, R10 ;  /* 0x000000ffff369224 */ /* 0x000fe400078e000a */
[----:B------:R-:W-:Y:S02]  /*c240*/  IMAD.MOV.U32 R3, RZ, RZ, R52 ;  /* 0x000000ffff037224 */ /* 0x000fe400078e0034 */
[----:B------:R-:W-:-:S02]  /*c250*/  @!P1 IMAD.MOV.U32 R53, RZ, RZ, R9 ;  /* 0x000000ffff359224 */ /* 0x000fc400078e0009 */
[----:B------:R-:W-:Y:S01]  /*c260*/  IMAD.MOV.U32 R8, RZ, RZ, R54 ;  /* 0x000000ffff087224 */ /* 0x000fe200078e0036 */
[----:B------:R-:W-:Y:S01]  /*c270*/  PRMT R65, R3, 0x7610, R65 ;  /* 0x0000761003417816 */ /* 0x000fe20000000041 */
[----:B------:R-:W-:Y:S01]  /*c280*/  IMAD.MOV.U32 R9, RZ, RZ, R55 ;  /* 0x000000ffff097224 */ /* 0x000fe200078e0037 */
[----:B------:R2:W0:Y:S01]  /*c290*/  SHFL.IDX PT, R3, R35, 0x3, 0x181f ;  /* 0x00781f0023037f89 */ /* 0x00042200000e0000 */
[----:B------:R-:W-:Y:S01]  /*c2a0*/  IMAD.MOV.U32 R12, RZ, RZ, R53 ;  /* 0x000000ffff0c7224 */ /* 0x000fe200078e0035 */
[----:B------:R-:W-:Y:S01]  /*c2b0*/  PRMT R45, R8, 0x7610, R45 ;  /* 0x00007610082d7816 */ /* 0x000fe2000000002d */
[----:B---3--:R-:W-:Y:S01]  /*c2c0*/  @!P1 IMAD.MOV.U32 R38, RZ, RZ, R28 ;  /* 0x000000ffff269224 */ /* 0x008fe200078e001c */
[----:B------:R-:W-:Y:S01]  /*c2d0*/  PRMT R46, R9, 0x7610, R46 ;  /* 0x00007610092e7816 */ /* 0x000fe2000000002e */
[----:B------:R-:W-:Y:S01]  /*c2e0*/  @!P1 IMAD.MOV.U32 R39, RZ, RZ, R29 ;  /* 0x000000ffff279224 */ /* 0x000fe200078e001d */
[----:B------:R-:W-:Y:S01]  /*c2f0*/  PRMT R66, R12, 0x7610, R66 ;  /* 0x000076100c427816 */ /* 0x000fe20000000042 */
[----:B------:R-:W-:-:S02]  /*c300*/  @!P1 IMAD.MOV.U32 R40, RZ, RZ, R30 ;  /* 0x000000ffff289224 */ /* 0x000fc400078e001e */
[----:B------:R-:W-:Y:S02]  /*c310*/  @!P1 IMAD.MOV.U32 R41, RZ, RZ, R31 ;  /* 0x000000ffff299224 */ /* 0x000fe400078e001f */
[----:B------:R-:W-:Y:S02]  /*c320*/  IMAD.MOV.U32 R8, RZ, RZ, R38 ;  /* 0x000000ffff087224 */ /* 0x000fe400078e0026 */
[----:B------:R-:W-:Y:S02]  /*c330*/  IMAD.MOV.U32 R9, RZ, RZ, R39 ;  /* 0x000000ffff097224 */ /* 0x000fe400078e0027 */
[----:B------:R-:W-:Y:S01]  /*c340*/  IMAD.MOV.U32 R10, RZ, RZ, R40 ;  /* 0x000000ffff0a7224 */ /* 0x000fe200078e0028 */
[----:B------:R-:W-:Y:S01]  /*c350*/  PRMT R72, R8, 0x7610, R72 ;  /* 0x0000761008487816 */ /* 0x000fe20000000048 */
[----:B------:R-:W-:Y:S01]  /*c360*/  IMAD.MOV.U32 R11, RZ, RZ, R41 ;  /* 0x000000ffff0b7224 */ /* 0x000fe200078e0029 */
[----:B------:R-:W-:Y:S02]  /*c370*/  PRMT R73, R9, 0x7610, R73 ;  /* 0x0000761009497816 */ /* 0x000fe40000000049 */
[----:B------:R-:W-:-:S02]  /*c380*/  CS2R R8, SRZ ;  /* 0x0000000000087805 */ /* 0x000fc4000001ff00 */
[----:B------:R-:W-:Y:S02]  /*c390*/  PRMT R74, R10, 0x7610, R74 ;  /* 0x000076100a4a7816 */ /* 0x000fe4000000004a */
[----:B012---:R-:W-:-:S07]  /*c3a0*/  PRMT R75, R11, 0x7610, R75 ;  /* 0x000076100b4b7816 */ /* 0x007fce000000004b */
.L_x_3319:
[----:B------:R-:W-:Y:S01]  /*c3b0*/  IADD3 R57, R57, 0x60, RZ ;  /* 0x0000006039397810 */ /* 0x000fe20007ffe0ff */
[----:B------:R-:W-:Y:S01]  /*c3c0*/  BSSY B1, `(.L_x_3030) ;  /* 0x0000012000017945 */ /* 0x000fe20003800000 */
[----:B------:R-:W-:Y:S02]  /*c3d0*/  CS2R R10, SRZ ;  /* 0x00000000000a7805 */ /* 0x000fe4000001ff00 */
[----:B----4-:R-:W-:Y:S02]  /*c3e0*/  CS2R R12, SRZ ;  /* 0x00000000000c7805 */ /* 0x010fe4000001ff00 */
        /* <DEDUP_REMOVED lines=9> */
[-C--:B------:R-:W-:Y:S02]  /*c480*/  IADD3 R12, P1, R32, R9.reuse, RZ ;  /* 0x00000009200c7210 */ /* 0x080fe40007f3e0ff */
[----:B------:R-:W-:-:S03]  /*c490*/  IADD3 R8, P2, R34, R9, RZ ;  /* 0x0000000922087210 */ /* 0x000fc60007f5e0ff */
[--C-:B------:R-:W-:Y:S02]  /*c4a0*/  IMAD.X R13, R3, 0x1, R10.reuse, P1 ;  /* 0x00000001030d7824 */ /* 0x100fe400008e060a */
[----:B------:R-:W-:-:S04]  /*c4b0*/  IMAD.X R9, R33, 0x1, R10, P2 ;  /* 0x0000000121097824 */ /* 0x000fc800010e060a */
[----:B------:R-:W5:Y:S04]  /*c4c0*/  LD.E.128 R12, desc[UR42][R12.64] ;  /* 0x0000002a0c0c7980 */ /* 0x000f68000c101d00 */
[----:B------:R-:W5:Y:S02]  /*c4d0*/  LD.E.128 R8, desc[UR42][R8.64] ;  /* 0x0000002a08087980 */ /* 0x000f64000c101d00 */
.L_x_3031:
[----:B------:R-:W-:Y:S05]  /*c4e0*/  BSYNC B1 ;  /* 0x0000000000017941 */ /* 0x000fea0003800000 */
.L_x_3030:
[----:B------:R-:W-:Y:S01]  /*c4f0*/  ULEA.HI UR4, UR37, UR37, URZ, 0x1 ;  /* 0x0000002525047291 */ /* 0x000fe2000f8f083f */
[----:B------:R-:W-:Y:S01]  /*c500*/  VIADDMNMX R0, R0, -R191, 0x80, PT ;  /* 0x0000008000007446 */ /* 0x000fe200038009bf */
[----:B-----5:R-:W-:Y:S01]  /*c510*/  IMAD.MOV.U32 R3, RZ, RZ, R8 ;  /* 0x000000ffff037224 */ /* 0x020fe200078e0008 */
        /* <DEDUP_REMOVED lines=16> */
[----:B------:R-:W-:Y:S02]  /*c620*/  PRMT R68, R0, 0x7610, R68 ;  /* 0x0000761000447816 */ /* 0x000fe40000000044 */
[----:B------:R-:W0:Y:S01]  /*c630*/  SYNCS.PHASECHK.TRANS64.TRYWAIT P4, [R18+URZ+0x28800], R29 ;  /* 0x0288001d120075a7 */ /* 0x000e22000808017f */
[----:B------:R-:W-:Y:S01]  /*c640*/  PRMT R69, R3, 0x7610, R69 ;  /* 0x0000761003457816 */ /* 0x000fe20000000045 */
[----:B------:R-:W-:Y:S01]  /*c650*/  IMAD.MOV.U32 R3, RZ, RZ, R15 ;  /* 0x000000ffff037224 */ /* 0x000fe200078e000f */
[----:B------:R-:W-:-:S02]  /*c660*/  PRMT R70, R28, 0x7610, R70 ;  /* 0x000076101c467816 */ /* 0x000fc40000000046 */
[----:B------:R-:W-:Y:S02]  /*c670*/  PRMT R71, R30, 0x7610, R71 ;  /* 0x000076101e477816 */ /* 0x000fe40000000047 */
[----:B------:R-:W-:Y:S01]  /*c680*/  MOV R0, R14 ;  /* 0x0000000e00007202 */ /* 0x000fe20000000f00 */
[----:B0-----:R-:W-:Y:S06]  /*c690*/  @!P4 BRA `(.L_x_3033) ;  /* 0x000001600048c947 */ /* 0x001fec0003800000 */
.L_x_3320:
[----:B------:R-:W-:Y:S05]  /*c6a0*/  BSYNC B1 ;  /* 0x0000000000017941 */ /* 0x000fea0003800000 */
.L_x_3032:
        /* <DEDUP_REMOVED lines=9> */
[--C-:B------:R-:W-:Y:S01]  /*c740*/  SHF.R.U64 R49, R20, 0x10, R21.reuse ;  /* 0x0000001014317819 */ /* 0x100fe20000001215 */
[----:B------:R-:W-:Y:S01]  /*c750*/  IMAD.SHL.U32 R31, R31, 0x400, RZ ;  /* 0x000004001f1f7824 */ /* 0x000fe200078e00ff */
[----:B------:R-:W-:Y:S02]  /*c760*/  LOP3.LUT R29, R29, 0x1c0, R224, 0xf8, !PT ;  /* 0x000001c01d1d7812 */ /* 0x000fe400078ef8e0 */
[----:B------:R-:W-:Y:S02]  /*c770*/  SHF.R.U32.HI R84, RZ, 0x10, R21 ;  /* 0x00000010ff547819 */ /* 0x000fe40000011615 */
[----:B------:R-:W-:Y:S02]  /*c780*/  LOP3.LUT R29, R29, R200, RZ, 0x3c, !PT ;  /* 0x000000c81d1d7212 */ /* 0x000fe400078e3cff */
[----:B------:R-:W-:Y:S02]  /*c790*/  LOP3.LUT R28, R31, 0x7fffe000, RZ, 0xc0, !PT ;  /* 0x7fffe0001f1c7812 */ /* 0x000fe400078ec0ff */
[----:B------:R-:W-:-:S02]  /*c7a0*/  SHF.R.U64 R48, R50, 0x10, R51 ;  /* 0x0000001032307819 */ /* 0x000fc40000001233 */
[----:B------:R-:W-:Y:S02]  /*c7b0*/  IADD3 R33, R29, R28, R201 ;  /* 0x0000001c1d217210 */ /* 0x000fe40007ffe0c9 */
[----:B------:R-:W0:Y:S01]  /*c7c0*/  LDS.128 R28, [R202] ;  /* 0x00000000ca1c7984 */ /* 0x000e220000000c00 */
[----:B------:R-:W-:Y:S02]  /*c7d0*/  PRMT R78, R78, 0x5410, R49 ;  /* 0x000054104e4e7816 */ /* 0x000fe40000000031 */
[----:B------:R-:W-:Y:S01]  /*c7e0*/  IMAD R82, R33, 0x2, R18 ;  /* 0x0000000221527824 */ /* 0x000fe200078e0212 */
[----:B------:R-:W-:Y:S02]  /*c7f0*/  SHF.R.U32.HI R83, RZ, 0x10, R51 ;  /* 0x00000010ff537819 */ /* 0x000fe40000011633 */
[----:B------:R-:W-:Y:S02]  /*c800*/  PRMT R76, R76, 0x5410, R85 ;  /* 0x000054104c4c7816 */ /* 0x000fe40000000055 */
[----:B------:R-:W1:Y:S01]  /*c810*/  LDS.128 R32, [R82+0x10400] ;  /* 0x0104000052207984 */ /* 0x000e620000000c00 */
[----:B------:R-:W-:-:S02]  /*c820*/  PRMT R84, R79, 0x5410, R84 ;  /* 0x000054104f547816 */ /* 0x000fc40000000054 */
[--C-:B------:R-:W-:Y:S01]  /*c830*/  SHF.R.U64 R21, R36, 0x10, R37.reuse ;  /* 0x0000001024157819 */ /* 0x100fe20000001225 */
[----:B------:R-:W-:Y:S01]  /*c840*/  IMAD.U32 R50, R76, 0x10000, RZ ;  /* 0x000100004c327824 */ /* 0x000fe200078e00ff */
[----:B------:R-:W-:Y:S02]  /*c850*/  PRMT R51, R43, 0x5410, R48 ;  /* 0x000054102b337816 */ /* 0x000fe40000000030 */
[----:B------:R-:W-:Y:S02]  /*c860*/  SHF.L.U32 R79, R78, 0x10, RZ ;  /* 0x000000104e4f7819 */ /* 0x000fe400000006ff */
[----:B------:R-:W-:Y:S02]  /*c870*/  SHF.R.U32.HI R36, RZ, 0x10, R37 ;  /* 0x00000010ff247819 */ /* 0x000fe40000011625 */
[----:B------:R-:W-:Y:S02]  /*c880*/  PRMT R77, R77, 0x5410, R86 ;  /* 0x000054104d4d7816 */ /* 0x000fe40000000056 */
[----:B------:R-:W-:Y:S01]  /*c890*/  PRMT R85, R81, 0x5410, R36 ;  /* 0x0000541051557816 */ /* 0x000fe20000000024 */
[----:B------:R-:W-:Y:S01]  /*c8a0*/  IMAD.U32 R81, R84, 0x10000, RZ ;  /* 0x0001000054517824 */ /* 0x000fe200078e00ff */
[----:B------:R-:W-:-:S02]  /*c8b0*/  PRMT R83, R44, 0x5410, R83 ;  /* 0x000054102c537816 */ /* 0x000fc40000000053 */
[----:B------:R-:W-:Y:S02]  /*c8c0*/  LOP3.LUT R78, R78, 0xffff0000, RZ, 0xc0, !PT ;  /* 0xffff00004e4e7812 */ /* 0x000fe400078ec0ff */
[----:B------:R-:W-:Y:S02]  /*c8d0*/  LOP3.LUT R76, R76, 0xffff0000, RZ, 0xc0, !PT ;  /* 0xffff00004c4c7812 */ /* 0x000fe400078ec0ff */
[----:B------:R-:W-:Y:S02]  /*c8e0*/  PRMT R80, R80, 0x5410, R21 ;  /* 0x0000541050507816 */ /* 0x000fe40000000015 */
        /* <DEDUP_REMOVED lines=14> */
[----:B------:R-:W-:Y:S01]  /*c9d0*/  FMUL.FTZ R89, R43, R50 ;  /* 0x000000322b597220 */ /* 0x000fe20000410000 */
[----:B------:R-:W-:-:S02]  /*c9e0*/  IMAD.U32 R43, R77, 0x10000, RZ ;  /* 0x000100004d2b7824 */ /* 0x000fc400078e00ff */
[----:B------:R-:W-:Y:S01]  /*c9f0*/  FMUL.FTZ R91, R44, R81 ;  /* 0x000000512c5b7220 */ /* 0x000fe20000410000 */
[C---:B------:R-:W-:Y:S01]  /*ca00*/  FFMA.FTZ R87, R20.reuse, R50, -R87 ;  /* 0x0000003214577223 */ /* 0x040fe20000010857 */
[----:B------:R-:W-:Y:S02]  /*ca10*/  IMAD.U32 R49, R35, 0x10000, RZ ;  /* 0x0001000023317824 */ /* 0x000fe400078e00ff */
[----:B------:R-:W-:Y:S01]  /*ca20*/  FFMA.FTZ R89, R20, R79, R89 ;  /* 0x0000004f14597223 */ /* 0x000fe20000010059 */
[----:B------:R-:W-:Y:S02]  /*ca30*/  IMAD.U32 R50, R85, 0x10000, RZ ;  /* 0x0001000055327824 */ /* 0x000fe400078e00ff */
[-C--:B------:R-:W-:Y:S01]  /*ca40*/  FMUL.FTZ R79, R44, R43.reuse ;  /* 0x0000002b2c4f7220 */ /* 0x080fe20000410000 */
[----:B------:R-:W-:Y:S02]  /*ca50*/  IMAD.U32 R20, R83, 0x10000, RZ ;  /* 0x0001000053147824 */ /* 0x000fe400078e00ff */
[C---:B------:R-:W-:Y:S01]  /*ca60*/  FFMA.FTZ R91, R36.reuse, R43, -R91 ;  /* 0x0000002b245b7223 */ /* 0x040fe2000001085b */
[C---:B------:R-:W-:Y:S01]  /*ca70*/  FMUL.FTZ R44, R49.reuse, R50 ;  /* 0x00000032312c7220 */ /* 0x040fe20000410000 */
[----:B------:R-:W-:Y:S01]  /*ca80*/  FFMA.FTZ R79, R36, R81, R79 ;  /* 0x00000051244f7223 */ /* 0x000fe2000001004f */
[-C--:B------:R-:W-:Y:S01]  /*ca90*/  FMUL.FTZ R49, R49, R20.reuse ;  /* 0x0000001431317220 */ /* 0x080fe20000410000 */
[----:B------:R-:W-:Y:S01]  /*caa0*/  LOP3.LUT R77, R77, 0xffff0000, RZ, 0xc0, !PT ;  /* 0xffff00004d4d7812 */ /* 0x000fe200078ec0ff */
[----:B------:R-:W-:Y:S01]  /*cab0*/  FFMA.FTZ R43, R37, R20, -R44 ;  /* 0x00000014252b7223 */ /* 0x000fe2000001082c */
[C---:B------:R-:W-:Y:S01]  /*cac0*/  FMUL.FTZ R20, R32.reuse, R78 ;  /* 0x0000004e20147220 */ /* 0x040fe20000410000 */
[----:B------:R-:W-:Y:S01]  /*cad0*/  FMUL.FTZ R36, R32, R76 ;  /* 0x0000004c20247220 */ /* 0x000fe20000410000 */
[----:B------:R-:W-:-:S02]  /*cae0*/  IMAD.U32 R48, R34, 0x10000, RZ ;  /* 0x0001000022307824 */ /* 0x000fc400078e00ff */
[----:B------:R-:W-:Y:S01]  /*caf0*/  FFMA.FTZ R49, R37, R50, R49 ;  /* 0x0000003225317223 */ /* 0x000fe20000010031 */
[----:B------:R-:W-:Y:S02]  /*cb00*/  IMAD.U32 R32, R80, 0x10000, RZ ;  /* 0x0001000050207824 */ /* 0x000fe400078e00ff */
[----:B------:R-:W-:Y:S01]  /*cb10*/  FMUL.FTZ R37, R33, R84 ;  /* 0x0000005421257220 */ /* 0x000fe20000410000 */
[----:B------:R-:W-:Y:S01]  /*cb20*/  FFMA.FTZ R76, R21, R76, -R20 ;  /* 0x0000004c154c7223 */ /* 0x000fe20000010814 */
[-C--:B------:R-:W-:Y:S01]  /*cb30*/  FMUL.FTZ R33, R33, R77.reuse ;  /* 0x0000004d21217220 */ /* 0x080fe20000410000 */
[----:B------:R-:W-:Y:S02]  /*cb40*/  IMAD.U32 R20, R51, 0x10000, RZ ;  /* 0x0001000033147824 */ /* 0x000fe400078e00ff */
[----:B------:R-:W-:Y:S01]  /*cb50*/  FMUL.FTZ R50, R48, R32 ;  /* 0x0000002030327220 */ /* 0x000fe20000410000 */
[----:B------:R-:W-:Y:S01]  /*cb60*/  FFMA.FTZ R36, R21, R78, R36 ;  /* 0x0000004e15247223 */ /* 0x000fe20000010024 */
[C---:B------:R-:W-:Y:S01]  /*cb70*/  FFMA.FTZ R44, R28.reuse, R77, -R37 ;  /* 0x0000004d1c2c7223 */ /* 0x040fe20000010825 */
[----:B------:R-:W-:Y:S01]  /*cb80*/  FFMA.FTZ R84, R28, R84, R33 ;  /* 0x000000541c547223 */ /* 0x000fe20000010021 */
[----:B------:R-:W-:Y:S01]  /*cb90*/  LOP3.LUT R34, R34, 0xffff0000, RZ, 0xc0, !PT ;  /* 0xffff000022227812 */ /* 0x000fe200078ec0ff */
[-C--:B------:R-:W-:Y:S01]  /*cba0*/  FMUL.FTZ R48, R48, R20.reuse ;  /* 0x0000001430307220 */ /* 0x080fe20000410000 */
[----:B------:R-:W-:Y:S01]  /*cbb0*/  LOP3.LUT R35, R35, 0xffff0000, RZ, 0xc0, !PT ;  /* 0xffff000023237812 */ /* 0x000fe200078ec0ff */
[C---:B------:R-:W-:Y:S01]  /*cbc0*/  FFMA.FTZ R50, R29.reuse, R20, -R50 ;  /* 0x000000141d327223 */ /* 0x040fe20000010832 */
[----:B------:R-:W-:Y:S01]  /*cbd0*/  LOP3.LUT R21, R80, 0xffff0000, RZ, 0xc0, !PT ;  /* 0xffff000050157812 */ /* 0x000fe200078ec0ff */
[----:B------:R-:W-:Y:S01]  /*cbe0*/  FFMA.FTZ R48, R29, R32, R48 ;  /* 0x000000201d307223 */ /* 0x000fe20000010030 */
[----:B------:R-:W-:-:S02]  /*cbf0*/  LOP3.LUT R28, R85, 0xffff0000, RZ, 0xc0, !PT ;  /* 0xffff0000551c7812 */ /* 0x000fc400078ec0ff */
[----:B------:R-:W-:Y:S01]  /*cc00*/  LOP3.LUT R51, R51, 0xffff0000, RZ, 0xc0, !PT ;  /* 0xffff000033337812 */ /* 0x000fe200078ec0ff */
[----:B------:R-:W-:Y:S01]  /*cc10*/  FMUL.FTZ R29, R34, R21 ;  /* 0x00000015221d7220 */ /* 0x000fe20000410000 */
[----:B------:R-:W-:Y:S01]  /*cc20*/  LOP3.LUT R20, R83, 0xffff0000, RZ, 0xc0, !PT ;  /* 0xffff000053147812 */ /* 0x000fe200078ec0ff */
[C---:B------:R-:W-:Y:S01]  /*cc30*/  FMUL.FTZ R32, R35.reuse, R28 ;  /* 0x0000001c23207220 */ /* 0x040fe20000410000 */
[----:B------:R-:W-:Y:S01]  /*cc40*/  F2FP.BF16.F32.PACK_AB R33, R84, R79 ;  /* 0x0000004f5421723e */ /* 0x000fe200000010ff */
[-C--:B------:R-:W-:Y:S01]  /*cc50*/  FMUL.FTZ R34, R34, R51.reuse ;  /* 0x0000003322227220 */ /* 0x080fe20000410000 */
[C---:B------:R-:W-:Y:S01]  /*cc60*/  FFMA.FTZ R51, R30.reuse, R51, -R29 ;  /* 0x000000331e337223 */ /* 0x040fe2000001081d */
[-C--:B------:R-:W-:Y:S01]  /*cc70*/  FMUL.FTZ R35, R35, R20.reuse ;  /* 0x0000001423237220 */ /* 0x080fe20000410000 */
[C---:B------:R-:W-:Y:S01]  /*cc80*/  FFMA.FTZ R20, R31.reuse, R20, -R32 ;  /* 0x000000141f147223 */ /* 0x040fe20000010820 */
[----:B------:R-:W-:Y:S01]  /*cc90*/  FFMA.FTZ R21, R30, R21, R34 ;  /* 0x000000151e157223 */ /* 0x000fe20000010022 */
        /* <DEDUP_REMOVED lines=10> */
.L_x_3035:
[----:B------:R-:W-:Y:S05]  /*cd40*/  BSYNC B1 ;  /* 0x0000000000017941 */ /* 0x000fea0003800000 */
.L_x_3034:
[----:B------:R-:W-:Y:S04]  /*cd50*/  BSSY B1, `(.L_x_3036) ;  /* 0x0000068000017945 */ /* 0x000fe80003800000 */
[----:B------:R-:W-:Y:S05]  /*cd60*/  @P2 BRA `(.L_x_3037) ;  /* 0x0000000400982947 */ /* 0x000fea0003800000 */
[----:B------:R-:W-:Y:S02]  /*cd70*/  LEA.HI R20, R47, R206, RZ, 0x1d ;  /* 0x000000ce2f147211 */ /* 0x000fe400078fe8ff */
[----:B------:R-:W-:Y:S02]  /*cd80*/  SHF.R.U32.HI R37, RZ, 0x10, R5 ;  /* 0x00000010ff257819 */ /* 0x000fe40000011605 */
[----:B01----:R-:W-:Y:S01]  /*cd90*/  SHF.R.S32.HI R29, RZ, 0x1f, R20 ;  /* 0x0000001fff1d7819 */ /* 0x003fe20000011414 */
[----:B------:R-:W-:Y:S01]  /*cda0*/  IMAD.SHL.U32 R21, R20, 0x8, RZ ;  /* 0x0000000814157824 */ /* 0x000fe200078e00ff */
[----:B------:R-:W-:Y:S02]  /*cdb0*/  SHF.R.U64 R6, R6, 0x10, R7 ;  /* 0x0000001006067819 */ /* 0x000fe40000001207 */
[----:B------:R-:W-:Y:S02]  /*cdc0*/  LEA.HI R29, R29, R20, RZ, 0x3 ;  /* 0x000000141d1d7211 */ /* 0x000fe400078f18ff */
[----:B------:R-:W-:-:S02]  /*cdd0*/  LOP3.LUT R20, R196, 0x38, R21, 0xf8, !PT ;  /* 0x00000038c4147812 */ /* 0x000fc400078ef815 */
[----:B------:R-:W-:Y:S02]  /*cde0*/  SHF.L.U32 R29, R29, 0xa, RZ ;  /* 0x0000000a1d1d7819 */ /* 0x000fe400000006ff */
[----:B------:R-:W-:Y:S02]  /*cdf0*/  LOP3.LUT R20, R20, R227, RZ, 0x3c, !PT ;  /* 0x000000e314147212 */ /* 0x000fe400078e3cff */
[----:B------:R-:W-:Y:S02]  /*ce00*/  LOP3.LUT R21, R29, 0x7fffe000, RZ, 0xc0, !PT ;  /* 0x7fffe0001d157812 */ /* 0x000fe400078ec0ff */
[----:B------:R-:W0:Y:S01]  /*ce10*/  LDS.128 R28, [R216] ;  /* 0x00000000d81c7984 */ /* 0x000e220000000c00 */
[----:B------:R-:W-:Y:S02]  /*ce20*/  SHF.R.U32.HI R7, RZ, 0x10, R7 ;  /* 0x00000010ff077819 */ /* 0x000fe40000011607 */
[----:B------:R-:W-:Y:S02]  /*ce30*/  IADD3 R21, R20, R21, R199 ;  /* 0x0000001514157210 */ /* 0x000fe40007ffe0c7 */
[----:B------:R-:W-:-:S02]  /*ce40*/  SHF.R.U64 R20, R4, 0x10, R5 ;  /* 0x0000001004147819 */ /* 0x000fc40000001205 */
[--C-:B------:R-:W-:Y:S01]  /*ce50*/  SHF.R.U64 R5, R24, 0x10, R25.reuse ;  /* 0x0000001018057819 */ /* 0x100fe20000001219 */
[----:B------:R-:W-:Y:S01]  /*ce60*/  IMAD R21, R21, 0x2, R18 ;  /* 0x0000000215157824 */ /* 0x000fe200078e0212 */
[----:B------:R-:W-:Y:S02]  /*ce70*/  SHF.R.U32.HI R25, RZ, 0x10, R25 ;  /* 0x00000010ff197819 */ /* 0x000fe40000011619 */
[----:B------:R-:W-:Y:S02]  /*ce80*/  SHF.R.U64 R4, R26, 0x10, R27 ;  /* 0x000000101a047819 */ /* 0x000fe4000000121b */
[----:B------:R-:W1:Y:S01]  /*ce90*/  LDS.128 R32, [R21+0x10400] ;  /* 0x0104000015207984 */ /* 0x000e620000000c00 */
[----:B------:R-:W-:Y:S02]  /*cea0*/  PRMT R56, R56, 0x5410, R5 ;  /* 0x0000541038387816 */ /* 0x000fe40000000005 */
[----:B------:R-:W-:Y:S02]  /*ceb0*/  SHF.R.U32.HI R27, RZ, 0x10, R27 ;  /* 0x00000010ff1b7819 */ /* 0x000fe4000001161b */
[----:B------:R-:W-:-:S02]  /*cec0*/  PRMT R61, R61, 0x5410, R20 ;  /* 0x000054103d3d7816 */ /* 0x000fc40000000014 */
[----:B------:R-:W-:Y:S01]  /*ced0*/  PRMT R62, R62, 0x5410, R37 ;  /* 0x000054103e3e7816 */ /* 0x000fe20000000025 */
[----:B------:R-:W-:Y:S01]  /*cee0*/  IMAD.U32 R37, R56, 0x10000, RZ ;  /* 0x0001000038257824 */ /* 0x000fe200078e00ff */
[----:B------:R-:W-:Y:S01]  /*cef0*/  PRMT R64, R64, 0x5410, R7 ;  /* 0x0000541040407816 */ /* 0x000fe20000000007 */
[----:B------:R-:W-:Y:S01]  /*cf00*/  IMAD.U32 R36, R61, 0x10000, RZ ;  /* 0x000100003d247824 */ /* 0x000fe200078e00ff */
[----:B------:R-:W-:Y:S02]  /*cf10*/  PRMT R58, R58, 0x5410, R25 ;  /* 0x000054103a3a7816 */ /* 0x000fe40000000019 */
[----:B------:R-:W-:Y:S02]  /*cf20*/  PRMT R59, R59, 0x5410, R4 ;  /* 0x000054103b3b7816 */ /* 0x000fe40000000004 */
[----:B------:R-:W-:Y:S02]  /*cf30*/  PRMT R63, R63, 0x5410, R6 ;  /* 0x000054103f3f7816 */ /* 0x000fe40000000006 */
[----:B------:R-:W-:-:S02]  /*cf40*/  PRMT R60, R60, 0x5410, R27 ;  /* 0x000054103c3c7816 */ /* 0x000fc4000000001b */
        /* <DEDUP_REMOVED lines=14> */
[----:B------:R-:W-:Y:S01]  /*d030*/  IMAD.U32 R33, R35, 0x10000, RZ ;  /* 0x0001000023217824 */ /* 0x000fe200078e00ff */
[C---:B------:R-:W-:Y:S01]  /*d040*/  SHF.L.U32 R29, R34.reuse, 0x10, RZ ;  /* 0x00000010221d7819 */ /* 0x040fe200000006ff */
[C---:B------:R-:W-:Y:S01]  /*d050*/  FMUL.FTZ R43, R25.reuse, R37 ;  /* 0x00000025192b7220 */ /* 0x040fe20000410000 */
[----:B------:R-:W-:Y:S01]  /*d060*/  LOP3.LUT R31, R34, 0xffff0000, RZ, 0xc0, !PT ;  /* 0xffff0000221f7812 */ /* 0x000fe200078ec0ff */
[----:B------:R-:W-:Y:S01]  /*d070*/  FMUL.FTZ R49, R25, R36 ;  /* 0x0000002419317220 */ /* 0x000fe20000410000 */
[----:B------:R-:W-:Y:S01]  /*d080*/  LOP3.LUT R34, R35, 0xffff0000, RZ, 0xc0, !PT ;  /* 0xffff000023227812 */ /* 0x000fe200078ec0ff */
[----:B------:R-:W-:-:S02]  /*d090*/  IMAD.U32 R35, R58, 0x10000, RZ ;  /* 0x000100003a237824 */ /* 0x000fc400078e00ff */
[----:B------:R-:W-:Y:S01]  /*d0a0*/  FFMA.FTZ R43, R4, R36, -R43 ;  /* 0x00000024042b7223 */ /* 0x000fe2000001082b */
[----:B------:R-:W-:Y:S02]  /*d0b0*/  IMAD.U32 R25, R62, 0x10000, RZ ;  /* 0x000100003e197824 */ /* 0x000fe400078e00ff */
[----:B------:R-:W-:Y:S01]  /*d0c0*/  FFMA.FTZ R49, R4, R37, R49 ;  /* 0x0000002504317223 */ /* 0x000fe20000010031 */
[C---:B------:R-:W-:Y:S01]  /*d0d0*/  FMUL.FTZ R51, R27.reuse, R35 ;  /* 0x000000231b337220 */ /* 0x040fe20000410000 */
        /* <DEDUP_REMOVED lines=9> */
[----:B------:R-:W-:Y:S01]  /*d170*/  LOP3.LUT R25, R62, 0xffff0000, RZ, 0xc0, !PT ;  /* 0xffff00003e197812 */ /* 0x000fe200078ec0ff */
[----:B------:R-:W-:Y:S01]  /*d180*/  FMUL.FTZ R4, R26, R56 ;  /* 0x000000381a047220 */ /* 0x000fe20000410000 */
[----:B------:R-:W-:Y:S01]  /*d190*/  FFMA.FTZ R48, R24, R36, R33 ;  /* 0x0000002418307223 */ /* 0x000fe20000010021 */
[----:B------:R-:W-:Y:S01]  /*d1a0*/  FMUL.FTZ R33, R32, R27 ;  /* 0x0000001b20217220 */ /* 0x000fe20000410000 */
[----:B------:R-:W-:-:S02]  /*d1b0*/  IMAD.U32 R6, R59, 0x10000, RZ ;  /* 0x000100003b067824 */ /* 0x000fc400078e00ff */
[----:B------:R-:W-:Y:S01]  /*d1c0*/  FFMA.FTZ R24, R5, R61, -R4 ;  /* 0x0000003d05187223 */ /* 0x000fe20000010804 */
[----:B------:R-:W-:Y:S01]  /*d1d0*/  FMUL.FTZ R36, R32, R25 ;  /* 0x0000001920247220 */ /* 0x000fe20000410000 */
[----:B------:R-:W-:Y:S02]  /*d1e0*/  IMAD.U32 R4, R63, 0x10000, RZ ;  /* 0x000100003f047824 */ /* 0x000fe400078e00ff */
[----:B------:R-:W-:Y:S01]  /*d1f0*/  FMUL.FTZ R26, R26, R61 ;  /* 0x0000003d1a1a7220 */ /* 0x000fe20000410000 */
[C---:B------:R-:W-:Y:S01]  /*d200*/  FFMA.FTZ R32, R28.reuse, R25, -R33 ;  /* 0x000000191c207223 */ /* 0x040fe20000010821 */
[----:B------:R-:W-:Y:S01]  /*d210*/  FFMA.FTZ R36, R28, R27, R36 ;  /* 0x0000001b1c247223 */ /* 0x000fe20000010024 */
[C---:B------:R-:W-:Y:S01]  /*d220*/  FMUL.FTZ R44, R29.reuse, R6 ;  /* 0x000000061d2c7220 */ /* 0x040fe20000410000 */
[----:B------:R-:W-:Y:S01]  /*d230*/  FMUL.FTZ R28, R29, R4 ;  /* 0x000000041d1c7220 */ /* 0x000fe20000410000 */
[----:B------:R-:W-:Y:S01]  /*d240*/  LOP3.LUT R59, R59, 0xffff0000, RZ, 0xc0, !PT ;  /* 0xffff00003b3b7812 */ /* 0x000fe200078ec0ff */
[----:B------:R-:W-:Y:S01]  /*d250*/  FFMA.FTZ R26, R5, R56, R26 ;  /* 0x00000038051a7223 */ /* 0x000fe2000001001a */
[----:B------:R-:W-:Y:S01]  /*d260*/  LOP3.LUT R63, R63, 0xffff0000, RZ, 0xc0, !PT ;  /* 0xffff00003f3f7812 */ /* 0x000fe200078ec0ff */
[C---:B------:R-:W-:Y:S01]  /*d270*/  FFMA.FTZ R44, R7.reuse, R4, -R44 ;  /* 0x00000004072c7223 */ /* 0x040fe2000001082c */
[----:B------:R-:W-:Y:S01]  /*d280*/  LOP3.LUT R25, R60, 0xffff0000, RZ, 0xc0, !PT ;  /* 0xffff00003c197812 */ /* 0x000fe200078ec0ff */
[----:B------:R-:W-:Y:S01]  /*d290*/  FFMA.FTZ R28, R7, R6, R28 ;  /* 0x00000006071c7223 */ /* 0x000fe2000001001c */
[----:B------:R-:W-:Y:S01]  /*d2a0*/  LOP3.LUT R5, R64, 0xffff0000, RZ, 0xc0, !PT ;  /* 0xffff000040057812 */ /* 0x000fe200078ec0ff */
[C---:B------:R-:W-:Y:S01]  /*d2b0*/  FMUL.FTZ R7, R31.reuse, R59 ;  /* 0x0000003b1f077220 */ /* 0x040fe20000410000 */
[----:B------:R-:W-:Y:S01]  /*d2c0*/  FMUL.FTZ R4, R31, R63 ;  /* 0x0000003f1f047220 */ /* 0x000fe20000410000 */
[----:B------:R-:W-:-:S02]  /*d2d0*/  FMUL.FTZ R27, R34, R25 ;  /* 0x00000019221b7220 */ /* 0x000fc40000410000 */
[----:B------:R-:W-:Y:S01]  /*d2e0*/  FMUL.FTZ R34, R34, R5 ;  /* 0x0000000522227220 */ /* 0x000fe20000410000 */
[C---:B------:R-:W-:Y:S01]  /*d2f0*/  FFMA.FTZ R7, R20.reuse, R63, -R7 ;  /* 0x0000003f14077223 */ /* 0x040fe20000010807 */
[----:B------:R-:W-:Y:S01]  /*d300*/  FFMA.FTZ R59, R20, R59, R4 ;  /* 0x0000003b143b7223 */ /* 0x000fe20000010004 */
[C---:B------:R-:W-:Y:S01]  /*d310*/  FFMA.FTZ R20, R30.reuse, R5, -R27 ;  /* 0x000000051e147223 */ /* 0x040fe2000001081b */
[----:B------:R-:W-:Y:S01]  /*d320*/  FFMA.FTZ R27, R30, R25, R34 ;  /* 0x000000191e1b7223 */ /* 0x000fe20000010022 */
[----:B------:R-:W-:Y:S02]  /*d330*/  F2FP.BF16.F32.PACK_AB R4, R24, R43 ;  /* 0x0000002b1804723e */ /* 0x000fe400000010ff */
[----:B------:R-:W-:Y:S02]  /*d340*/  F2FP.BF16.F32.PACK_AB R6, R7, R44 ;  /* 0x0000002c0706723e */ /* 0x000fe400000010ff */
[----:B------:R-:W-:Y:S02]  /*d350*/  F2FP.BF16.F32.PACK_AB R24, R26, R49 ;  /* 0x000000311a18723e */ /* 0x000fe400000010ff */
[----:B------:R-:W-:-:S02]  /*d360*/  F2FP.BF16.F32.PACK_AB R5, R32, R51 ;  /* 0x000000332005723e */ /* 0x000fc400000010ff */
[----:B------:R-:W-:Y:S02]  /*d370*/  F2FP.BF16.F32.PACK_AB R7, R20, R37 ;  /* 0x000000251407723e */ /* 0x000fe400000010ff */
[----:B------:R-:W-:Y:S02]  /*d380*/  F2FP.BF16.F32.PACK_AB R25, R36, R35 ;  /* 0x000000232419723e */ /* 0x000fe400000010ff */
[----:B------:R-:W-:Y:S01]  /*d390*/  F2FP.BF16.F32.PACK_AB R26, R59, R28 ;  /* 0x0000001c3b1a723e */ /* 0x000fe200000010ff */
[----:B------:R2:W-:Y:S01]  /*d3a0*/  STS.128 [R216], R4 ;  /* 0x00000004d8007388 */ /* 0x0005e20000000c00 */
[----:B------:R-:W-:-:S05]  /*d3b0*/  F2FP.BF16.F32.PACK_AB R27, R27, R48 ;  /* 0x000000301b1b723e */ /* 0x000fca00000010ff */
[----:B------:R2:W-:Y:S02]  /*d3c0*/  STS.128 [R21+0x10400], R24 ;  /* 0x0104001815007388 */ /* 0x0005e40000000c00 */
.L_x_3037:
[----:B------:R-:W-:Y:S05]  /*d3d0*/  BSYNC B1 ;  /* 0x0000000000017941 */ /* 0x000fea0003800000 */
.L_x_3036:
        /* <DEDUP_REMOVED lines=20> */
[----:B------:R-:W-:Y:S01]  /*d520*/  SHF.R.U64 R20, R54, 0x10, R55 ;  /* 0x0000001036147819 */ /* 0x000fe20000001237 */
[----:B------:R-:W-:Y:S01]  /*d530*/  IMAD R21, R21, 0x2, R18 ;  /* 0x0000000215157824 */ /* 0x000fe200078e0212 */
[--C-:B0-----:R-:W-:Y:S02]  /*d540*/  SHF.R.U64 R29, R40, 0x10, R41.reuse ;  /* 0x00000010281d7819 */ /* 0x101fe40000001229 */
[----:B------:R-:W-:Y:S02]  /*d550*/  PRMT R73, R73, 0x5410, R38 ;  /* 0x0000541049497816 */ /* 0x000fe40000000026 */
[----:B------:R-:W0:Y:S01]  /*d560*/  LDS.128 R24, [R21+0x10400] ;  /* 0x0104000015187984 */ /* 0x000e220000000c00 */
[----:B------:R-:W-:-:S02]  /*d570*/  SHF.R.U32.HI R40, RZ, 0x10, R41 ;  /* 0x00000010ff287819 */ /* 0x000fc40000011629 */
[----:B------:R-:W-:Y:S01]  /*d580*/  PRMT R66, R66, 0x5410, R53 ;  /* 0x0000541042427816 */ /* 0x000fe20000000035 */
[----:B------:R-:W-:Y:S01]  /*d590*/  IMAD.U32 R37, R73, 0x10000, RZ ;  /* 0x0001000049257824 */ /* 0x000fe200078e00ff */
[----:B------:R-:W-:Y:S02]  /*d5a0*/  PRMT R45, R45, 0x5410, R20 ;  /* 0x000054102d2d7816 */ /* 0x000fe40000000014 */
[----:B------:R-:W-:Y:S02]  /*d5b0*/  SHF.R.U32.HI R55, RZ, 0x10, R55 ;  /* 0x00000010ff377819 */ /* 0x000fe40000011637 */
[----:B------:R-:W-:Y:S02]  /*d5c0*/  PRMT R75, R75, 0x5410, R40 ;  /* 0x000054104b4b7816 */ /* 0x000fe40000000028 */
[----:B------:R-:W-:Y:S02]  /*d5d0*/  PRMT R46, R46, 0x5410, R55 ;  /* 0x000054102e2e7816 */ /* 0x000fe40000000037 */
[----:B------:R-:W-:-:S02]  /*d5e0*/  LOP3.LUT R65, R65, 0xffff0000, RZ, 0xc0, !PT ;  /* 0xffff000041417812 */ /* 0x000fc400078ec0ff */
[----:B------:R-:W-:Y:S01]  /*d5f0*/  PRMT R74, R74, 0x5410, R29 ;  /* 0x000054104a4a7816 */ /* 0x000fe2000000001d */
[C---:B-1----:R-:W-:Y:S01]  /*d600*/  IMAD.U32 R20, R4.reuse, 0x10000, RZ ;  /* 0x0001000004147824 */ /* 0x042fe200078e00ff */
[----:B------:R-:W-:Y:S01]  /*d610*/  SHF.L.U32 R28, R5, 0x10, RZ ;  /* 0x00000010051c7819 */ /* 0x000fe200000006ff */
[----:B------:R-:W-:Y:S01]  /*d620*/  IMAD.U32 R30, R7, 0x10000, RZ ;  /* 0x00010000071e7824 */ /* 0x000fe200078e00ff */
[----:B------:R-:W-:Y:S01]  /*d630*/  LOP3.LUT R4, R4, 0xffff0000, RZ, 0xc0, !PT ;  /* 0xffff000004047812 */ /* 0x000fe200078ec0ff */
[C---:B------:R-:W-:Y:S01]  /*d640*/  IMAD.U32 R29, R6.reuse, 0x10000, RZ ;  /* 0x00010000061d7824 */ /* 0x040fe200078e00ff */
[----:B------:R-:W-:Y:S02]  /*d650*/  LOP3.LUT R5, R5, 0xffff0000, RZ, 0xc0, !PT ;  /* 0xffff000005057812 */ /* 0x000fe400078ec0ff */
        /* <DEDUP_REMOVED lines=8> */
[----:B------:R-:W-:Y:S01]  /*d6e0*/  FMUL.FTZ R43, R32, R37 ;  /* 0x00000025202b7220 */ /* 0x000fe20000410000 */
[----:B------:R-:W-:Y:S01]  /*d6f0*/  FFMA.FTZ R38, R20, R35, -R39 ;  /* 0x0000002314267223 */ /* 0x000fe20000010827 */
[----:B------:R-:W-:Y:S01]  /*d700*/  SHF.L.U32 R39, R75, 0x10, RZ ;  /* 0x000000104b277819 */ /* 0x000fe200000006ff */
[----:B------:R-:W-:Y:S02]  /*d710*/  IMAD.U32 R34, R27, 0x10000, RZ ;  /* 0x000100001b227824 */ /* 0x000fe400078e00ff */
[-C--:B------:R-:W-:Y:S01]  /*d720*/  FMUL.FTZ R49, R32, R31.reuse ;  /* 0x0000001f20317220 */ /* 0x080fe20000410000 */
[----:B------:R-:W-:Y:S01]  /*d730*/  FFMA.FTZ R43, R28, R31, -R43 ;  /* 0x0000001f1c2b7223 */ /* 0x000fe2000001082b */
[----:B------:R-:W-:Y:S02]  /*d740*/  IMAD.U32 R35, R46, 0x10000, RZ ;  /* 0x000100002e237824 */ /* 0x000fe400078e00ff */
[----:B------:R-:W-:Y:S01]  /*d750*/  FMUL.FTZ R51, R34, R39 ;  /* 0x0000002722337220 */ /* 0x000fe20000410000 */
[----:B------:R-:W-:Y:S01]  /*d760*/  LOP3.LUT R31, R72, 0xffff0000, RZ, 0xc0, !PT ;  /* 0xffff0000481f7812 */ /* 0x000fe200078ec0ff */
[----:B------:R-:W-:Y:S01]  /*d770*/  FFMA.FTZ R49, R28, R37, R49 ;  /* 0x000000251c317223 */ /* 0x000fe20000010031 */
[----:B------:R-:W-:Y:S01]  /*d780*/  LOP3.LUT R28, R73, 0xffff0000, RZ, 0xc0, !PT ;  /* 0xffff0000491c7812 */ /* 0x000fe200078ec0ff */
[-C--:B------:R-:W-:Y:S01]  /*d790*/  FMUL.FTZ R34, R34, R35.reuse ;  /* 0x0000002322227220 */ /* 0x080fe20000410000 */
[----:B------:R-:W-:Y:S01]  /*d7a0*/  FFMA.FTZ R51, R30, R35, -R51 ;  /* 0x000000231e337223 */ /* 0x000fe20000010833 */
[----:B------:R-:W-:Y:S01]  /*d7b0*/  LOP3.LUT R66, R66, 0xffff0000, RZ, 0xc0, !PT ;  /* 0xffff000042427812 */ /* 0x000fe200078ec0ff */
[C---:B------:R-:W-:Y:S01]  /*d7c0*/  FMUL.FTZ R35, R24.reuse, R31 ;  /* 0x0000001f18237220 */ /* 0x040fe20000410000 */
[----:B------:R-:W-:Y:S01]  /*d7d0*/  FMUL.FTZ R37, R24, R65 ;  /* 0x0000004118257220 */ /* 0x000fe20000410000 */
[----:B------:R-:W-:-:S02]  /*d7e0*/  IMAD.U32 R33, R26, 0x10000, RZ ;  /* 0x000100001a217824 */ /* 0x000fc400078e00ff */
[----:B------:R-:W-:Y:S01]  /*d7f0*/  FFMA.FTZ R41, R20, R36, R41 ;  /* 0x0000002414297223 */ /* 0x000fe20000010029 */
[----:B------:R-:W-:Y:S02]  /*d800*/  IMAD.U32 R24, R74, 0x10000, RZ ;  /* 0x000100004a187824 */ /* 0x000fe400078e00ff */
[----:B------:R-:W-:Y:S01]  /*d810*/  FFMA.FTZ R39, R30, R39, R34 ;  /* 0x000000271e277223 */ /* 0x000fe20000010022 */
[----:B------:R-:W-:Y:S01]  /*d820*/  FMUL.FTZ R32, R25, R28 ;  /* 0x0000001c19207220 */ /* 0x000fe20000410000 */
[C---:B------:R-:W-:Y:S01]  /*d830*/  FFMA.FTZ R35, R4.reuse, R65, -R35 ;  /* 0x0000004104237223 */ /* 0x040fe20000010823 */
[----:B------:R-:W-:Y:S02]  /*d840*/  IMAD.U32 R20, R45, 0x10000, RZ ;  /* 0x000100002d147824 */ /* 0x000fe400078e00ff */
[----:B------:R-:W-:Y:S01]  /*d850*/  FMUL.FTZ R25, R25, R66 ;  /* 0x0000004219197220 */ /* 0x000fe20000410000 */
[----:B------:R-:W-:Y:S01]  /*d860*/  FFMA.FTZ R30, R4, R31, R37 ;  /* 0x0000001f041e7223 */ /* 0x000fe20000010025 */
[----:B------:R-:W-:Y:S01]  /*d870*/  FMUL.FTZ R4, R33, R24 ;  /* 0x0000001821047220 */ /* 0x000fe20000410000 */
[C---:B------:R-:W-:Y:S01]  /*d880*/  FFMA.FTZ R32, R5.reuse, R66, -R32 ;  /* 0x0000004205207223 */ /* 0x040fe20000010820 */
[----:B------:R-:W-:Y:S01]  /*d890*/  FFMA.FTZ R28, R5, R28, R25 ;  /* 0x0000001c051c7223 */ /* 0x000fe20000010019 */
        /* <DEDUP_REMOVED lines=8> */
[----:B------:R-:W-:Y:S02]  /*d920*/  LOP3.LUT R4, R75, 0xffff0000, RZ, 0xc0, !PT ;  /* 0xffff00004b047812 */ /* 0x000fe400078ec0ff */
[----:B------:R-:W-:Y:S01]  /*d930*/  LOP3.LUT R46, R46, 0xffff0000, RZ, 0xc0, !PT ;  /* 0xffff00002e2e7812 */ /* 0x000fe200078ec0ff */
[-C--:B------:R-:W-:Y:S01]  /*d940*/  FMUL.FTZ R26, R26, R45.reuse ;  /* 0x0000002d1a1a7220 */ /* 0x080fe20000410000 */
[----:B------:R-:W-:Y:S01]  /*d950*/  LOP3.LUT R7, R7, 0xffff0000, RZ, 0xc0, !PT ;  /* 0xffff000007077812 */ /* 0x000fe200078ec0ff */
        /* <DEDUP_REMOVED lines=16> */
.L_x_3039:
[----:B------:R-:W-:Y:S05]  /*da60*/  BSYNC B1 ;  /* 0x0000000000017941 */ /* 0x000fea0003800000 */
.L_x_3038:
[----:B------:R-:W-:Y:S01]  /*da70*/  PRMT R20, R3, 0x5410, R0 ;  /* 0x0000541003147816 */ /* 0x000fe20000000000 */
[----:B------:R-:W-:Y:S06]  /*da80*/  @P0 BRA `(.L_x_3023) ;  /* 0x0000000400980947 */ /* 0x000fec0003800000 */
[----:B------:R-:W-:Y:S01]  /*da90*/  LEA.HI R47, R47, R206, RZ, 0x1d ;  /* 0x000000ce2f2f7211 */ /* 0x000fe200078fe8ff */
[----:B--23--:R-:W2:Y:S01]  /*daa0*/  LDS.128 R4, [R214] ;  /* 0x00000000d6047984 */ /* 0x00cea20000000c00 */
[----:B------:R-:W-:Y:S02]  /*dab0*/  SHF.R.U64 R21, R12, 0x10, R13 ;  /* 0x000000100c157819 */ /* 0x000fe4000000120d */
[----:B------:R-:W-:Y:S01]  /*dac0*/  SHF.R.S32.HI R0, RZ, 0x1f, R47 ;  /* 0x0000001fff007819 */ /* 0x000fe2000001142f */
[----:B------:R-:W-:Y:S01]  /*dad0*/  IMAD.SHL.U32 R3, R47, 0x8, RZ ;  /* 0x000000082f037824 */ /* 0x000fe200078e00ff */
[----:B------:R-:W-:Y:S02]  /*dae0*/  SHF.R.U32.HI R12, RZ, 0x10, R13 ;  /* 0x00000010ff0c7819 */ /* 0x000fe4000001160d */
[----:B------:R-:W-:Y:S02]  /*daf0*/  LEA.HI R47, R0, R47, RZ, 0x3 ;  /* 0x0000002f002f7211 */ /* 0x000fe400078f18ff */
[----:B------:R-:W-:-:S02]  /*db00*/  LOP3.LUT R0, R194, 0x38, R3, 0xf8, !PT ;  /* 0x00000038c2007812 */ /* 0x000fc400078ef803 */
[----:B------:R-:W-:Y:S01]  /*db10*/  PRMT R71, R71, 0x5410, R12 ;  /* 0x0000541047477816 */ /* 0x000fe2000000000c */
[----:B------:R-:W-:Y:S01]  /*db20*/  IMAD.SHL.U32 R47, R47, 0x400, RZ ;  /* 0x000004002f2f7824 */ /* 0x000fe200078e00ff */
[----:B------:R-:W-:Y:S02]  /*db30*/  LOP3.LUT R0, R0, R225, RZ, 0x3c, !PT ;  /* 0x000000e100007212 */ /* 0x000fe400078e3cff */
[--C-:B-1----:R-:W-:Y:S02]  /*db40*/  SHF.R.U64 R28, R14, 0x10, R15.reuse ;  /* 0x000000100e1c7819 */ /* 0x102fe4000000120f */
[----:B------:R-:W-:Y:S02]  /*db50*/  LOP3.LUT R3, R47, 0x7fffe000, RZ, 0xc0, !PT ;  /* 0x7fffe0002f037812 */ /* 0x000fe400078ec0ff */
[----:B0-----:R-:W-:Y:S02]  /*db60*/  SHF.R.U32.HI R29, RZ, 0x10, R15 ;  /* 0x00000010ff1d7819 */ /* 0x001fe4000001160f */
[----:B------:R-:W-:-:S02]  /*db70*/  IADD3 R3, R0, R3, R197 ;  /* 0x0000000300037210 */ /* 0x000fc40007ffe0c5 */
[--C-:B------:R-:W-:Y:S02]  /*db80*/  SHF.R.U64 R0, R8, 0x10, R9.reuse ;  /* 0x0000001008007819 */ /* 0x100fe40000001209 */
[----:B------:R-:W-:Y:S01]  /*db90*/  SHF.R.U32.HI R8, RZ, 0x10, R9 ;  /* 0x00000010ff087819 */ /* 0x000fe20000011609 */
[----:B------:R-:W-:Y:S01]  /*dba0*/  IMAD R3, R3, 0x2, R18 ;  /* 0x0000000203037824 */ /* 0x000fe200078e0212 */
[----:B------:R-:W-:Y:S02]  /*dbb0*/  PRMT R57, R57, 0x5410, R0 ;  /* 0x0000541039397816 */ /* 0x000fe40000000000 */
[--C-:B------:R-:W-:Y:S02]  /*dbc0*/  SHF.R.U64 R9, R10, 0x10, R11.reuse ;  /* 0x000000100a097819 */ /* 0x100fe4000000120b */
[----:B------:R-:W0:Y:S01]  /*dbd0*/  LDS.128 R24, [R3+0x10400] ;  /* 0x0104000003187984 */ /* 0x000e220000000c00 */
[----:B------:R-:W-:Y:S02]  /*dbe0*/  SHF.R.U32.HI R10, RZ, 0x10, R11 ;  /* 0x00000010ff0a7819 */ /* 0x000fe4000001160b */
[----:B------:R-:W-:-:S02]  /*dbf0*/  PRMT R70, R70, 0x5410, R21 ;  /* 0x0000541046467816 */ /* 0x000fc40000000015 */
[----:B------:R-:W-:Y:S02]  /*dc00*/  PRMT R67, R67, 0x5410, R8 ;  /* 0x0000541043437816 */ /* 0x000fe40000000008 */
[----:B------:R-:W-:Y:S01]  /*dc10*/  PRMT R28, R20, 0x5432, R28 ;  /* 0x00005432141c7816 */ /* 0x000fe2000000001c */
[----:B------:R-:W-:Y:S01]  /*dc20*/  IMAD.U32 R21, R70, 0x10000, RZ ;  /* 0x0001000046157824 */ /* 0x000fe200078e00ff */
[----:B------:R-:W-:Y:S01]  /*dc30*/  PRMT R29, R20, 0x5410, R29 ;  /* 0x00005410141d7816 */ /* 0x000fe2000000001d */
[----:B--2---:R-:W-:Y:S01]  /*dc40*/  IMAD.U32 R0, R4, 0x10000, RZ ;  /* 0x0001000004007824 */ /* 0x004fe200078e00ff */
[----:B------:R-:W-:Y:S01]  /*dc50*/  PRMT R69, R69, 0x5410, R10 ;  /* 0x0000541045457816 */ /* 0x000fe2000000000a */
[----:B------:R-:W-:Y:S01]  /*dc60*/  IMAD.U32 R8, R5, 0x10000, RZ ;  /* 0x0001000005087824 */ /* 0x000fe200078e00ff */
[----:B------:R-:W-:Y:S01]  /*dc70*/  PRMT R68, R68, 0x5410, R9 ;  /* 0x0000541044447816 */ /* 0x000fe20000000009 */
[----:B------:R-:W-:Y:S01]  /*dc80*/  IMAD.U32 R10, R7, 0x10000, RZ ;  /* 0x00010000070a7824 */ /* 0x000fe200078e00ff */
[----:B------:R-:W-:Y:S01]  /*dc90*/  LOP3.LUT R4, R4, 0xffff0000, RZ, 0xc0, !PT ;  /* 0xffff000004047812 */ /* 0x000fe200078ec0ff */
[----:B------:R-:W-:Y:S01]  /*dca0*/  IMAD.U32 R9, R6, 0x10000, RZ ;  /* 0x0001000006097824 */ /* 0x000fe200078e00ff */
[----:B------:R-:W-:-:S02]  /*dcb0*/  LOP3.LUT R5, R5, 0xffff0000, RZ, 0xc0, !PT ;  /* 0xffff000005057812 */ /* 0x000fc400078ec0ff */
[----:B------:R-:W-:Y:S02]  /*dcc0*/  LOP3.LUT R6, R6, 0xffff0000, RZ, 0xc0, !PT ;  /* 0xffff000006067812 */ /* 0x000fe400078ec0ff */
        /* <DEDUP_REMOVED lines=8> */
[C---:B------:R-:W-:Y:S01]  /*dd50*/  IMAD.U32 R20, R27.reuse, 0x10000, RZ ;  /* 0x000100001b147824 */ /* 0x040fe200078e00ff */
[----:B------:R-:W-:Y:S01]  /*dd60*/  LOP3.LUT R26, R27, 0xffff0000, RZ, 0xc0, !PT ;  /* 0xffff00001b1a7812 */ /* 0x000fe200078ec0ff */
[----:B------:R-:W-:Y:S01]  /*dd70*/  FMUL.FTZ R31, R11, R25 ;  /* 0x000000190b1f7220 */ /* 0x000fe20000410000 */
[----:B------:R-:W-:-:S02]  /*dd80*/  IMAD.U32 R27, R67, 0x10000, RZ ;  /* 0x00010000431b7824 */ /* 0x000fc400078e00ff */
[-C--:B------:R-:W-:Y:S01]  /*dd90*/  FMUL.FTZ R33, R11, R21.reuse ;  /* 0x000000150b217220 */ /* 0x080fe20000410000 */
[----:B------:R-:W-:Y:S02]  /*dda0*/  IMAD.U32 R11, R71, 0x10000, RZ ;  /* 0x00010000470b7824 */ /* 0x000fe400078e00ff */
[----:B------:R-:W-:Y:S01]  /*ddb0*/  FFMA.FTZ R30, R0, R21, -R31 ;  /* 0x00000015001e7223 */ /* 0x000fe2000001081f */
[----:B------:R-:W-:Y:S01]  /*ddc0*/  FMUL.FTZ R35, R13, R27 ;  /* 0x0000001b0d237220 */ /* 0x000fe20000410000 */
[----:B------:R-:W-:Y:S02]  /*ddd0*/  IMAD.U32 R31, R69, 0x10000, RZ ;  /* 0x00010000451f7824 */ /* 0x000fe400078e00ff */
[-C--:B------:R-:W-:Y:S01]  /*dde0*/  FMUL.FTZ R13, R13, R11.reuse ;  /* 0x0000000b0d0d7220 */ /* 0x080fe20000410000 */
[----:B------:R-:W-:Y:S02]  /*ddf0*/  IMAD.U32 R21, R29, 0x10000, RZ ;  /* 0x000100001d157824 */ /* 0x000fe400078e00ff */
[----:B------:R-:W-:Y:S01]  /*de00*/  FFMA.FTZ R35, R8, R11, -R35 ;  /* 0x0000000b08237223 */ /* 0x000fe20000010823 */
[----:B------:R-:W-:Y:S01]  /*de10*/  FMUL.FTZ R11, R20, R31 ;  /* 0x0000001f140b7220 */ /* 0x000fe20000410000 */
[----:B------:R-:W-:Y:S01]  /*de20*/  FFMA.FTZ R33, R0, R25, R33 ;  /* 0x0000001900217223 */ /* 0x000fe20000010021 */
[-C--:B------:R-:W-:Y:S01]  /*de30*/  FMUL.FTZ R0, R20, R21.reuse ;  /* 0x0000001514007220 */ /* 0x080fe20000410000 */
[----:B------:R-:W-:Y:S01]  /*de40*/  LOP3.LUT R57, R57, 0xffff0000, RZ, 0xc0, !PT ;  /* 0xffff000039397812 */ /* 0x000fe200078ec0ff */
[----:B------:R-:W-:Y:S01]  /*de50*/  FFMA.FTZ R20, R10, R21, -R11 ;  /* 0x000000150a147223 */ /* 0x000fe2000001080b */
[----:B------:R-:W-:Y:S01]  /*de60*/  LOP3.LUT R11, R70, 0xffff0000, RZ, 0xc0, !PT ;  /* 0xffff0000460b7812 */ /* 0x000fe200078ec0ff */
[----:B------:R-:W-:Y:S01]  /*de70*/  FFMA.FTZ R27, R8, R27, R13 ;  /* 0x0000001b081b7223 */ /* 0x000fe2000001000d */
[----:B------:R-:W-:Y:S01]  /*de80*/  LOP3.LUT R67, R67, 0xffff0000, RZ, 0xc0, !PT ;  /* 0xffff000043437812 */ /* 0x000fe200078ec0ff */
[C---:B------:R-:W-:Y:S01]  /*de90*/  FMUL.FTZ R13, R12.reuse, R57 ;  /* 0x000000390c0d7220 */ /* 0x040fe20000410000 */
[----:B------:R-:W-:Y:S01]  /*dea0*/  LOP3.LUT R71, R71, 0xffff0000, RZ, 0xc0, !PT ;  /* 0xffff000047477812 */ /* 0x000fe200078ec0ff */
[----:B------:R-:W-:Y:S01]  /*deb0*/  FMUL.FTZ R21, R12, R11 ;  /* 0x0000000b0c157220 */ /* 0x000fe20000410000 */
[----:B------:R-:W-:-:S02]  /*dec0*/  IMAD.U32 R8, R68, 0x10000, RZ ;  /* 0x0001000044087824 */ /* 0x000fc400078e00ff */
[----:B------:R-:W-:Y:S01]  /*ded0*/  FFMA.FTZ R31, R10, R31, R0 ;  /* 0x0000001f0a1f7223 */ /* 0x000fe20000010000 */
[----:B------:R-:W-:Y:S01]  /*dee0*/  SHF.L.U32 R0, R28, 0x10, RZ ;  /* 0x000000101c007819 */ /* 0x000fe200000006ff */
[----:B------:R-:W-:Y:S01]  /*def0*/  FFMA.FTZ R13, R4, R11, -R13 ;  /* 0x0000000b040d7223 */ /* 0x000fe2000001080d */
[----:B------:R-:W-:Y:S01]  /*df00*/  FMUL.FTZ R12, R24, R67 ;  /* 0x00000043180c7220 */ /* 0x000fe20000410000 */
[----:B------:R-:W-:Y:S01]  /*df10*/  FFMA.FTZ R10, R4, R57, R21 ;  /* 0x00000039040a7223 */ /* 0x000fe20000010015 */
[-C--:B------:R-:W-:Y:S01]  /*df20*/  FMUL.FTZ R24, R24, R71.reuse ;  /* 0x0000004718187220 */ /* 0x080fe20000410000 */
[----:B------:R-:W-:Y:S01]  /*df30*/  FMUL.FTZ R4, R14, R8 ;  /* 0x000000080e047220 */ /* 0x000fe20000410000 */
[----:B------:R-:W-:Y:S01]  /*df40*/  LOP3.LUT R68, R68, 0xffff0000, RZ, 0xc0, !PT ;  /* 0xffff000044447812 */ /* 0x000fe200078ec0ff */
[-C--:B------:R-:W-:Y:S01]  /*df50*/  FMUL.FTZ R14, R14, R0.reuse ;  /* 0x000000000e0e7220 */ /* 0x080fe20000410000 */
[----:B------:R-:W-:Y:S01]  /*df60*/  LOP3.LUT R69, R69, 0xffff0000, RZ, 0xc0, !PT ;  /* 0xffff000045457812 */ /* 0x000fe200078ec0ff */
[C---:B------:R-:W-:Y:S01]  /*df70*/  FFMA.FTZ R12, R5.reuse, R71, -R12 ;  /* 0x00000047050c7223 */ /* 0x040fe2000001080c */
        /* <DEDUP_REMOVED lines=9> */
[----:B------:R-:W-:Y:S01]  /*e010*/  FFMA.FTZ R29, R7, R29, -R4 ;  /* 0x0000001d071d7223 */ /* 0x000fe20000010804 */
[----:B------:R-:W-:Y:S01]  /*e020*/  FFMA.FTZ R14, R9, R8, R14 ;  /* 0x00000008090e7223 */ /* 0x000fe2000001000e */
        /* <DEDUP_REMOVED lines=12> */
.L_x_3023:
[----:B------:R-:W-:Y:S05]  /*e0f0*/  BSYNC B0 ;  /* 0x0000000000007941 */ /* 0x000fea0003800000 */
.L_x_2995:
        /* <DEDUP_REMOVED lines=8> */
.L_x_2993:
[----:B------:R-:W-:-:S05]  /*e180*/  IMAD.U32 R0, RZ, RZ, UR39 ;  /* 0x00000027ff007e24 */ /* 0x000fca000f8e00ff */
[----:B------:R-:W-:-:S13]  /*e190*/  ISETP.NE.AND P0, PT, R0, 0x3, PT ;  /* 0x000000030000780c */ /* 0x000fda0003f05270 */
[----:B------:R-:W-:Y:S05]  /*e1a0*/  @!P0 BRA `(.L_x_3040) ;  /* 0x0000000000048947 */ /* 0x000fea0003800000 */
[----:B------:R-:W-:Y:S01]  /*e1b0*/  BPT.TRAP 0x1 ;  /* 0x000000040000795c */ /* 0x000fe20000300000 */
.L_x_3040:
[----:B------:R-:W-:Y:S01]  /*e1c0*/  IMAD R0, R186, 0x8, R18 ;  /* 0x00000008ba007824 */ /* 0x000fe200078e0212 */
[----:B-1-34-:R-:W-:-:S04]  /*e1d0*/  SHF.L.U32 R3, R188, 0x1f, RZ ;  /* 0x0000001fbc037819 */ /* 0x01afc800000006ff */
[----:B------:R1:W3:Y:S01]  /*e1e0*/  SYNCS.PHASECHK.TRANS64.TRYWAIT P1, [R0+URZ+0x28830], R3 ;  /* 0x02883003000075a7 */ /* 0x0002e2000802017f */
[----:B------:R-:W-:Y:S05]  /*e1f0*/  @!P0 BRA `(.L_x_3041) ;  /* 0x0000000000048947 */ /* 0x000fea0003800000 */
[----:B------:R-:W-:Y:S01]  /*e200*/  BPT.TRAP 0x1 ;  /* 0x000000040000795c */ /* 0x000fe20000300000 */
.L_x_3041:
[----:B---3--:R-:W-:Y:S05]  /*e210*/  @P1 BRA `(.L_x_3042) ;  /* 0x0000000000081947 */ /* 0x008fea0003800000 */
[----:B------:R-:W3:Y:S02]  /*e220*/  SYNCS.PHASECHK.TRANS64.TRYWAIT P1, [R0+URZ+0x28830], R3 ;  /* 0x02883003000075a7 */ /* 0x000ee4000802017f */
[----:B---3--:R-:W-:Y:S05]  /*e230*/  @!P1 BRA `(.L_x_3043) ;  /* 0x0000014400749947 */ /* 0x008fea0003800000 */
.L_x_3042:
[----:B------:R-:W-:Y:S05]  /*e240*/  WARPSYNC.ALL ;  /* 0x0000000000007948 */ /* 0x000fea0003800000 */
[----:B-1-3--:R-:W-:Y:S01]  /*e250*/  VIADD R3, R18, 0x18400 ;  /* 0x0001840012037836 */ /* 0x00afe20000000000 */
[----:B------:R-:W-:Y:S01]  /*e260*/  R2UR UR32, R42 ;  /* 0x000000002a2072ca */ /* 0x000fe200000e0000 */
[----:B0-2---:R-:W-:Y:S01]  /*e270*/  IMAD.MOV.U32 R7, RZ, RZ, 0x40000040 ;  /* 0x40000040ff077424 */ /* 0x005fe200078e00ff */
        /* <DEDUP_REMOVED lines=17> */
[----:B------:R-:W-:Y:S01]  /*e390*/  MOV R9, 0x40000040 ;  /* 0x4000004000097802 */ /* 0x000fe20000000f00 */
        /* <DEDUP_REMOVED lines=58> */
.L_x_3044:
[----:B------:R-:W0:Y:S01]  /*e740*/  LDC R6, c[0x0][0x448] ;  /* 0x00011200ff067b82 */ /* 0x000e220000000800 */
[----:B------:R-:W-:Y:S01]  /*e750*/  ULDC UR6, c[0x0][0x9d8] ;  /* 0x0002760000067ab9 */ /* 0x000fe20000000800 */
[----:B------:R-:W-:Y:S01]  /*e760*/  ULDC UR48, c[0x0][0x988] ;  /* 0x0002620000307ab9 */ /* 0x000fe20000000800 */
[----:B------:R-:W-:Y:S01]  /*e770*/  FMUL.FTZ R27, R27, UR6 ;  /* 0x000000061b1b7c20 */ /* 0x000fe20008410000 */
[----:B------:R-:W-:Y:S01]  /*e780*/  FMUL.FTZ R8, R28, UR6 ;  /* 0x000000061c087c20 */ /* 0x000fe20008410000 */
[----:B------:R-:W-:Y:S01]  /*e790*/  FMUL.FTZ R31, R31, UR6 ;  /* 0x000000061f1f7c20 */ /* 0x000fe20008410000 */
        /* <DEDUP_REMOVED lines=12> */
[----:B------:R-:W-:Y:S01]  /*e860*/  FMUL.FTZ R59, R59, UR6 ;  /* 0x000000063b3b7c20 */ /* 0x000fe20008410000 */
[----:B------:R-:W-:Y:S01]  /*e870*/  FMUL.FTZ R46, R46, UR6 ;  /* 0x000000062e2e7c20 */ /* 0x000fe20008410000 */
[----:B------:R-:W-:Y:S01]  /*e880*/  FMUL.FTZ R13, R41, UR6 ;  /* 0x00000006290d7c20 */ /* 0x000fe20008410000 */
[----:B------:R-:W-:Y:S01]  /*e890*/  FMUL.FTZ R63, R63, UR6 ;  /* 0x000000063f3f7c20 */ /* 0x000fe20008410000 */
[----:B------:R-:W-:Y:S01]  /*e8a0*/  FMUL.FTZ R47, R47, UR6 ;  /* 0x000000062f2f7c20 */ /* 0x000fe20008410000 */
[----:B------:R-:W-:Y:S01]  /*e8b0*/  MUFU.TANH R93, R30 ;  /* 0x0000001e005d7308 */ /* 0x000fe20000002400 */
[----:B0-----:R-:W-:Y:S01]  /*e8c0*/  ISETP.NE.AND P1, PT, R6, 0x1, PT ;  /* 0x000000010600780c */ /* 0x001fe20003f25270 */
[----:B------:R-:W-:Y:S01]  /*e8d0*/  FMUL.FTZ R6, R54, UR6 ;  /* 0x0000000636067c20 */ /* 0x000fe20008410000 */
[----:B------:R-:W-:-:S02]  /*e8e0*/  IMAD.IADD R54, R204, 0x1, R191 ;  /* 0x00000001cc367824 */ /* 0x000fc400078e02bf */
[----:B------:R-:W-:Y:S01]  /*e8f0*/  FMUL.FTZ R15, R44, UR6 ;  /* 0x000000062c0f7c20 */ /* 0x000fe20008410000 */
[----:B-1----:R-:W-:Y:S02]  /*e900*/  IMAD.MOV.U32 R31, RZ, RZ, -0x80 ;  /* 0xffffff80ff1f7424 */ /* 0x002fe400078e00ff */
        /* <DEDUP_REMOVED lines=8> */
[----:B------:R-:W1:Y:S01]  /*e990*/  @P1 LDC R27, c[0x0][0x44c] ;  /* 0x00011300ff1b1b82 */ /* 0x000e620000000800 */
[----:B------:R-:W-:Y:S01]  /*e9a0*/  FMUL.FTZ R3, R24, UR6 ;  /* 0x0000000618037c20 */ /* 0x000fe20008410000 */
[----:B------:R2:W3:Y:S01]  /*e9b0*/  MUFU.TANH R97, R26 ;  /* 0x0000001a00617308 */ /* 0x0004e20000002400 */
[----:B0-----:R-:W-:-:S02]  /*e9c0*/  IMAD R6, R96, R31, 0x80 ;  /* 0x0000008060067424 */ /* 0x001fc400078e021f */
[----:B------:R-:W-:Y:S01]  /*e9d0*/  FMUL.FTZ R24, R48, UR6 ;  /* 0x0000000630187c20 */ /* 0x000fe20008410000 */
[----:B------:R-:W-:Y:S01]  /*e9e0*/  FMUL.FTZ R62, R62, UR6 ;  /* 0x000000063e3e7c20 */ /* 0x000fe20008410000 */
[----:B------:R-:W-:Y:S01]  /*e9f0*/  FMUL.FTZ R66, R66, UR6 ;  /* 0x0000000642427c20 */ /* 0x000fe20008410000 */
[----:B------:R-:W-:Y:S01]  /*ea00*/  FMUL.FTZ R12, R37, UR6 ;  /* 0x00000006250c7c20 */ /* 0x000fe20008410000 */
[----:B------:R-:W0:Y:S01]  /*ea10*/  @P1 LDC R28, c[0x0][0x450] ;  /* 0x00011400ff1c1b82 */ /* 0x000e220000000800 */
[----:B------:R-:W-:Y:S01]  /*ea20*/  IADD3 R30, R6, 0x1, RZ ;  /* 0x00000001061e7810 */ /* 0x000fe20007ffe0ff */
[----:B------:R-:W4:Y:S01]  /*ea30*/  MUFU.TANH R34, R34 ;  /* 0x0000002200227308 */ /* 0x000f220000002400 */
[----:B--2---:R-:W-:Y:S01]  /*ea40*/  FMUL.FTZ R26, R53, UR6 ;  /* 0x00000006351a7c20 */ /* 0x004fe20008410000 */
[----:B------:R-:W-:Y:S01]  /*ea50*/  FMUL.FTZ R67, R67, UR6 ;  /* 0x0000000643437c20 */ /* 0x000fe20008410000 */
[----:B------:R-:W-:Y:S01]  /*ea60*/  FMUL.FTZ R70, R70, UR6 ;  /* 0x0000000646467c20 */ /* 0x000fe20008410000 */
[----:B------:R-:W-:-:S02]  /*ea70*/  IMAD R30, R203, -0x2, R30 ;  /* 0xfffffffecb1e7824 */ /* 0x000fc400078e021e */
        /* <DEDUP_REMOVED lines=9> */
[----:B-1----:R-:W-:-:S04]  /*eb10*/  @P1 IMAD.HI.U32 R27, R54, R27, RZ ;  /* 0x0000001b361b1227 */ /* 0x002fc800078e00ff */
[----:B------:R-:W-:Y:S01]  /*eb20*/  FMUL.FTZ R86, R86, UR6 ;  /* 0x0000000656567c20 */ /* 0x000fe20008410000 */
[----:B------:R-:W1:Y:S01]  /*eb30*/  MUFU.TANH R38, R38 ;  /* 0x0000002600267308 */ /* 0x000e620000002400 */
[----:B------:R-:W-:Y:S01]  /*eb40*/  FMUL.FTZ R87, R87, UR6 ;  /* 0x0000000657577c20 */ /* 0x000fe20008410000 */
[----:B------:R-:W-:Y:S01]  /*eb50*/  FMUL.FTZ R21, R49, UR6 ;  /* 0x0000000631157c20 */ /* 0x000fe20008410000 */
[----:B------:R-:W-:Y:S01]  /*eb60*/  FMUL.FTZ R5, R25, UR6 ;  /* 0x0000000619057c20 */ /* 0x000fe20008410000 */
[----:B------:R-:W-:Y:S01]  /*eb70*/  FMUL.FTZ R25, R52, UR6 ;  /* 0x0000000634197c20 */ /* 0x000fe20008410000 */
[----:B------:R-:W-:Y:S01]  /*eb80*/  FMUL.FTZ R61, R61, UR6 ;  /* 0x000000063d3d7c20 */ /* 0x000fe20008410000 */
[----:B0-----:R-:W-:Y:S01]  /*eb90*/  @P1 SHF.R.U32.HI R54, RZ, R28, R27 ;  /* 0x0000001cff361219 */ /* 0x001fe2000001161b */
[----:B------:R-:W-:Y:S01]  /*eba0*/  FMUL.FTZ R28, R56, UR6 ;  /* 0x00000006381c7c20 */ /* 0x000fe20008410000 */
[----:B------:R-:W-:Y:S02]  /*ebb0*/  IMAD.IADD R56, R193, 0x1, R6 ;  /* 0x00000001c1387824 */ /* 0x000fe400078e0206 */
[----:B------:R-:W-:Y:S01]  /*ebc0*/  FMUL.FTZ R27, R57, UR6 ;  /* 0x00000006391b7c20 */ /* 0x000fe20008410000 */
[----:B------:R-:W-:Y:S01]  /*ebd0*/  IADD3 R57, -R192, R30, R193 ;  /* 0x0000001ec0397210 */ /* 0x000fe20007ffe1c1 */
[----:B------:R-:W0:Y:S01]  /*ebe0*/  SHFL.IDX PT, R29, R54, 0x1, 0x1c1f ;  /* 0x003c1f00361d7f89 */ /* 0x000e2200000e0000 */
[----:B------:R-:W-:Y:S01]  /*ebf0*/  IMAD R56, R203, -0x2, R56 ;  /* 0xfffffffecb387824 */ /* 0x000fe200078e0238 */
[----:B------:R-:W5:Y:S01]  /*ec00*/  MUFU.TANH R39, R39 ;  /* 0x0000002700277308 */ /* 0x000f620000002400 */
[----:B------:R-:W-:Y:S01]  /*ec10*/  FMUL.FTZ R60, R60, UR6 ;  /* 0x000000063c3c7c20 */ /* 0x000fe20008410000 */
[----:B------:R-:W5:Y:S01]  /*ec20*/  SHFL.IDX PT, R54, R54, RZ, 0x1c1f ;  /* 0x001c1fff36367589 */ /* 0x000f6200000e0000 */
[----:B------:R-:W-:Y:S01]  /*ec30*/  FMUL.FTZ R64, R64, UR6 ;  /* 0x0000000640407c20 */ /* 0x000fe20008410000 */
[----:B------:R-:W-:Y:S01]  /*ec40*/  FMUL.FTZ R65, R65, UR6 ;  /* 0x0000000641417c20 */ /* 0x000fe20008410000 */
        /* <DEDUP_REMOVED lines=8> */
[----:B------:R-:W-:Y:S01]  /*ecd0*/  FMUL.FTZ R81, R81, UR6 ;  /* 0x0000000651517c20 */ /* 0x000fe20008410000 */
[----:B------:R-:W-:Y:S01]  /*ece0*/  FMUL.FTZ R84, R84, UR6 ;  /* 0x0000000654547c20 */ /* 0x000fe20008410000 */
[----:B------:R-:W-:Y:S01]  /*ecf0*/  FMUL.FTZ R85, R85, UR6 ;  /* 0x0000000655557c20 */ /* 0x000fe20008410000 */
[----:B------:R-:W5:Y:S01]  /*ed00*/  MUFU.TANH R43, R43 ;  /* 0x0000002b002b7308 */ /* 0x000f620000002400 */
[----:B------:R-:W-:Y:S01]  /*ed10*/  VIADD R0, R0, 0x28840 ;  /* 0x0002884000007836 */ /* 0x000fe20000000000 */
[----:B------:R-:W-:Y:S01]  /*ed20*/  ULDC UR46, c[0x0][0x9d8] ;  /* 0x00027600002e7ab9 */ /* 0x000fe20000000800 */
[----:B------:R-:W-:Y:S01]  /*ed30*/  ULDC UR47, c[0x0][0x9d8] ;  /* 0x00027600002f7ab9 */ /* 0x000fe20000000800 */
[----:B------:R-:W-:Y:S01]  /*ed40*/  ULDC UR44, c[0x0][0x988] ;  /* 0x00026200002c7ab9 */ /* 0x000fe20000000800 */
[----:B------:R-:W-:Y:S01]  /*ed50*/  ULDC UR45, c[0x0][0x988] ;  /* 0x00026200002d7ab9 */ /* 0x000fe20000000800 */
[----:B0-----:R-:W-:-:S02]  /*ed60*/  VIADDMNMX R29, R29, R57, R56, PT ;  /* 0x000000391d1d7246 */ /* 0x001fc40003800138 */
[----:B------:R-:W-:Y:S01]  /*ed70*/  CS2R R150, SRZ ;  /* 0x0000000000967805 */ /* 0x000fe2000001ff00 */
[----:B------:R2:W-:Y:S01]  /*ed80*/  MUFU.TANH R41, R59 ;  /* 0x0000003b00297308 */ /* 0x0005e20000002400 */
[----:B------:R-:W-:Y:S02]  /*ed90*/  CS2R R148, SRZ ;  /* 0x0000000000947805 */ /* 0x000fe4000001ff00 */
[C---:B------:R-:W-:Y:S02]  /*eda0*/  ISETP.GT.AND P2, PT, R29.reuse, RZ, PT ;  /* 0x000000ff1d00720c */ /* 0x040fe40003f44270 */
[----:B------:R-:W-:Y:S02]  /*edb0*/  CS2R R146, SRZ ;  /* 0x0000000000927805 */ /* 0x000fe4000001ff00 */
[----:B------:R-:W-:Y:S02]  /*edc0*/  ISETP.GT.AND P3, PT, R29, 0x1, PT ;  /* 0x000000011d00780c */ /* 0x000fe40003f64270 */
[----:B------:R-:W-:-:S02]  /*edd0*/  CS2R R144, SRZ ;  /* 0x0000000000907805 */ /* 0x000fc4000001ff00 */
[----:B------:R-:W-:Y:S02]  /*ede0*/  ISETP.GT.AND P4, PT, R29, 0x8, PT ;  /* 0x000000081d00780c */ /* 0x000fe40003f84270 */
[----:B------:R-:W-:Y:S02]  /*edf0*/  CS2R R142, SRZ ;  /* 0x00000000008e7805 */ /* 0x000fe4000001ff00 */
[----:B---3--:R-:W-:Y:S01]  /*ee00*/  FSEL R97, R97, -INF , P2 ;  /* 0xff80000061617808 */ /* 0x008fe20001000000 */
[----:B------:R-:W0:Y:S01]  /*ee10*/  MUFU.TANH R46, R46 ;  /* 0x0000002e002e7308 */ /* 0x000e220000002400 */
[----:B------:R-:W-:Y:S02]  /*ee20*/  FSEL R95, R95, -INF , P3 ;  /* 0xff8000005f5f7808 */ /* 0x000fe40001800000 */
[----:B------:R-:W-:Y:S02]  /*ee30*/  CS2R R140, SRZ ;  /* 0x00000000008c7805 */ /* 0x000fe4000001ff00 */
[----:B------:R-:W-:-:S02]  /*ee40*/  ISETP.GT.AND P2, PT, R29, 0x9, PT ;  /* 0x000000091d00780c */ /* 0x000fc40003f44270 */
[----:B------:R-:W-:Y:S02]  /*ee50*/  CS2R R138, SRZ ;  /* 0x00000000008a7805 */ /* 0x000fe4000001ff00 */
[----:B------:R-:W-:Y:S02]  /*ee60*/  FSEL R93, R93, -INF , P4 ;  /* 0xff8000005d5d7808 */ /* 0x000fe40002000000 */
[----:B------:R-:W-:Y:S02]  /*ee70*/  CS2R R136, SRZ ;  /* 0x0000000000887805 */ /* 0x000fe4000001ff00 */
[----:B------:R-:W-:Y:S01]  /*ee80*/  FMNMX.FTZ R6, R97, R95, !PT ;  /* 0x0000005f61067209 */ /* 0x000fe20007810000 */
[----:B------:R1:W-:Y:S01]  /*ee90*/  MUFU.TANH R44, R63 ;  /* 0x0000003f002c7308 */ /* 0x0003e20000002400 */
[----:B------:R-:W-:Y:S02]  /*eea0*/  ISETP.GT.AND P3, PT, R29, 0x10, PT ;  /* 0x000000101d00780c */ /* 0x000fe40003f64270 */
[----:B------:R-:W-:-:S02]  /*eeb0*/  CS2R R134, SRZ ;  /* 0x0000000000867805 */ /* 0x000fc4000001ff00 */
[----:B------:R-:W-:Y:S02]  /*eec0*/  FSEL R91, R91, -INF , P2 ;  /* 0xff8000005b5b7808 */ /* 0x000fe40001000000 */
[----:B------:R-:W-:Y:S02]  /*eed0*/  CS2R R132, SRZ ;  /* 0x0000000000847805 */ /* 0x000fe4000001ff00 */
[----:B------:R-:W-:Y:S02]  /*eee0*/  FMNMX.FTZ R6, R93, R6, !PT ;  /* 0x000000065d067209 */ /* 0x000fe40007810000 */
[----:B------:R-:W-:Y:S02]  /*eef0*/  CS2R R130, SRZ ;  /* 0x0000000000827805 */ /* 0x000fe4000001ff00 */
[----:B------:R-:W-:Y:S01]  /*ef00*/  ISETP.GT.AND P2, PT, R29, 0x11, PT ;  /* 0x000000111d00780c */ /* 0x000fe20003f44270 */
[----:B------:R-:W3:Y:S01]  /*ef10*/  MUFU.TANH R47, R47 ;  /* 0x0000002f002f7308 */ /* 0x000ee20000002400 */
[----:B----4-:R-:W-:-:S02]  /*ef20*/  FSEL R89, R34, -INF , P3 ;  /* 0xff80000022597808 */ /* 0x010fc40001800000 */
[----:B------:R-:W-:Y:S02]  /*ef30*/  CS2R R128, SRZ ;  /* 0x0000000000807805 */ /* 0x000fe4000001ff00 */
[----:B------:R-:W-:Y:S02]  /*ef40*/  FMNMX.FTZ R6, R91, R6, !PT ;  /* 0x000000065b067209 */ /* 0x000fe40007810000 */
[----:B------:R-:W-:Y:S02]  /*ef50*/  CS2R R126, SRZ ;  /* 0x00000000007e7805 */ /* 0x000fe4000001ff00 */
[----:B------:R-:W-:Y:S02]  /*ef60*/  ISETP.GT.AND P3, PT, R29, 0x18, PT ;  /* 0x000000181d00780c */ /* 0x000fe40003f64270 */
[----:B------:R-:W-:Y:S02]  /*ef70*/  CS2R R124, SRZ ;  /* 0x00000000007c7805 */ /* 0x000fe4000001ff00 */
[----:B--2---:R-:W-:Y:S01]  /*ef80*/  FSEL R59, R35, -INF , P2 ;  /* 0xff800000233b7808 */ /* 0x004fe20001000000 */
[----:B------:R5:W-:Y:S01]  /*ef90*/  MUFU.TANH R36, R55 ;  /* 0x0000003700247308 */ /* 0x000be20000002400 */
[----:B------:R-:W-:-:S02]  /*efa0*/  FMNMX.FTZ R6, R89, R6, !PT ;  /* 0x0000000659067209 */ /* 0x000fc40007810000 */
[----:B------:R-:W-:Y:S02]  /*efb0*/  CS2R R122, SRZ ;  /* 0x00000000007a7805 */ /* 0x000fe4000001ff00 */
[----:B------:R-:W-:Y:S02]  /*efc0*/  ISETP.GT.AND P2, PT, R29, 0x19, PT ;  /* 0x000000191d00780c */ /* 0x000fe40003f44270 */
[----:B------:R-:W-:Y:S02]  /*efd0*/  CS2R R120, SRZ ;  /* 0x0000000000787805 */ /* 0x000fe4000001ff00 */
[----:B-1----:R-:W-:Y:S02]  /*efe0*/  FSEL R63, R38, -INF , P3 ;  /* 0xff800000263f7808 */ /* 0x002fe40001800000 */
[----:B------:R-:W-:Y:S02]  /*eff0*/  CS2R R118, SRZ ;  /* 0x0000000000767805 */ /* 0x000fe4000001ff00 */
[----:B------:R-:W-:Y:S01]  /*f000*/  FMNMX.FTZ R6, R59, R6, !PT ;  /* 0x000000063b067209 */ /* 0x000fe20007810000 */
[----:B------:R-:W1:Y:S01]  /*f010*/  MUFU.TANH R40, R50 ;  /* 0x0000003200287308 */ /* 0x000e620000002400 */
[----:B------:R-:W-:-:S02]  /*f020*/  ISETP.GT.AND P3, PT, R29, 0x20, PT ;  /* 0x000000201d00780c */ /* 0x000fc40003f64270 */
[----:B------:R-:W-:Y:S02]  /*f030*/  CS2R R116, SRZ ;  /* 0x0000000000747805 */ /* 0x000fe4000001ff00 */
[----:B-----5:R-:W-:Y:S02]  /*f040*/  FSEL R55, R39, -INF , P2 ;  /* 0xff80000027377808 */ /* 0x020fe40001000000 */
[----:B------:R-:W-:Y:S02]  /*f050*/  CS2R R114, SRZ ;  /* 0x0000000000727805 */ /* 0x000fe4000001ff00 */
[----:B------:R-:W-:Y:S02]  /*f060*/  FMNMX.FTZ R6, R63, R6, !PT ;  /* 0x000000063f067209 */ /* 0x000fe40007810000 */
[----:B------:R-:W-:Y:S02]  /*f070*/  CS2R R112, SRZ ;  /* 0x0000000000707805 */ /* 0x000fe4000001ff00 */
[----:B------:R-:W-:Y:S01]  /*f080*/  ISETP.GT.AND P2, PT, R29, 0x21, PT ;  /* 0x000000211d00780c */ /* 0x000fe20003f44270 */
[----:B------:R2:W4:Y:S01]  /*f090*/  MUFU.TANH R32, R51 ;  /* 0x0000003300207308 */ /* 0x0005220000002400 */
[----:B------:R-:W-:-:S02]  /*f0a0*/  FSEL R53, R42, -INF , P3 ;  /* 0xff8000002a357808 */ /* 0x000fc40001800000 */
[----:B------:R-:W-:Y:S02]  /*f0b0*/  CS2R R110, SRZ ;  /* 0x00000000006e7805 */ /* 0x000fe4000001ff00 */
[----:B------:R-:W-:Y:S02]  /*f0c0*/  FMNMX.FTZ R6, R55, R6, !PT ;  /* 0x0000000637067209 */ /* 0x000fe40007810000 */
[----:B------:R-:W-:Y:S02]  /*f0d0*/  CS2R R108, SRZ ;  /* 0x00000000006c7805 */ /* 0x000fe4000001ff00 */
[----:B------:R-:W-:Y:S02]  /*f0e0*/  ISETP.GT.AND P3, PT, R29, 0x28, PT ;  /* 0x000000281d00780c */ /* 0x000fe40003f64270 */
[----:B------:R-:W-:Y:S02]  /*f0f0*/  CS2R R106, SRZ ;  /* 0x00000000006a7805 */ /* 0x000fe4000001ff00 */
[----:B------:R-:W-:Y:S01]  /*f100*/  FMNMX.FTZ R6, R53, R6, !PT ;  /* 0x0000000635067209 */ /* 0x000fe20007810000 */
[----:B------:R-:W5:Y:S01]  /*f110*/  MUFU.TANH R58, R58 ;  /* 0x0000003a003a7308 */ /* 0x000f620000002400 */
[----:B--2---:R-:W-:-:S02]  /*f120*/  FSEL R51, R43, -INF , P2 ;  /* 0xff8000002b337808 */ /* 0x004fc40001000000 */
[----:B------:R-:W-:Y:S02]  /*f130*/  CS2R R104, SRZ ;  /* 0x0000000000687805 */ /* 0x000fe4000001ff00 */
        /* <DEDUP_REMOVED lines=8> */
[----:B---3--:R-:W-:Y:S02]  /*f1c0*/  FSEL R48, R47, -INF , P2 ;  /* 0xff8000002f307808 */ /* 0x008fe40001000000 */
[----:B------:R-:W-:Y:S02]  /*f1d0*/  FMNMX.FTZ R31, R50, R31, !PT ;  /* 0x0000001f321f7209 */ /* 0x000fe40007810000 */
[----:B------:R-:W-:Y:S01]  /*f1e0*/  ISETP.GT.AND P2, PT, R29, 0x31, PT ;  /* 0x000000311d00780c */ /* 0x000fe20003f44270 */
[----:B------:R-:W2:Y:S01]  /*f1f0*/  MUFU.TANH R66, R66 ;  /* 0x0000004200427308 */ /* 0x000ea20000002400 */
[----:B-1----:R-:W-:Y:S02]  /*f200*/  FSEL R40, R40, -INF , P3 ;  /* 0xff80000028287808 */ /* 0x002fe40001800000 */
[----:B------:R-:W-:-:S02]  /*f210*/  FMNMX.FTZ R31, R48, R31, !PT ;  /* 0x0000001f301f7209 */ /* 0x000fc40007810000 */
[C---:B------:R-:W-:Y:S02]  /*f220*/  ISETP.GT.AND P3, PT, R29.reuse, 0x38, PT ;  /* 0x000000381d00780c */ /* 0x040fe40003f64270 */
[----:B----4-:R-:W-:Y:S01]  /*f230*/  FSEL R35, R32, -INF , P2 ;  /* 0xff80000020237808 */ /* 0x010fe20001000000 */
[----:B------:R-:W1:Y:S01]  /*f240*/  MUFU.TANH R38, R67 ;  /* 0x0000004300267308 */ /* 0x000e620000002400 */
[----:B------:R-:W-:Y:S02]  /*f250*/  FMNMX.FTZ R6, R40, R31, !PT ;  /* 0x0000001f28067209 */ /* 0x000fe40007810000 */
[----:B------:R-:W-:Y:S02]  /*f260*/  ISETP.GT.AND P2, PT, R29, 0x39, PT ;  /* 0x000000391d00780c */ /* 0x000fe40003f44270 */
[----:B------:R-:W-:Y:S02]  /*f270*/  FSEL R33, R33, -INF , P3 ;  /* 0xff80000021217808 */ /* 0x000fe40001800000 */
[----:B------:R-:W-:Y:S01]  /*f280*/  FMNMX.FTZ R6, R35, R6, !PT ;  /* 0x0000000623067209 */ /* 0x000fe20007810000 */
[----:B------:R-:W3:Y:S01]  /*f290*/  MUFU.TANH R70, R70 ;  /* 0x0000004600467308 */ /* 0x000ee20000002400 */
[----:B------:R-:W-:-:S02]  /*f2a0*/  ISETP.GT.AND P3, PT, R29, 0x40, PT ;  /* 0x000000401d00780c */ /* 0x000fc40003f64270 */
[----:B------:R-:W-:Y:S02]  /*f2b0*/  FSEL R32, R36, -INF , P2 ;  /* 0xff80000024207808 */ /* 0x000fe40001000000 */
[----:B------:R-:W-:Y:S02]  /*f2c0*/  FMNMX.FTZ R31, R33, R6, !PT ;  /* 0x00000006211f7209 */ /* 0x000fe40007810000 */
[C---:B------:R-:W-:Y:S01]  /*f2d0*/  ISETP.GT.AND P2, PT, R29.reuse, 0x41, PT ;  /* 0x000000411d00780c */ /* 0x040fe20003f44270 */
[----:B------:R-:W4:Y:S01]  /*f2e0*/  MUFU.TANH R71, R71 ;  /* 0x0000004700477308 */ /* 0x000f220000002400 */
[----:B-----5:R-:W-:Y:S02]  /*f2f0*/  FSEL R30, R58, -INF , P3 ;  /* 0xff8000003a1e7808 */ /* 0x020fe40001800000 */
[----:B------:R-:W-:Y:S02]  /*f300*/  FMNMX.FTZ R37, R32, R31, !PT ;  /* 0x0000001f20257209 */ /* 0x000fe40007810000 */
[----:B------:R-:W-:-:S02]  /*f310*/  ISETP.GT.AND P3, PT, R29, 0x48, PT ;  /* 0x000000481d00780c */ /* 0x000fc40003f64270 */
[----:B------:R-:W-:Y:S01]  /*f320*/  FSEL R31, R41, -INF , P2 ;  /* 0xff800000291f7808 */ /* 0x000fe20001000000 */
[----:B------:R-:W5:Y:S01]  /*f330*/  MUFU.TANH R42, R74 ;  /* 0x0000004a002a7308 */ /* 0x000f620000002400 */
[----:B------:R-:W-:Y:S02]  /*f340*/  FMNMX.FTZ R6, R30, R37, !PT ;  /* 0x000000251e067209 */ /* 0x000fe40007810000 */
[----:B------:R-:W-:Y:S02]  /*f350*/  ISETP.GT.AND P2, PT, R29, 0x49, PT ;  /* 0x000000491d00780c */ /* 0x000fe40003f44270 */
[----:B0-----:R-:W-:Y:S02]  /*f360*/  FSEL R34, R62, -INF , P3 ;  /* 0xff8000003e227808 */ /* 0x001fe40001800000 */
[----:B------:R-:W-:Y:S01]  /*f370*/  FMNMX.FTZ R37, R31, R6, !PT ;  /* 0x000000061f257209 */ /* 0x000fe20007810000 */
[----:B------:R-:W0:Y:S01]  /*f380*/  MUFU.TANH R43, R75 ;  /* 0x0000004b002b7308 */ /* 0x000e220000002400 */
[----:B------:R-:W-:-:S02]  /*f390*/  ISETP.GT.AND P3, PT, R29, 0x50, PT ;  /* 0x000000501d00780c */ /* 0x000fc40003f64270 */
[----:B------:R-:W-:Y:S02]  /*f3a0*/  FSEL R36, R44, -INF , P2 ;  /* 0xff8000002c247808 */ /* 0x000fe40001000000 */
[----:B------:R-:W-:Y:S02]  /*f3b0*/  FMNMX.FTZ R39, R34, R37, !PT ;  /* 0x0000002522277209 */ /* 0x000fe40007810000 */
[C---:B------:R-:W-:Y:S01]  /*f3c0*/  ISETP.GT.AND P2, PT, R29.reuse, 0x51, PT ;  /* 0x000000511d00780c */ /* 0x040fe20003f44270 */
[----:B------:R-:W0:Y:S01]  /*f3d0*/  MUFU.TANH R78, R78 ;  /* 0x0000004e004e7308 */ /* 0x000e220000002400 */
[----:B--2---:R-:W-:Y:S02]  /*f3e0*/  FSEL R37, R66, -INF , P3 ;  /* 0xff80000042257808 */ /* 0x004fe40001800000 */
[----:B------:R-:W-:Y:S02]  /*f3f0*/  FMNMX.FTZ R6, R36, R39, !PT ;  /* 0x0000002724067209 */ /* 0x000fe40007810000 */
[----:B------:R-:W-:-:S02]  /*f400*/  ISETP.GT.AND P3, PT, R29, 0x58, PT ;  /* 0x000000581d00780c */ /* 0x000fc40003f64270 */
[----:B-1----:R-:W-:Y:S01]  /*f410*/  FSEL R38, R38, -INF , P2 ;  /* 0xff80000026267808 */ /* 0x002fe20001000000 */
[----:B------:R-:W1:Y:S01]  /*f420*/  MUFU.TANH R79, R79 ;  /* 0x0000004f004f7308 */ /* 0x000e620000002400 */
[----:B------:R-:W-:Y:S02]  /*f430*/  FMNMX.FTZ R41, R37, R6, !PT ;  /* 0x0000000625297209 */ /* 0x000fe40007810000 */
[C---:B------:R-:W-:Y:S02]  /*f440*/  ISETP.GT.AND P2, PT, R29.reuse, 0x59, PT ;  /* 0x000000591d00780c */ /* 0x040fe40003f44270 */
[----:B---3--:R-:W-:Y:S02]  /*f450*/  FSEL R39, R70, -INF , P3 ;  /* 0xff80000046277808 */ /* 0x008fe40001800000 */
[----:B------:R-:W-:Y:S01]  /*f460*/  FMNMX.FTZ R6, R38, R41, !PT ;  /* 0x0000002926067209 */ /* 0x000fe20007810000 */
[----:B------:R-:W2:Y:S01]  /*f470*/  MUFU.TANH R46, R82 ;  /* 0x00000052002e7308 */ /* 0x000ea20000002400 */
[----:B------:R-:W-:-:S02]  /*f480*/  ISETP.GT.AND P3, PT, R29, 0x60, PT ;  /* 0x000000601d00780c */ /* 0x000fc40003f64270 */
[----:B----4-:R-:W-:Y:S02]  /*f490*/  FSEL R41, R71, -INF , P2 ;  /* 0xff80000047297808 */ /* 0x010fe40001000000 */
[----:B------:R-:W-:Y:S02]  /*f4a0*/  FMNMX.FTZ R6, R39, R6, !PT ;  /* 0x0000000627067209 */ /* 0x000fe40007810000 */
[----:B------:R-:W-:Y:S01]  /*f4b0*/  ISETP.GT.AND P2, PT, R29, 0x61, PT ;  /* 0x000000611d00780c */ /* 0x000fe20003f44270 */
[----:B------:R-:W3:Y:S01]  /*f4c0*/  MUFU.TANH R83, R83 ;  /* 0x0000005300537308 */ /* 0x000ee20000002400 */
[----:B-----5:R-:W-:Y:S02]  /*f4d0*/  FSEL R42, R42, -INF , P3 ;  /* 0xff8000002a2a7808 */ /* 0x020fe40001800000 */
[----:B------:R-:W-:Y:S02]  /*f4e0*/  FMNMX.FTZ R45, R41, R6, !PT ;  /* 0x00000006292d7209 */ /* 0x000fe40007810000 */
[----:B------:R-:W-:-:S02]  /*f4f0*/  ISETP.GT.AND P3, PT, R29, 0x68, PT ;  /* 0x000000681d00780c */ /* 0x000fc40003f64270 */
[----:B0-----:R-:W-:Y:S01]  /*f500*/  FSEL R43, R43, -INF , P2 ;  /* 0xff8000002b2b7808 */ /* 0x001fe20001000000 */
[----:B------:R-:W0:Y:S01]  /*f510*/  MUFU.TANH R86, R86 ;  /* 0x0000005600567308 */ /* 0x000e220000002400 */
[----:B------:R-:W-:Y:S02]  /*f520*/  FMNMX.FTZ R6, R42, R45, !PT ;  /* 0x0000002d2a067209 */ /* 0x000fe40007810000 */
[----:B------:R-:W-:Y:S02]  /*f530*/  ISETP.GT.AND P2, PT, R29, 0x69, PT ;  /* 0x000000691d00780c */ /* 0x000fe40003f44270 */
[----:B------:R-:W-:Y:S02]  /*f540*/  FSEL R44, R78, -INF , P3 ;  /* 0xff8000004e2c7808 */ /* 0x000fe40001800000 */
[----:B------:R-:W-:Y:S01]  /*f550*/  FMNMX.FTZ R47, R43, R6, !PT ;  /* 0x000000062b2f7209 */ /* 0x000fe20007810000 */
[----:B------:R-:W4:Y:S01]  /*f560*/  MUFU.TANH R87, R87 ;  /* 0x0000005700577308 */ /* 0x000f220000002400 */
[----:B------:R-:W-:-:S02]  /*f570*/  ISETP.GT.AND P3, PT, R29, 0x70, PT ;  /* 0x000000701d00780c */ /* 0x000fc40003f64270 */
[----:B-1----:R-:W-:Y:S02]  /*f580*/  FSEL R45, R79, -INF , P2 ;  /* 0xff8000004f2d7808 */ /* 0x002fe40001000000 */
[----:B------:R-:W-:Y:S02]  /*f590*/  FMNMX.FTZ R6, R44, R47, !PT ;  /* 0x0000002f2c067209 */ /* 0x000fe40007810000 */
[----:B------:R-:W-:Y:S01]  /*f5a0*/  ISETP.GT.AND P2, PT, R29, 0x71, PT ;  /* 0x000000711d00780c */ /* 0x000fe20003f44270 */
[----:B------:R-:W-:Y:S01]  /*f5b0*/  MUFU.TANH R3, R3 ;  /* 0x0000000300037308 */ /* 0x000fe20000002400 */
[----:B--2---:R-:W-:Y:S02]  /*f5c0*/  FSEL R46, R46, -INF , P3 ;  /* 0xff8000002e2e7808 */ /* 0x004fe40001800000 */
[----:B------:R-:W-:Y:S02]  /*f5d0*/  FMNMX.FTZ R49, R45, R6, !PT ;  /* 0x000000062d317209 */ /* 0x000fe40007810000 */
[----:B------:R-:W-:-:S02]  /*f5e0*/  ISETP.GT.AND P3, PT, R29, 0x78, PT ;  /* 0x000000781d00780c */ /* 0x000fc40003f64270 */
[----:B---3--:R-:W-:Y:S01]  /*f5f0*/  FSEL R47, R83, -INF , P2 ;  /* 0xff800000532f7808 */ /* 0x008fe20001000000 */
[----:B------:R-:W1:Y:S01]  /*f600*/  MUFU.TANH R5, R5 ;  /* 0x0000000500057308 */ /* 0x000e620000002400 */
[----:B------:R-:W-:Y:S02]  /*f610*/  FMNMX.FTZ R6, R46, R49, !PT ;  /* 0x000000312e067209 */ /* 0x000fe40007810000 */
[----:B------:R-:W-:Y:S02]  /*f620*/  ISETP.GT.AND P2, PT, R29, 0x79, PT ;  /* 0x000000791d00780c */ /* 0x000fe40003f44270 */
[----:B0-----:R-:W-:Y:S02]  /*f630*/  FSEL R49, R86, -INF , P3 ;  /* 0xff80000056317808 */ /* 0x001fe40001800000 */
[----:B------:R-:W-:Y:S01]  /*f640*/  FMNMX.FTZ R6, R47, R6, !PT ;  /* 0x000000062f067209 */ /* 0x000fe20007810000 */
[----:B------:R-:W-:Y:S01]  /*f650*/  MUFU.TANH R8, R8 ;  /* 0x0000000800087308 */ /* 0x000fe20000002400 */
[----:B----4-:R-:W-:-:S02]  /*f660*/  FSEL R29, R87, -INF , P2 ;  /* 0xff800000571d7808 */ /* 0x010fc40001000000 */
[----:B------:R-:W-:Y:S02]  /*f670*/  FMNMX.FTZ R6, R49, R6, !PT ;  /* 0x0000000631067209 */ /* 0x000fe40007810000 */
[----:B------:R-:W-:Y:S02]  /*f680*/  VIADDMNMX R62, R54, R57, R56, PT ;  /* 0x00000039363e7246 */ /* 0x000fe40003800138 */
[----:B------:R-:W-:Y:S01]  /*f690*/  FMNMX.FTZ R6, R29, R6, !PT ;  /* 0x000000061d067209 */ /* 0x000fe20007810000 */
[----:B------:R-:W-:Y:S01]  /*f6a0*/  MUFU.TANH R7, R7 ;  /* 0x0000000700077308 */ /* 0x000fe20000002400 */
[C---:B------:R-:W-:Y:S02]  /*f6b0*/  ISETP.GT.AND P3, PT, R62.reuse, 0x1, PT ;  /* 0x000000013e00780c */ /* 0x040fe40003f64270 */
[----:B------:R-:W-:Y:S01]  /*f6c0*/  ISETP.GT.AND P4, PT, R62, 0x8, PT ;  /* 0x000000083e00780c */ /* 0x000fe20003f84270 */
[----:B------:R-:W0:Y:S01]  /*f6d0*/  SHFL.BFLY PT, R67, R6, 0x2, 0x1f ;  /* 0x0c401f0006437f89 */ /* 0x000e2200000e0000 */
[----:B-1----:R-:W-:-:S02]  /*f6e0*/  FSEL R57, R5, -INF , P3 ;  /* 0xff80000005397808 */ /* 0x002fc40001800000 */
[----:B------:R-:W-:Y:S01]  /*f6f0*/  ISETP.GT.AND P3, PT, R62, 0x10, PT ;  /* 0x000000103e00780c */ /* 0x000fe20003f64270 */
[----:B------:R-:W1:Y:S08]  /*f700*/  MUFU.TANH R10, R10 ;  /* 0x0000000a000a7308 */ /* 0x000e700000002400 */
[----:B------:R-:W-:Y:S08]  /*f710*/  MUFU.TANH R9, R9 ;  /* 0x0000000900097308 */ /* 0x000ff00000002400 */
[----:B------:R-:W2:Y:S01]  /*f720*/  MUFU.TANH R11, R11 ;  /* 0x0000000b000b7308 */ /* 0x000ea20000002400 */
[----:B-1----:R-:W-:-:S02]  /*f730*/  FSEL R5, R10, -INF , P3 ;  /* 0xff8000000a057808 */ /* 0x002fc40001800000 */
[----:B------:R-:W-:Y:S02]  /*f740*/  ISETP.GT.AND P3, PT, R62, 0x18, PT ;  /* 0x000000183e00780c */ /* 0x000fe40003f64270 */
[----:B0-----:R-:W-:-:S03]  /*f750*/  FMNMX.FTZ R67, R6, R67, !PT ;  /* 0x0000004306437209 */ /* 0x001fc60007810000 */
[----:B------:R-:W0:Y:S02]  /*f760*/  MUFU.TANH R12, R12 ;  /* 0x0000000c000c7308 */ /* 0x000e240000002400 */
[----:B------:R-:W1:Y:S06]  /*f770*/  SHFL.BFLY PT, R6, R67, 0x1, 0x1f ;  /* 0x0c201f0043067f89 */ /* 0x000e6c00000e0000 */
[----:B------:R-:W3:Y:S01]  /*f780*/  MUFU.TANH R14, R14 ;  /* 0x0000000e000e7308 */ /* 0x000ee20000002400 */
[----:B--2---:R-:W-:Y:S02]  /*f790*/  FSEL R11, R11, -INF , P3 ;  /* 0xff8000000b0b7808 */ /* 0x004fe40001800000 */
[----:B------:R-:W-:-:S05]  /*f7a0*/  ISETP.GT.AND P3, PT, R62, 0x20, PT ;  /* 0x000000203e00780c */ /* 0x000fca0003f64270 */
[----:B------:R-:W2:Y:S08]  /*f7b0*/  MUFU.TANH R13, R13 ;  /* 0x0000000d000d7308 */ /* 0x000eb00000002400 */
[----:B------:R-:W4:Y:S01]  /*f7c0*/  MUFU.TANH R15, R15 ;  /* 0x0000000f000f7308 */ /* 0x000f220000002400 */
[----:B-1----:R-:W-:-:S04]  /*f7d0*/  FMNMX.FTZ R6, R67, R6, !PT ;  /* 0x0000000643067209 */ /* 0x002fc80007810000 */
[C---:B------:R-:W-:Y:S01]  /*f7e0*/  FSETP.NEU.FTZ.AND P2, PT, R6.reuse, -INF , PT ;  /* 0xff8000000600780b */ /* 0x040fe20003f5d000 */
[----:B------:R-:W-:Y:S02]  /*f7f0*/  FMUL.FTZ R52, R6, UR48 ;  /* 0x0000003006347c20 */ /* 0x000fe40008410000 */
[----:B------:R-:W1:Y:S03]  /*f800*/  MUFU.TANH R20, R20 ;  /* 0x0000001400147308 */ /* 0x000e660000002400 */
[----:B------:R-:W-:Y:S02]  /*f810*/  FSEL R52, R52, RZ, P2 ;  /* 0x000000ff34347208 */ /* 0x000fe40001000000 */
[----:B------:R-:W-:-:S03]  /*f820*/  ISETP.GT.AND P2, PT, R62, RZ, PT ;  /* 0x000000ff3e00720c */ /* 0x000fc60003f44270 */
[----:B------:R5:W-:Y:S01]  /*f830*/  MUFU.TANH R71, R61 ;  /* 0x0000003d00477308 */ /* 0x000be20000002400 */
[--C-:B------:R-:W-:Y:S01]  /*f840*/  FFMA.FTZ R51, R51, UR48, -R52.reuse ;  /* 0x0000003033337c23 */ /* 0x100fe20008010834 */
[----:B------:R-:W-:Y:S01]  /*f850*/  FSEL R54, R3, -INF , P2 ;  /* 0xff80000003367808 */ /* 0x000fe20001000000 */
[--C-:B------:R-:W-:Y:S01]  /*f860*/  FFMA.FTZ R175, R50, UR48, -R52.reuse ;  /* 0x0000003032af7c23 */ /* 0x100fe20008010834 */
[----:B------:R-:W-:Y:S01]  /*f870*/  ISETP.GT.AND P2, PT, R62, 0x9, PT ;  /* 0x000000093e00780c */ /* 0x000fe20003f44270 */
[--C-:B------:R-:W-:Y:S01]  /*f880*/  FFMA.FTZ R173, R53, UR48, -R52.reuse ;  /* 0x0000003035ad7c23 */ /* 0x100fe20008010834 */
[----:B------:R-:W-:Y:S01]  /*f890*/  FSEL R3, R8, -INF , P4 ;  /* 0xff80000008037808 */ /* 0x000fe20002000000 */
[--C-:B------:R-:W-:Y:S01]  /*f8a0*/  FFMA.FTZ R171, R33, UR48, -R52.reuse ;  /* 0x0000003021ab7c23 */ /* 0x100fe20008010834 */
[----:B------:R-:W-:Y:S01]  /*f8b0*/  FMNMX.FTZ R56, R54, R57, !PT ;  /* 0x0000003936387209 */ /* 0x000fe20007810000 */
[----:B------:R-:W1:Y:S01]  /*f8c0*/  MUFU.TANH R24, R24 ;  /* 0x0000001800187308 */ /* 0x000e620000002400 */
[----:B------:R-:W-:Y:S01]  /*f8d0*/  FSEL R7, R7, -INF , P2 ;  /* 0xff80000007077808 */ /* 0x000fe20001000000 */
[--C-:B------:R-:W-:Y:S01]  /*f8e0*/  FFMA.FTZ R179, R63, UR48, -R52.reuse ;  /* 0x000000303fb37c23 */ /* 0x100fe20008010834 */
[----:B------:R-:W-:Y:S01]  /*f8f0*/  FMNMX.FTZ R56, R3, R56, !PT ;  /* 0x0000003803387209 */ /* 0x000fe20007810000 */
[--C-:B------:R-:W-:Y:S01]  /*f900*/  FFMA.FTZ R165, R30, UR48, -R52.reuse ;  /* 0x000000301ea57c23 */ /* 0x100fe20008010834 */
[----:B------:R-:W-:Y:S01]  /*f910*/  ISETP.GT.AND P2, PT, R62, 0x11, PT ;  /* 0x000000113e00780c */ /* 0x000fe20003f44270 */
        /* <DEDUP_REMOVED lines=8> */
[----:B------:R-:W1:Y:S01]  /*f9a0*/  @P1 LDC R46, c[0x0][0x44c] ;  /* 0x00011300ff2e1b82 */ /* 0x000e620000000800 */
[----:B------:R-:W-:Y:S01]  /*f9b0*/  FMNMX.FTZ R58, R9, R56, !PT ;  /* 0x00000038093a7209 */ /* 0x000fe20007810000 */
[----:B------:R-:W-:Y:S01]  /*f9c0*/  MUFU.TANH R25, R25 ;  /* 0x0000001900197308 */ /* 0x000fe20000002400 */
[----:B0-----:R-:W-:Y:S01]  /*f9d0*/  FSEL R56, R12, -INF , P2 ;  /* 0xff8000000c387808 */ /* 0x001fe20001000000 */
[--C-:B------:R-:W-:Y:S01]  /*f9e0*/  FFMA.FTZ R12, R59, UR48, -R52.reuse ;  /* 0x000000303b0c7c23 */ /* 0x100fe20008010834 */
[----:B-----5:R-:W-:Y:S01]  /*f9f0*/  FMNMX.FTZ R61, R11, R58, !PT ;  /* 0x0000003a0b3d7209 */ /* 0x020fe20007810000 */
[--C-:B------:R-:W-:Y:S01]  /*fa00*/  FFMA.FTZ R181, R97, UR48, -R52.reuse ;  /* 0x0000003061b57c23 */ /* 0x100fe20008010834 */
[----:B------:R-:W-:Y:S01]  /*fa10*/  ISETP.GT.AND P2, PT, R62, 0x21, PT ;  /* 0x000000213e00780c */ /* 0x000fe20003f44270 */
[--C-:B------:R-:W-:Y:S01]  /*fa20*/  FFMA.FTZ R95, R95, UR48, -R52.reuse ;  /* 0x000000305f5f7c23 */ /* 0x100fe20008010834 */
[----:B---3--:R-:W-:Y:S01]  /*fa30*/  FSEL R58, R14, -INF , P3 ;  /* 0xff8000000e3a7808 */ /* 0x008fe20001800000 */
[----:B------:R-:W0:Y:S01]  /*fa40*/  MUFU.TANH R26, R26 ;  /* 0x0000001a001a7308 */ /* 0x000e220000002400 */
[----:B------:R-:W-:Y:S01]  /*fa50*/  FMNMX.FTZ R61, R56, R61, !PT ;  /* 0x0000003d383d7209 */ /* 0x000fe20007810000 */
[--C-:B------:R-:W-:Y:S01]  /*fa60*/  FFMA.FTZ R183, R93, UR48, -R52.reuse ;  /* 0x000000305db77c23 */ /* 0x100fe20008010834 */
[----:B------:R-:W-:Y:S01]  /*fa70*/  ISETP.GT.AND P3, PT, R62, 0x28, PT ;  /* 0x000000283e00780c */ /* 0x000fe20003f64270 */
[--C-:B------:R-:W-:Y:S01]  /*fa80*/  FFMA.FTZ R10, R91, UR48, -R52.reuse ;  /* 0x000000305b0a7c23 */ /* 0x100fe20008010834 */
[----:B--2---:R-:W-:Y:S01]  /*fa90*/  FSEL R13, R13, -INF , P2 ;  /* 0xff8000000d0d7808 */ /* 0x004fe20001000000 */
[--C-:B------:R-:W-:Y:S01]  /*faa0*/  FFMA.FTZ R177, R89, UR48, -R52.reuse ;  /* 0x0000003059b17c23 */ /* 0x100fe20008010834 */
[----:B------:R-:W-:Y:S01]  /*fab0*/  FMNMX.FTZ R14, R58, R61, !PT ;  /* 0x0000003d3a0e7209 */ /* 0x000fe20007810000 */
[----:B------:R-:W2:Y:S01]  /*fac0*/  MUFU.TANH R28, R28 ;  /* 0x0000001c001c7308 */ /* 0x000ea20000002400 */
[----:B------:R-:W-:Y:S01]  /*fad0*/  ISETP.GT.AND P2, PT, R62, 0x29, PT ;  /* 0x000000293e00780c */ /* 0x000fe20003f44270 */
[--C-:B------:R-:W-:Y:S01]  /*fae0*/  FFMA.FTZ R163, R39, UR48, -R52.reuse ;  /* 0x0000003027a37c23 */ /* 0x100fe20008010834 */
[----:B----4-:R-:W-:Y:S01]  /*faf0*/  FSEL R15, R15, -INF , P3 ;  /* 0xff8000000f0f7808 */ /* 0x010fe20001800000 */
[----:B------:R-:W-:Y:S01]  /*fb00*/  IMAD.MOV.U32 R39, RZ, RZ, R191 ;  /* 0x000000ffff277224 */ /* 0x000fe200078e00bf */
[----:B------:R-:W-:Y:S01]  /*fb10*/  FMNMX.FTZ R14, R13, R14, !PT ;  /* 0x0000000e0d0e7209 */ /* 0x000fe20007810000 */
[--C-:B------:R-:W-:Y:S01]  /*fb20*/  FFMA.FTZ R167, R34, UR48, -R52.reuse ;  /* 0x0000003022a77c23 */ /* 0x100fe20008010834 */
[----:B------:R-:W-:Y:S01]  /*fb30*/  ISETP.GT.AND P3, PT, R62, 0x30, PT ;  /* 0x000000303e00780c */ /* 0x000fe20003f64270 */
[----:B------:R3:W-:Y:S01]  /*fb40*/  MUFU.TANH R70, R60 ;  /* 0x0000003c00467308 */ /* 0x0007e20000002400 */
[----:B-1----:R-:W-:Y:S01]  /*fb50*/  FSEL R59, R20, -INF , P2 ;  /* 0xff800000143b7808 */ /* 0x002fe20001000000 */
[--C-:B------:R-:W-:Y:S01]  /*fb60*/  FFMA.FTZ R161, R37, UR48, -R52.reuse ;  /* 0x0000003025a17c23 */ /* 0x100fe20008010834 */
[----:B------:R-:W-:Y:S01]  /*fb70*/  FMNMX.FTZ R14, R15, R14, !PT ;  /* 0x0000000e0f0e7209 */ /* 0x000fe20007810000 */
[--C-:B------:R-:W-:Y:S01]  /*fb80*/  FFMA.FTZ R34, R38, UR48, -R52.reuse ;  /* 0x0000003026227c23 */ /* 0x100fe20008010834 */
[----:B------:R-:W-:Y:S01]  /*fb90*/  ISETP.GT.AND P2, PT, R62, 0x31, PT ;  /* 0x000000313e00780c */ /* 0x000fe20003f44270 */
[--C-:B------:R-:W-:Y:S01]  /*fba0*/  FFMA.FTZ R157, R42, UR48, -R52.reuse ;  /* 0x000000302a9d7c23 */ /* 0x100fe20008010834 */
[----:B------:R-:W-:Y:S01]  /*fbb0*/  FMNMX.FTZ R61, R59, R14, !PT ;  /* 0x0000000e3b3d7209 */ /* 0x000fe20007810000 */
[----:B------:R-:W1:Y:S01]  /*fbc0*/  MUFU.TANH R27, R27 ;  /* 0x0000001b001b7308 */ /* 0x000e620000002400 */
[----:B---3--:R-:W-:Y:S01]  /*fbd0*/  FSEL R60, R24, -INF , P3 ;  /* 0xff800000183c7808 */ /* 0x008fe20001800000 */
[--C-:B------:R-:W-:Y:S01]  /*fbe0*/  FFMA.FTZ R14, R55, UR48, -R52.reuse ;  /* 0x00000030370e7c23 */ /* 0x100fe20008010834 */
[----:B------:R-:W-:Y:S01]  /*fbf0*/  ISETP.GT.AND P3, PT, R62, 0x38, PT ;  /* 0x000000383e00780c */ /* 0x000fe20003f64270 */
[--C-:B------:R-:W-:Y:S01]  /*fc00*/  FFMA.FTZ R38, R43, UR48, -R52.reuse ;  /* 0x000000302b267c23 */ /* 0x100fe20008010834 */
[----:B------:R-:W-:Y:S01]  /*fc10*/  FMNMX.FTZ R61, R60, R61, !PT ;  /* 0x0000003d3c3d7209 */ /* 0x000fe20007810000 */
[--C-:B------:R-:W-:Y:S01]  /*fc20*/  FFMA.FTZ R42, R47, UR48, -R52.reuse ;  /* 0x000000302f2a7c23 */ /* 0x100fe20008010834 */
[--C-:B------:R-:W-:Y:S01]  /*fc30*/  FFMA.FTZ R155, R49, UR48, -R52.reuse ;  /* 0x00000030319b7c23 */ /* 0x100fe20008010834 */
[----:B------:R3:W4:Y:S01]  /*fc40*/  MUFU.TANH R74, R64 ;  /* 0x00000040004a7308 */ /* 0x0007220000002400 */
[----:B------:R-:W-:Y:S01]  /*fc50*/  FFMA.FTZ R29, R29, UR48, -R52 ;  /* 0x000000301d1d7c23 */ /* 0x000fe20008010834 */
[----:B------:R-:W-:-:S02]  /*fc60*/  CS2R R92, SRZ ;  /* 0x00000000005c7805 */ /* 0x000fc4000001ff00 */
[----:B------:R-:W-:Y:S02]  /*fc70*/  CS2R R90, SRZ ;  /* 0x00000000005a7805 */ /* 0x000fe4000001ff00 */
[----:B------:R-:W-:Y:S02]  /*fc80*/  CS2R R88, SRZ ;  /* 0x0000000000587805 */ /* 0x000fe4000001ff00 */
[----:B------:R5:W4:Y:S01]  /*fc90*/  MUFU.TANH R75, R65 ;  /* 0x00000041004b7308 */ /* 0x000b220000002400 */
[----:B---3--:R-:W-:Y:S02]  /*fca0*/  FSEL R64, R21, -INF , P2 ;  /* 0xff80000015407808 */ /* 0x008fe40001000000 */
[----:B------:R-:W-:Y:S02]  /*fcb0*/  ISETP.GT.AND P2, PT, R62, 0x39, PT ;  /* 0x000000393e00780c */ /* 0x000fe40003f44270 */
[----:B------:R-:W-:Y:S02]  /*fcc0*/  FMNMX.FTZ R20, R64, R61, !PT ;  /* 0x0000003d40147209 */ /* 0x000fe40007810000 */
[----:B0-----:R-:W-:Y:S01]  /*fcd0*/  FSEL R66, R26, -INF , P2 ;  /* 0xff8000001a427808 */ /* 0x001fe20001000000 */
[----:B------:R1:W-:Y:S01]  /*fce0*/  MUFU.TANH R79, R69 ;  /* 0x00000045004f7308 */ /* 0x0003e20000002400 */
[----:B-----5:R-:W-:-:S02]  /*fcf0*/  FSEL R65, R25, -INF , P3 ;  /* 0xff80000019417808 */ /* 0x020fc40001800000 */
[C---:B------:R-:W-:Y:S02]  /*fd00*/  ISETP.GT.AND P3, PT, R62.reuse, 0x40, PT ;  /* 0x000000403e00780c */ /* 0x040fe40003f64270 */
[----:B------:R-:W-:Y:S02]  /*fd10*/  FMNMX.FTZ R21, R65, R20, !PT ;  /* 0x0000001441157209 */ /* 0x000fe40007810000 */
[----:B------:R-:W-:Y:S01]  /*fd20*/  ISETP.GT.AND P2, PT, R62, 0x41, PT ;  /* 0x000000413e00780c */ /* 0x000fe20003f44270 */
[----:B------:R0:W3:Y:S01]  /*fd30*/  MUFU.TANH R78, R68 ;  /* 0x00000044004e7308 */ /* 0x0000e20000002400 */
[----:B--2---:R-:W-:Y:S01]  /*fd40*/  FSEL R67, R28, -INF , P3 ;  /* 0xff8000001c437808 */ /* 0x004fe20001800000 */
[----:B------:R-:W-:Y:S01]  /*fd50*/  FFMA.FTZ R28, R48, UR48, -R52 ;  /* 0x00000030301c7c23 */ /* 0x000fe20008010834 */
[----:B------:R-:W-:Y:S02]  /*fd60*/  FMNMX.FTZ R20, R66, R21, !PT ;  /* 0x0000001542147209 */ /* 0x000fe40007810000 */
[----:B------:R-:W-:-:S02]  /*fd70*/  ISETP.GT.AND P3, PT, R62, 0x48, PT ;  /* 0x000000483e00780c */ /* 0x000fc40003f64270 */
[----:B-1----:R-:W-:Y:S01]  /*fd80*/  FSEL R69, R27, -INF , P2 ;  /* 0xff8000001b457808 */ /* 0x002fe20001000000 */
[----:B------:R-:W1:Y:S01]  /*fd90*/  MUFU.TANH R72, R72 ;  /* 0x0000004800487308 */ /* 0x000e620000002400 */
[----:B------:R-:W-:Y:S02]  /*fda0*/  FMNMX.FTZ R24, R67, R20, !PT ;  /* 0x0000001443187209 */ /* 0x000fe40007810000 */
[----:B------:R-:W-:Y:S02]  /*fdb0*/  ISETP.GT.AND P2, PT, R62, 0x49, PT ;  /* 0x000000493e00780c */ /* 0x000fe40003f44270 */
[----:B------:R-:W-:Y:S02]  /*fdc0*/  FSEL R70, R70, -INF , P3 ;  /* 0xff80000046467808 */ /* 0x000fe40001800000 */
[----:B------:R-:W-:Y:S01]  /*fdd0*/  FMNMX.FTZ R21, R69, R24, !PT ;  /* 0x0000001845157209 */ /* 0x000fe20007810000 */
[----:B------:R-:W2:Y:S01]  /*fde0*/  MUFU.TANH R73, R73 ;  /* 0x0000004900497308 */ /* 0x000ea20000002400 */
[----:B------:R-:W-:-:S02]  /*fdf0*/  ISETP.GT.AND P3, PT, R62, 0x50, PT ;  /* 0x000000503e00780c */ /* 0x000fc40003f64270 */
[----:B0-----:R-:W-:Y:S01]  /*fe00*/  FSEL R68, R71, -INF , P2 ;  /* 0xff80000047447808 */ /* 0x001fe20001000000 */
[----:B------:R-:W-:Y:S01]  /*fe10*/  FFMA.FTZ R71, R32, UR48, -R52 ;  /* 0x0000003020477c23 */ /* 0x000fe20008010834 */
[----:B------:R-:W-:Y:S02]  /*fe20*/  FMNMX.FTZ R21, R70, R21, !PT ;  /* 0x0000001546157209 */ /* 0x000fe40007810000 */
[----:B------:R-:W-:Y:S01]  /*fe30*/  ISETP.GT.AND P2, PT, R62, 0x51, PT ;  /* 0x000000513e00780c */ /* 0x000fe20003f44270 */
[----:B------:R-:W0:Y:S01]  /*fe40*/  MUFU.TANH R76, R76 ;  /* 0x0000004c004c7308 */ /* 0x000e220000002400 */
[----:B----4-:R-:W-:Y:S02]  /*fe50*/  FSEL R25, R74, -INF , P3 ;  /* 0xff8000004a197808 */ /* 0x010fe40001800000 */
[----:B------:R-:W-:Y:S02]  /*fe60*/  FMNMX.FTZ R24, R68, R21, !PT ;  /* 0x0000001544187209 */ /* 0x000fe40007810000 */
[----:B------:R-:W-:-:S02]  /*fe70*/  ISETP.GT.AND P3, PT, R62, 0x58, PT ;  /* 0x000000583e00780c */ /* 0x000fc40003f64270 */
[----:B------:R-:W-:Y:S01]  /*fe80*/  FSEL R27, R75, -INF , P2 ;  /* 0xff8000004b1b7808 */ /* 0x000fe20001000000 */
[----:B------:R-:W-:Y:S01]  /*fe90*/  MUFU.TANH R77, R77 ;  /* 0x0000004d004d7308 */ /* 0x000fe20000002400 */
[----:B------:R-:W-:Y:S02]  /*fea0*/  FMNMX.FTZ R26, R25, R24, !PT ;  /* 0x00000018191a7209 */ /* 0x000fe40007810000 */
[----:B------:R-:W-:Y:S02]  /*feb0*/  ISETP.GT.AND P2, PT, R62, 0x59, PT ;  /* 0x000000593e00780c */ /* 0x000fe40003f44270 */
[----:B---3--:R-:W-:Y:S02]  /*fec0*/  FSEL R48, R78, -INF , P3 ;  /* 0xff8000004e307808 */ /* 0x008fe40001800000 */
[----:B------:R-:W-:Y:S01]  /*fed0*/  FMNMX.FTZ R21, R27, R26, !PT ;  /* 0x0000001a1b157209 */ /* 0x000fe20007810000 */
[----:B------:R3:W-:Y:S01]  /*fee0*/  MUFU.EX2 R20, R51 ;  /* 0x0000003300147308 */ /* 0x0007e20000000800 */
[----:B------:R-:W-:-:S02]  /*fef0*/  ISETP.GT.AND P3, PT, R62, 0x60, PT ;  /* 0x000000603e00780c */ /* 0x000fc40003f64270 */
[----:B------:R-:W-:Y:S02]  /*ff00*/  FMNMX.FTZ R26, R48, R21, !PT ;  /* 0x00000015301a7209 */ /* 0x000fe40007810000 */
[----:B-1----:R-:W-:Y:S02]  /*ff10*/  FSEL R50, R72, -INF , P3 ;  /* 0xff80000048327808 */ /* 0x002fe40001800000 */
[C---:B------:R-:W-:Y:S01]  /*ff20*/  ISETP.GT.AND P3, PT, R62.reuse, 0x68, PT ;  /* 0x000000683e00780c */ /* 0x040fe20003f64270 */
[----:B------:R-:W1:Y:S01]  /*ff30*/  MUFU.TANH R80, R80 ;  /* 0x0000005000507308 */ /* 0x000e620000002400 */
[----:B---3--:R-:W-:Y:S02]  /*ff40*/  FSEL R51, R79, -INF , P2 ;  /* 0xff8000004f337808 */ /* 0x008fe40001000000 */
[----:B------:R-:W-:Y:S02]  /*ff50*/  ISETP.GT.AND P2, PT, R62, 0x61, PT ;  /* 0x000000613e00780c */ /* 0x000fe40003f44270 */
[----:B------:R-:W-:-:S02]  /*ff60*/  FMNMX.FTZ R21, R51, R26, !PT ;  /* 0x0000001a33157209 */ /* 0x000fc40007810000 */
[----:B--2---:R-:W-:Y:S01]  /*ff70*/  FSEL R53, R73, -INF , P2 ;  /* 0xff80000049357808 */ /* 0x004fe20001000000 */
[----:B------:R-:W2:Y:S01]  /*ff80*/  MUFU.TANH R81, R81 ;  /* 0x0000005100517308 */ /* 0x000ea20000002400 */
[----:B------:R-:W-:Y:S02]  /*ff90*/  FMNMX.FTZ R26, R50, R21, !PT ;  /* 0x00000015321a7209 */ /* 0x000fe40007810000 */
[----:B------:R-:W-:Y:S02]  /*ffa0*/  ISETP.GT.AND P2, PT, R62, 0x69, PT ;  /* 0x000000693e00780c */ /* 0x000fe40003f44270 */
[----:B0-----:R-:W-:Y:S02]  /*ffb0*/  FSEL R55, R76, -INF , P3 ;  /* 0xff8000004c377808 */ /* 0x001fe40001800000 */
[----:B------:R-:W-:Y:S01]  /*ffc0*/  FMNMX.FTZ R26, R53, R26, !PT ;  /* 0x0000001a351a7209 */ /* 0x000fe20007810000 */
[----:B------:R-:W0:Y:S01]  /*ffd0*/  MUFU.TANH R84, R84 ;  /* 0x0000005400547308 */ /* 0x000e220000002400 */
[----:B------:R-:W-:-:S02]  /*ffe0*/  ISETP.GT.AND P3, PT, R62, 0x70, PT ;  /* 0x000000703e00780c */ /* 0x000fc40003f64270 */
[----:B------:R-:W-:Y:S02]  /*fff0*/  FMNMX.FTZ R26, R55, R26, !PT ;  /* 0x0000001a371a7209 */ /* 0x000fe40007810000 */
[----:B-1----:R-:W-:Y:S02]  /*10000*/  FSEL R33, R80, -INF , P3 ;  /* 0xff80000050217808 */ /* 0x002fe40001800000 */
[----:B------:R-:W-:Y:S01]  /*10010*/  ISETP.GT.AND P3, PT, R62, 0x78, PT ;  /* 0x000000783e00780c */ /* 0x000fe20003f64270 */
[----:B------:R1:W-:Y:S08]  /*10020*/  MUFU.EX2 R24, R28 ;  /* 0x0000001c00187308 */ /* 0x0003f00000000800 */
[----:B------:R-:W3:Y:S01]  /*10030*/  MUFU.TANH R85, R85 ;  /* 0x0000005500557308 */ /* 0x000ee20000002400 */
[----:B-1----:R-:W-:Y:S01]  /*10040*/  FFMA.FTZ R28, R35, UR48, -R52 ;  /* 0x00000030231c7c23 */ /* 0x002fe20008010834 */
[----:B------:R-:W-:-:S02]  /*10050*/  FSEL R35, R77, -INF , P2 ;  /* 0xff8000004d237808 */ /* 0x000fc40001000000 */
[C---:B------:R-:W-:Y:S02]  /*10060*/  ISETP.GT.AND P2, PT, R62.reuse, 0x71, PT ;  /* 0x000000713e00780c */ /* 0x040fe40003f44270 */
[----:B------:R-:W-:Y:S02]  /*10070*/  FMNMX.FTZ R26, R35, R26, !PT ;  /* 0x0000001a231a7209 */ /* 0x000fe40007810000 */
[----:B--2---:R-:W-:Y:S01]  /*10080*/  FSEL R61, R81, -INF , P2 ;  /* 0xff800000513d7808 */ /* 0x004fe20001000000 */
[----:B------:R-:W-:Y:S01]  /*10090*/  MUFU.EX2 R181, R181 ;  /* 0x000000b500b57308 */ /* 0x000fe20000000800 */
[----:B------:R-:W-:Y:S02]  /*100a0*/  FMNMX.FTZ R32, R33, R26, !PT ;  /* 0x0000001a21207209 */ /* 0x000fe40007810000 */
[----:B------:R-:W-:Y:S02]  /*100b0*/  ISETP.GT.AND P2, PT, R62, 0x79, PT ;  /* 0x000000793e00780c */ /* 0x000fe40003f44270 */
[----:B0-----:R-:W-:-:S02]  /*100c0*/  FSEL R62, R84, -INF , P3 ;  /* 0xff800000543e7808 */ /* 0x001fc40001800000 */
[----:B------:R-:W-:Y:S01]  /*100d0*/  FMNMX.FTZ R21, R61, R32, !PT ;  /* 0x000000203d157209 */ /* 0x000fe20007810000 */
[----:B------:R0:W1:Y:S01]  /*100e0*/  MUFU.EX2 R8, R95 ;  /* 0x0000005f00087308 */ /* 0x0000620000000800 */
[----:B---3--:R-:W-:Y:S01]  /*100f0*/  FSEL R63, R85, -INF , P2 ;  /* 0xff800000553f7808 */ /* 0x008fe20001000000 */
[--C-:B------:R-:W-:Y:S01]  /*10100*/  FFMA.FTZ R32, R36, UR48, -R52.reuse ;  /* 0x0000003024207c23 */ /* 0x100fe20008010834 */
[----:B------:R-:W-:Y:S01]  /*10110*/  FMNMX.FTZ R30, R62, R21, !PT ;  /* 0x000000153e1e7209 */ /* 0x000fe20007810000 */
[--C-:B------:R-:W-:Y:S01]  /*10120*/  FFMA.FTZ R36, R41, UR48, -R52.reuse ;  /* 0x0000003029247c23 */ /* 0x100fe20008010834 */
[----:B------:R-:W-:Y:S02]  /*10130*/  @P1 IMAD.HI.U32 R41, R191, R46, RZ ;  /* 0x0000002ebf291227 */ /* 0x000fe400078e00ff */
[----:B------:R-:W-:Y:S02]  /*10140*/  FMNMX.FTZ R21, R63, R30, !PT ;  /* 0x0000001e3f157209 */ /* 0x000fe40007810000 */
[--C-:B------:R-:W-:Y:S01]  /*10150*/  FFMA.FTZ R30, R31, UR48, -R52.reuse ;  /* 0x000000301f1e7c23 */ /* 0x100fe20008010834 */
[----:B------:R-:W-:Y:S01]  /*10160*/  MUFU.EX2 R183, R183 ;  /* 0x000000b700b77308 */ /* 0x000fe20000000800 */
[----:B0-----:R-:W-:Y:S01]  /*10170*/  CS2R R94, SRZ ;  /* 0x00000000005e7805 */ /* 0x001fe2000001ff00 */
[----:B------:R-:W0:Y:S06]  /*10180*/  SHFL.BFLY PT, R40, R21, 0x2, 0x1f ;  /* 0x0c401f0015287f89 */ /* 0x000e2c00000e0000 */
[----:B------:R-:W-:Y:S08]  /*10190*/  MUFU.EX2 R10, R10 ;  /* 0x0000000a000a7308 */ /* 0x000ff00000000800 */
[----:B------:R-:W-:Y:S08]  /*101a0*/  MUFU.EX2 R177, R177 ;  /* 0x000000b100b17308 */ /* 0x000ff00000000800 */
[----:B------:R-:W-:Y:S01]  /*101b0*/  MUFU.EX2 R12, R12 ;  /* 0x0000000c000c7308 */ /* 0x000fe20000000800 */
[----:B0-----:R-:W-:Y:S01]  /*101c0*/  FMNMX.FTZ R31, R21, R40, !PT ;  /* 0x00000028151f7209 */ /* 0x001fe20007810000 */
[----:B------:R-:W-:-:S04]  /*101d0*/  FFMA.FTZ R40, R45, UR48, -R52 ;  /* 0x000000302d287c23 */ /* 0x000fc80008010834 */
[----:B------:R-:W0:Y:S02]  /*101e0*/  SHFL.BFLY PT, R72, R31, 0x1, 0x1f ;  /* 0x0c201f001f487f89 */ /* 0x000e2400000e0000 */
[----:B------:R-:W-:Y:S08]  /*101f0*/  MUFU.EX2 R179, R179 ;  /* 0x000000b300b37308 */ /* 0x000ff00000000800 */
[----:B------:R-:W-:Y:S08]  /*10200*/  MUFU.EX2 R14, R14 ;  /* 0x0000000e000e7308 */ /* 0x000ff00000000800 */
[----:B------:R-:W-:Y:S01]  /*10210*/  MUFU.EX2 R173, R173 ;  /* 0x000000ad00ad7308 */ /* 0x000fe20000000800 */
[----:B0-----:R-:W-:-:S07]  /*10220*/  FMNMX.FTZ R21, R31, R72, !PT ;  /* 0x000000481f157209 */ /* 0x001fce0007810000 */
[----:B------:R-:W-:Y:S01]  /*10230*/  MUFU.EX2 R175, R175 ;  /* 0x000000af00af7308 */ /* 0x000fe20000000800 */
[C---:B------:R-:W-:Y:S01]  /*10240*/  FSETP.NEU.FTZ.AND P2, PT, R21.reuse, -INF , PT ;  /* 0xff8000001500780b */ /* 0x040fe20003f5d000 */
[----:B------:R-:W-:-:S06]  /*10250*/  FMUL.FTZ R31, R21, UR48 ;  /* 0x00000030151f7c20 */ /* 0x000fcc0008410000 */
[----:B------:R-:W-:Y:S01]  /*10260*/  MUFU.EX2 R169, R169 ;  /* 0x000000a900a97308 */ /* 0x000fe20000000800 */
[----:B------:R-:W-:-:S05]  /*10270*/  FSEL R44, R31, RZ, P2 ;  /* 0x000000ff1f2c7208 */ /* 0x000fca0001000000 */
[--C-:B------:R-:W-:Y:S01]  /*10280*/  FFMA.FTZ R180, R54, UR48, -R44.reuse ;  /* 0x0000003036b47c23 */ /* 0x100fe2000801082c */
[--C-:B------:R-:W-:Y:S01]  /*10290*/  FFMA.FTZ R31, R57, UR48, -R44.reuse ;  /* 0x00000030391f7c23 */ /* 0x100fe2000801082c */
[----:B------:R-:W0:Y:S01]  /*102a0*/  @P1 LDC R54, c[0x0][0x450] ;  /* 0x00011400ff361b82 */ /* 0x000e220000000800 */
[--C-:B------:R-:W-:Y:S01]  /*102b0*/  FFMA.FTZ R182, R3, UR48, -R44.reuse ;  /* 0x0000003003b67c23 */ /* 0x100fe2000801082c */
[--C-:B------:R-:W-:Y:S01]  /*102c0*/  FFMA.FTZ R3, R7, UR48, -R44.reuse ;  /* 0x0000003007037c23 */ /* 0x100fe2000801082c */
[--C-:B------:R-:W-:Y:S01]  /*102d0*/  FFMA.FTZ R176, R5, UR48, -R44.reuse ;  /* 0x0000003005b07c23 */ /* 0x100fe2000801082c */
[----:B------:R-:W-:Y:S01]  /*102e0*/  MUFU.EX2 R180, R180 ;  /* 0x000000b400b47308 */ /* 0x000fe20000000800 */
[----:B------:R-:W-:Y:S02]  /*102f0*/  IMAD.U32 R5, RZ, RZ, UR38 ;  /* 0x00000026ff057e24 */ /* 0x000fe4000f8e00ff */
[--C-:B------:R-:W-:Y:S01]  /*10300*/  FFMA.FTZ R9, R9, UR48, -R44.reuse ;  /* 0x0000003009097c23 */ /* 0x100fe2000801082c */
[--C-:B------:R-:W-:Y:S01]  /*10310*/  FFMA.FTZ R11, R11, UR48, -R44.reuse ;  /* 0x000000300b0b7c23 */ /* 0x100fe2000801082c */
[--C-:B------:R-:W-:Y:S01]  /*10320*/  FFMA.FTZ R56, R56, UR48, -R44.reuse ;  /* 0x0000003038387c23 */ /* 0x100fe2000801082c */
[----:B------:R-:W-:Y:S01]  /*10330*/  FFMA.FTZ R58, R58, UR48, -R44 ;  /* 0x000000303a3a7c23 */ /* 0x000fe2000801082c */
[----:B------:R-:W-:Y:S01]  /*10340*/  PRMT R0, R5, 0x654, R0 ;  /* 0x0000065405007816 */ /* 0x000fe20000000000 */
[--C-:B------:R-:W-:Y:S01]  /*10350*/  FFMA.FTZ R13, R13, UR48, -R44.reuse ;  /* 0x000000300d0d7c23 */ /* 0x100fe2000801082c */
[----:B------:R-:W2:Y:S01]  /*10360*/  MUFU.EX2 R31, R31 ;  /* 0x0000001f001f7308 */ /* 0x000ea20000000800 */
[--C-:B------:R-:W-:Y:S01]  /*10370*/  FFMA.FTZ R15, R15, UR48, -R44.reuse ;  /* 0x000000300f0f7c23 */ /* 0x100fe2000801082c */
[----:B------:R1:W-:Y:S01]  /*10380*/  SYNCS.ARRIVE.TRANS64.RED.A1T0 RZ, [R0+URZ], RZ ;  /* 0x000000ff00ff79a7 */ /* 0x0003e2000810043f */
[--C-:B------:R-:W-:Y:S01]  /*10390*/  FFMA.FTZ R59, R59, UR48, -R44.reuse ;  /* 0x000000303b3b7c23 */ /* 0x100fe2000801082c */
[--C-:B------:R-:W-:Y:S01]  /*103a0*/  FFMA.FTZ R60, R60, UR48, -R44.reuse ;  /* 0x000000303c3c7c23 */ /* 0x100fe2000801082c */
[--C-:B------:R-:W-:Y:S01]  /*103b0*/  FFMA.FTZ R64, R64, UR48, -R44.reuse ;  /* 0x0000003040407c23 */ /* 0x100fe2000801082c */
[--C-:B------:R-:W-:Y:S01]  /*103c0*/  FFMA.FTZ R65, R65, UR48, -R44.reuse ;  /* 0x0000003041417c23 */ /* 0x100fe2000801082c */
[--C-:B------:R-:W-:Y:S01]  /*103d0*/  FFMA.FTZ R27, R27, UR48, -R44.reuse ;  /* 0x000000301b1b7c23 */ /* 0x100fe2000801082c */
[----:B------:R-:W3:Y:S01]  /*103e0*/  MUFU.EX2 R182, R182 ;  /* 0x000000b600b67308 */ /* 0x000ee20000000800 */
[----:B------:R-:W-:Y:S01]  /*103f0*/  FFMA.FTZ R66, R66, UR48, -R44 ;  /* 0x0000003042427c23 */ /* 0x000fe2000801082c */
[----:B-1----:R-:W-:Y:S01]  /*10400*/  FADD.FTZ R0, R181, R8 ;  /* 0x00000008b5007221 */ /* 0x002fe20000010000 */
[--C-:B------:R-:W-:Y:S01]  /*10410*/  FFMA.FTZ R67, R67, UR48, -R44.reuse ;  /* 0x0000003043437c23 */ /* 0x100fe2000801082c */
[----:B0-----:R-:W-:Y:S01]  /*10420*/  @P1 SHF.R.U32.HI R39, RZ, R54, R41 ;  /* 0x00000036ff271219 */ /* 0x001fe20000011629 */
[--C-:B------:R-:W-:Y:S01]  /*10430*/  FFMA.FTZ R69, R69, UR48, -R44.reuse ;  /* 0x0000003045457c23 */ /* 0x100fe2000801082c */
[--C-:B------:R-:W-:Y:S01]  /*10440*/  FFMA.FTZ R70, R70, UR48, -R44.reuse ;  /* 0x0000003046467c23 */ /* 0x100fe2000801082c */
[----:B------:R-:W-:Y:S01]  /*10450*/  FFMA.FTZ R68, R68, UR48, -R44 ;  /* 0x0000003044447c23 */ /* 0x000fe2000801082c */
[----:B------:R-:W0:Y:S01]  /*10460*/  MUFU.EX2 R3, R3 ;  /* 0x0000000300037308 */ /* 0x000e220000000800 */
[----:B--2---:R-:W-:Y:S01]  /*10470*/  FADD.FTZ R5, R180, R31 ;  /* 0x0000001fb4057221 */ /* 0x004fe20000010000 */
[----:B------:R-:W-:Y:S01]  /*10480*/  IADD3 R41, R39, R193, -R192 ;  /* 0x000000c127297210 */ /* 0x000fe20007ffe8c0 */
[--C-:B------:R-:W-:Y:S01]  /*10490*/  FFMA.FTZ R25, R25, UR48, -R44.reuse ;  /* 0x0000003019197c23 */ /* 0x100fe2000801082c */
[----:B------:R-:W-:Y:S01]  /*104a0*/  F2FP.BF16.F32.PACK_AB R181, R8, R181 ;  /* 0x000000b508b5723e */ /* 0x000fe200000010ff */
[--C-:B------:R-:W-:Y:S01]  /*104b0*/  FFMA.FTZ R48, R48, UR48, -R44.reuse ;  /* 0x0000003030307c23 */ /* 0x100fe2000801082c */
[--C-:B------:R-:W-:Y:S01]  /*104c0*/  FFMA.FTZ R51, R51, UR48, -R44.reuse ;  /* 0x0000003033337c23 */ /* 0x100fe2000801082c */
[----:B------:R-:W-:Y:S01]  /*104d0*/  FFMA.FTZ R50, R50, UR48, -R44 ;  /* 0x0000003032327c23 */ /* 0x000fe2000801082c */
[----:B------:R-:W1:Y:S01]  /*104e0*/  MUFU.EX2 R176, R176 ;  /* 0x000000b000b07308 */ /* 0x000e620000000800 */
[----:B---3--:R-:W-:Y:S01]  /*104f0*/  FADD.FTZ R46, R182, R5 ;  /* 0x00000005b62e7221 */ /* 0x008fe20000010000 */
[----:B------:R-:W-:Y:S01]  /*10500*/  FADD.FTZ R5, R183, R0 ;  /* 0x00000000b7057221 */ /* 0x000fe20000010000 */
[--C-:B------:R-:W-:Y:S01]  /*10510*/  FFMA.FTZ R53, R53, UR48, -R44.reuse ;  /* 0x0000003035357c23 */ /* 0x100fe2000801082c */
[--C-:B------:R-:W-:Y:S01]  /*10520*/  FFMA.FTZ R55, R55, UR48, -R44.reuse ;  /* 0x0000003037377c23 */ /* 0x100fe2000801082c */
[--C-:B------:R-:W-:Y:S01]  /*10530*/  FFMA.FTZ R35, R35, UR48, -R44.reuse ;  /* 0x0000003023237c23 */ /* 0x100fe2000801082c */
[----:B------:R-:W-:Y:S01]  /*10540*/  FADD.FTZ R0, R10, R5 ;  /* 0x000000050a007221 */ /* 0x000fe20000010000 */
[----:B------:R-:W-:Y:S01]  /*10550*/  FFMA.FTZ R33, R33, UR48, -R44 ;  /* 0x0000003021217c23 */ /* 0x000fe2000801082c */
[----:B------:R-:W2:Y:S01]  /*10560*/  MUFU.EX2 R9, R9 ;  /* 0x0000000900097308 */ /* 0x000ea20000000800 */
[----:B0-----:R-:W-:Y:S01]  /*10570*/  FADD.FTZ R39, R3, R46 ;  /* 0x0000002e03277221 */ /* 0x001fe20000010000 */
[----:B------:R-:W-:Y:S01]  /*10580*/  FADD.FTZ R5, R177, R0 ;  /* 0x00000000b1057221 */ /* 0x000fe20000010000 */
[----:B------:R-:W-:Y:S01]  /*10590*/  F2FP.BF16.F32.PACK_AB R182, R3, R182 ;  /* 0x000000b603b6723e */ /* 0x000fe200000010ff */
[--C-:B------:R-:W-:Y:S01]  /*105a0*/  FFMA.FTZ R61, R61, UR48, -R44.reuse ;  /* 0x000000303d3d7c23 */ /* 0x100fe2000801082c */
[--C-:B------:R-:W-:Y:S01]  /*105b0*/  FFMA.FTZ R62, R62, UR48, -R44.reuse ;  /* 0x000000303e3e7c23 */ /* 0x100fe2000801082c */
[----:B------:R-:W-:Y:S01]  /*105c0*/  FADD.FTZ R0, R12, R5 ;  /* 0x000000050c007221 */ /* 0x000fe20000010000 */
[----:B------:R-:W-:Y:S01]  /*105d0*/  FFMA.FTZ R44, R63, UR48, -R44 ;  /* 0x000000303f2c7c23 */ /* 0x000fe2000801082c */
[----:B------:R-:W0:Y:S01]  /*105e0*/  MUFU.EX2 R11, R11 ;  /* 0x0000000b000b7308 */ /* 0x000e220000000800 */
[----:B-1----:R-:W-:Y:S01]  /*105f0*/  FADD.FTZ R46, R176, R39 ;  /* 0x00000027b02e7221 */ /* 0x002fe20000010000 */
[----:B------:R-:W-:Y:S01]  /*10600*/  FADD.FTZ R39, R179, R0 ;  /* 0x00000000b3277221 */ /* 0x000fe20000010000 */
[----:B------:R-:W-:Y:S01]  /*10610*/  F2FP.BF16.F32.PACK_AB R177, R12, R177 ;  /* 0x000000b10cb1723e */ /* 0x000fe200000010ff */
[----:B------:R-:W-:Y:S01]  /*10620*/  VIADD R12, R96, 0xfffffffe ;  /* 0xfffffffe600c7836 */ /* 0x000fe20000000000 */
[----:B------:R-:W-:Y:S01]  /*10630*/  F2FP.BF16.F32.PACK_AB R183, R10, R183 ;  /* 0x000000b70ab7723e */ /* 0x000fe200000010ff */
[C---:B------:R-:W-:Y:S01]  /*10640*/  FADD.FTZ R0, R14.reuse, R39 ;  /* 0x000000270e007221 */ /* 0x040fe20000010000 */
[----:B------:R-:W-:Y:S01]  /*10650*/  F2FP.BF16.F32.PACK_AB R179, R14, R179 ;  /* 0x000000b30eb3723e */ /* 0x000fe200000010ff */
[----:B------:R-:W1:Y:S01]  /*10660*/  MUFU.EX2 R56, R56 ;  /* 0x0000003800387308 */ /* 0x000e620000000800 */
[C---:B--2---:R-:W-:Y:S01]  /*10670*/  FADD.FTZ R46, R9.reuse, R46 ;  /* 0x0000002e092e7221 */ /* 0x044fe20000010000 */
[----:B------:R-:W-:-:S02]  /*10680*/  F2FP.BF16.F32.PACK_AB R176, R9, R176 ;  /* 0x000000b009b0723e */ /* 0x000fc400000010ff */
[----:B------:R-:W-:Y:S02]  /*10690*/  CS2R R96, SRZ ;  /* 0x0000000000607805 */ /* 0x000fe4000001ff00 */
[----:B------:R-:W-:Y:S02]  /*106a0*/  F2FP.BF16.F32.PACK_AB R180, R31, R180 ;  /* 0x000000b41fb4723e */ /* 0x000fe400000010ff */
[----:B------:R-:W2:Y:S01]  /*106b0*/  MUFU.EX2 R58, R58 ;  /* 0x0000003a003a7308 */ /* 0x000ea20000000800 */
[----:B0-----:R-:W-:-:S07]  /*106c0*/  FADD.FTZ R5, R11, R46 ;  /* 0x0000002e0b057221 */ /* 0x001fce0000010000 */
[----:B------:R-:W0:Y:S01]  /*106d0*/  MUFU.EX2 R13, R13 ;  /* 0x0000000d000d7308 */ /* 0x000e220000000800 */
[C---:B-1----:R-:W-:Y:S01]  /*106e0*/  FADD.FTZ R5, R56.reuse, R5 ;  /* 0x0000000538057221 */ /* 0x042fe20000010000 */
[----:B------:R-:W-:-:S06]  /*106f0*/  F2FP.BF16.F32.PACK_AB R178, R56, R11 ;  /* 0x0000000b38b2723e */ /* 0x000fcc00000010ff */
[----:B------:R-:W1:Y:S01]  /*10700*/  MUFU.EX2 R15, R15 ;  /* 0x0000000f000f7308 */ /* 0x000e620000000800 */
[----:B--2---:R-:W-:Y:S01]  /*10710*/  FADD.FTZ R46, R58, R5 ;  /* 0x000000053a2e7221 */ /* 0x004fe20000010000 */
[----:B------:R-:W-:Y:S01]  /*10720*/  FADD.FTZ R5, R173, R0 ;  /* 0x00000000ad057221 */ /* 0x000fe20000010000 */
[----:B------:R-:W-:-:S03]  /*10730*/  F2FP.BF16.F32.PACK_AB R173, R20, R173 ;  /* 0x000000ad14ad723e */ /* 0x000fc600000010ff */
[----:B------:R-:W-:Y:S02]  /*10740*/  FADD.FTZ R0, R20, R5 ;  /* 0x0000000514007221 */ /* 0x000fe40000010000 */
[----:B------:R-:W2:Y:S01]  /*10750*/  MUFU.EX2 R174, R59 ;  /* 0x0000003b00ae7308 */ /* 0x000ea20000000800 */
[C---:B0-----:R-:W-:Y:S01]  /*10760*/  FADD.FTZ R46, R13.reuse, R46 ;  /* 0x0000002e0d2e7221 */ /* 0x041fe20000010000 */
[----:B------:R-:W-:-:S06]  /*10770*/  F2FP.BF16.F32.PACK_AB R172, R13, R58 ;  /* 0x0000003a0dac723e */ /* 0x000fcc00000010ff */
[----:B------:R-:W0:Y:S01]  /*10780*/  MUFU.EX2 R60, R60 ;  /* 0x0000003c003c7308 */ /* 0x000e220000000800 */
[----:B-1----:R-:W-:Y:S01]  /*10790*/  FADD.FTZ R5, R15, R46 ;  /* 0x0000002e0f057221 */ /* 0x002fe20000010000 */
[----:B------:R-:W-:-:S06]  /*107a0*/  SHF.R.S32.HI R46, RZ, 0x1f, R41 ;  /* 0x0000001fff2e7819 */ /* 0x000fcc0000011429 */
[----:B------:R-:W1:Y:S01]  /*107b0*/  MUFU.EX2 R7, R64 ;  /* 0x0000004000077308 */ /* 0x000e620000000800 */
[----:B--2---:R-:W-:Y:S01]  /*107c0*/  FADD.FTZ R39, R174, R5 ;  /* 0x00000005ae277221 */ /* 0x004fe20000010000 */
[----:B------:R-:W-:Y:S02]  /*107d0*/  LEA.HI R5, R46, R41, RZ, 0x7 ;  /* 0x000000292e057211 */ /* 0x000fe400078f38ff */
[----:B------:R-:W-:Y:S02]  /*107e0*/  F2FP.BF16.F32.PACK_AB R174, R174, R15 ;  /* 0x0000000faeae723e */ /* 0x000fe400000010ff */
[----:B------:R-:W-:Y:S02]  /*107f0*/  SHF.R.S32.HI R5, RZ, 0x7, R5 ;  /* 0x00000007ff057819 */ /* 0x000fe40000011405 */
[----:B------:R-:W2:Y:S01]  /*10800*/  MUFU.EX2 R28, R28 ;  /* 0x0000001c001c7308 */ /* 0x000ea20000000800 */
[----:B0-----:R-:W-:Y:S01]  /*10810*/  FADD.FTZ R46, R60, R39 ;  /* 0x000000273c2e7221 */ /* 0x001fe20000010000 */
[----:B------:R-:W-:-:S04]  /*10820*/  VIMNMX R5, RZ, R5, !PT ;  /* 0x00000005ff057248 */ /* 0x000fc80007fe0100 */
[----:B------:R-:W-:Y:S02]  /*10830*/  ISETP.GE.AND P2, PT, R12, R5, PT ;  /* 0x000000050c00720c */ /* 0x000fe40003f46270 */
[----:B------:R-:W0:Y:S01]  /*10840*/  MUFU.EX2 R65, R65 ;  /* 0x0000004100417308 */ /* 0x000e220000000800 */
[C---:B-1----:R-:W-:Y:S01]  /*10850*/  FADD.FTZ R46, R7.reuse, R46 ;  /* 0x0000002e072e7221 */ /* 0x042fe20000010000 */
[----:B------:R-:W-:-:S06]  /*10860*/  F2FP.BF16.F32.PACK_AB R168, R7, R60 ;  /* 0x0000003c07a8723e */ /* 0x000fcc00000010ff */
[----:B------:R-:W1:Y:S08]  /*10870*/  MUFU.EX2 R171, R171 ;  /* 0x000000ab00ab7308 */ /* 0x000e700000000800 */
[----:B------:R3:W-:Y:S08]  /*10880*/  MUFU.EX2 R160, R27 ;  /* 0x0000001b00a07308 */ /* 0x0007f00000000800 */
[----:B------:R-:W4:Y:S01]  /*10890*/  MUFU.EX2 R66, R66 ;  /* 0x0000004200427308 */ /* 0x000f220000000800 */
[----:B---3--:R-:W-:Y:S01]  /*108a0*/  FADD.FTZ R27, R175, R0 ;  /* 0x00000000af1b7221 */ /* 0x008fe20000010000 */
[----:B------:R-:W-:-:S03]  /*108b0*/  F2FP.BF16.F32.PACK_AB R175, R24, R175 ;  /* 0x000000af18af723e */ /* 0x000fc600000010ff */
[----:B------:R-:W-:-:S03]  /*108c0*/  FADD.FTZ R0, R24, R27 ;  /* 0x0000001b18007221 */ /* 0x000fc60000010000 */
[----:B------:R-:W3:Y:S01]  /*108d0*/  MUFU.EX2 R26, R71 ;  /* 0x00000047001a7308 */ /* 0x000ee20000000800 */
[----:B------:R-:W-:Y:S01]  /*108e0*/  FADD.FTZ R27, R169, R0 ;  /* 0x00000000a91b7221 */ /* 0x000fe20000010000 */
[----:B--2---:R-:W-:-:S03]  /*108f0*/  F2FP.BF16.F32.PACK_AB R169, R28, R169 ;  /* 0x000000a91ca9723e */ /* 0x004fc600000010ff */
[----:B------:R-:W-:Y:S01]  /*10900*/  FADD.FTZ R0, R28, R27 ;  /* 0x0000001b1c007221 */ /* 0x000fe20000010000 */
[----:B0-----:R-:W-:Y:S02]  /*10910*/  FADD.FTZ R27, R65, R46 ;  /* 0x0000002e411b7221 */ /* 0x001fe40000010000 */
[----:B------:R-:W0:Y:S01]  /*10920*/  MUFU.EX2 R67, R67 ;  /* 0x0000004300437308 */ /* 0x000e220000000800 */
[----:B-1----:R-:W-:Y:S01]  /*10930*/  FADD.FTZ R39, R171, R0 ;  /* 0x00000000ab277221 */ /* 0x002fe20000010000 */
[C---:B----4-:R-:W-:Y:S01]  /*10940*/  FADD.FTZ R0, R66.reuse, R27 ;  /* 0x0000001b42007221 */ /* 0x050fe20000010000 */
[----:B------:R-:W-:-:S05]  /*10950*/  F2FP.BF16.F32.PACK_AB R170, R66, R65 ;  /* 0x0000004142aa723e */ /* 0x000fca00000010ff */
[----:B------:R-:W1:Y:S01]  /*10960*/  MUFU.EX2 R165, R165 ;  /* 0x000000a500a57308 */ /* 0x000e620000000800 */
[C---:B---3--:R-:W-:Y:S01]  /*10970*/  FADD.FTZ R8, R26.reuse, R39 ;  /* 0x000000271a087221 */ /* 0x048fe20000010000 */
        /* <DEDUP_REMOVED lines=22> */
[----:B--2---:R-:W-:-:S04]  /*10ae0*/  FADD.FTZ R3, R25, R8 ;  /* 0x0000000819037221 */ /* 0x004fc80000010000 */
[C---:B------:R-:W-:Y:S01]  /*10af0*/  FADD.FTZ R3, R160.reuse, R3 ;  /* 0x00000003a0037221 */ /* 0x040fe20000010000 */
[----:B------:R-:W-:Y:S02]  /*10b00*/  F2FP.BF16.F32.PACK_AB R160, R160, R25 ;  /* 0x00000019a0a0723e */ /* 0x000fe400000010ff */
        /* <DEDUP_REMOVED lines=48> */
[----:B-1----:R-:W-:-:S04]  /*10e10*/  FADD.FTZ R10, R62, R3 ;  /* 0x000000033e0a7221 */ /* 0x002fc80000010000 */
[C---:B--2---:R-:W-:Y:S01]  /*10e20*/  FADD.FTZ R3, R7.reuse, R10 ;  /* 0x0000000a07037221 */ /* 0x044fe20000010000 */
[----:B------:R-:W-:Y:S01]  /*10e30*/  F2FP.BF16.F32.PACK_AB R154, R7, R62 ;  /* 0x0000003e079a723e */ /* 0x000fe200000010ff */
[C---:B0-----:R-:W-:Y:S01]  /*10e40*/  FADD.FTZ R0, R8.reuse, R9 ;  /* 0x0000000908007221 */ /* 0x041fe20000010000 */
[----:B------:R-:W-:Y:S01]  /*10e50*/  F2FP.BF16.F32.PACK_AB R155, R8, R155 ;  /* 0x0000009b089b723e */ /* 0x000fe200000010ff */
[----:B------:R-:W-:Y:S06]  /*10e60*/  @!P2 BRA `(.L_x_3045) ;  /* 0x0000003000fca947 */ /* 0x000fec0003800000 */
[----:B------:R-:W-:Y:S02]  /*10e70*/  IMAD.MOV.U32 R10, RZ, RZ, R6 ;  /* 0x000000ffff0a7224 */ /* 0x000fe400078e0006 */
[----:B------:R-:W-:Y:S02]  /*10e80*/  IMAD.MOV.U32 R11, RZ, RZ, R21 ;  /* 0x000000ffff0b7224 */ /* 0x000fe400078e0015 */
[----:B------:R-:W-:Y:S02]  /*10e90*/  IMAD.MOV.U32 R14, RZ, RZ, R188 ;  /* 0x000000ffff0e7224 */ /* 0x000fe400078e00bc */
[----:B------:R-:W-:Y:S02]  /*10ea0*/  IMAD.MOV.U32 R13, RZ, RZ, R186 ;  /* 0x000000ffff0d7224 */ /* 0x000fe400078e00ba */
[----:B------:R-:W-:-:S07]  /*10eb0*/  IMAD.MOV.U32 R151, RZ, RZ, RZ ;  /* 0x000000ffff977224 */ /* 0x000fce00078e00ff */
.L_x_3057:
        /* <DEDUP_REMOVED lines=8> */
.L_x_3047:
[----:B------:R-:W-:-:S04]  /*10f40*/  IADD3 R6, R13, 0x1, RZ ;  /* 0x000000010d067810 */ /* 0x000fc80007ffe0ff */
[----:B------:R-:W-:-:S04]  /*10f50*/  ISETP.NE.AND P3, PT, R6, 0x2, PT ;  /* 0x000000020600780c */ /* 0x000fc80003f65270 */
[----:B------:R-:W-:Y:S02]  /*10f60*/  SEL R7, R6, RZ, P3 ;  /* 0x000000ff06077207 */ /* 0x000fe40001800000 */
[----:B------:R-:W-:-:S03]  /*10f70*/  SHF.L.U32 R6, R188, 0x1f, RZ ;  /* 0x0000001fbc067819 */ /* 0x000fc600000006ff */
[----:B------:R-:W-:-:S04]  /*10f80*/  IMAD R7, R7, 0x8, R18 ;  /* 0x0000000807077824 */ /* 0x000fc800078e0212 */
[----:B------:R0:W1:Y:S01]  /*10f90*/  SYNCS.PHASECHK.TRANS64.TRYWAIT P3, [R7+URZ+0x28830], R6 ;  /* 0x02883006070075a7 */ /* 0x000062000806017f */
[----:B------:R-:W-:Y:S05]  /*10fa0*/  @!P0 BRA `(.L_x_3048) ;  /* 0x0000000000048947 */ /* 0x000fea0003800000 */
[----:B------:R-:W-:Y:S01]  /*10fb0*/  BPT.TRAP 0x1 ;  /* 0x000000040000795c */ /* 0x000fe20000300000 */
.L_x_3048:
[----:B------:R-:W-:Y:S04]  /*10fc0*/  BSSY B0, `(.L_x_3046) ;  /* 0x0000004000007945 */ /* 0x000fe80003800000 */
[----:B-1----:R-:W-:Y:S05]  /*10fd0*/  @P3 BRA `(.L_x_3049) ;  /* 0x0000000000083947 */ /* 0x002fea0003800000 */
[----:B------:R-:W1:Y:S02]  /*10fe0*/  SYNCS.PHASECHK.TRANS64.TRYWAIT P3, [R7+URZ+0x28830], R6 ;  /* 0x02883006070075a7 */ /* 0x000e64000806017f */
[----:B-1----:R-:W-:Y:S05]  /*10ff0*/  @!P3 BRA `(.L_x_3050) ;  /* 0x000001180018b947 */ /* 0x002fea0003800000 */
.L_x_3049:
[----:B------:R-:W-:Y:S05]  /*11000*/  BSYNC B0 ;  /* 0x0000000000007941 */ /* 0x000fea0003800000 */
.L_x_3046:
        /* <DEDUP_REMOVED lines=11> */
[----:B------:R-:W-:Y:S01]  /*110c0*/  IMAD R6, R186, 0x800, R4 ;  /* 0x00000800ba067824 */ /* 0x000fe200078e0204 */
[----:B------:R-:W-:-:S04]  /*110d0*/  MOV R9, 0x40000040 ;  /* 0x4000004000097802 */ /* 0x000fc80000000f00 */
        /* <DEDUP_REMOVED lines=54> */
.L_x_3052:
[----:B------:R-:W-:Y:S01]  /*11440*/  SHF.L.U32 R6, R14, 0x1f, RZ ;  /* 0x0000001f0e067819 */ /* 0x000fe200000006ff */
[----:B------:R-:W-:-:S04]  /*11450*/  IMAD R7, R13, 0x8, R18 ;  /* 0x000000080d077824 */ /* 0x000fc800078e0212 */
[----:B------:R0:W1:Y:S01]  /*11460*/  SYNCS.PHASECHK.TRANS64.TRYWAIT P2, [R7+URZ+0x28850], R6 ;  /* 0x02885006070075a7 */ /* 0x000062000804017f */
[----:B------:R-:W-:Y:S05]  /*11470*/  @!P0 BRA `(.L_x_3053) ;  /* 0x0000000000048947 */ /* 0x000fea0003800000 */
[----:B------:R-:W-:Y:S01]  /*11480*/  BPT.TRAP 0x1 ;  /* 0x000000040000795c */ /* 0x000fe20000300000 */
.L_x_3053:
[----:B-1----:R-:W-:Y:S05]  /*11490*/  @P2 BRA `(.L_x_3051) ;  /* 0x0000000000082947 */ /* 0x002fea0003800000 */
[----:B------:R-:W1:Y:S02]  /*114a0*/  SYNCS.PHASECHK.TRANS64.TRYWAIT P2, [R7+URZ+0x28850], R6 ;  /* 0x02885006070075a7 */ /* 0x000e64000804017f */
[----:B-1----:R-:W-:Y:S05]  /*114b0*/  @!P2 BRA `(.L_x_3054) ;  /* 0x0000011000fca947 */ /* 0x002fea0003800000 */
.L_x_3051:
        /* <DEDUP_REMOVED lines=10> */
[----:B------:R-:W-:-:S04]  /*11560*/  LOP3.LUT R6, R6, 0x4000000, RZ, 0xfc, !PT ;  /* 0x0400000006067812 */ /* 0x000fc800078efcff */
[----:B------:R-:W-:-:S04]  /*11570*/  LEA R6, R13, R6, 0xb ;  /* 0x000000060d067211 */ /* 0x000fc800078e58ff */
[C---:B------:R-:W-:Y:S01]  /*11580*/  R2UR UR6, R6.reuse ;  /* 0x00000000060672ca */ /* 0x040fe200000e0000 */
[----:B------:R-:W-:-:S12]  /*11590*/  VIADD R8, R6, 0x80 ;  /* 0x0000008006087836 */ /* 0x000fd80000000000 */
        /* <DEDUP_REMOVED lines=53> */
.L_x_3055:
[----:B------:R-:W1:Y:S01]  /*118f0*/  @P1 LDC R21, c[0x0][0x44c] ;  /* 0x00011300ff151b82 */ /* 0x000e620000000800 */
[----:B------:R-:W-:Y:S01]  /*11900*/  FMUL.FTZ R14, R34, UR47 ;  /* 0x0000002f220e7c20 */ /* 0x000fe20008410000 */
[----:B------:R-:W-:Y:S02]  /*11910*/  IMAD.IADD R156, R204, 0x1, R191 ;  /* 0x00000001cc9c7824 */ /* 0x000fe400078e02bf */
[----:B------:R-:W-:Y:S01]  /*11920*/  FMUL.FTZ R153, R33, UR47 ;  /* 0x0000002f21997c20 */ /* 0x000fe20008410000 */
[----:B------:R-:W-:Y:S02]  /*11930*/  IMAD.MOV.U32 R33, RZ, RZ, -0x80 ;  /* 0xffffff80ff217424 */ /* 0x000fe400078e00ff */
[----:B------:R-:W-:Y:S01]  /*11940*/  FMUL.FTZ R159, R24, UR47 ;  /* 0x0000002f189f7c20 */ /* 0x000fe20008410000 */
[----:B------:R-:W-:Y:S01]  /*11950*/  FMUL.FTZ R161, R25, UR47 ;  /* 0x0000002f19a17c20 */ /* 0x000fe20008410000 */
[----:B------:R-:W-:Y:S01]  /*11960*/  FMUL.FTZ R163, R28, UR47 ;  /* 0x0000002f1ca37c20 */ /* 0x000fe20008410000 */
[----:B------:R-:W2:Y:S01]  /*11970*/  @P1 LDC R34, c[0x0][0x450] ;  /* 0x00011400ff221b82 */ /* 0x000ea20000000800 */
[----:B------:R-:W-:Y:S01]  /*11980*/  FMUL.FTZ R157, R29, UR47 ;  /* 0x0000002f1d9d7c20 */ /* 0x000fe20008410000 */
[----:B------:R-:W-:Y:S01]  /*11990*/  FMUL.FTZ R155, R32, UR47 ;  /* 0x0000002f209b7c20 */ /* 0x000fe20008410000 */
[----:B------:R-:W3:Y:S01]  /*119a0*/  MUFU.TANH R159, R159 ;  /* 0x0000009f009f7308 */ /* 0x000ee20000002400 */
[----:B------:R-:W-:Y:S01]  /*119b0*/  FMUL.FTZ R152, R36, UR47 ;  /* 0x0000002f24987c20 */ /* 0x000fe20008410000 */
[----:B------:R-:W-:Y:S01]  /*119c0*/  FMUL.FTZ R29, R50, UR47 ;  /* 0x0000002f321d7c20 */ /* 0x000fe20008410000 */
[----:B------:R-:W-:Y:S01]  /*119d0*/  FMUL.FTZ R15, R35, UR47 ;  /* 0x0000002f230f7c20 */ /* 0x000fe20008410000 */
[----:B------:R-:W-:Y:S01]  /*119e0*/  FMUL.FTZ R35, R37, UR47 ;  /* 0x0000002f25237c20 */ /* 0x000fe20008410000 */
[----:B------:R-:W-:Y:S01]  /*119f0*/  FMUL.FTZ R20, R38, UR47 ;  /* 0x0000002f26147c20 */ /* 0x000fe20008410000 */
[----:B------:R-:W-:Y:S01]  /*11a00*/  FMUL.FTZ R38, R40, UR47 ;  /* 0x0000002f28267c20 */ /* 0x000fe20008410000 */
[----:B------:R-:W-:Y:S01]  /*11a10*/  FMUL.FTZ R36, R41, UR47 ;  /* 0x0000002f29247c20 */ /* 0x000fe20008410000 */
[----:B------:R-:W4:Y:S01]  /*11a20*/  MUFU.TANH R161, R161 ;  /* 0x000000a100a17308 */ /* 0x000f220000002400 */
[----:B0-----:R-:W-:Y:S01]  /*11a30*/  FMUL.FTZ R6, R26, UR47 ;  /* 0x0000002f1a067c20 */ /* 0x001fe20008410000 */
[----:B------:R-:W-:Y:S01]  /*11a40*/  FMUL.FTZ R37, R44, UR47 ;  /* 0x0000002f2c257c20 */ /* 0x000fe20008410000 */
[----:B------:R-:W-:Y:S01]  /*11a50*/  FMUL.FTZ R26, R43, UR47 ;  /* 0x0000002f2b1a7c20 */ /* 0x000fe20008410000 */
[----:B------:R-:W-:Y:S01]  /*11a60*/  FMUL.FTZ R43, R52, UR47 ;  /* 0x0000002f342b7c20 */ /* 0x000fe20008410000 */
[----:B-1----:R-:W-:-:S04]  /*11a70*/  @P1 IMAD.HI.U32 R21, R156, R21, RZ ;  /* 0x000000159c151227 */ /* 0x002fc800078e00ff */
[----:B------:R-:W-:Y:S01]  /*11a80*/  FMUL.FTZ R24, R39, UR47 ;  /* 0x0000002f27187c20 */ /* 0x000fe20008410000 */
[----:B------:R-:W-:Y:S01]  /*11a90*/  FMUL.FTZ R39, R45, UR47 ;  /* 0x0000002f2d277c20 */ /* 0x000fe20008410000 */
[----:B------:R-:W0:Y:S01]  /*11aa0*/  MUFU.TANH R163, R163 ;  /* 0x000000a300a37308 */ /* 0x000e220000002400 */
[----:B------:R-:W-:Y:S01]  /*11ab0*/  FMUL.FTZ R8, R30, UR47 ;  /* 0x0000002f1e087c20 */ /* 0x000fe20008410000 */
[----:B------:R-:W-:Y:S01]  /*11ac0*/  FMUL.FTZ R30, R51, UR47 ;  /* 0x0000002f331e7c20 */ /* 0x000fe20008410000 */
[----:B------:R-:W-:Y:S01]  /*11ad0*/  FMUL.FTZ R40, R48, UR47 ;  /* 0x0000002f30287c20 */ /* 0x000fe20008410000 */
[----:B------:R-:W-:Y:S01]  /*11ae0*/  FMUL.FTZ R25, R42, UR47 ;  /* 0x0000002f2a197c20 */ /* 0x000fe20008410000 */
[----:B--2---:R-:W-:Y:S01]  /*11af0*/  @P1 SHF.R.U32.HI R156, RZ, R34, R21 ;  /* 0x00000022ff9c1219 */ /* 0x004fe20000011615 */
[----:B------:R-:W-:Y:S02]  /*11b00*/  IMAD R34, R12, R33, 0x1 ;  /* 0x000000010c227424 */ /* 0x000fe400078e0221 */
[----:B------:R-:W-:Y:S01]  /*11b10*/  FMUL.FTZ R42, R49, UR47 ;  /* 0x0000002f312a7c20 */ /* 0x000fe20008410000 */
[----:B------:R-:W1:Y:S01]  /*11b20*/  MUFU.TANH R157, R157 ;  /* 0x0000009d009d7308 */ /* 0x000e620000002400 */
[----:B------:R-:W-:Y:S01]  /*11b30*/  FMUL.FTZ R44, R53, UR47 ;  /* 0x0000002f352c7c20 */ /* 0x000fe20008410000 */
[----:B------:R-:W2:Y:S01]  /*11b40*/  SHFL.IDX PT, R21, R156, RZ, 0x1c1f ;  /* 0x001c1fff9c157589 */ /* 0x000ea200000e0000 */
[----:B------:R-:W-:-:S02]  /*11b50*/  IMAD R34, R203, -0x2, R34 ;  /* 0xfffffffecb227824 */ /* 0x000fc400078e0222 */
[----:B------:R-:W-:Y:S01]  /*11b60*/  FMUL.FTZ R9, R31, UR47 ;  /* 0x0000002f1f097c20 */ /* 0x000fe20008410000 */
[----:B------:R-:W-:Y:S01]  /*11b70*/  FMUL.FTZ R31, R54, UR47 ;  /* 0x0000002f361f7c20 */ /* 0x000fe20008410000 */
[----:B------:R-:W-:Y:S01]  /*11b80*/  FMUL.FTZ R45, R56, UR47 ;  /* 0x0000002f382d7c20 */ /* 0x000fe20008410000 */
[----:B------:R-:W-:Y:S01]  /*11b90*/  FMUL.FTZ R7, R27, UR47 ;  /* 0x0000002f1b077c20 */ /* 0x000fe20008410000 */
[----:B------:R-:W-:Y:S01]  /*11ba0*/  IADD3 R154, -R192, R34, R193 ;  /* 0x00000022c09a7210 */ /* 0x000fe20007ffe1c1 */
        /* <DEDUP_REMOVED lines=17> */
[----:B--2---:R-:W-:-:S02]  /*11cc0*/  IMAD.IADD R21, R154, 0x1, R21 ;  /* 0x000000019a157824 */ /* 0x004fc400078e0215 */
[----:B------:R-:W-:Y:S01]  /*11cd0*/  FMUL.FTZ R85, R85, UR47 ;  /* 0x0000002f55557c20 */ /* 0x000fe20008410000 */
[----:B------:R-:W-:Y:S01]  /*11ce0*/  FMUL.FTZ R33, R58, UR47 ;  /* 0x0000002f3a217c20 */ /* 0x000fe20008410000 */
[----:B------:R-:W-:Y:S01]  /*11cf0*/  FMUL.FTZ R34, R59, UR47 ;  /* 0x0000002f3b227c20 */ /* 0x000fe20008410000 */
[----:B------:R-:W-:Y:S01]  /*11d00*/  FMUL.FTZ R61, R63, UR47 ;  /* 0x0000002f3f3d7c20 */ /* 0x000fe20008410000 */
[----:B------:R-:W-:Y:S01]  /*11d10*/  ISETP.GT.AND P2, PT, R21, RZ, PT ;  /* 0x000000ff1500720c */ /* 0x000fe20003f44270 */
[----:B------:R-:W-:Y:S01]  /*11d20*/  FMUL.FTZ R63, R67, UR47 ;  /* 0x0000002f433f7c20 */ /* 0x000fe20008410000 */
[----:B------:R-:W-:Y:S01]  /*11d30*/  ISETP.GT.AND P3, PT, R21, 0x1, PT ;  /* 0x000000011500780c */ /* 0x000fe20003f64270 */
[----:B------:R-:W2:Y:S01]  /*11d40*/  MUFU.TANH R35, R35 ;  /* 0x0000002300237308 */ /* 0x000ea20000002400 */
[----:B---3--:R-:W-:Y:S01]  /*11d50*/  FSEL R159, R159, -INF , P2 ;  /* 0xff8000009f9f7808 */ /* 0x008fe20001000000 */
[----:B------:R-:W-:Y:S01]  /*11d60*/  FMUL.FTZ R67, R75, UR47 ;  /* 0x0000002f4b437c20 */ /* 0x000fe20008410000 */
[----:B------:R-:W-:Y:S01]  /*11d70*/  ISETP.GT.AND P2, PT, R21, 0x8, PT ;  /* 0x000000081500780c */ /* 0x000fe20003f44270 */
[----:B------:R-:W3:Y:S01]  /*11d80*/  SHFL.IDX PT, R75, R156, 0x1, 0x1c1f ;  /* 0x003c1f009c4b7f89 */ /* 0x000ee200000e0000 */
[----:B----4-:R-:W-:Y:S01]  /*11d90*/  FSEL R161, R161, -INF , P3 ;  /* 0xff800000a1a17808 */ /* 0x010fe20001800000 */
[----:B------:R-:W-:Y:S01]  /*11da0*/  FMUL.FTZ R60, R62, UR47 ;  /* 0x0000002f3e3c7c20 */ /* 0x000fe20008410000 */
[----:B------:R-:W-:Y:S01]  /*11db0*/  FMNMX.FTZ R50, R159, R11, !PT ;  /* 0x0000000b9f327209 */ /* 0x000fe20007810000 */
[----:B------:R-:W4:Y:S01]  /*11dc0*/  MUFU.TANH R38, R38 ;  /* 0x0000002600267308 */ /* 0x000f220000002400 */
[----:B------:R-:W-:Y:S01]  /*11dd0*/  ISETP.GT.AND P3, PT, R21, 0x9, PT ;  /* 0x000000091500780c */ /* 0x000fe20003f64270 */
[----:B------:R-:W-:Y:S01]  /*11de0*/  UMOV UR48, UR45 ;  /* 0x0000002d00307c82 */ /* 0x000fe20008000000 */
[----:B0-----:R-:W-:-:S02]  /*11df0*/  FSEL R163, R163, -INF , P2 ;  /* 0xff800000a3a37808 */ /* 0x001fc40001000000 */
[----:B------:R-:W-:Y:S02]  /*11e00*/  FMNMX.FTZ R50, R161, R50, !PT ;  /* 0x00000032a1327209 */ /* 0x000fe40007810000 */
[----:B------:R-:W-:Y:S01]  /*11e10*/  ISETP.GT.AND P2, PT, R21, 0x10, PT ;  /* 0x000000101500780c */ /* 0x000fe20003f44270 */
[----:B------:R-:W0:Y:S01]  /*11e20*/  MUFU.TANH R36, R36 ;  /* 0x0000002400247308 */ /* 0x000e220000002400 */
[----:B-1----:R-:W-:Y:S02]  /*11e30*/  FSEL R157, R157, -INF , P3 ;  /* 0xff8000009d9d7808 */ /* 0x002fe40001800000 */
[----:B------:R-:W-:Y:S02]  /*11e40*/  FMNMX.FTZ R50, R163, R50, !PT ;  /* 0x00000032a3327209 */ /* 0x000fe40007810000 */
[----:B------:R-:W-:Y:S02]  /*11e50*/  ISETP.GT.AND P3, PT, R21, 0x11, PT ;  /* 0x000000111500780c */ /* 0x000fe40003f64270 */
[----:B-----5:R-:W-:Y:S01]  /*11e60*/  FSEL R155, R155, -INF , P2 ;  /* 0xff8000009b9b7808 */ /* 0x020fe20001000000 */
[----:B------:R-:W1:Y:S01]  /*11e70*/  MUFU.TANH R37, R37 ;  /* 0x0000002500257308 */ /* 0x000e620000002400 */
[----:B------:R-:W-:-:S02]  /*11e80*/  FMNMX.FTZ R50, R157, R50, !PT ;  /* 0x000000329d327209 */ /* 0x000fc40007810000 */
[----:B------:R-:W-:Y:S02]  /*11e90*/  ISETP.GT.AND P2, PT, R21, 0x18, PT ;  /* 0x000000181500780c */ /* 0x000fe40003f44270 */
[----:B------:R-:W-:Y:S02]  /*11ea0*/  FSEL R153, R153, -INF , P3 ;  /* 0xff80000099997808 */ /* 0x000fe40001800000 */
[----:B------:R-:W-:Y:S01]  /*11eb0*/  FMNMX.FTZ R52, R155, R50, !PT ;  /* 0x000000329b347209 */ /* 0x000fe20007810000 */
[----:B------:R-:W5:Y:S01]  /*11ec0*/  MUFU.TANH R39, R39 ;  /* 0x0000002700277308 */ /* 0x000f620000002400 */
        /* <DEDUP_REMOVED lines=8> */
[----:B--2---:R-:W-:-:S02]  /*11f50*/  FSEL R41, R35, -INF , P3 ;  /* 0xff80000023297808 */ /* 0x004fc40001800000 */
[----:B------:R-:W-:Y:S01]  /*11f60*/  FMNMX.FTZ R52, R152, R51, !PT ;  /* 0x0000003398347209 */ /* 0x000fe20007810000 */
[----:B------:R-:W-:Y:S01]  /*11f70*/  FMUL.FTZ R51, R68, UR47 ;  /* 0x0000002f44337c20 */ /* 0x000fe20008410000 */
[----:B------:R-:W-:Y:S02]  /*11f80*/  ISETP.GT.AND P3, PT, R21, 0x21, PT ;  /* 0x000000211500780c */ /* 0x000fe40003f64270 */
[----:B----4-:R-:W-:Y:S01]  /*11f90*/  FSEL R38, R38, -INF , P2 ;  /* 0xff80000026267808 */ /* 0x010fe20001000000 */
[----:B------:R-:W2:Y:S01]  /*11fa0*/  MUFU.TANH R42, R42 ;  /* 0x0000002a002a7308 */ /* 0x000ea20000002400 */
[----:B------:R-:W-:Y:S01]  /*11fb0*/  FMNMX.FTZ R53, R41, R52, !PT ;  /* 0x0000003429357209 */ /* 0x000fe20007810000 */
[----:B------:R-:W-:Y:S01]  /*11fc0*/  FMUL.FTZ R52, R69, UR47 ;  /* 0x0000002f45347c20 */ /* 0x000fe20008410000 */
[----:B------:R-:W-:Y:S01]  /*11fd0*/  ISETP.GT.AND P2, PT, R21, 0x28, PT ;  /* 0x000000281500780c */ /* 0x000fe20003f44270 */
[----:B------:R-:W-:Y:S01]  /*11fe0*/  FMUL.FTZ R69, R79, UR47 ;  /* 0x0000002f4f457c20 */ /* 0x000fe20008410000 */
[----:B0-----:R-:W-:-:S02]  /*11ff0*/  FSEL R35, R36, -INF , P3 ;  /* 0xff80000024237808 */ /* 0x001fc40001800000 */
[----:B------:R-:W-:Y:S01]  /*12000*/  FMNMX.FTZ R54, R38, R53, !PT ;  /* 0x0000003526367209 */ /* 0x000fe20007810000 */
[----:B------:R-:W0:Y:S01]  /*12010*/  MUFU.TANH R43, R43 ;  /* 0x0000002b002b7308 */ /* 0x000e220000002400 */
[----:B------:R-:W-:Y:S02]  /*12020*/  ISETP.GT.AND P3, PT, R21, 0x29, PT ;  /* 0x000000291500780c */ /* 0x000fe40003f64270 */
[----:B-1----:R-:W-:Y:S02]  /*12030*/  FSEL R36, R37, -INF , P2 ;  /* 0xff80000025247808 */ /* 0x002fe40001000000 */
[----:B------:R-:W-:Y:S02]  /*12040*/  FMNMX.FTZ R53, R35, R54, !PT ;  /* 0x0000003623357209 */ /* 0x000fe40007810000 */
[----:B------:R-:W-:Y:S01]  /*12050*/  ISETP.GT.AND P2, PT, R21, 0x30, PT ;  /* 0x000000301500780c */ /* 0x000fe20003f44270 */
[----:B------:R-:W1:Y:S01]  /*12060*/  MUFU.TANH R44, R44 ;  /* 0x0000002c002c7308 */ /* 0x000e620000002400 */
[----:B-----5:R-:W-:-:S02]  /*12070*/  FSEL R37, R39, -INF , P3 ;  /* 0xff80000027257808 */ /* 0x020fc40001800000 */
[----:B------:R-:W-:Y:S02]  /*12080*/  FMNMX.FTZ R54, R36, R53, !PT ;  /* 0x0000003524367209 */ /* 0x000fe40007810000 */
[----:B------:R-:W-:Y:S02]  /*12090*/  ISETP.GT.AND P3, PT, R21, 0x31, PT ;  /* 0x000000311500780c */ /* 0x000fe40003f64270 */
[----:B---3--:R-:W-:Y:S01]  /*120a0*/  FSEL R39, R40, -INF , P2 ;  /* 0xff80000028277808 */ /* 0x008fe20001000000 */
[----:B------:R-:W3:Y:S01]  /*120b0*/  MUFU.TANH R45, R45 ;  /* 0x0000002d002d7308 */ /* 0x000ee20000002400 */
[----:B------:R-:W-:Y:S02]  /*120c0*/  FMNMX.FTZ R54, R37, R54, !PT ;  /* 0x0000003625367209 */ /* 0x000fe40007810000 */
[----:B------:R-:W-:Y:S02]  /*120d0*/  ISETP.GT.AND P2, PT, R21, 0x38, PT ;  /* 0x000000381500780c */ /* 0x000fe40003f44270 */
[----:B--2---:R-:W-:-:S02]  /*120e0*/  FSEL R40, R42, -INF , P3 ;  /* 0xff8000002a287808 */ /* 0x004fc40001800000 */
[----:B------:R-:W-:Y:S01]  /*120f0*/  FMNMX.FTZ R53, R39, R54, !PT ;  /* 0x0000003627357209 */ /* 0x000fe20007810000 */
[----:B------:R-:W2:Y:S01]  /*12100*/  MUFU.TANH R46, R46 ;  /* 0x0000002e002e7308 */ /* 0x000ea20000002400 */
[----:B------:R-:W-:Y:S02]  /*12110*/  ISETP.GT.AND P3, PT, R21, 0x39, PT ;  /* 0x000000391500780c */ /* 0x000fe40003f64270 */
[----:B0-----:R-:W-:Y:S02]  /*12120*/  FSEL R42, R43, -INF , P2 ;  /* 0xff8000002b2a7808 */ /* 0x001fe40001000000 */
[----:B------:R-:W-:Y:S02]  /*12130*/  FMNMX.FTZ R53, R40, R53, !PT ;  /* 0x0000003528357209 */ /* 0x000fe40007810000 */
[----:B------:R-:W-:Y:S01]  /*12140*/  ISETP.GT.AND P2, PT, R21, 0x40, PT ;  /* 0x000000401500780c */ /* 0x000fe20003f44270 */
[----:B------:R-:W0:Y:S01]  /*12150*/  MUFU.TANH R47, R47 ;  /* 0x0000002f002f7308 */ /* 0x000e220000002400 */
[----:B-1----:R-:W-:-:S02]  /*12160*/  FSEL R43, R44, -INF , P3 ;  /* 0xff8000002c2b7808 */ /* 0x002fc40001800000 */
[----:B------:R-:W-:Y:S02]  /*12170*/  FMNMX.FTZ R54, R42, R53, !PT ;  /* 0x000000352a367209 */ /* 0x000fe40007810000 */
[----:B------:R-:W-:Y:S02]  /*12180*/  ISETP.GT.AND P3, PT, R21, 0x41, PT ;  /* 0x000000411500780c */ /* 0x000fe40003f64270 */
[----:B---3--:R-:W-:Y:S01]  /*12190*/  FSEL R44, R45, -INF , P2 ;  /* 0xff8000002d2c7808 */ /* 0x008fe20001000000 */
[----:B------:R-:W1:Y:S01]  /*121a0*/  MUFU.TANH R48, R48 ;  /* 0x0000003000307308 */ /* 0x000e620000002400 */
[----:B------:R-:W-:Y:S02]  /*121b0*/  FMNMX.FTZ R53, R43, R54, !PT ;  /* 0x000000362b357209 */ /* 0x000fe40007810000 */
[----:B--2---:R-:W-:Y:S02]  /*121c0*/  FSEL R45, R46, -INF , P3 ;  /* 0xff8000002e2d7808 */ /* 0x004fe40001800000 */
[----:B------:R-:W-:-:S02]  /*121d0*/  ISETP.GT.AND P2, PT, R21, 0x48, PT ;  /* 0x000000481500780c */ /* 0x000fc40003f44270 */
        /* <DEDUP_REMOVED lines=10> */
[----:B------:R-:W-:Y:S01]  /*12280*/  FMNMX.FTZ R53, R46, R53, !PT ;  /* 0x000000352e357209 */ /* 0x000fe20007810000 */
        /* <DEDUP_REMOVED lines=10> */
[----:B------:R-:W-:-:S05]  /*12330*/  ISETP.GT.AND P2, PT, R21, 0x60, PT ;  /* 0x000000601500780c */ /* 0x000fca0003f44270 */
[----:B------:R-:W1:Y:S01]  /*12340*/  MUFU.TANH R73, R73 ;  /* 0x0000004900497308 */ /* 0x000e620000002400 */
[----:B--2---:R-:W-:Y:S02]  /*12350*/  FSEL R51, R52, -INF , P3 ;  /* 0xff80000034337808 */ /* 0x004fe40001800000 */
[----:B------:R-:W-:Y:S02]  /*12360*/  FMNMX.FTZ R52, R50, R53, !PT ;  /* 0x0000003532347209 */ /* 0x000fe40007810000 */
[----:B------:R-:W-:Y:S02]  /*12370*/  ISETP.GT.AND P3, PT, R21, 0x61, PT ;  /* 0x000000611500780c */ /* 0x000fe40003f64270 */
[----:B------:R-:W-:Y:S01]  /*12380*/  FMNMX.FTZ R54, R51, R52, !PT ;  /* 0x0000003433367209 */ /* 0x000fe20007810000 */
[----:B------:R-:W2:Y:S01]  /*12390*/  MUFU.TANH R76, R76 ;  /* 0x0000004c004c7308 */ /* 0x000ea20000002400 */
[----:B0-----:R-:W-:Y:S02]  /*123a0*/  FSEL R53, R72, -INF , P2 ;  /* 0xff80000048357808 */ /* 0x001fe40001000000 */
[----:B------:R-:W-:-:S02]  /*123b0*/  ISETP.GT.AND P2, PT, R21, 0x68, PT ;  /* 0x000000681500780c */ /* 0x000fc40003f44270 */
[----:B------:R-:W-:-:S03]  /*123c0*/  FMNMX.FTZ R55, R53, R54, !PT ;  /* 0x0000003635377209 */ /* 0x000fc60007810000 */
[----:B------:R-:W0:Y:S01]  /*123d0*/  MUFU.TANH R77, R77 ;  /* 0x0000004d004d7308 */ /* 0x000e220000002400 */
[----:B-1----:R-:W-:Y:S01]  /*123e0*/  FSEL R52, R73, -INF , P3 ;  /* 0xff80000049347808 */ /* 0x002fe20001800000 */
[----:B------:R-:W-:Y:S01]  /*123f0*/  FMUL.FTZ R73, R87, UR47 ;  /* 0x0000002f57497c20 */ /* 0x000fe20008410000 */
[----:B------:R-:W-:Y:S02]  /*12400*/  ISETP.GT.AND P3, PT, R21, 0x69, PT ;  /* 0x000000691500780c */ /* 0x000fe40003f64270 */
[----:B------:R-:W-:-:S03]  /*12410*/  FMNMX.FTZ R57, R52, R55, !PT ;  /* 0x0000003734397209 */ /* 0x000fc60007810000 */
[----:B------:R1:W3:Y:S01]  /*12420*/  MUFU.TANH R56, R80 ;  /* 0x0000005000387308 */ /* 0x0002e20000002400 */
[----:B--2---:R-:W-:Y:S02]  /*12430*/  FSEL R54, R76, -INF , P2 ;  /* 0xff8000004c367808 */ /* 0x004fe40001000000 */
[----:B------:R-:W-:Y:S02]  /*12440*/  ISETP.GT.AND P2, PT, R21, 0x70, PT ;  /* 0x000000701500780c */ /* 0x000fe40003f44270 */
[----:B------:R-:W-:-:S03]  /*12450*/  FMNMX.FTZ R58, R54, R57, !PT ;  /* 0x00000039363a7209 */ /* 0x000fc60007810000 */
[----:B------:R-:W2:Y:S01]  /*12460*/  MUFU.TANH R81, R81 ;  /* 0x0000005100517308 */ /* 0x000ea20000002400 */
[----:B0-----:R-:W-:Y:S01]  /*12470*/  FSEL R55, R77, -INF , P3 ;  /* 0xff8000004d377808 */ /* 0x001fe20001800000 */
[----:B-1----:R-:W-:Y:S01]  /*12480*/  IMAD.IADD R80, R154, 0x1, R75 ;  /* 0x000000019a507824 */ /* 0x002fe200078e024b */
[----:B------:R-:W-:Y:S02]  /*12490*/  ISETP.GT.AND P3, PT, R21, 0x71, PT ;  /* 0x000000711500780c */ /* 0x000fe40003f64270 */
[----:B------:R-:W-:Y:S02]  /*124a0*/  FMNMX.FTZ R59, R55, R58, !PT ;  /* 0x0000003a373b7209 */ /* 0x000fe40007810000 */
[----:B------:R-:W-:Y:S01]  /*124b0*/  ISETP.GT.AND P4, PT, R80, 0x1, PT ;  /* 0x000000015000780c */ /* 0x000fe20003f84270 */
[----:B------:R-:W0:Y:S01]  /*124c0*/  MUFU.TANH R84, R84 ;  /* 0x0000005400547308 */ /* 0x000e220000002400 */
[----:B---3--:R-:W-:Y:S02]  /*124d0*/  FSEL R56, R56, -INF , P2 ;  /* 0xff80000038387808 */ /* 0x008fe40001000000 */
[----:B------:R-:W-:-:S02]  /*124e0*/  ISETP.GT.AND P2, PT, R21, 0x78, PT ;  /* 0x000000781500780c */ /* 0x000fc40003f44270 */
[----:B------:R-:W-:-:S03]  /*124f0*/  FMNMX.FTZ R62, R56, R59, !PT ;  /* 0x0000003b383e7209 */ /* 0x000fc60007810000 */
[----:B------:R-:W1:Y:S01]  /*12500*/  MUFU.TANH R85, R85 ;  /* 0x0000005500557308 */ /* 0x000e620000002400 */
[----:B--2---:R-:W-:Y:S02]  /*12510*/  FSEL R57, R81, -INF , P3 ;  /* 0xff80000051397808 */ /* 0x004fe40001800000 */
[----:B------:R-:W-:Y:S02]  /*12520*/  ISETP.GT.AND P3, PT, R21, 0x79, PT ;  /* 0x000000791500780c */ /* 0x000fe40003f64270 */
[----:B------:R-:W-:Y:S01]  /*12530*/  FMNMX.FTZ R21, R57, R62, !PT ;  /* 0x0000003e39157209 */ /* 0x000fe20007810000 */
[----:B------:R-:W-:Y:S01]  /*12540*/  FMUL.FTZ R62, R66, UR47 ;  /* 0x0000002f423e7c20 */ /* 0x000fe20008410000 */
[----:B------:R-:W-:Y:S01]  /*12550*/  FMUL.FTZ R66, R74, UR47 ;  /* 0x0000002f4a427c20 */ /* 0x000fe20008410000 */
[----:B------:R-:W2:Y:S01]  /*12560*/  MUFU.TANH R6, R6 ;  /* 0x0000000600067308 */ /* 0x000ea20000002400 */
[----:B0-----:R-:W-:-:S04]  /*12570*/  FSEL R58, R84, -INF , P2 ;  /* 0xff800000543a7808 */ /* 0x001fc80001000000 */
[----:B------:R-:W-:-:S03]  /*12580*/  FMNMX.FTZ R64, R58, R21, !PT ;  /* 0x000000153a407209 */ /* 0x000fc60007810000 */
[----:B------:R-:W0:Y:S01]  /*12590*/  MUFU.TANH R7, R7 ;  /* 0x0000000700077308 */ /* 0x000e220000002400 */
[----:B-1----:R-:W-:Y:S02]  /*125a0*/  FSEL R59, R85, -INF , P3 ;  /* 0xff800000553b7808 */ /* 0x002fe40001800000 */
[----:B------:R-:W-:Y:S02]  /*125b0*/  ISETP.GT.AND P3, PT, R80, RZ, PT ;  /* 0x000000ff5000720c */ /* 0x000fe40003f64270 */
[----:B------:R-:W-:Y:S01]  /*125c0*/  FMNMX.FTZ R21, R59, R64, !PT ;  /* 0x000000403b157209 */ /* 0x000fe20007810000 */
[----:B------:R-:W-:Y:S01]  /*125d0*/  FMUL.FTZ R64, R70, UR47 ;  /* 0x0000002f46407c20 */ /* 0x000fe20008410000 */
[----:B------:R-:W-:Y:S01]  /*125e0*/  FMUL.FTZ R70, R82, UR47 ;  /* 0x0000002f52467c20 */ /* 0x000fe20008410000 */
[----:B------:R-:W1:Y:S01]  /*125f0*/  MUFU.TANH R8, R8 ;  /* 0x0000000800087308 */ /* 0x000e620000002400 */
[----:B--2---:R-:W-:Y:S01]  /*12600*/  FSEL R77, R6, -INF , P3 ;  /* 0xff800000064d7808 */ /* 0x004fe20001800000 */
[----:B------:R-:W2:Y:S01]  /*12610*/  SHFL.BFLY PT, R68, R21, 0x2, 0x1f ;  /* 0x0c401f0015447f89 */ /* 0x000ea200000e0000 */
[----:B------:R-:W-:-:S02]  /*12620*/  ISETP.GT.AND P3, PT, R80, 0x8, PT ;  /* 0x000000085000780c */ /* 0x000fc40003f64270 */
[----:B------:R-:W-:-:S03]  /*12630*/  FMNMX.FTZ R6, R77, R10, !PT ;  /* 0x0000000a4d067209 */ /* 0x000fc60007810000 */
[----:B------:R-:W3:Y:S01]  /*12640*/  MUFU.TANH R9, R9 ;  /* 0x0000000900097308 */ /* 0x000ee20000002400 */
        /* <DEDUP_REMOVED lines=8> */
[----:B---3--:R-:W-:Y:S02]  /*126d0*/  FSEL R76, R9, -INF , P4 ;  /* 0xff800000094c7808 */ /* 0x008fe40002000000 */
[----:B--2---:R-:W-:Y:S01]  /*126e0*/  FMNMX.FTZ R72, R21, R68, !PT ;  /* 0x0000004415487209 */ /* 0x004fe20007810000 */
[----:B------:R-:W-:Y:S01]  /*126f0*/  FMUL.FTZ R68, R78, UR47 ;  /* 0x0000002f4e447c20 */ /* 0x000fe20008410000 */
[----:B------:R-:W-:Y:S02]  /*12700*/  ISETP.GT.AND P4, PT, R80, 0x11, PT ;  /* 0x000000115000780c */ /* 0x000fe40003f84270 */
[----:B------:R-:W-:Y:S01]  /*12710*/  FMNMX.FTZ R79, R76, R79, !PT ;  /* 0x0000004f4c4f7209 */ /* 0x000fe20007810000 */
[----:B------:R-:W2:Y:S01]  /*12720*/  MUFU.TANH R20, R20 ;  /* 0x0000001400147308 */ /* 0x000ea20000002400 */
[----:B------:R-:W3:Y:S01]  /*12730*/  SHFL.BFLY PT, R21, R72, 0x1, 0x1f ;  /* 0x0c201f0048157f89 */ /* 0x000ee200000e0000 */
[----:B0-----:R-:W-:-:S02]  /*12740*/  FSEL R14, R14, -INF , P3 ;  /* 0xff8000000e0e7808 */ /* 0x001fc40001800000 */
[----:B------:R-:W-:Y:S02]  /*12750*/  ISETP.GT.AND P3, PT, R80, 0x18, PT ;  /* 0x000000185000780c */ /* 0x000fe40003f64270 */
[----:B------:R-:W-:Y:S02]  /*12760*/  FMNMX.FTZ R79, R14, R79, !PT ;  /* 0x0000004f0e4f7209 */ /* 0x000fe40007810000 */
        /* <DEDUP_REMOVED lines=11> */
[----:B------:R-:W-:Y:S02]  /*12820*/  FMNMX.FTZ R6, R24, R81, !PT ;  /* 0x0000005118067209 */ /* 0x000fe40007810000 */
[----:B---3--:R-:W-:Y:S01]  /*12830*/  FMNMX.FTZ R21, R72, R21, !PT ;  /* 0x0000001548157209 */ /* 0x008fe20007810000 */
[----:B------:R-:W0:Y:S01]  /*12840*/  MUFU.TANH R27, R27 ;  /* 0x0000001b001b7308 */ /* 0x000e220000002400 */
[----:B-1----:R-:W-:Y:S01]  /*12850*/  FSEL R79, R25, -INF , P3 ;  /* 0xff800000194f7808 */ /* 0x002fe20001800000 */
[----:B------:R-:W-:Y:S01]  /*12860*/  FMUL.FTZ R72, R86, UR47 ;  /* 0x0000002f56487c20 */ /* 0x000fe20008410000 */
[----:B------:R-:W-:Y:S01]  /*12870*/  ISETP.GT.AND P3, PT, R80, 0x28, PT ;  /* 0x000000285000780c */ /* 0x000fe20003f64270 */
[----:B------:R-:W-:Y:S01]  /*12880*/  FMUL.FTZ R74, R21, UR48 ;  /* 0x00000030154a7c20 */ /* 0x000fe20008410000 */
        /* <DEDUP_REMOVED lines=10> */
[--C-:B------:R-:W-:Y:S01]  /*12930*/  FFMA.FTZ R172, R38, UR48, -R74.reuse ;  /* 0x0000003026ac7c23 */ /* 0x100fe2000801084a */
[----:B------:R-:W-:Y:S01]  /*12940*/  FMNMX.FTZ R27, R81, R6, !PT ;  /* 0x00000006511b7209 */ /* 0x000fe20007810000 */
[--C-:B------:R-:W-:Y:S01]  /*12950*/  FFMA.FTZ R41, R41, UR48, -R74.reuse ;  /* 0x0000003029297c23 */ /* 0x100fe2000801084a */
[--C-:B------:R-:W-:Y:S01]  /*12960*/  FFMA.FTZ R174, R36, UR48, -R74.reuse ;  /* 0x0000003024ae7c23 */ /* 0x100fe2000801084a */
[----:B------:R-:W0:Y:S01]  /*12970*/  MUFU.TANH R30, R30 ;  /* 0x0000001e001e7308 */ /* 0x000e220000002400 */
[----:B-1----:R-:W-:Y:S01]  /*12980*/  FSEL R28, R28, -INF , P4 ;  /* 0xff8000001c1c7808 */ /* 0x002fe20002000000 */
[--C-:B------:R-:W-:Y:S01]  /*12990*/  FFMA.FTZ R37, R37, UR48, -R74.reuse ;  /* 0x0000003025257c23 */ /* 0x100fe2000801084a */
[----:B------:R-:W-:Y:S01]  /*129a0*/  ISETP.GT.AND P4, PT, R80, 0x31, PT ;  /* 0x000000315000780c */ /* 0x000fe20003f84270 */
[--C-:B------:R-:W-:Y:S01]  /*129b0*/  FFMA.FTZ R168, R39, UR48, -R74.reuse ;  /* 0x0000003027a87c23 */ /* 0x100fe2000801084a */
[----:B------:R-:W-:Y:S01]  /*129c0*/  FMNMX.FTZ R6, R28, R27, !PT ;  /* 0x0000001b1c067209 */ /* 0x000fe20007810000 */
[--C-:B------:R-:W-:Y:S01]  /*129d0*/  FFMA.FTZ R39, R40, UR48, -R74.reuse ;  /* 0x0000003028277c23 */ /* 0x100fe2000801084a */
[--C-:B------:R-:W-:Y:S01]  /*129e0*/  FFMA.FTZ R164, R44, UR48, -R74.reuse ;  /* 0x000000302ca47c23 */ /* 0x100fe2000801084a */
[----:B------:R-:W1:Y:S01]  /*129f0*/  MUFU.TANH R31, R31 ;  /* 0x0000001f001f7308 */ /* 0x000e620000002400 */
[----:B--2---:R-:W-:Y:S01]  /*12a00*/  FSEL R29, R29, -INF , P3 ;  /* 0xff8000001d1d7808 */ /* 0x004fe20001800000 */
[--C-:B------:R-:W-:Y:S01]  /*12a10*/  FFMA.FTZ R180, R159, UR48, -R74.reuse ;  /* 0x000000309fb47c23 */ /* 0x100fe2000801084a */
[----:B------:R-:W-:Y:S01]  /*12a20*/  ISETP.GT.AND P3, PT, R80, 0x38, PT ;  /* 0x000000385000780c */ /* 0x000fe20003f64270 */
[--C-:B------:R-:W-:Y:S01]  /*12a30*/  FFMA.FTZ R170, R42, UR48, -R74.reuse ;  /* 0x000000302aaa7c23 */ /* 0x100fe2000801084a */
[----:B------:R-:W-:Y:S01]  /*12a40*/  FMNMX.FTZ R27, R29, R6, !PT ;  /* 0x000000061d1b7209 */ /* 0x000fe20007810000 */
[--C-:B------:R-:W-:Y:S01]  /*12a50*/  FFMA.FTZ R161, R161, UR48, -R74.reuse ;  /* 0x00000030a1a17c23 */ /* 0x100fe2000801084a */
[----:B------:R-:W-:Y:S01]  /*12a60*/  FSEL R44, R21, RZ, P2 ;  /* 0x000000ff152c7208 */ /* 0x000fe20001000000 */
[----:B------:R-:W2:Y:S01]  /*12a70*/  MUFU.TANH R32, R32 ;  /* 0x0000002000207308 */ /* 0x000ea20000002400 */
[----:B0-----:R-:W-:Y:S01]  /*12a80*/  FSEL R30, R30, -INF , P4 ;  /* 0xff8000001e1e7808 */ /* 0x001fe20002000000 */
[--C-:B------:R-:W-:Y:S01]  /*12a90*/  FFMA.FTZ R182, R163, UR48, -R74.reuse ;  /* 0x00000030a3b67c23 */ /* 0x100fe2000801084a */
[----:B------:R-:W-:Y:S01]  /*12aa0*/  ISETP.GT.AND P4, PT, R80, 0x39, PT ;  /* 0x000000395000780c */ /* 0x000fe20003f84270 */
[----:B------:R-:W-:Y:S01]  /*12ab0*/  FADD.FTZ R44, -R44, R11 ;  /* 0x0000000b2c2c7221 */ /* 0x000fe20000010100 */
[--C-:B------:R-:W-:Y:S01]  /*12ac0*/  FFMA.FTZ R157, R157, UR48, -R74.reuse ;  /* 0x000000309d9d7c23 */ /* 0x100fe2000801084a */
[--C-:B------:R-:W-:Y:S01]  /*12ad0*/  FFMA.FTZ R176, R155, UR48, -R74.reuse ;  /* 0x000000309bb07c23 */ /* 0x100fe2000801084a */
[--C-:B------:R-:W-:Y:S01]  /*12ae0*/  FFMA.FTZ R15, R153, UR48, -R74.reuse ;  /* 0x00000030990f7c23 */ /* 0x100fe2000801084a */
[----:B------:R-:W-:Y:S01]  /*12af0*/  MUFU.TANH R33, R33 ;  /* 0x0000002100217308 */ /* 0x000fe20000002400 */
[----:B-1----:R-:W-:Y:S01]  /*12b00*/  FSEL R38, R31, -INF , P3 ;  /* 0xff8000001f267808 */ /* 0x002fe20001800000 */
[----:B------:R-:W-:Y:S01]  /*12b10*/  FMUL.FTZ R11, R44, UR48 ;  /* 0x000000302c0b7c20 */ /* 0x000fe20008410000 */
[----:B------:R-:W-:Y:S01]  /*12b20*/  FMNMX.FTZ R31, R30, R27, !PT ;  /* 0x0000001b1e1f7209 */ /* 0x000fe20007810000 */
[--C-:B------:R-:W-:Y:S01]  /*12b30*/  FFMA.FTZ R178, R152, UR48, -R74.reuse ;  /* 0x0000003098b27c23 */ /* 0x100fe2000801084a */
[----:B------:R-:W-:Y:S01]  /*12b40*/  ISETP.GT.AND P3, PT, R80, 0x40, PT ;  /* 0x000000405000780c */ /* 0x000fe20003f64270 */
[--C-:B------:R-:W-:Y:S01]  /*12b50*/  FFMA.FTZ R166, R47, UR48, -R74.reuse ;  /* 0x000000302fa67c23 */ /* 0x100fe2000801084a */
[----:B------:R-:W-:Y:S01]  /*12b60*/  FMNMX.FTZ R31, R38, R31, !PT ;  /* 0x0000001f261f7209 */ /* 0x000fe20007810000 */
[----:B------:R-:W0:Y:S01]  /*12b70*/  MUFU.TANH R34, R34 ;  /* 0x0000002200227308 */ /* 0x000e220000002400 */
[----:B--2---:R-:W-:Y:S01]  /*12b80*/  FSEL R32, R32, -INF , P4 ;  /* 0xff80000020207808 */ /* 0x004fe20002000000 */
[--C-:B------:R-:W-:Y:S01]  /*12b90*/  FFMA.FTZ R160, R48, UR48, -R74.reuse ;  /* 0x0000003030a07c23 */ /* 0x100fe2000801084a */
[----:B------:R-:W-:Y:S01]  /*12ba0*/  ISETP.GT.AND P4, PT, R80, 0x41, PT ;  /* 0x000000415000780c */ /* 0x000fe20003f84270 */
[--C-:B------:R-:W-:Y:S01]  /*12bb0*/  FFMA.FTZ R47, R49, UR48, -R74.reuse ;  /* 0x00000030312f7c23 */ /* 0x100fe2000801084a */
[----:B------:R-:W-:Y:S01]  /*12bc0*/  FMNMX.FTZ R6, R32, R31, !PT ;  /* 0x0000001f20067209 */ /* 0x000fe20007810000 */
[--C-:B------:R-:W-:Y:S01]  /*12bd0*/  FFMA.FTZ R162, R50, UR48, -R74.reuse ;  /* 0x0000003032a27c23 */ /* 0x100fe2000801084a */
[--C-:B------:R-:W-:Y:S01]  /*12be0*/  FFMA.FTZ R156, R53, UR48, -R74.reuse ;  /* 0x00000030359c7c23 */ /* 0x100fe2000801084a */
[----:B------:R-:W1:Y:S01]  /*12bf0*/  MUFU.TANH R60, R60 ;  /* 0x0000003c003c7308 */ /* 0x000e620000002400 */
[--C-:B------:R-:W-:Y:S01]  /*12c00*/  FFMA.FTZ R158, R54, UR48, -R74.reuse ;  /* 0x00000030369e7c23 */ /* 0x100fe2000801084a */
[--C-:B------:R-:W-:Y:S01]  /*12c10*/  FFMA.FTZ R152, R56, UR48, -R74.reuse ;  /* 0x0000003038987c23 */ /* 0x100fe2000801084a */
[--C-:B------:R-:W-:Y:S01]  /*12c20*/  FFMA.FTZ R57, R57, UR48, -R74.reuse ;  /* 0x0000003039397c23 */ /* 0x100fe2000801084a */
[----:B------:R-:W-:Y:S01]  /*12c30*/  FFMA.FTZ R154, R58, UR48, -R74 ;  /* 0x000000303a9a7c23 */ /* 0x000fe2000801084a */
[----:B------:R-:W-:-:S02]  /*12c40*/  IMAD.U32 R53, RZ, RZ, UR38 ;  /* 0x00000026ff357e24 */ /* 0x000fc4000f8e00ff */
[----:B------:R-:W-:Y:S01]  /*12c50*/  FFMA.FTZ R49, R59, UR48, -R74 ;  /* 0x000000303b317c23 */ /* 0x000fe2000801084a */
[----:B------:R-:W2:Y:S01]  /*12c60*/  MUFU.TANH R61, R61 ;  /* 0x0000003d003d7308 */ /* 0x000ea20000002400 */
[----:B0-----:R-:W-:Y:S02]  /*12c70*/  FSEL R34, R34, -INF , P4 ;  /* 0xff80000022227808 */ /* 0x001fe40002000000 */
[----:B------:R-:W-:-:S05]  /*12c80*/  ISETP.GT.AND P4, PT, R80, 0x49, PT ;  /* 0x000000495000780c */ /* 0x000fca0003f84270 */
[----:B------:R0:W-:Y:S08]  /*12c90*/  MUFU.EX2 R25, R41 ;  /* 0x0000002900197308 */ /* 0x0001f00000000800 */
[----:B------:R-:W3:Y:S01]  /*12ca0*/  MUFU.TANH R62, R62 ;  /* 0x0000003e003e7308 */ /* 0x000ee20000002400 */
[----:B0-----:R-:W-:Y:S01]  /*12cb0*/  FFMA.FTZ R41, R35, UR48, -R74 ;  /* 0x0000003023297c23 */ /* 0x001fe2000801084a */
[----:B------:R-:W-:-:S02]  /*12cc0*/  FSEL R35, R33, -INF , P3 ;  /* 0xff80000021237808 */ /* 0x000fc40001800000 */
[----:B------:R-:W-:Y:S02]  /*12cd0*/  ISETP.GT.AND P3, PT, R80, 0x48, PT ;  /* 0x000000485000780c */ /* 0x000fe40003f64270 */
[----:B------:R-:W-:Y:S02]  /*12ce0*/  FMNMX.FTZ R31, R35, R6, !PT ;  /* 0x00000006231f7209 */ /* 0x000fe40007810000 */
[----:B------:R-:W0:Y:S01]  /*12cf0*/  MUFU.TANH R63, R63 ;  /* 0x0000003f003f7308 */ /* 0x000e220000002400 */
[----:B-1----:R-:W-:Y:S02]  /*12d00*/  FSEL R60, R60, -INF , P3 ;  /* 0xff8000003c3c7808 */ /* 0x002fe40001800000 */
[----:B------:R-:W-:Y:S02]  /*12d10*/  FMNMX.FTZ R33, R34, R31, !PT ;  /* 0x0000001f22217209 */ /* 0x000fe40007810000 */
[----:B------:R-:W-:Y:S02]  /*12d20*/  ISETP.GT.AND P3, PT, R80, 0x50, PT ;  /* 0x000000505000780c */ /* 0x000fe40003f64270 */
[----:B--2---:R-:W-:Y:S01]  /*12d30*/  FSEL R61, R61, -INF , P4 ;  /* 0xff8000003d3d7808 */ /* 0x004fe20002000000 */
[----:B------:R-:W1:Y:S01]  /*12d40*/  MUFU.TANH R64, R64 ;  /* 0x0000004000407308 */ /* 0x000e620000002400 */
[----:B------:R-:W-:-:S02]  /*12d50*/  FMNMX.FTZ R6, R60, R33, !PT ;  /* 0x000000213c067209 */ /* 0x000fc40007810000 */
[----:B------:R-:W-:Y:S02]  /*12d60*/  ISETP.GT.AND P4, PT, R80, 0x51, PT ;  /* 0x000000515000780c */ /* 0x000fe40003f84270 */
[----:B---3--:R-:W-:Y:S02]  /*12d70*/  FSEL R62, R62, -INF , P3 ;  /* 0xff8000003e3e7808 */ /* 0x008fe40001800000 */
[----:B------:R-:W-:Y:S01]  /*12d80*/  FMNMX.FTZ R33, R61, R6, !PT ;  /* 0x000000063d217209 */ /* 0x000fe20007810000 */
[----:B------:R-:W2:Y:S01]  /*12d90*/  MUFU.TANH R65, R65 ;  /* 0x0000004100417308 */ /* 0x000ea20000002400 */
[----:B------:R-:W-:Y:S02]  /*12da0*/  ISETP.GT.AND P3, PT, R80, 0x58, PT ;  /* 0x000000585000780c */ /* 0x000fe40003f64270 */
[----:B0-----:R-:W-:Y:S01]  /*12db0*/  FSEL R36, R63, -INF , P4 ;  /* 0xff8000003f247808 */ /* 0x001fe20002000000 */
[----:B------:R-:W-:Y:S01]  /*12dc0*/  FFMA.FTZ R63, R46, UR48, -R74 ;  /* 0x000000302e3f7c23 */ /* 0x000fe2000801084a */
[----:B------:R-:W-:-:S02]  /*12dd0*/  FMNMX.FTZ R33, R62, R33, !PT ;  /* 0x000000213e217209 */ /* 0x000fc40007810000 */
[----:B------:R-:W-:Y:S01]  /*12de0*/  ISETP.GT.AND P4, PT, R80, 0x59, PT ;  /* 0x000000595000780c */ /* 0x000fe20003f84270 */
[----:B------:R-:W0:Y:S01]  /*12df0*/  MUFU.TANH R66, R66 ;  /* 0x0000004200427308 */ /* 0x000e220000002400 */
[----:B-1----:R-:W-:Y:S02]  /*12e00*/  FSEL R64, R64, -INF , P3 ;  /* 0xff80000040407808 */ /* 0x002fe40001800000 */
[----:B------:R-:W-:-:S05]  /*12e10*/  ISETP.GT.AND P3, PT, R80, 0x60, PT ;  /* 0x000000605000780c */ /* 0x000fca0003f64270 */
[----:B------:R-:W1:Y:S01]  /*12e20*/  MUFU.TANH R67, R67 ;  /* 0x0000004300437308 */ /* 0x000e620000002400 */
[----:B--2---:R-:W-:Y:S01]  /*12e30*/  FSEL R40, R65, -INF , P4 ;  /* 0xff80000041287808 */ /* 0x004fe20002000000 */
[--C-:B------:R-:W-:Y:S01]  /*12e40*/  FFMA.FTZ R65, R45, UR48, -R74.reuse ;  /* 0x000000302d417c23 */ /* 0x100fe2000801084a */
[----:B------:R-:W-:Y:S01]  /*12e50*/  ISETP.GT.AND P4, PT, R80, 0x61, PT ;  /* 0x000000615000780c */ /* 0x000fe20003f84270 */
[----:B------:R-:W-:-:S04]  /*12e60*/  FFMA.FTZ R45, R51, UR48, -R74 ;  /* 0x00000030332d7c23 */ /* 0x000fc8000801084a */
[----:B------:R-:W2:Y:S01]  /*12e70*/  MUFU.TANH R68, R68 ;  /* 0x0000004400447308 */ /* 0x000ea20000002400 */
[----:B0-----:R-:W-:Y:S02]  /*12e80*/  FSEL R66, R66, -INF , P3 ;  /* 0xff80000042427808 */ /* 0x001fe40001800000 */
[----:B------:R-:W-:-:S05]  /*12e90*/  ISETP.GT.AND P3, PT, R80, 0x68, PT ;  /* 0x000000685000780c */ /* 0x000fca0003f64270 */
[----:B------:R0:W-:Y:S01]  /*12ea0*/  MUFU.EX2 R31, R37 ;  /* 0x00000025001f7308 */ /* 0x0001e20000000800 */
[----:B-1----:R-:W-:Y:S02]  /*12eb0*/  FSEL R67, R67, -INF , P4 ;  /* 0xff80000043437808 */ /* 0x002fe40002000000 */
[----:B------:R-:W-:-:S05]  /*12ec0*/  ISETP.GT.AND P4, PT, R80, 0x69, PT ;  /* 0x000000695000780c */ /* 0x000fca0003f84270 */
[----:B------:R-:W1:Y:S01]  /*12ed0*/  MUFU.TANH R69, R69 ;  /* 0x0000004500457308 */ /* 0x000e620000002400 */
[----:B0-----:R-:W-:Y:S02]  /*12ee0*/  FMNMX.FTZ R37, R36, R33, !PT ;  /* 0x0000002124257209 */ /* 0x001fe40007810000 */
[----:B--2---:R-:W-:Y:S02]  /*12ef0*/  FSEL R68, R68, -INF , P3 ;  /* 0xff80000044447808 */ /* 0x004fe40001800000 */
[----:B------:R-:W-:Y:S02]  /*12f00*/  FMNMX.FTZ R37, R64, R37, !PT ;  /* 0x0000002540257209 */ /* 0x000fe40007810000 */
[----:B------:R-:W-:Y:S01]  /*12f10*/  ISETP.GT.AND P3, PT, R80, 0x70, PT ;  /* 0x000000705000780c */ /* 0x000fe20003f64270 */
[----:B------:R-:W0:Y:S01]  /*12f20*/  MUFU.TANH R70, R70 ;  /* 0x0000004600467308 */ /* 0x000e220000002400 */
[----:B------:R-:W-:-:S04]  /*12f30*/  FMNMX.FTZ R37, R40, R37, !PT ;  /* 0x0000002528257209 */ /* 0x000fc80007810000 */
[----:B------:R-:W-:Y:S01]  /*12f40*/  FMNMX.FTZ R6, R66, R37, !PT ;  /* 0x0000002542067209 */ /* 0x000fe20007810000 */
[--C-:B------:R-:W-:Y:S01]  /*12f50*/  FFMA.FTZ R37, R43, UR48, -R74.reuse ;  /* 0x000000302b257c23 */ /* 0x100fe2000801084a */
[----:B------:R-:W-:Y:S01]  /*12f60*/  FFMA.FTZ R43, R52, UR48, -R74 ;  /* 0x00000030342b7c23 */ /* 0x000fe2000801084a */
[----:B------:R-:W2:Y:S01]  /*12f70*/  MUFU.TANH R71, R71 ;  /* 0x0000004700477308 */ /* 0x000ea20000002400 */
[----:B-1----:R-:W-:Y:S02]  /*12f80*/  FSEL R69, R69, -INF , P4 ;  /* 0xff80000045457808 */ /* 0x002fe40002000000 */
[----:B------:R-:W-:-:S05]  /*12f90*/  ISETP.GT.AND P4, PT, R80, 0x71, PT ;  /* 0x000000715000780c */ /* 0x000fca0003f84270 */
[----:B------:R-:W1:Y:S01]  /*12fa0*/  MUFU.TANH R72, R72 ;  /* 0x0000004800487308 */ /* 0x000e620000002400 */
[----:B0-----:R-:W-:Y:S02]  /*12fb0*/  FSEL R70, R70, -INF , P3 ;  /* 0xff80000046467808 */ /* 0x001fe40001800000 */
[----:B------:R-:W-:-:S05]  /*12fc0*/  ISETP.GT.AND P3, PT, R80, 0x78, PT ;  /* 0x000000785000780c */ /* 0x000fca0003f64270 */
[----:B------:R0:W-:Y:S01]  /*12fd0*/  MUFU.EX2 R33, R39 ;  /* 0x0000002700217308 */ /* 0x0001e20000000800 */
[----:B--2---:R-:W-:Y:S02]  /*12fe0*/  FSEL R71, R71, -INF , P4 ;  /* 0xff80000047477808 */ /* 0x004fe40002000000 */
[----:B------:R-:W-:-:S05]  /*12ff0*/  ISETP.GT.AND P4, PT, R80, 0x79, PT ;  /* 0x000000795000780c */ /* 0x000fca0003f84270 */
[----:B------:R-:W2:Y:S01]  /*13000*/  MUFU.TANH R73, R73 ;  /* 0x0000004900497308 */ /* 0x000ea20000002400 */
[----:B0-----:R-:W-:Y:S02]  /*13010*/  FMNMX.FTZ R39, R67, R6, !PT ;  /* 0x0000000643277209 */ /* 0x001fe40007810000 */
[----:B-1----:R-:W-:Y:S02]  /*13020*/  FSEL R72, R72, -INF , P3 ;  /* 0xff80000048487808 */ /* 0x002fe40001800000 */
[----:B------:R-:W-:-:S03]  /*13030*/  FMNMX.FTZ R6, R68, R39, !PT ;  /* 0x0000002744067209 */ /* 0x000fc60007810000 */
[----:B------:R-:W-:Y:S01]  /*13040*/  MUFU.EX2 R180, R180 ;  /* 0x000000b400b47308 */ /* 0x000fe20000000800 */
[----:B------:R-:W-:-:S04]  /*13050*/  FMNMX.FTZ R39, R69, R6, !PT ;  /* 0x0000000645277209 */ /* 0x000fc80007810000 */
[----:B------:R-:W-:-:S03]  /*13060*/  FMNMX.FTZ R6, R70, R39, !PT ;  /* 0x0000002746067209 */ /* 0x000fc60007810000 */
[----:B------:R-:W0:Y:S01]  /*13070*/  MUFU.EX2 R11, R11 ;  /* 0x0000000b000b7308 */ /* 0x000e220000000800 */
[----:B------:R-:W-:Y:S02]  /*13080*/  FMNMX.FTZ R39, R71, R6, !PT ;  /* 0x0000000647277209 */ /* 0x000fe40007810000 */
[----:B--2---:R-:W-:Y:S02]  /*13090*/  FSEL R73, R73, -INF , P4 ;  /* 0xff80000049497808 */ /* 0x004fe40002000000 */
[----:B------:R-:W-:-:S03]  /*130a0*/  FMNMX.FTZ R6, R72, R39, !PT ;  /* 0x0000002748067209 */ /* 0x000fc60007810000 */
[----:B------:R-:W1:Y:S01]  /*130b0*/  MUFU.EX2 R75, R161 ;  /* 0x000000a1004b7308 */ /* 0x000e620000000800 */
[----:B------:R-:W-:-:S05]  /*130c0*/  FMNMX.FTZ R6, R73, R6, !PT ;  /* 0x0000000649067209 */ /* 0x000fca0007810000 */
[----:B------:R-:W2:Y:S02]  /*130d0*/  SHFL.BFLY PT, R39, R6, 0x2, 0x1f ;  /* 0x0c401f0006277f89 */ /* 0x000ea400000e0000 */
[----:B------:R-:W3:Y:S08]  /*130e0*/  MUFU.EX2 R182, R182 ;  /* 0x000000b600b67308 */ /* 0x000ef00000000800 */
[----:B------:R-:W4:Y:S08]  /*130f0*/  MUFU.EX2 R9, R157 ;  /* 0x0000009d00097308 */ /* 0x000f300000000800 */
[----:B------:R-:W5:Y:S01]  /*13100*/  MUFU.EX2 R176, R176 ;  /* 0x000000b000b07308 */ /* 0x000f620000000800 */
[----:B--2---:R-:W-:-:S07]  /*13110*/  FMNMX.FTZ R39, R6, R39, !PT ;  /* 0x0000002706277209 */ /* 0x004fce0007810000 */
[----:B------:R-:W2:Y:S01]  /*13120*/  MUFU.EX2 R15, R15 ;  /* 0x0000000f000f7308 */ /* 0x000ea20000000800 */
[----:B------:R-:W0:Y:S07]  /*13130*/  SHFL.BFLY PT, R6, R39, 0x1, 0x1f ;  /* 0x0c201f0027067f89 */ /* 0x000e2e00000e0000 */
[----:B------:R-:W2:Y:S08]  /*13140*/  MUFU.EX2 R178, R178 ;  /* 0x000000b200b27308 */ /* 0x000eb00000000800 */
[----:B------:R-:W-:Y:S08]  /*13150*/  MUFU.EX2 R172, R172 ;  /* 0x000000ac00ac7308 */ /* 0x000ff00000000800 */
[----:B------:R1:W-:Y:S01]  /*13160*/  MUFU.EX2 R27, R41 ;  /* 0x00000029001b7308 */ /* 0x0003e20000000800 */
[----:B0-----:R-:W-:-:S04]  /*13170*/  FMNMX.FTZ R6, R39, R6, !PT ;  /* 0x0000000627067209 */ /* 0x001fc80007810000 */
[C---:B------:R-:W-:Y:S01]  /*13180*/  FSETP.NEU.FTZ.AND P3, PT, R6.reuse, -INF , PT ;  /* 0xff8000000600780b */ /* 0x040fe20003f7d000 */
[----:B------:R-:W-:Y:S02]  /*13190*/  FMUL.FTZ R51, R6, UR48 ;  /* 0x0000003006337c20 */ /* 0x000fe40008410000 */
[----:B------:R-:W-:Y:S01]  /*131a0*/  MUFU.EX2 R174, R174 ;  /* 0x000000ae00ae7308 */ /* 0x000fe20000000800 */
[----:B-1----:R-:W-:Y:S02]  /*131b0*/  FFMA.FTZ R41, R55, UR48, -R74 ;  /* 0x0000003037297c23 */ /* 0x002fe4000801084a */
[----:B------:R-:W-:-:S05]  /*131c0*/  FSEL R51, R51, RZ, P3 ;  /* 0x000000ff33337208 */ /* 0x000fca0001800000 */
[----:B------:R-:W-:Y:S01]  /*131d0*/  MUFU.EX2 R168, R168 ;  /* 0x000000a800a87308 */ /* 0x000fe20000000800 */
        /* <DEDUP_REMOVED lines=8> */
[--C-:B------:R-:W-:Y:S01]  /*13260*/  FFMA.FTZ R14, R78, UR48, -R51.reuse ;  /* 0x000000304e0e7c23 */ /* 0x100fe20008010833 */
[--C-:B------:R-:W-:Y:S01]  /*13270*/  FFMA.FTZ R10, R32, UR48, -R51.reuse ;  /* 0x00000030200a7c23 */ /* 0x100fe20008010833 */
[----:B------:R-:W-:Y:S01]  /*13280*/  FMUL.FTZ R7, R7, UR48 ;  /* 0x0000003007077c20 */ /* 0x000fe20008410000 */
[----:B------:R-:W-:Y:S01]  /*13290*/  FFMA.FTZ R32, R11, R3, R180 ;  /* 0x000000030b207223 */ /* 0x000fe200000100b4 */
[--C-:B------:R-:W-:Y:S01]  /*132a0*/  FFMA.FTZ R179, R20, UR48, -R51.reuse ;  /* 0x0000003014b37c23 */ /* 0x100fe20008010833 */
[--C-:B------:R-:W-:Y:S01]  /*132b0*/  FFMA.FTZ R20, R24, UR48, -R51.reuse ;  /* 0x0000003018147c23 */ /* 0x100fe20008010833 */
[--C-:B------:R-:W-:Y:S01]  /*132c0*/  FFMA.FTZ R24, R26, UR48, -R51.reuse ;  /* 0x000000301a187c23 */ /* 0x100fe20008010833 */
[----:B------:R-:W-:Y:S01]  /*132d0*/  MUFU.EX2 R42, R42 ;  /* 0x0000002a002a7308 */ /* 0x000fe20000000800 */
[----:B------:R-:W-:Y:S01]  /*132e0*/  FADD.FTZ R3, R75, R32 ;  /* 0x000000204b037221 */ /* 0x000fe20000010000 */
[--C-:B------:R-:W-:Y:S01]  /*132f0*/  FFMA.FTZ R26, R28, UR48, -R51.reuse ;  /* 0x000000301c1a7c23 */ /* 0x100fe20008010833 */
[--C-:B------:R-:W-:Y:S01]  /*13300*/  FFMA.FTZ R28, R30, UR48, -R51.reuse ;  /* 0x000000301e1c7c23 */ /* 0x100fe20008010833 */
[----:B------:R-:W-:Y:S01]  /*13310*/  FFMA.FTZ R30, R34, UR48, -R51 ;  /* 0x00000030221e7c23 */ /* 0x000fe20008010833 */
[----:B---3--:R-:W-:Y:S01]  /*13320*/  FADD.FTZ R34, R182, R3 ;  /* 0x00000003b6227221 */ /* 0x008fe20000010000 */
[--C-:B------:R-:W-:Y:S01]  /*13330*/  FFMA.FTZ R173, R79, UR48, -R51.reuse ;  /* 0x000000304fad7c23 */ /* 0x100fe20008010833 */
[--C-:B------:R-:W-:Y:S01]  /*13340*/  FFMA.FTZ R169, R29, UR48, -R51.reuse ;  /* 0x000000301da97c23 */ /* 0x100fe20008010833 */
[----:B------:R-:W0:Y:S01]  /*13350*/  MUFU.EX2 R7, R7 ;  /* 0x0000000700077308 */ /* 0x000e220000000800 */
[----:B----4-:R-:W-:Y:S01]  /*13360*/  FADD.FTZ R29, R9, R34 ;  /* 0x00000022091d7221 */ /* 0x010fe20000010000 */
[--C-:B------:R-:W-:Y:S01]  /*13370*/  FFMA.FTZ R175, R81, UR48, -R51.reuse ;  /* 0x0000003051af7c23 */ /* 0x100fe20008010833 */
[--C-:B------:R-:W-:Y:S01]  /*13380*/  FFMA.FTZ R171, R38, UR48, -R51.reuse ;  /* 0x0000003026ab7c23 */ /* 0x100fe20008010833 */
[----:B------:R-:W-:Y:S01]  /*13390*/  FFMA.FTZ R165, R35, UR48, -R51 ;  /* 0x0000003023a57c23 */ /* 0x000fe20008010833 */
[----:B-----5:R-:W-:Y:S01]  /*133a0*/  FADD.FTZ R34, R176, R29 ;  /* 0x0000001db0227221 */ /* 0x020fe20000010000 */
[--C-:B------:R-:W-:Y:S01]  /*133b0*/  FFMA.FTZ R167, R60, UR48, -R51.reuse ;  /* 0x000000303ca77c23 */ /* 0x100fe20008010833 */
[--C-:B------:R-:W-:Y:S01]  /*133c0*/  FFMA.FTZ R32, R61, UR48, -R51.reuse ;  /* 0x000000303d207c23 */ /* 0x100fe20008010833 */
[----:B------:R-:W1:Y:S01]  /*133d0*/  MUFU.EX2 R183, R183 ;  /* 0x000000b700b77308 */ /* 0x000e620000000800 */
[----:B--2---:R-:W-:Y:S01]  /*133e0*/  FADD.FTZ R29, R15, R34 ;  /* 0x000000220f1d7221 */ /* 0x004fe20000010000 */
[--C-:B------:R-:W-:Y:S01]  /*133f0*/  FFMA.FTZ R34, R36, UR48, -R51.reuse ;  /* 0x0000003024227c23 */ /* 0x100fe20008010833 */
[--C-:B------:R-:W-:Y:S01]  /*13400*/  FFMA.FTZ R161, R62, UR48, -R51.reuse ;  /* 0x000000303ea17c23 */ /* 0x100fe20008010833 */
[----:B------:R-:W-:Y:S01]  /*13410*/  FFMA.FTZ R163, R64, UR48, -R51 ;  /* 0x0000003040a37c23 */ /* 0x000fe20008010833 */
[----:B------:R-:W-:Y:S01]  /*13420*/  FADD.FTZ R36, R178, R29 ;  /* 0x0000001db2247221 */ /* 0x000fe20000010000 */
[--C-:B------:R-:W-:Y:S01]  /*13430*/  FFMA.FTZ R157, R66, UR48, -R51.reuse ;  /* 0x00000030429d7c23 */ /* 0x100fe20008010833 */
[--C-:B------:R-:W-:Y:S01]  /*13440*/  FFMA.FTZ R159, R68, UR48, -R51.reuse ;  /* 0x00000030449f7c23 */ /* 0x100fe20008010833 */
[----:B------:R-:W2:Y:S01]  /*13450*/  MUFU.EX2 R8, R8 ;  /* 0x0000000800087308 */ /* 0x000ea20000000800 */
[----:B0-----:R-:W-:Y:S01]  /*13460*/  FFMA.FTZ R0, R7, R0, R42 ;  /* 0x0000000007007223 */ /* 0x001fe2000001002a */
[----:B------:R-:W-:Y:S01]  /*13470*/  FADD.FTZ R29, R25, R36 ;  /* 0x00000024191d7221 */ /* 0x000fe20000010000 */
[----:B------:R-:W-:Y:S01]  /*13480*/  FFMA.FTZ R153, R70, UR48, -R51 ;  /* 0x0000003046997c23 */ /* 0x000fe20008010833 */
[----:B------:R-:W-:-:S02]  /*13490*/  IMAD R35, R186, 0x8, R18 ;  /* 0x00000008ba237824 */ /* 0x000fc400078e0212 */
[----:B------:R-:W-:Y:S01]  /*134a0*/  FADD.FTZ R0, R181, R0 ;  /* 0x00000000b5007221 */ /* 0x000fe20000010000 */
[----:B------:R-:W-:Y:S01]  /*134b0*/  FADD.FTZ R36, R172, R29 ;  /* 0x0000001dac247221 */ /* 0x000fe20000010000 */
[--C-:B------:R-:W-:Y:S01]  /*134c0*/  FFMA.FTZ R155, R72, UR48, -R51.reuse ;  /* 0x00000030489b7c23 */ /* 0x100fe20008010833 */
        /* <DEDUP_REMOVED lines=12> */
[----:B------:R-:W-:-:S05]  /*13590*/  FFMA.FTZ R38, R67, UR48, -R51 ;  /* 0x0000003043267c23 */ /* 0x000fca0008010833 */
        /* <DEDUP_REMOVED lines=64> */
[----:B------:R-:W-:-:S04]  /*139a0*/  IADD3 R0, R35, 0x28840, RZ ;  /* 0x0002884023007810 */ /* 0x000fc80007ffe0ff */
[----:B------:R-:W-:Y:S02]  /*139b0*/  PRMT R0, R53, 0x654, R0 ;  /* 0x0000065435007816 */ /* 0x000fe40000000000 */
[----:B------:R-:W1:Y:S01]  /*139c0*/  MUFU.EX2 R158, R158 ;  /* 0x0000009e009e7308 */ /* 0x000e620000000800 */
[----:B--2---:R-:W-:Y:S01]  /*139d0*/  FADD.FTZ R29, R43, R46 ;  /* 0x0000002e2b1d7221 */ /* 0x004fe20000010000 */
[----:B------:R-:W-:Y:S01]  /*139e0*/  FFMA.FTZ R46, R73, UR48, -R51 ;  /* 0x00000030492e7c23 */ /* 0x000fe20008010833 */
[----:B------:R2:W-:Y:S05]  /*139f0*/  SYNCS.ARRIVE.TRANS64.RED.A1T0 RZ, [R0+URZ], RZ ;  /* 0x000000ff00ff79a7 */ /* 0x0005ea000810043f */
[----:B------:R-:W3:Y:S01]  /*13a00*/  MUFU.EX2 R159, R159 ;  /* 0x0000009f009f7308 */ /* 0x000ee20000000800 */
[----:B0-----:R-:W-:-:S07]  /*13a10*/  FADD.FTZ R48, R38, R3 ;  /* 0x0000000326307221 */ /* 0x001fce0000010000 */
[----:B------:R-:W0:Y:S01]  /*13a20*/  MUFU.EX2 R41, R41 ;  /* 0x0000002900297308 */ /* 0x000e220000000800 */
[----:B-1----:R-:W-:-:S07]  /*13a30*/  FADD.FTZ R50, R158, R29 ;  /* 0x0000001d9e327221 */ /* 0x002fce0000010000 */
[----:B------:R-:W2:Y:S01]  /*13a40*/  MUFU.EX2 R40, R40 ;  /* 0x0000002800287308 */ /* 0x000ea20000000800 */
[----:B---3--:R-:W-:-:S07]  /*13a50*/  FADD.FTZ R3, R159, R48 ;  /* 0x000000309f037221 */ /* 0x008fce0000010000 */
        /* <DEDUP_REMOVED lines=20> */
.L_x_3056:
        /* <DEDUP_REMOVED lines=100> */
[-C--:B------:R-:W-:Y:S01]  /*141e0*/  FMUL.FTZ R150, R150, R7.reuse ;  /* 0x0000000796967220 */ /* 0x080fe20000410000 */
[----:B------:R-:W-:Y:S01]  /*141f0*/  FMUL.FTZ R151, R151, R7 ;  /* 0x0000000797977220 */ /* 0x000fe20000410000 */
[----:B------:R-:W-:-:S02]  /*14200*/  VIADD R12, R12, 0xffffffff ;  /* 0xffffffff0c0c7836 */ /* 0x000fc40000000000 */
[----:B------:R-:W-:Y:S02]  /*14210*/  IMAD.MOV.U32 R10, RZ, RZ, R6 ;  /* 0x000000ffff0a7224 */ /* 0x000fe400078e0006 */
[----:B------:R-:W-:Y:S02]  /*14220*/  IMAD.MOV.U32 R11, RZ, RZ, R21 ;  /* 0x000000ffff0b7224 */ /* 0x000fe400078e0015 */
[----:B------:R-:W-:Y:S02]  /*14230*/  IMAD.MOV.U32 R14, RZ, RZ, R188 ;  /* 0x000000ffff0e7224 */ /* 0x000fe400078e00bc */
[----:B0-----:R-:W-:Y:S01]  /*14240*/  IMAD.MOV.U32 R13, RZ, RZ, R186 ;  /* 0x000000ffff0d7224 */ /* 0x001fe200078e00ba */
[----:B------:R-:W-:Y:S06]  /*14250*/  @P2 BRA `(.L_x_3057) ;  /* 0xffffffcc00182947 */ /* 0x000fec000383ffff */
.L_x_3045:
[----:B------:R-:W-:-:S13]  /*14260*/  ISETP.GE.AND P1, PT, R12, RZ, PT ;  /* 0x000000ff0c00720c */ /* 0x000fda0003f26270 */
[----:B------:R-:W-:Y:S05]  /*14270*/  @!P1 BRA `(.L_x_3058) ;  /* 0x00000028009c9947 */ /* 0x000fea0003800000 */
[----:B------:R-:W-:Y:S01]  /*14280*/  IMAD.MOV.U32 R5, RZ, RZ, R6 ;  /* 0x000000ffff057224 */ /* 0x000fe200078e0006 */
[----:B------:R-:W-:Y:S01]  /*14290*/  MOV R13, R188 ;  /* 0x000000bc000d7202 */ /* 0x000fe20000000f00 */
[----:B------:R-:W-:Y:S02]  /*142a0*/  IMAD.MOV.U32 R10, RZ, RZ, R21 ;  /* 0x000000ffff0a7224 */ /* 0x000fe400078e0015 */
[----:B------:R-:W-:-:S07]  /*142b0*/  IMAD.MOV.U32 R11, RZ, RZ, R186 ;  /* 0x000000ffff0b7224 */ /* 0x000fce00078e00ba */
.L_x_3070:
        /* <DEDUP_REMOVED lines=10> */
.L_x_3060:
[----:B------:R-:W-:Y:S01]  /*14360*/  IMAD R6, R186, 0x8, R18 ;  /* 0x00000008ba067824 */ /* 0x000fe200078e0212 */
[----:B------:R-:W-:-:S04]  /*14370*/  SHF.L.U32 R7, R188, 0x1f, RZ ;  /* 0x0000001fbc077819 */ /* 0x000fc800000006ff */
[----:B------:R0:W1:Y:S01]  /*14380*/  SYNCS.PHASECHK.TRANS64.TRYWAIT P1, [R6+URZ+0x28830], R7 ;  /* 0x02883007060075a7 */ /* 0x000062000802017f */
[----:B------:R-:W-:Y:S05]  /*14390*/  @!P0 BRA `(.L_x_3061) ;  /* 0x0000000000048947 */ /* 0x000fea0003800000 */
[----:B------:R-:W-:Y:S01]  /*143a0*/  BPT.TRAP 0x1 ;  /* 0x000000040000795c */ /* 0x000fe20000300000 */
.L_x_3061:
[----:B------:R-:W-:Y:S04]  /*143b0*/  BSSY B0, `(.L_x_3059) ;  /* 0x0000004000007945 */ /* 0x000fe80003800000 */
[----:B-1----:R-:W-:Y:S05]  /*143c0*/  @P1 BRA `(.L_x_3062) ;  /* 0x0000000000081947 */ /* 0x002fea0003800000 */
[----:B------:R-:W1:Y:S02]  /*143d0*/  SYNCS.PHASECHK.TRANS64.TRYWAIT P1, [R6+URZ+0x28830], R7 ;  /* 0x02883007060075a7 */ /* 0x000e64000802017f */
[----:B-1----:R-:W-:Y:S05]  /*143e0*/  @!P1 BRA `(.L_x_3063) ;  /* 0x000000e400449947 */ /* 0x002fea0003800000 */
.L_x_3062:
[----:B------:R-:W-:Y:S05]  /*143f0*/  BSYNC B0 ;  /* 0x0000000000007941 */ /* 0x000fea0003800000 */
.L_x_3059:
        /* <DEDUP_REMOVED lines=25> */
[----:B0-----:R-:W-:Y:S01]  /*14590*/  IMAD.MOV.U32 R7, RZ, RZ, 0x40000040 ;  /* 0x40000040ff077424 */ /* 0x001fe200078e00ff */
[----:B------:R-:W-:-:S04]  /*145a0*/  IADD3 R8, R6, 0x6, RZ ;  /* 0x0000000606087810 */ /* 0x000fc80007ffe0ff */
        /* <DEDUP_REMOVED lines=37> */
.L_x_3065:
[----:B------:R-:W-:Y:S01]  /*14800*/  SHF.L.U32 R6, R13, 0x1f, RZ ;  /* 0x0000001f0d067819 */ /* 0x000fe200000006ff */
[----:B------:R-:W-:-:S04]  /*14810*/  IMAD R7, R11, 0x8, R18 ;  /* 0x000000080b077824 */ /* 0x000fc800078e0212 */
[----:B------:R0:W1:Y:S01]  /*14820*/  SYNCS.PHASECHK.TRANS64.TRYWAIT P1, [R7+URZ+0x28850], R6 ;  /* 0x02885006070075a7 */ /* 0x000062000802017f */
[----:B------:R-:W-:Y:S05]  /*14830*/  @!P0 BRA `(.L_x_3066) ;  /* 0x0000000000048947 */ /* 0x000fea0003800000 */
[----:B------:R-:W-:Y:S01]  /*14840*/  BPT.TRAP 0x1 ;  /* 0x000000040000795c */ /* 0x000fe20000300000 */
.L_x_3066:
[----:B-1----:R-:W-:Y:S05]  /*14850*/  @P1 BRA `(.L_x_3064) ;  /* 0x0000000000081947 */ /* 0x002fea0003800000 */
[----:B------:R-:W1:Y:S02]  /*14860*/  SYNCS.PHASECHK.TRANS64.TRYWAIT P1, [R7+URZ+0x28850], R6 ;  /* 0x02885006070075a7 */ /* 0x000e64000802017f */
[----:B-1----:R-:W-:Y:S05]  /*14870*/  @!P1 BRA `(.L_x_3067) ;  /* 0x000000e000349947 */ /* 0x002fea0003800000 */
.L_x_3064:
[----:B01----:R-:W-:Y:S01]  /*14880*/  IADD3 R6, R18, 0x400, RZ ;  /* 0x0000040012067810 */ /* 0x003fe20007ffe0ff */
[----:B------:R-:W-:Y:S01]  /*14890*/  IMAD.MOV.U32 R7, RZ, RZ, 0x40000040 ;  /* 0x40000040ff077424 */ /* 0x000fe200078e00ff */
[----:B------:R-:W-:Y:S05]  /*148a0*/  WARPSYNC.ALL ;  /* 0x0000000000007948 */ /* 0x000fea0003800000 */
[----:B------:R-:W-:Y:S01]  /*148b0*/  SHF.R.U32.HI R6, RZ, 0x4, R6 ;  /* 0x00000004ff067819 */ /* 0x000fe20000011606 */
[----:B------:R-:W-:Y:S01]  /*148c0*/  WARPGROUP.ARRIVE ;  /* 0x00000000000079c5 */ /* 0x000fe20000000000 */
[----:B------:R-:W-:Y:S01]  /*148d0*/  R2UR UR7, R7 ;  /* 0x00000000070772ca */ /* 0x000fe200000e0000 */
[----:B------:R-:W-:Y:S01]  /*148e0*/  IMAD.MOV.U32 R9, RZ, RZ, 0x40000040 ;  /* 0x40000040ff097424 */ /* 0x000fe200078e00ff */
[----:B------:R-:W-:Y:S01]  /*148f0*/  LOP3.LUT R6, R6, 0x3fff, RZ, 0xc0, !PT ;  /* 0x00003fff06067812 */ /* 0x000fe200078ec0ff */
[----:B------:R-:W-:-:S02]  /*14900*/  IMAD.MOV.U32 R7, RZ, RZ, 0x40000040 ;  /* 0x40000040ff077424 */ /* 0x000fc400078e00ff */
[----:B------:R-:W0:Y:S01]  /*14910*/  S2R R13, SR_TID.X ;  /* 0x00000000000d7919 */ /* 0x000e220000002100 */
        /* <DEDUP_REMOVED lines=30> */
[----:B------:R-:W-:Y:S01]  /*14b00*/  IADD3 R8, R6, 0x280, RZ ;  /* 0x0000028006087810 */ /* 0x000fe20007ffe0ff */
        /* <DEDUP_REMOVED lines=26> */
.L_x_3068:
        /* <DEDUP_REMOVED lines=68> */
[----:B------:R-:W-:-:S02]  /*150f0*/  UMOV UR48, UR44 ;  /* 0x0000002c00307c82 */ /* 0x000fc40008000000 */
        /* <DEDUP_REMOVED lines=15> */
[----:B0-----:R-:W-:Y:S01]  /*151f0*/  FMNMX.FTZ R67, R31, R66, !PT ;  /* 0x000000421f437209 */ /* 0x001fe20007810000 */
[----:B------:R-:W-:Y:S01]  /*15200*/  FMUL.FTZ R66, R78, UR46 ;  /* 0x0000002e4e427c20 */ /* 0x000fe20008410000 */
[----:B------:R-:W-:Y:S01]  /*15210*/  FMUL.FTZ R78, R80, UR46 ;  /* 0x0000002e504e7c20 */ /* 0x000fe20008410000 */
[----:B------:R-:W-:-:S04]  /*15220*/  FMUL.FTZ R80, R81, UR46 ;  /* 0x0000002e51507c20 */ /* 0x000fc80008410000 */
        /* <DEDUP_REMOVED lines=12> */
[----:B------:R-:W-:-:S06]  /*152f0*/  FMUL.FTZ R67, R79, UR46 ;  /* 0x0000002e4f437c20 */ /* 0x000fcc0008410000 */
        /* <DEDUP_REMOVED lines=25> */
[----:B--2---:R-:W-:Y:S01]  /*15490*/  FMNMX.FTZ R21, R55, R70, !PT ;  /* 0x0000004637157209 */ /* 0x004fe20007810000 */
[----:B------:R-:W-:Y:S01]  /*154a0*/  FMUL.FTZ R70, R82, UR46 ;  /* 0x0000002e52467c20 */ /* 0x000fe20008410000 */
[----:B------:R-:W-:Y:S01]  /*154b0*/  FMUL.FTZ R82, R84, UR46 ;  /* 0x0000002e54527c20 */ /* 0x000fe20008410000 */
[----:B------:R-:W-:-:S04]  /*154c0*/  FMUL.FTZ R84, R85, UR46 ;  /* 0x0000002e55547c20 */ /* 0x000fc80008410000 */
[----:B------:R-:W2:Y:S01]  /*154d0*/  MUFU.TANH R48, R48 ;  /* 0x0000003000307308 */ /* 0x000ea20000002400 */
[----:B-1----:R-:W-:-:S07]  /*154e0*/  FMNMX.FTZ R71, R47, R6, !PT ;  /* 0x000000062f477209 */ /* 0x002fce0007810000 */
[----:B------:R-:W1:Y:S01]  /*154f0*/  MUFU.TANH R58, R58 ;  /* 0x0000003a003a7308 */ /* 0x000e620000002400 */
[----:B0-----:R-:W-:-:S07]  /*15500*/  FMNMX.FTZ R21, R56, R21, !PT ;  /* 0x0000001538157209 */ /* 0x001fce0007810000 */
[----:B------:R-:W0:Y:S01]  /*15510*/  MUFU.TANH R49, R49 ;  /* 0x0000003100317308 */ /* 0x000e220000002400 */
[----:B--2---:R-:W-:Y:S01]  /*15520*/  FMNMX.FTZ R6, R48, R71, !PT ;  /* 0x0000004730067209 */ /* 0x004fe20007810000 */
[----:B------:R-:W-:-:S06]  /*15530*/  FMUL.FTZ R71, R83, UR46 ;  /* 0x0000002e53477c20 */ /* 0x000fcc0008410000 */
        /* <DEDUP_REMOVED lines=54> */
[----:B--2---:R-:W-:Y:S02]  /*158a0*/  FMNMX.FTZ R75, R84, R21, !PT ;  /* 0x00000015544b7209 */ /* 0x004fe40007810000 */
[----:B-1----:R-:W-:-:S03]  /*158b0*/  FMNMX.FTZ R77, R73, R6, !PT ;  /* 0x00000006494d7209 */ /* 0x002fc60007810000 */
[----:B------:R-:W0:Y:S04]  /*158c0*/  SHFL.BFLY PT, R6, R75, 0x2, 0x1f ;  /* 0x0c401f004b067f89 */ /* 0x000e2800000e0000 */
[----:B------:R-:W1:Y:S01]  /*158d0*/  SHFL.BFLY PT, R86, R77, 0x2, 0x1f ;  /* 0x0c401f004d567f89 */ /* 0x000e6200000e0000 */
[----:B0-----:R-:W-:Y:S02]  /*158e0*/  FMNMX.FTZ R79, R75, R6, !PT ;  /* 0x000000064b4f7209 */ /* 0x001fe40007810000 */
[----:B-1----:R-:W-:-:S03]  /*158f0*/  FMNMX.FTZ R86, R77, R86, !PT ;  /* 0x000000564d567209 */ /* 0x002fc60007810000 */
[----:B------:R-:W0:Y:S04]  /*15900*/  SHFL.BFLY PT, R6, R79, 0x1, 0x1f ;  /* 0x0c201f004f067f89 */ /* 0x000e2800000e0000 */
[----:B------:R-:W1:Y:S01]  /*15910*/  SHFL.BFLY PT, R81, R86, 0x1, 0x1f ;  /* 0x0c201f0056517f89 */ /* 0x000e6200000e0000 */
[----:B0-----:R-:W-:Y:S02]  /*15920*/  FMNMX.FTZ R21, R79, R6, !PT ;  /* 0x000000064f157209 */ /* 0x001fe40007810000 */
[----:B-1----:R-:W-:-:S03]  /*15930*/  FMNMX.FTZ R6, R86, R81, !PT ;  /* 0x0000005156067209 */ /* 0x002fc60007810000 */
[C---:B------:R-:W-:Y:S01]  /*15940*/  FMUL.FTZ R87, R21.reuse, UR48 ;  /* 0x0000003015577c20 */ /* 0x040fe20008410000 */
[----:B------:R-:W-:-:S03]  /*15950*/  FADD.FTZ R10, -R21, R10 ;  /* 0x0000000a150a7221 */ /* 0x000fc60000010100 */
[--C-:B------:R-:W-:Y:S01]  /*15960*/  FFMA.FTZ R77, R43, UR48, -R87.reuse ;  /* 0x000000302b4d7c23 */ /* 0x100fe20008010857 */
[----:B------:R-:W-:Y:S01]  /*15970*/  FFMA.FTZ R43, R59, UR48, -R87 ;  /* 0x000000303b2b7c23 */ /* 0x000fe20008010857 */
[C---:B------:R-:W-:Y:S01]  /*15980*/  FADD.FTZ R5, -R6.reuse, R5 ;  /* 0x0000000506057221 */ /* 0x040fe20000010100 */
[----:B------:R-:W-:Y:S01]  /*15990*/  FMUL.FTZ R59, R6, UR48 ;  /* 0x00000030063b7c20 */ /* 0x000fe20008410000 */
[----:B------:R-:W-:Y:S01]  /*159a0*/  FMUL.FTZ R10, R10, UR48 ;  /* 0x000000300a0a7c20 */ /* 0x000fe20008410000 */
[--C-:B------:R-:W-:Y:S01]  /*159b0*/  FFMA.FTZ R7, R7, UR48, -R87.reuse ;  /* 0x0000003007077c23 */ /* 0x100fe20008010857 */
[----:B------:R-:W-:Y:S01]  /*159c0*/  FFMA.FTZ R180, R8, UR48, -R87 ;  /* 0x0000003008b47c23 */ /* 0x000fe20008010857 */
[----:B------:R-:W-:Y:S01]  /*159d0*/  FMUL.FTZ R5, R5, UR48 ;  /* 0x0000003005057c20 */ /* 0x000fe20008410000 */
[--C-:B------:R-:W-:Y:S01]  /*159e0*/  FFMA.FTZ R8, R14, UR48, -R59.reuse ;  /* 0x000000300e087c23 */ /* 0x100fe2000801083b */
[----:B------:R-:W-:Y:S01]  /*159f0*/  FFMA.FTZ R181, R9, UR48, -R59 ;  /* 0x0000003009b57c23 */ /* 0x000fe2000801083b */
[----:B------:R-:W-:Y:S01]  /*15a00*/  MUFU.EX2 R10, R10 ;  /* 0x0000000a000a7308 */ /* 0x000fe20000000800 */
[----:B------:R-:W-:Y:S01]  /*15a10*/  FFMA.FTZ R182, R13, UR48, -R87 ;  /* 0x000000300db67c23 */ /* 0x000fe20008010857 */
[----:B------:R-:W-:Y:S01]  /*15a20*/  FFMA.FTZ R183, R20, UR48, -R59 ;  /* 0x0000003014b77c23 */ /* 0x000fe2000801083b */
[----:B------:R-:W-:Y:S01]  /*15a30*/  FFMA.FTZ R85, R15, UR48, -R87 ;  /* 0x000000300f557c23 */ /* 0x000fe20008010857 */
[----:B------:R-:W-:Y:S01]  /*15a40*/  FFMA.FTZ R14, R24, UR48, -R59 ;  /* 0x00000030180e7c23 */ /* 0x000fe2000801083b */
[----:B------:R-:W-:Y:S01]  /*15a50*/  FFMA.FTZ R176, R25, UR48, -R87 ;  /* 0x0000003019b07c23 */ /* 0x000fe20008010857 */
[----:B------:R-:W-:Y:S01]  /*15a60*/  FFMA.FTZ R177, R27, UR48, -R59 ;  /* 0x000000301bb17c23 */ /* 0x000fe2000801083b */
[----:B------:R-:W-:Y:S01]  /*15a70*/  FFMA.FTZ R83, R26, UR48, -R87 ;  /* 0x000000301a537c23 */ /* 0x000fe20008010857 */
[----:B------:R-:W0:Y:S01]  /*15a80*/  MUFU.EX2 R7, R7 ;  /* 0x0000000700077308 */ /* 0x000e220000000800 */
[----:B------:R-:W-:Y:S01]  /*15a90*/  FFMA.FTZ R20, R28, UR48, -R59 ;  /* 0x000000301c147c23 */ /* 0x000fe2000801083b */
[----:B------:R-:W-:Y:S01]  /*15aa0*/  FFMA.FTZ R178, R29, UR48, -R87 ;  /* 0x000000301db27c23 */ /* 0x000fe20008010857 */
[----:B------:R-:W-:Y:S01]  /*15ab0*/  FFMA.FTZ R179, R31, UR48, -R59 ;  /* 0x000000301fb37c23 */ /* 0x000fe2000801083b */
[----:B------:R-:W-:Y:S01]  /*15ac0*/  FFMA.FTZ R81, R30, UR48, -R87 ;  /* 0x000000301e517c23 */ /* 0x000fe20008010857 */
[--C-:B------:R-:W-:Y:S01]  /*15ad0*/  FFMA.FTZ R24, R32, UR48, -R59.reuse ;  /* 0x0000003020187c23 */ /* 0x100fe2000801083b */
[----:B------:R-:W-:Y:S01]  /*15ae0*/  FFMA.FTZ R28, R38, UR48, -R59 ;  /* 0x00000030261c7c23 */ /* 0x000fe2000801083b */
[----:B------:R-:W-:Y:S01]  /*15af0*/  FFMA.FTZ R172, R33, UR48, -R87 ;  /* 0x0000003021ac7c23 */ /* 0x000fe20008010857 */
[----:B------:R-:W-:Y:S01]  /*15b00*/  MUFU.EX2 R5, R5 ;  /* 0x0000000500057308 */ /* 0x000fe20000000800 */
[----:B------:R-:W-:Y:S01]  /*15b10*/  FFMA.FTZ R173, R35, UR48, -R59 ;  /* 0x0000003023ad7c23 */ /* 0x000fe2000801083b */
[----:B------:R-:W-:Y:S01]  /*15b20*/  FFMA.FTZ R79, R34, UR48, -R87 ;  /* 0x00000030224f7c23 */ /* 0x000fe20008010857 */
[----:B------:R-:W-:Y:S01]  /*15b30*/  FFMA.FTZ R26, R36, UR48, -R59 ;  /* 0x00000030241a7c23 */ /* 0x000fe2000801083b */
[----:B------:R-:W-:Y:S01]  /*15b40*/  FFMA.FTZ R174, R42, UR48, -R87 ;  /* 0x000000302aae7c23 */ /* 0x000fe20008010857 */
[--C-:B------:R-:W-:Y:S01]  /*15b50*/  FFMA.FTZ R175, R37, UR48, -R59.reuse ;  /* 0x0000003025af7c23 */ /* 0x100fe2000801083b */
[----:B------:R-:W-:Y:S01]  /*15b60*/  FFMA.FTZ R30, R40, UR48, -R59 ;  /* 0x00000030281e7c23 */ /* 0x000fe2000801083b */
[----:B------:R-:W-:Y:S01]  /*15b70*/  FFMA.FTZ R168, R45, UR48, -R87 ;  /* 0x000000302da87c23 */ /* 0x000fe20008010857 */
[----:B------:R-:W1:Y:S01]  /*15b80*/  MUFU.EX2 R8, R8 ;  /* 0x0000000800087308 */ /* 0x000e620000000800 */
[----:B0-----:R-:W-:Y:S01]  /*15b90*/  FFMA.FTZ R3, R10, R3, R7 ;  /* 0x000000030a037223 */ /* 0x001fe20000010007 */
[----:B------:R-:W-:Y:S01]  /*15ba0*/  FFMA.FTZ R169, R39, UR48, -R59 ;  /* 0x0000003027a97c23 */ /* 0x000fe2000801083b */
[--C-:B------:R-:W-:Y:S01]  /*15bb0*/  FFMA.FTZ R75, R46, UR48, -R87.reuse ;  /* 0x000000302e4b7c23 */ /* 0x100fe20008010857 */
        /* <DEDUP_REMOVED lines=13> */
[----:B-1----:R-:W-:Y:S01]  /*15c90*/  FFMA.FTZ R0, R5, R0, R8 ;  /* 0x0000000005007223 */ /* 0x002fe20000010008 */
[----:B------:R-:W-:Y:S01]  /*15ca0*/  FFMA.FTZ R160, R62, UR48, -R87 ;  /* 0x000000303ea07c23 */ /* 0x000fe20008010857 */
[----:B------:R-:W-:Y:S01]  /*15cb0*/  FFMA.FTZ R161, R51, UR48, -R59 ;  /* 0x0000003033a17c23 */ /* 0x000fe2000801083b */
[--C-:B------:R-:W-:Y:S01]  /*15cc0*/  FFMA.FTZ R33, R63, UR48, -R87.reuse ;  /* 0x000000303f217c23 */ /* 0x100fe20008010857 */
[----:B------:R-:W-:Y:S01]  /*15cd0*/  FFMA.FTZ R162, R64, UR48, -R87 ;  /* 0x0000003040a27c23 */ /* 0x000fe20008010857 */
[----:B------:R-:W-:Y:S01]  /*15ce0*/  FFMA.FTZ R163, R54, UR48, -R59 ;  /* 0x0000003036a37c23 */ /* 0x000fe2000801083b */
[----:B------:R-:W-:Y:S01]  /*15cf0*/  FFMA.FTZ R29, R65, UR48, -R87 ;  /* 0x00000030411d7c23 */ /* 0x000fe20008010857 */
[----:B------:R-:W1:Y:S01]  /*15d00*/  MUFU.EX2 R182, R182 ;  /* 0x000000b600b67308 */ /* 0x000e620000000800 */
[----:B0-----:R-:W-:Y:S01]  /*15d10*/  FADD.FTZ R3, R180, R3 ;  /* 0x00000003b4037221 */ /* 0x001fe20000010000 */
[----:B------:R-:W-:Y:S01]  /*15d20*/  FFMA.FTZ R156, R68, UR48, -R87 ;  /* 0x00000030449c7c23 */ /* 0x000fe20008010857 */
[----:B------:R-:W-:Y:S01]  /*15d30*/  FFMA.FTZ R157, R60, UR48, -R59 ;  /* 0x000000303c9d7c23 */ /* 0x000fe2000801083b */
[--C-:B------:R-:W-:Y:S01]  /*15d40*/  FFMA.FTZ R25, R69, UR48, -R87.reuse ;  /* 0x0000003045197c23 */ /* 0x100fe20008010857 */
[----:B------:R-:W-:Y:S01]  /*15d50*/  FFMA.FTZ R158, R74, UR48, -R87 ;  /* 0x000000304a9e7c23 */ /* 0x000fe20008010857 */
[----:B------:R-:W-:Y:S01]  /*15d60*/  FFMA.FTZ R159, R66, UR48, -R59 ;  /* 0x00000030429f7c23 */ /* 0x000fe2000801083b */
[--C-:B------:R-:W-:Y:S01]  /*15d70*/  FFMA.FTZ R15, R76, UR48, -R87.reuse ;  /* 0x000000304c0f7c23 */ /* 0x100fe20008010857 */
[----:B------:R-:W0:Y:S01]  /*15d80*/  MUFU.EX2 R183, R183 ;  /* 0x000000b700b77308 */ /* 0x000e220000000800 */
[----:B--2---:R-:W-:Y:S01]  /*15d90*/  FADD.FTZ R0, R181, R0 ;  /* 0x00000000b5007221 */ /* 0x004fe20000010000 */
[----:B------:R-:W-:Y:S01]  /*15da0*/  FFMA.FTZ R152, R78, UR48, -R87 ;  /* 0x000000304e987c23 */ /* 0x000fe20008010857 */
[----:B------:R-:W-:Y:S01]  /*15db0*/  FFMA.FTZ R153, R70, UR48, -R59 ;  /* 0x0000003046997c23 */ /* 0x000fe2000801083b */
[----:B------:R-:W-:Y:S01]  /*15dc0*/  FFMA.FTZ R13, R80, UR48, -R87 ;  /* 0x00000030500d7c23 */ /* 0x000fe20008010857 */
[----:B------:R-:W-:-:S02]  /*15dd0*/  IMAD R27, R186, 0x8, R18 ;  /* 0x00000008ba1b7824 */ /* 0x000fc400078e0212 */
[----:B------:R-:W-:Y:S01]  /*15de0*/  FFMA.FTZ R154, R82, UR48, -R87 ;  /* 0x00000030529a7c23 */ /* 0x000fe20008010857 */
[----:B------:R-:W-:Y:S01]  /*15df0*/  IMAD.U32 R50, RZ, RZ, UR38 ;  /* 0x00000026ff327e24 */ /* 0x000fe2000f8e00ff */
[----:B------:R-:W2:Y:S01]  /*15e00*/  MUFU.EX2 R85, R85 ;  /* 0x0000005500557308 */ /* 0x000ea20000000800 */
[----:B-1----:R-:W-:Y:S01]  /*15e10*/  FADD.FTZ R38, R182, R3 ;  /* 0x00000003b6267221 */ /* 0x002fe20000010000 */
[----:B------:R-:W-:Y:S01]  /*15e20*/  FFMA.FTZ R155, R72, UR48, -R59 ;  /* 0x00000030489b7c23 */ /* 0x000fe2000801083b */
[----:B------:R-:W-:Y:S02]  /*15e30*/  VIADD R27, R27, 0x28840 ;  /* 0x000288401b1b7836 */ /* 0x000fe40000000000 */
[----:B------:R-:W-:-:S03]  /*15e40*/  FFMA.FTZ R55, R84, UR48, -R87 ;  /* 0x0000003054377c23 */ /* 0x000fc60008010857 */
[----:B------:R-:W1:Y:S01]  /*15e50*/  MUFU.EX2 R14, R14 ;  /* 0x0000000e000e7308 */ /* 0x000e620000000800 */
[----:B0-----:R-:W-:Y:S01]  /*15e60*/  FADD.FTZ R3, R183, R0 ;  /* 0x00000000b7037221 */ /* 0x001fe20000010000 */
[----:B------:R-:W-:-:S04]  /*15e70*/  PRMT R27, R50, 0x654, R27 ;  /* 0x00000654321b7816 */ /* 0x000fc8000000001b */
[----:B------:R0:W-:Y:S02]  /*15e80*/  SYNCS.ARRIVE.TRANS64.RED.A1T0 RZ, [R27+URZ], RZ ;  /* 0x000000ff1bff79a7 */ /* 0x0001e4000810043f */
[----:B------:R-:W3:Y:S01]  /*15e90*/  MUFU.EX2 R176, R176 ;  /* 0x000000b000b07308 */ /* 0x000ee20000000800 */
[----:B--2---:R-:W-:-:S07]  /*15ea0*/  FADD.FTZ R9, R85, R38 ;  /* 0x0000002655097221 */ /* 0x004fce0000010000 */
[----:B------:R-:W2:Y:S01]  /*15eb0*/  MUFU.EX2 R177, R177 ;  /* 0x000000b100b17308 */ /* 0x000ea20000000800 */
[----:B-1----:R-:W-:-:S07]  /*15ec0*/  FADD.FTZ R0, R14, R3 ;  /* 0x000000030e007221 */ /* 0x002fce0000010000 */
[----:B------:R-:W1:Y:S01]  /*15ed0*/  MUFU.EX2 R83, R83 ;  /* 0x0000005300537308 */ /* 0x000e620000000800 */
[----:B---3--:R-:W-:-:S07]  /*15ee0*/  FADD.FTZ R38, R176, R9 ;  /* 0x00000009b0267221 */ /* 0x008fce0000010000 */
[----:B------:R-:W3:Y:S01]  /*15ef0*/  MUFU.EX2 R20, R20 ;  /* 0x0000001400147308 */ /* 0x000ee20000000800 */
[----:B--2---:R-:W-:-:S07]  /*15f00*/  FADD.FTZ R3, R177, R0 ;  /* 0x00000000b1037221 */ /* 0x004fce0000010000 */
[----:B------:R-:W2:Y:S01]  /*15f10*/  MUFU.EX2 R178, R178 ;  /* 0x000000b200b27308 */ /* 0x000ea20000000800 */
[----:B-1----:R-:W-:Y:S01]  /*15f20*/  FADD.FTZ R9, R83, R38 ;  /* 0x0000002653097221 */ /* 0x002fe20000010000 */
[----:B------:R-:W-:-:S06]  /*15f30*/  FFMA.FTZ R38, R52, UR48, -R59 ;  /* 0x0000003034267c23 */ /* 0x000fcc000801083b */
[----:B------:R-:W1:Y:S01]  /*15f40*/  MUFU.EX2 R179, R179 ;  /* 0x000000b300b37308 */ /* 0x000e620000000800 */
[----:B---3--:R-:W-:-:S07]  /*15f50*/  FADD.FTZ R0, R20, R3 ;  /* 0x0000000314007221 */ /* 0x008fce0000010000 */
        /* <DEDUP_REMOVED lines=13> */
[----:B--2---:R-:W-:Y:S01]  /*16030*/  FADD.FTZ R9, R79, R40 ;  /* 0x000000284f097221 */ /* 0x004fe20000010000 */
[----:B------:R-:W-:-:S06]  /*16040*/  FFMA.FTZ R40, R57, UR48, -R59 ;  /* 0x0000003039287c23 */ /* 0x000fcc000801083b */
        /* <DEDUP_REMOVED lines=15> */
[----:B---3--:R-:W-:Y:S01]  /*16140*/  FADD.FTZ R9, R75, R42 ;  /* 0x0000002a4b097221 */ /* 0x008fe20000010000 */
[----:B------:R-:W-:-:S06]  /*16150*/  FFMA.FTZ R42, R61, UR48, -R59 ;  /* 0x000000303d2a7c23 */ /* 0x000fcc000801083b */
        /* <DEDUP_REMOVED lines=73> */
[----:B---3--:R-:W-:-:S03]  /*165f0*/  FADD.FTZ R3, R55, R50 ;  /* 0x0000003237037221 */ /* 0x008fc60000010000 */
[----:B--2---:R-:W-:Y:S01]  /*16600*/  FADD.FTZ R0, R48, R9 ;  /* 0x0000000930007221 */ /* 0x004fe20000010000 */
[----:B0-----:R-:W-:Y:S06]  /*16610*/  @!P0 BRA `(.L_x_3069) ;  /* 0x0000000000048947 */ /* 0x001fec0003800000 */
[----:B------:R-:W-:Y:S01]  /*16620*/  BPT.TRAP 0x1 ;  /* 0x000000040000795c */ /* 0x000fe20000300000 */
.L_x_3069:
[----:B------:R-:W-:Y:S01]  /*16630*/  IMAD R9, R11, 0x8, R18 ;  /* 0x000000080b097824 */ /* 0x000fe200078e0212 */
[----:B------:R-:W-:Y:S01]  /*16640*/  ISETP.GT.AND P1, PT, R12, RZ, PT ;  /* 0x000000ff0c00720c */ /* 0x000fe20003f24270 */
[----:B------:R-:W-:Y:S01]  /*16650*/  IMAD.U32 R50, RZ, RZ, UR38 ;  /* 0x00000026ff327e24 */ /* 0x000fe2000f8e00ff */
[----:B------:R-:W-:Y:S01]  /*16660*/  F2FP.BF16.F32.PACK_AB R152, R13, R152 ;  /* 0x000000980d98723e */ /* 0x000fe200000010ff */
[-C--:B------:R-:W-:Y:S01]  /*16670*/  FMUL.FTZ R88, R88, R10.reuse ;  /* 0x0000000a58587220 */ /* 0x080fe20000410000 */
[----:B------:R-:W-:Y:S01]  /*16680*/  IADD3 R9, R9, 0x28860, RZ ;  /* 0x0002886009097810 */ /* 0x000fe20007ffe0ff */
        /* <DEDUP_REMOVED lines=100> */
[----:B------:R-:W-:Y:S01]  /*16cd0*/  F2FP.BF16.F32.PACK_AB R155, R48, R155 ;  /* 0x0000009b309b723e */ /* 0x000fe200000010ff */
[----:B0-----:R-:W-:Y:S06]  /*16ce0*/  @P1 BRA `(.L_x_3070) ;  /* 0xffffffd400741947 */ /* 0x001fec000383ffff */
.L_x_3058:
[----:B------:R-:W-:Y:S05]  /*16cf0*/  WARPSYNC.ALL ;  /* 0x0000000000007948 */ /* 0x000fea0003800000 */
[----:B------:R-:W-:Y:S06]  /*16d00*/  BAR.ARV 0x8, 0x180 ;  /* 0x0206000000007b1d */ /* 0x000fec0000002000 */
[----:B------:R-:W-:Y:S05]  /*16d10*/  @!P0 BRA `(.L_x_3071) ;  /* 0x0000000000048947 */ /* 0x000fea0003800000 */
[----:B------:R-:W-:Y:S01]  /*16d20*/  BPT.TRAP 0x1 ;  /* 0x000000040000795c */ /* 0x000fe20000300000 */
.L_x_3071:
[----:B------:R-:W-:Y:S01]  /*16d30*/  IMAD R13, R186, 0x8, R18 ;  /* 0x00000008ba0d7824 */ /* 0x000fe200078e0212 */
[----:B------:R-:W-:-:S04]  /*16d40*/  SHF.L.U32 R4, R188, 0x1f, RZ ;  /* 0x0000001fbc047819 */ /* 0x000fc800000006ff */
[----:B------:R0:W1:Y:S01]  /*16d50*/  SYNCS.PHASECHK.TRANS64.TRYWAIT P1, [R13+URZ+0x28850], R4 ;  /* 0x028850040d0075a7 */ /* 0x000062000802017f */
[----:B------:R-:W-:Y:S05]  /*16d60*/  @!P0 BRA `(.L_x_3072) ;  /* 0x0000000000048947 */ /* 0x000fea0003800000 */
[----:B------:R-:W-:Y:S01]  /*16d70*/  BPT.TRAP 0x1 ;  /* 0x000000040000795c */ /* 0x000fe20000300000 */
.L_x_3072:
[----:B------:R-:W-:-:S05]  /*16d80*/  VIADD R18, R18, 0x400 ;  /* 0x0000040012127836 */ /* 0x000fca0000000000 */
[----:B------:R-:W-:-:S04]  /*16d90*/  SHF.R.U32.HI R18, RZ, 0x4, R18 ;  /* 0x00000004ff127819 */ /* 0x000fc80000011612 */
[----:B------:R-:W-:-:S04]  /*16da0*/  LOP3.LUT R18, R18, 0x3fff, RZ, 0xc0, !PT ;  /* 0x00003fff12127812 */ /* 0x000fc800078ec0ff */
[----:B------:R-:W-:Y:S01]  /*16db0*/  LOP3.LUT R5, R18, 0x4000000, RZ, 0xfc, !PT ;  /* 0x0400000012057812 */ /* 0x000fe200078efcff */
[----:B-1----:R-:W-:Y:S06]  /*16dc0*/  @P1 BRA `(.L_x_3073) ;  /* 0x0000000000081947 */ /* 0x002fec0003800000 */
[----:B------:R-:W1:Y:S02]  /*16dd0*/  SYNCS.PHASECHK.TRANS64.TRYWAIT P1, [R13+URZ+0x28850], R4 ;  /* 0x028850040d0075a7 */ /* 0x000e64000802017f */
[----:B-1----:R-:W-:Y:S05]  /*16de0*/  @!P1 BRA `(.L_x_3074) ;  /* 0x000000b800ec9947 */ /* 0x002fea0003800000 */
.L_x_3073:
[----:B01----:R-:W-:Y:S01]  /*16df0*/  IMAD R4, R186, 0x800, R5 ;  /* 0x00000800ba047824 */ /* 0x003fe200078e0205 */
[----:B------:R-:W-:Y:S05]  /*16e00*/  WARPSYNC.ALL ;  /* 0x0000000000007948 */ /* 0x000fea0003800000 */
[----:B------:R-:W-:Y:S01]  /*16e10*/  IMAD.MOV.U32 R5, RZ, RZ, 0x40000040 ;  /* 0x40000040ff057424 */ /* 0x000fe200078e00ff */
[C---:B------:R-:W-:Y:S01]  /*16e20*/  R2UR UR6, R4.reuse ;  /* 0x00000000040672ca */ /* 0x040fe200000e0000 */
[----:B------:R-:W-:Y:S01]  /*16e30*/  WARPGROUP.ARRIVE ;  /* 0x00000000000079c5 */ /* 0x000fe20000000000 */
[----:B------:R-:W-:Y:S01]  /*16e40*/  VIADD R8, R4, 0x80 ;  /* 0x0000008004087836 */ /* 0x000fe20000000000 */
[----:B------:R-:W-:Y:S01]  /*16e50*/  MOV R9, 0x40000040 ;  /* 0x4000004000097802 */ /* 0x000fe20000000f00 */
[----:B------:R-:W-:Y:S01]  /*16e60*/  IMAD.U32 R18, RZ, RZ, UR48 ;  /* 0x00000030ff127e24 */ /* 0x000fe2000f8e00ff */
[----:B------:R-:W-:Y:S01]  /*16e70*/  R2UR UR7, R5 ;  /* 0x00000000050772ca */ /* 0x000fe200000e0000 */
[----:B------:R-:W-:-:S12]  /*16e80*/  IMAD.MOV.U32 R5, RZ, RZ, 0x40000040 ;  /* 0x40000040ff057424 */ /* 0x000fd800078e00ff */
        /* <DEDUP_REMOVED lines=32> */
[----:B------:R-:W-:Y:S01]  /*17090*/  IMAD.MOV.U32 R9, RZ, RZ, 0x40000040 ;  /* 0x40000040ff097424 */ /* 0x000fe200078e00ff */
[----:B------:R-:W-:Y:S01]  /*170a0*/  IADD3 R4, R4, 0x380, RZ ;  /* 0x0000038004047810 */ /* 0x000fe20007ffe0ff */
[----:B------:R-:W-:Y:S02]  /*170b0*/  WARPGROUP.DEPBAR.LE gsb0, 0x0 ;  /* 0x00008000000079c5 */ /* 0x000fe40000010000 */
[----:B------:R-:W-:-:S08]  /*170c0*/  WARPGROUP.ARRIVE ;  /* 0x00000000000079c5 */ /* 0x000fd00000000000 */
[----:B------:R-:W-:Y:S01]  /*170d0*/  HGMMA.64x128x16.F32.BF16 R88, R160, gdesc[UR4].tnspB, R88, gsb0 ;  /* 0x41e00004a0587df0 */ /* 0x000fe20008001858 */
[----:B------:R-:W-:Y:S02]  /*170e0*/  R2UR UR6, R8 ;  /* 0x00000000080672ca */ /* 0x000fe400000e0000 */
[----:B------:R-:W-:Y:S01]  /*170f0*/  R2UR UR7, R9 ;  /* 0x00000000090772ca */ /* 0x000fe200000e0000 */
[----:B------:R-:W-:Y:S01]  /*17100*/  IMAD.MOV.U32 R9, RZ, RZ, RZ ;  /* 0x000000ffff097224 */ /* 0x000fe200078e00ff */
[----:B------:R-:W-:Y:S02]  /*17110*/  WARPGROUP.DEPBAR.LE gsb0, 0x0 ;  /* 0x00008000000079c5 */ /* 0x000fe40000010000 */
[----:B------:R-:W-:-:S09]  /*17120*/  WARPGROUP.ARRIVE ;  /* 0x00000000000079c5 */ /* 0x000fd20000000000 */
[----:B------:R-:W-:Y:S01]  /*17130*/  HGMMA.64x128x16.F32.BF16 R88, R156, gdesc[UR4].tnspB, R88, gsb0 ;  /* 0x41e000049c587df0 */ /* 0x000fe20008001858 */
[----:B------:R-:W-:Y:S02]  /*17140*/  R2UR UR6, R4 ;  /* 0x00000000040672ca */ /* 0x000fe400000e0000 */
[----:B------:R-:W-:Y:S01]  /*17150*/  R2UR UR7, R5 ;  /* 0x00000000050772ca */ /* 0x000fe200000e0000 */
[----:B------:R-:W0:Y:S04]  /*17160*/  SHFL.BFLY PT, R4, R3, 0x2, 0x1f ;  /* 0x0c401f0003047f89 */ /* 0x000e2800000e0000 */
[----:B------:R-:W1:Y:S01]  /*17170*/  SHFL.BFLY PT, R5, R0, 0x2, 0x1f ;  /* 0x0c401f0000057f89 */ /* 0x000e6200000e0000 */
[----:B0-----:R-:W-:Y:S01]  /*17180*/  FADD.FTZ R4, R4, R3 ;  /* 0x0000000304047221 */ /* 0x001fe20000010000 */
[----:B------:R-:W-:-:S02]  /*17190*/  IMAD.MOV.U32 R3, RZ, RZ, -0x800000 ;  /* 0xff800000ff037424 */ /* 0x000fc400078e00ff */
[----:B-1----:R-:W-:Y:S01]  /*171a0*/  FADD.FTZ R7, R5, R0 ;  /* 0x0000000005077221 */ /* 0x002fe20000010000 */
[----:B------:R-:W-:Y:S01]  /*171b0*/  IMAD.MOV.U32 R0, RZ, RZ, -0x800000 ;  /* 0xff800000ff007424 */ /* 0x000fe200078e00ff */
[----:B------:R-:W0:Y:S04]  /*171c0*/  SHFL.BFLY PT, R5, R4, 0x1, 0x1f ;  /* 0x0c201f0004057f89 */ /* 0x000e2800000e0000 */
[----:B------:R-:W1:Y:S01]  /*171d0*/  SHFL.BFLY PT, R8, R7, 0x1, 0x1f ;  /* 0x0c201f0007087f89 */ /* 0x000e6200000e0000 */
[----:B0-----:R-:W-:Y:S01]  /*171e0*/  FADD.FTZ R12, R4, R5 ;  /* 0x00000005040c7221 */ /* 0x001fe20000010000 */
[----:B------:R-:W-:Y:S02]  /*171f0*/  IMAD.MOV.U32 R5, RZ, RZ, RZ ;  /* 0x000000ffff057224 */ /* 0x000fe400078e00ff */
[----:B------:R-:W-:-:S02]  /*17200*/  IMAD.U32 R4, RZ, RZ, UR48 ;  /* 0x00000030ff047e24 */ /* 0x000fc4000f8e00ff */
        /* <DEDUP_REMOVED lines=19> */
.L_x_3075:
        /* <DEDUP_REMOVED lines=74> */
[----:B-1----:R-:W-:-:S11]  /*177e0*/  SEL R186, R186, RZ, P0 ;  /* 0x000000ffbaba7207 */ /* 0x002fd60000000000 */
.L_x_2986:
[----:B------:R-:W-:Y:S05]  /*177f0*/  WARPSYNC.ALL ;  /* 0x0000000000007948 */ /* 0x000fea0003800000 */
[----:B------:R-:W0:Y:S08]  /*17800*/  S2UR UR38, SR_CgaCtaId ;  /* 0x00000000002679c3 */ /* 0x000e300000008800 */
[----:B------:R-:W-:Y:S06]  /*17810*/  BAR.SYNC.DEFER_BLOCKING 0x5, 0x180 ;  /* 0x0146000000007b1d */ /* 0x000fec0000010000 */
[----:B------:R-:W-:Y:S01]  /*17820*/  UMOV UR4, 0x400 ;  /* 0x0000040000047882 */ /* 0x000fe20000000000 */
[----:B------:R-:W-:Y:S01]  /*17830*/  BSSY B0, `(.L_x_3076) ;  /* 0x00001f9000007945 */ /* 0x000fe20003800000 */
[----:B0-----:R-:W-:-:S06]  /*17840*/  ULEA UR4, UR38, UR4, 0x18 ;  /* 0x0000000426047291 */ /* 0x001fcc000f8ec03f */
[----:B------:R-:W-:-:S05]  /*17850*/  MOV R18, UR4 ;  /* 0x0000000400127c02 */ /* 0x000fca0008000f00 */
[----:B------:R0:W1:Y:S01]  /*17860*/  LDS.128 R40, [R18+0x288d0] ;  /* 0x0288d00012287984 */ /* 0x0000620000000c00 */
[----:B------:R-:W-:Y:S06]  /*17870*/  BAR.ARV 0x4, 0x180 ;  /* 0x0106000000007b1d */ /* 0x000fec0000002000 */
[----:B------:R-:W-:Y:S05]  /*17880*/  @P1 BRA `(.L_x_3077) ;  /* 0x0000001400001947 */ /* 0x000fea0003800000 */
[----:B------:R-:W3:Y:S01]  /*17890*/  S2R R5, SR_SWINHI ;  /* 0x0000000000057919 */ /* 0x000ee20000002f00 */
[----:B------:R-:W-:Y:S05]  /*178a0*/  WARPSYNC.ALL ;  /* 0x0000000000007948 */ /* 0x000fea0003800000 */
[----:B------:R-:W-:Y:S01]  /*178b0*/  BAR.SYNC.DEFER_BLOCKING 0x1, 0x100 ;  /* 0x0044000000007b1d */ /* 0x000fe20000010000 */
[----:B------:R-:W-:Y:S01]  /*178c0*/  F2FP.BF16.F32.PACK_AB R10, R93, R10 ;  /* 0x0000000a5d0a723e */ /* 0x000fe200000010ff */
[----:B------:R-:W-:Y:S01]  /*178d0*/  IMAD.MOV.U32 R48, RZ, RZ, RZ ;  /* 0x000000ffff307224 */ /* 0x000fe200078e00ff */
[----:B------:R-:W-:Y:S02]  /*178e0*/  F2FP.BF16.F32.PACK_AB R11, R11, R94 ;  /* 0x0000005e0b0b723e */ /* 0x000fe400000010ff */
[----:B------:R-:W-:Y:S01]  /*178f0*/  F2FP.BF16.F32.PACK_AB R30, R133, R30 ;  /* 0x0000001e851e723e */ /* 0x000fe200000010ff */
[----:B------:R-:W-:Y:S01]  /*17900*/  ULDC.64 UR4, c[0x0][0xc00] ;  /* 0x0003000000047ab9 */ /* 0x000fe20000000a00 */
[----:B------:R-:W-:Y:S01]  /*17910*/  F2FP.BF16.F32.PACK_AB R32, R137, R32 ;  /* 0x000000208920723e */ /* 0x000fe200000010ff */
[----:B------:R-:W0:Y:S01]  /*17920*/  LDC R55, c[0x0][0xbe8] ;  /* 0x0002fa00ff377b82 */ /* 0x000e220000000800 */
[----:B------:R-:W-:-:S02]  /*17930*/  F2FP.BF16.F32.PACK_AB R33, R33, R138 ;  /* 0x0000008a2121723e */ /* 0x000fc400000010ff */
[----:B------:R-:W-:Y:S02]  /*17940*/  F2FP.BF16.F32.PACK_AB R34, R141, R34 ;  /* 0x000000228d22723e */ /* 0x000fe400000010ff */
[----:B------:R-:W-:Y:S02]  /*17950*/  F2FP.BF16.F32.PACK_AB R35, R35, R142 ;  /* 0x0000008e2323723e */ /* 0x000fe400000010ff */
[----:B------:R-:W-:Y:S02]  /*17960*/  MOV R20, R18 ;  /* 0x0000001200147202 */ /* 0x000fe40000000f00 */
[----:B---3--:R-:W-:-:S03]  /*17970*/  MOV R21, R5 ;  /* 0x0000000500157202 */ /* 0x008fc60000000f00 */
[----:B------:R-:W-:-:S03]  /*17980*/  IMAD.WIDE R8, R222, 0x2, R20 ;  /* 0x00000002de087825 */ /* 0x000fc600078e0214 */
[C---:B------:R-:W-:Y:S02]  /*17990*/  LOP3.LUT R29, R8.reuse, 0x380, RZ, 0xc0, !PT ;  /* 0x00000380081d7812 */ /* 0x040fe400078ec0ff */
[C---:B------:R-:W-:Y:S02]  /*179a0*/  IADD3 R37, P5, R8.reuse, 0x20, RZ ;  /* 0x0000002008257810 */ /* 0x040fe40007fbe0ff */
[C---:B------:R-:W-:Y:S02]  /*179b0*/  IADD3 R39, P0, R8.reuse, 0x40, RZ ;  /* 0x0000004008277810 */ /* 0x040fe40007f1e0ff */
[----:B------:R-:W-:Y:S01]  /*179c0*/  IADD3 R45, P1, R8, 0x60, RZ ;  /* 0x00000060082d7810 */ /* 0x000fe20007f3e0ff */
[--C-:B------:R-:W-:Y:S01]  /*179d0*/  IMAD.X R5, RZ, RZ, R9.reuse, P5 ;  /* 0x000000ffff057224 */ /* 0x100fe200028e0609 */
[----:B------:R-:W-:Y:S01]  /*179e0*/  SHF.R.U64 R29, R29, 0x3, RZ ;  /* 0x000000031d1d7819 */ /* 0x000fe200000012ff */
[--C-:B------:R-:W-:Y:S01]  /*179f0*/  IMAD.X R7, RZ, RZ, R9.reuse, P0 ;  /* 0x000000ffff077224 */ /* 0x100fe200000e0609 */
[----:B------:R-:W-:Y:S01]  /*17a00*/  LOP3.LUT R4, R37, 0x380, RZ, 0xc0, !PT ;  /* 0x0000038025047812 */ /* 0x000fe200078ec0ff */
[----:B----4-:R-:W-:Y:S01]  /*17a10*/  IMAD.X R13, RZ, RZ, R9, P1 ;  /* 0x000000ffff0d7224 */ /* 0x010fe200008e0609 */
[----:B------:R-:W-:-:S02]  /*17a20*/  LOP3.LUT R6, R39, 0x380, RZ, 0xc0, !PT ;  /* 0x0000038027067812 */ /* 0x000fc400078ec0ff */
[C---:B--2---:R-:W-:Y:S02]  /*17a30*/  IADD3 R47, P2, R8.reuse, 0x4000, RZ ;  /* 0x00004000082f7810 */ /* 0x044fe40007f5e0ff */
[C---:B------:R-:W-:Y:S02]  /*17a40*/  IADD3 R49, P3, R8.reuse, 0x4020, RZ ;  /* 0x0000402008317810 */ /* 0x040fe40007f7e0ff */
[C---:B------:R-:W-:Y:S01]  /*17a50*/  IADD3 R51, P4, R8.reuse, 0x4040, RZ ;  /* 0x0000404008337810 */ /* 0x040fe20007f9e0ff */
[--C-:B------:R-:W-:Y:S01]  /*17a60*/  IMAD.X R15, RZ, RZ, R9.reuse, P2 ;  /* 0x000000ffff0f7224 */ /* 0x100fe200010e0609 */
[----:B------:R-:W-:Y:S01]  /*17a70*/  IADD3 R53, P5, R8, 0x4060, RZ ;  /* 0x0000406008357810 */ /* 0x000fe20007fbe0ff */
[--C-:B------:R-:W-:Y:S01]  /*17a80*/  IMAD.X R25, RZ, RZ, R9.reuse, P3 ;  /* 0x000000ffff197224 */ /* 0x100fe200018e0609 */
[----:B------:R-:W-:Y:S01]  /*17a90*/  LOP3.LUT R12, R45, 0x380, RZ, 0xc0, !PT ;  /* 0x000003802d0c7812 */ /* 0x000fe200078ec0ff */
[--C-:B------:R-:W-:Y:S01]  /*17aa0*/  IMAD.X R27, RZ, RZ, R9.reuse, P4 ;  /* 0x000000ffff1b7224 */ /* 0x100fe200020e0609 */
[----:B------:R-:W-:Y:S01]  /*17ab0*/  LOP3.LUT R8, R29, R8, RZ, 0x3c, !PT ;  /* 0x000000081d087212 */ /* 0x000fe200078e3cff */
[----:B------:R-:W-:Y:S01]  /*17ac0*/  IMAD.X R29, RZ, RZ, R9, P5 ;  /* 0x000000ffff1d7224 */ /* 0x000fe200028e0609 */
[----:B------:R-:W-:-:S02]  /*17ad0*/  SHF.R.U64 R4, R4, 0x3, RZ ;  /* 0x0000000304047819 */ /* 0x000fc400000012ff */
[----:B------:R-:W-:Y:S02]  /*17ae0*/  SHF.R.U64 R6, R6, 0x3, RZ ;  /* 0x0000000306067819 */ /* 0x000fe400000012ff */
[----:B------:R-:W-:Y:S02]  /*17af0*/  LOP3.LUT R14, R47, 0x380, RZ, 0xc0, !PT ;  /* 0x000003802f0e7812 */ /* 0x000fe400078ec0ff */
[----:B------:R-:W-:Y:S02]  /*17b00*/  SHF.R.U64 R12, R12, 0x3, RZ ;  /* 0x000000030c0c7819 */ /* 0x000fe400000012ff */
[----:B-----5:R-:W-:Y:S02]  /*17b10*/  LOP3.LUT R24, R49, 0x380, RZ, 0xc0, !PT ;  /* 0x0000038031187812 */ /* 0x020fe400078ec0ff */
[----:B------:R-:W-:Y:S02]  /*17b20*/  LOP3.LUT R26, R51, 0x380, RZ, 0xc0, !PT ;  /* 0x00000380331a7812 */ /* 0x000fe400078ec0ff */
[----:B------:R-:W-:-:S02]  /*17b30*/  MOV R46, R8 ;  /* 0x00000008002e7202 */ /* 0x000fc40000000f00 */
[----:B------:R-:W-:Y:S02]  /*17b40*/  LOP3.LUT R4, R4, R37, RZ, 0x3c, !PT ;  /* 0x0000002504047212 */ /* 0x000fe400078e3cff */
[----:B------:R-:W-:Y:S02]  /*17b50*/  LOP3.LUT R6, R6, R39, RZ, 0x3c, !PT ;  /* 0x0000002706067212 */ /* 0x000fe400078e3cff */
[----:B------:R-:W-:Y:S02]  /*17b60*/  LOP3.LUT R28, R53, 0x380, RZ, 0xc0, !PT ;  /* 0x00000380351c7812 */ /* 0x000fe400078ec0ff */
[----:B------:R-:W-:Y:S02]  /*17b70*/  F2FP.BF16.F32.PACK_AB R8, R89, R88 ;  /* 0x000000585908723e */ /* 0x000fe400000010ff */
[----:B------:R-:W-:Y:S02]  /*17b80*/  F2FP.BF16.F32.PACK_AB R9, R91, R90 ;  /* 0x0000005a5b09723e */ /* 0x000fe400000010ff */
[----:B------:R-:W-:-:S02]  /*17b90*/  SHF.R.U64 R14, R14, 0x3, RZ ;  /* 0x000000030e0e7819 */ /* 0x000fc400000012ff */
[----:B------:R-:W-:Y:S01]  /*17ba0*/  LOP3.LUT R12, R12, R45, RZ, 0x3c, !PT ;  /* 0x0000002d0c0c7212 */ /* 0x000fe200078e3cff */
[----:B------:R2:W-:Y:S01]  /*17bb0*/  STSM.16.M88.4 [R46], R8 ;  /* 0x000000082e007844 */ /* 0x0005e20000000200 */
[----:B------:R-:W-:Y:S02]  /*17bc0*/  SHF.R.U64 R24, R24, 0x3, RZ ;  /* 0x0000000318187819 */ /* 0x000fe400000012ff */
[----:B------:R-:W-:Y:S02]  /*17bd0*/  SHF.R.U64 R26, R26, 0x3, RZ ;  /* 0x000000031a1a7819 */ /* 0x000fe400000012ff */
[----:B------:R-:W-:Y:S02]  /*17be0*/  SHF.R.U64 R28, R28, 0x3, RZ ;  /* 0x000000031c1c7819 */ /* 0x000fe400000012ff */
[----:B------:R-:W-:Y:S02]  /*17bf0*/  MOV R45, R4 ;  /* 0x00000004002d7202 */ /* 0x000fe40000000f00 */
[----:B------:R-:W-:-:S02]  /*17c00*/  MOV R44, R6 ;  /* 0x00000006002c7202 */ /* 0x000fc40000000f00 */
[----:B------:R-:W-:Y:S02]  /*17c10*/  F2FP.BF16.F32.PACK_AB R4, R36, R31 ;  /* 0x0000001f2404723e */ /* 0x000fe400000010ff */
[----:B------:R-:W-:Y:S02]  /*17c20*/  F2FP.BF16.F32.PACK_AB R5, R99, R98 ;  /* 0x000000626305723e */ /* 0x000fe400000010ff */
[----:B------:R-:W-:Y:S02]  /*17c30*/  F2FP.BF16.F32.PACK_AB R6, R101, R100 ;  /* 0x000000646506723e */ /* 0x000fe400000010ff */
[----:B------:R-:W-:Y:S02]  /*17c40*/  F2FP.BF16.F32.PACK_AB R7, R103, R102 ;  /* 0x000000666707723e */ /* 0x000fe400000010ff */
[----:B------:R-:W-:Y:S02]  /*17c50*/  LOP3.LUT R14, R14, R47, RZ, 0x3c, !PT ;  /* 0x0000002f0e0e7212 */ /* 0x000fe400078e3cff */
[----:B--2---:R-:W-:Y:S01]  /*17c60*/  F2FP.BF16.F32.PACK_AB R8, R105, R104 ;  /* 0x000000686908723e */ /* 0x004fe200000010ff */
[----:B------:R-:W-:Y:S01]  /*17c70*/  STSM.16.M88.4 [R45], R4 ;  /* 0x000000042d007844 */ /* 0x000fe20000000200 */
[----:B------:R-:W-:-:S02]  /*17c80*/  F2FP.BF16.F32.PACK_AB R9, R107, R106 ;  /* 0x0000006a6b09723e */ /* 0x000fc400000010ff */
[----:B------:R-:W-:Y:S02]  /*17c90*/  F2FP.BF16.F32.PACK_AB R10, R109, R108 ;  /* 0x0000006c6d0a723e */ /* 0x000fe400000010ff */
[----:B------:R-:W-:Y:S02]  /*17ca0*/  F2FP.BF16.F32.PACK_AB R11, R111, R110 ;  /* 0x0000006e6f0b723e */ /* 0x000fe400000010ff */
[----:B------:R-:W-:Y:S02]  /*17cb0*/  LOP3.LUT R24, R24, R49, RZ, 0x3c, !PT ;  /* 0x0000003118187212 */ /* 0x000fe400078e3cff */
[----:B------:R-:W-:Y:S01]  /*17cc0*/  LOP3.LUT R26, R26, R51, RZ, 0x3c, !PT ;  /* 0x000000331a1a7212 */ /* 0x000fe200078e3cff */
[----:B------:R2:W-:Y:S01]  /*17cd0*/  STSM.16.M88.4 [R44], R8 ;  /* 0x000000082c007844 */ /* 0x0005e20000000200 */
[----:B------:R-:W-:Y:S02]  /*17ce0*/  LOP3.LUT R28, R28, R53, RZ, 0x3c, !PT ;  /* 0x000000351c1c7212 */ /* 0x000fe400078e3cff */
[----:B-1----:R-:W-:-:S02]  /*17cf0*/  MOV R40, R12 ;  /* 0x0000000c00287202 */ /* 0x002fc40000000f00 */
[----:B------:R-:W-:Y:S02]  /*17d00*/  MOV R39, R14 ;  /* 0x0000000e00277202 */ /* 0x000fe40000000f00 */
[----:B------:R-:W-:Y:S02]  /*17d10*/  MOV R38, R24 ;  /* 0x0000001800267202 */ /* 0x000fe40000000f00 */
[----:B------:R-:W-:Y:S02]  /*17d20*/  MOV R37, R26 ;  /* 0x0000001a00257202 */ /* 0x000fe40000000f00 */
[----:B------:R-:W-:Y:S02]  /*17d30*/  F2FP.BF16.F32.PACK_AB R12, R113, R112 ;  /* 0x00000070710c723e */ /* 0x000fe400000010ff */
[----:B------:R-:W-:Y:S02]  /*17d40*/  F2FP.BF16.F32.PACK_AB R13, R115, R114 ;  /* 0x00000072730d723e */ /* 0x000fe400000010ff */
[----:B------:R-:W-:-:S02]  /*17d50*/  F2FP.BF16.F32.PACK_AB R14, R117, R116 ;  /* 0x00000074750e723e */ /* 0x000fc400000010ff */
[----:B------:R-:W-:Y:S02]  /*17d60*/  F2FP.BF16.F32.PACK_AB R15, R119, R118 ;  /* 0x00000076770f723e */ /* 0x000fe400000010ff */
[----:B------:R-:W-:Y:S02]  /*17d70*/  F2FP.BF16.F32.PACK_AB R24, R121, R120 ;  /* 0x000000787918723e */ /* 0x000fe400000010ff */
[----:B------:R-:W-:Y:S01]  /*17d80*/  F2FP.BF16.F32.PACK_AB R25, R123, R122 ;  /* 0x0000007a7b19723e */ /* 0x000fe200000010ff */
[----:B------:R-:W-:Y:S01]  /*17d90*/  STSM.16.M88.4 [R40], R12 ;  /* 0x0000000c28007844 */ /* 0x000fe20000000200 */
[----:B------:R-:W-:Y:S02]  /*17da0*/  F2FP.BF16.F32.PACK_AB R26, R125, R124 ;  /* 0x0000007c7d1a723e */ /* 0x000fe400000010ff */
[----:B------:R-:W-:Y:S02]  /*17db0*/  F2FP.BF16.F32.PACK_AB R27, R127, R126 ;  /* 0x0000007e7f1b723e */ /* 0x000fe400000010ff */
[----:B------:R-:W-:-:S02]  /*17dc0*/  MOV R36, R28 ;  /* 0x0000001c00247202 */ /* 0x000fc40000000f00 */
[----:B------:R-:W-:Y:S01]  /*17dd0*/  ISETP.NE.U32.AND P0, PT, RZ, UR4, PT ;  /* 0x00000004ff007c0c */ /* 0x000fe2000bf05070 */
[----:B------:R-:W-:Y:S01]  /*17de0*/  STSM.16.M88.4 [R39], R24 ;  /* 0x0000001827007844 */ /* 0x000fe20000000200 */
[----:B--2---:R-:W-:Y:S02]  /*17df0*/  IADD3 R8, P1, R208, UR4, RZ ;  /* 0x00000004d0087c10 */ /* 0x004fe4000ff3e0ff */
[----:B------:R-:W-:Y:S02]  /*17e00*/  F2FP.BF16.F32.PACK_AB R28, R129, R128 ;  /* 0x00000080811c723e */ /* 0x000fe400000010ff */
[----:B------:R-:W-:Y:S02]  /*17e10*/  F2FP.BF16.F32.PACK_AB R29, R131, R130 ;  /* 0x00000082831d723e */ /* 0x000fe400000010ff */
[----:B------:R-:W-:Y:S02]  /*17e20*/  F2FP.BF16.F32.PACK_AB R31, R135, R134 ;  /* 0x00000086871f723e */ /* 0x000fe400000010ff */
[----:B------:R-:W-:-:S02]  /*17e30*/  F2FP.BF16.F32.PACK_AB R4, R145, R144 ;  /* 0x000000909104723e */ /* 0x000fc400000010ff */
[----:B------:R-:W-:Y:S01]  /*17e40*/  F2FP.BF16.F32.PACK_AB R5, R147, R146 ;  /* 0x000000929305723e */ /* 0x000fe200000010ff */
[----:B------:R-:W-:Y:S01]  /*17e50*/  STSM.16.M88.4 [R38], R28 ;  /* 0x0000001c26007844 */ /* 0x000fe20000000200 */
[----:B------:R-:W-:Y:S02]  /*17e60*/  F2FP.BF16.F32.PACK_AB R6, R149, R148 ;  /* 0x000000949506723e */ /* 0x000fe400000010ff */
[----:B------:R-:W-:Y:S01]  /*17e70*/  F2FP.BF16.F32.PACK_AB R7, R151, R150 ;  /* 0x000000969707723e */ /* 0x000fe200000010ff */
[----:B------:R-:W-:Y:S01]  /*17e80*/  STSM.16.M88.4 [R37], R32 ;  /* 0x0000002025007844 */ /* 0x000fe20000000200 */
[----:B------:R-:W-:Y:S02]  /*17e90*/  ISETP.NE.AND.EX P0, PT, RZ, UR5, PT, P0 ;  /* 0x00000005ff007c0c */ /* 0x000fe4000bf05300 */
        /* <DEDUP_REMOVED lines=11> */
[----:B0-----:R-:W-:Y:S01]  /*17f50*/  ISETP.NE.AND P1, PT, R55, 0x1, PT ;  /* 0x000000013700780c */ /* 0x001fe20003f25270 */
[----:B------:R-:W-:Y:S02]  /*17f60*/  IMAD.IADD R13, R204, 0x1, R191 ;  /* 0x00000001cc0d7824 */ /* 0x000fe400078e02bf */
[----:B------:R1:W5:Y:S10]  /*17f70*/  @P2 LDG.E R6, desc[UR42][R208.64] ;  /* 0x0000002ad0062981 */ /* 0x000374000c1e1900 */
[----:B------:R-:W0:Y:S08]  /*17f80*/  @P1 LDC R10, c[0x0][0xbec] ;  /* 0x0002fb00ff0a1b82 */ /* 0x000e300000000800 */
[----:B------:R-:W2:Y:S01]  /*17f90*/  @P1 LDC R11, c[0x0][0xbf0] ;  /* 0x0002fc00ff0b1b82 */ /* 0x000ea20000000800 */
[----:B-1----:R-:W-:Y:S05]  /*17fa0*/  @P2 BRA `(.L_x_3078) ;  /* 0x0000000000102947 */ /* 0x002fea0003800000 */
[----:B------:R-:W-:Y:S05]  /*17fb0*/  @!P0 BRA `(.L_x_3078) ;  /* 0x00000000000c8947 */ /* 0x000fea0003800000 */
[----:B------:R-:W3:Y:S04]  /*17fc0*/  LDG.E R5, desc[UR42][R8.64] ;  /* 0x0000002a08057981 */ /* 0x000ee8000c1e1900 */
[----:B-----5:R-:W3:Y:S02]  /*17fd0*/  LDG.E R6, desc[UR42][R8.64+0x4] ;  /* 0x0000042a08067981 */ /* 0x020ee4000c1e1900 */
[----:B---3--:R-:W-:-:S07]  /*17fe0*/  IADD3 R6, -R5, R6, RZ ;  /* 0x0000000605067210 */ /* 0x008fce0007ffe1ff */
.L_x_3078:
[----:B------:R-:W-:Y:S01]  /*17ff0*/  SHF.R.S32.HI R54, RZ, 0x1f, R207 ;  /* 0x0000001fff367819 */ /* 0x000fe200000114cf */
[----:B0-----:R-:W-:Y:S01]  /*18000*/  @P1 IMAD.HI.U32 R4, R13, R10, RZ ;  /* 0x0000000a0d041227 */ /* 0x001fe200078e00ff */
[----:B------:R-:W-:Y:S01]  /*18010*/  ULDC.64 UR4, c[0x0][0xb90] ;  /* 0x0002e40000047ab9 */ /* 0x000fe20000000a00 */
[----:B-----5:R-:W-:Y:S02]  /*18020*/  SHF.R.S32.HI R49, RZ, 0x1f, R48 ;  /* 0x0000001fff317819 */ /* 0x020fe40000011430 */
[----:B------:R-:W-:Y:S01]  /*18030*/  IMAD R8, R54, UR4, RZ ;  /* 0x0000000436087c24 */ /* 0x000fe2000f8e02ff */
[----:B------:R-:W-:Y:S01]  /*18040*/  SEL R40, R211, RZ, !P0 ;  /* 0x000000ffd3287207 */ /* 0x000fe20004000000 */
[----:B------:R-:W-:Y:S01]  /*18050*/  IMAD.MOV.U32 R7, RZ, RZ, R13 ;  /* 0x000000ffff077224 */ /* 0x000fe200078e000d */
[----:B--2---:R-:W-:Y:S01]  /*18060*/  @P1 SHF.R.U32.HI R7, RZ, R11, R4 ;  /* 0x0000000bff071219 */ /* 0x004fe20000011604 */
        /* <DEDUP_REMOVED lines=36> */
[----:B------:R-:W0:Y:S01]  /*182b0*/  SHFL.IDX PT, R51, R11, RZ, 0x1c1f ;  /* 0x001c1fff0b337589 */ /* 0x000e2200000e0000 */
[----:B------:R-:W-:Y:S01]  /*182c0*/  LOP3.LUT R24, R25, 0x380, RZ, 0xc0, !PT ;  /* 0x0000038019187812 */ /* 0x000fe200078ec0ff */
[----:B------:R-:W-:Y:S01]  /*182d0*/  ULDC.64 UR4, c[0x0][0xaa0] ;  /* 0x0002a80000047ab9 */ /* 0x000fe20000000a00 */
[----:B------:R-:W-:Y:S01]  /*182e0*/  SHF.R.U64 R28, R28, 0x3, RZ ;  /* 0x000000031c1c7819 */ /* 0x000fe200000012ff */
[----:B------:R-:W-:Y:S01]  /*182f0*/  SHFL.IDX PT, R52, R10, 0x1, 0x1c1f ;  /* 0x003c1f000a347f89 */ /* 0x000fe200000e0000 */
[----:B------:R-:W-:-:S02]  /*18300*/  SHF.R.U64 R24, R24, 0x3, RZ ;  /* 0x0000000318187819 */ /* 0x000fc400000012ff */
[----:B------:R-:W-:Y:S01]  /*18310*/  SHF.R.U64 R12, R12, 0x3, RZ ;  /* 0x000000030c0c7819 */ /* 0x000fe200000012ff */
[----:B------:R-:W1:Y:S01]  /*18320*/  SHFL.IDX PT, R53, R11, 0x1, 0x1c1f ;  /* 0x003c1f000b357f89 */ /* 0x000e6200000e0000 */
[----:B------:R-:W-:Y:S01]  /*18330*/  LOP3.LUT R24, R24, R25, RZ, 0x3c, !PT ;  /* 0x0000001918187212 */ /* 0x000fe200078e3cff */
[--C-:B------:R-:W-:Y:S01]  /*18340*/  IMAD.X R25, RZ, RZ, R21.reuse, P2 ;  /* 0x000000ffff197224 */ /* 0x100fe200010e0615 */
[C---:B------:R-:W-:Y:S01]  /*18350*/  ISETP.GE.OR P2, PT, R4.reuse, R59, P0 ;  /* 0x0000003b0400720c */ /* 0x040fe20000746670 */
[----:B------:R-:W-:Y:S01]  /*18360*/  VIADD R4, R4, 0x8 ;  /* 0x0000000804047836 */ /* 0x000fe20000000000 */
[----:B------:R-:W-:Y:S02]  /*18370*/  SHF.R.U64 R8, R8, 0x3, RZ ;  /* 0x0000000308087819 */ /* 0x000fe400000012ff */
[----:B------:R-:W-:Y:S02]  /*18380*/  LOP3.LUT R28, R28, R29, RZ, 0x3c, !PT ;  /* 0x0000001d1c1c7212 */ /* 0x000fe400078e3cff */
[----:B------:R-:W-:Y:S01]  /*18390*/  LOP3.LUT R12, R12, R13, RZ, 0x3c, !PT ;  /* 0x0000000d0c0c7212 */ /* 0x000fe200078e3cff */
[----:B------:R-:W-:Y:S01]  /*183a0*/  IMAD.X R13, RZ, RZ, R21, P4 ;  /* 0x000000ffff0d7224 */ /* 0x000fe200020e0615 */
[----:B------:R-:W-:-:S02]  /*183b0*/  IADD3.X R29, RZ, R21, RZ, P3, !PT ;  /* 0x00000015ff1d7210 */ /* 0x000fc40001ffe4ff */
[----:B------:R-:W-:Y:S02]  /*183c0*/  LOP3.LUT R8, R8, R7, RZ, 0x3c, !PT ;  /* 0x0000000708087212 */ /* 0x000fe400078e3cff */
[----:B------:R-:W-:Y:S01]  /*183d0*/  IADD3 R5, P3, R20, 0x7000, RZ ;  /* 0x0000700014057810 */ /* 0x000fe20007f7e0ff */
[----:B0-----:R0:W-:Y:S01]  /*183e0*/  @!P2 ST.E desc[UR42][R50.64], R3 ;  /* 0x000000033200a985 */ /* 0x0011e2000c10192a */
[----:B------:R-:W-:Y:S02]  /*183f0*/  ISETP.GE.OR P0, PT, R4, R59, P0 ;  /* 0x0000003b0400720c */ /* 0x000fe40000706670 */
[C---:B------:R-:W-:Y:S01]  /*18400*/  IADD3 R33, P5, R20.reuse, 0x5000, RZ ;  /* 0x0000500014217810 */ /* 0x040fe20007fbe0ff */
[----:B------:R-:W-:Y:S01]  /*18410*/  IMAD.X R45, RZ, RZ, R21, P3 ;  /* 0x000000ffff2d7224 */ /* 0x000fe200018e0615 */
[C---:B------:R-:W-:Y:S02]  /*18420*/  IADD3 R37, P4, R20.reuse, 0x6000, RZ ;  /* 0x0000600014257810 */ /* 0x040fe40007f9e0ff */
[----:B------:R-:W-:-:S02]  /*18430*/  LOP3.LUT R7, R20, 0x380, RZ, 0xc0, !PT ;  /* 0x0000038014077812 */ /* 0x000fc400078ec0ff */
[----:B------:R-:W-:Y:S02]  /*18440*/  LOP3.LUT R4, R5, 0x380, RZ, 0xc0, !PT ;  /* 0x0000038005047812 */ /* 0x000fe400078ec0ff */
[----:B------:R-:W-:Y:S01]  /*18450*/  LOP3.LUT R32, R33, 0x380, RZ, 0xc0, !PT ;  /* 0x0000038021207812 */ /* 0x000fe200078ec0ff */
[----:B0-----:R-:W0:Y:S01]  /*18460*/  @P1 LDC R51, c[0x0][0xbec] ;  /* 0x0002fb00ff331b82 */ /* 0x001e220000000800 */
[----:B------:R-:W-:Y:S01]  /*18470*/  IMAD R3, R49, UR4, RZ ;  /* 0x0000000431037c24 */ /* 0x000fe2000f8e02ff */
[----:B------:R-:W-:Y:S01]  /*18480*/  LOP3.LUT R36, R37, 0x380, RZ, 0xc0, !PT ;  /* 0x0000038025247812 */ /* 0x000fe200078ec0ff */
[----:B-1----:R1:W-:Y:S01]  /*18490*/  @!P0 ST.E desc[UR42][R52.64], R0 ;  /* 0x0000000034008985 */ /* 0x0023e2000c10192a */
[----:B------:R-:W-:Y:S02]  /*184a0*/  SHF.R.U64 R7, R7, 0x3, RZ ;  /* 0x0000000307077819 */ /* 0x000fe400000012ff */
[----:B------:R-:W-:Y:S02]  /*184b0*/  SHF.R.U64 R4, R4, 0x3, RZ ;  /* 0x0000000304047819 */ /* 0x000fe400000012ff */
[----:B------:R-:W2:Y:S01]  /*184c0*/  @P1 LDC R49, c[0x0][0xbf0] ;  /* 0x0002fc00ff311b82 */ /* 0x000ea20000000800 */
[----:B------:R-:W-:Y:S01]  /*184d0*/  SHF.R.U64 R32, R32, 0x3, RZ ;  /* 0x0000000320207819 */ /* 0x000fe200000012ff */
[----:B------:R-:W-:Y:S01]  /*184e0*/  IMAD R3, R48, UR5, R3 ;  /* 0x0000000530037c24 */ /* 0x000fe2000f8e0203 */
[----:B------:R-:W-:Y:S01]  /*184f0*/  SHF.R.U64 R36, R36, 0x3, RZ ;  /* 0x0000000324247819 */ /* 0x000fe200000012ff */
[----:B------:R-:W5:Y:S01]  /*18500*/  LD.E.128 R8, desc[UR42][R8.64] ;  /* 0x0000002a08087980 */ /* 0x000f62000c101d00 */
[----:B------:R-:W-:-:S02]  /*18510*/  LOP3.LUT R20, R7, R20, RZ, 0x3c, !PT ;  /* 0x0000001407147212 */ /* 0x000fc400078e3cff */
[----:B------:R-:W-:Y:S01]  /*18520*/  LOP3.LUT R32, R32, R33, RZ, 0x3c, !PT ;  /* 0x0000002120207212 */ /* 0x000fe200078e3cff */
[--C-:B------:R-:W-:Y:S01]  /*18530*/  IMAD.X R33, RZ, RZ, R21.reuse, P5 ;  /* 0x000000ffff217224 */ /* 0x100fe200028e0615 */
[----:B------:R-:W-:Y:S01]  /*18540*/  LOP3.LUT R36, R36, R37, RZ, 0x3c, !PT ;  /* 0x0000002524247212 */ /* 0x000fe200078e3cff */
[----:B------:R-:W-:Y:S01]  /*18550*/  IMAD.X R37, RZ, RZ, R21, P4 ;  /* 0x000000ffff257224 */ /* 0x000fe200020e0615 */
[----:B------:R-:W-:Y:S01]  /*18560*/  LOP3.LUT R44, R4, R5, RZ, 0x3c, !PT ;  /* 0x00000005042c7212 */ /* 0x000fe200078e3cff */
[----:B------:R-:W5:Y:S04]  /*18570*/  LD.E.128 R12, desc[UR42][R12.64] ;  /* 0x0000002a0c0c7980 */ /* 0x000f68000c101d00 */
        /* <DEDUP_REMOVED lines=9> */
[----:B-1----:R-:W-:Y:S02]  /*18610*/  IMAD R0, R54, UR4, RZ ;  /* 0x0000000436007c24 */ /* 0x002fe4000f8e02ff */
        /* <DEDUP_REMOVED lines=10> */
[----:B-1----:R-:W1:Y:S01]  /*186c0*/  FENCE.VIEW.ASYNC.S ;  /* 0x00000000000073c6 */ /* 0x002e620000000000 */
[----:B0-----:R-:W-:-:S04]  /*186d0*/  @P1 IMAD.HI.U32 R0, R48, R51, RZ ;  /* 0x0000003330001227 */ /* 0x001fc800078e00ff */
        /* <DEDUP_REMOVED lines=15> */
[----:B------:R-:W-:Y:S01]  /*187d0*/  ULDC.64 UR4, c[0x0][0xad8] ;  /* 0x0002b60000047ab9 */ /* 0x000fe20000000a00 */
[----:B------:R-:W-:Y:S01]  /*187e0*/  IADD3 R50, R187, R191, RZ ;  /* 0x000000bfbb327210 */ /* 0x000fe20007ffe0ff */
[----:B------:R-:W-:Y:S02]  /*187f0*/  IMAD.IADD R21, R21, 0x1, R51 ;  /* 0x0000000115157824 */ /* 0x000fe400078e0233 */
        /* <DEDUP_REMOVED lines=14> */
[----:B-1----:R0:W1:Y:S01]  /*188e0*/  SHFL.IDX PT, R21, R40, RZ, 0x181f ;  /* 0x00181fff28157589 */ /* 0x00206200000e0000 */
[----:B------:R-:W-:Y:S02]  /*188f0*/  BSSY B1, `(.L_x_3079) ;  /* 0x000000d000017945 */ /* 0x000fe40003800000 */
[----:B------:R0:W-:Y:S01]  /*18900*/  SYNCS.ARRIVE.TRANS64.RED.A1T0 RZ, [R0+URZ], RZ ;  /* 0x000000ff00ff79a7 */ /* 0x0001e2000810043f */
[----:B------:R0:W2:Y:S01]  /*18910*/  SHFL.IDX PT, R49, R3, RZ, 0x181f ;  /* 0x00181fff03317589 */ /* 0x0000a200000e0000 */
[----:B------:R-:W-:Y:S05]  /*18920*/  @P2 BRA `(.L_x_3080) ;  /* 0x0000000000242947 */ /* 0x000fea0003800000 */
        /* <DEDUP_REMOVED lines=9> */
.L_x_3080:
[----:B------:R-:W-:Y:S05]  /*189c0*/  BSYNC B1 ;  /* 0x0000000000017941 */ /* 0x000fea0003800000 */
.L_x_3079:
[----:B---3-5:R3:W4:Y:S01]  /*189d0*/  SHFL.IDX PT, R7, R3, 0x1, 0x181f ;  /* 0x00381f0003077f89 */ /* 0x02872200000e0000 */
        /* <DEDUP_REMOVED lines=8> */
[-C--:B----4-:R-:W-:Y:S02]  /*18a60*/  @!P3 LEA.HI.X R5, R16, R7.reuse, R17, 0x1, P0 ;  /* 0x000000071005b211 */ /* 0x090fe400000f0c11 */
[----:B------:R-:W-:-:S03]  /*18a70*/  @!P4 LEA.HI.X R7, R2, R7, R184, 0x1, P2 ;  /* 0x000000070207c211 */ /* 0x000fc600010f0cb8 */
[----:B------:R0:W-:Y:S04]  /*18a80*/  @!P3 ST.E.128 desc[UR42][R4.64], R8 ;  /* 0x000000080400b985 */ /* 0x0001e8000c101d2a */
[----:B------:R0:W-:Y:S02]  /*18a90*/  @!P4 ST.E.128 desc[UR42][R6.64], R32 ;  /* 0x000000200600c985 */ /* 0x0001e4000c101d2a */
.L_x_3082:
[----:B------:R-:W-:Y:S05]  /*18aa0*/  BSYNC B1 ;  /* 0x0000000000017941 */ /* 0x000fea0003800000 */
.L_x_3081:
[----:B0---4-:R0:W4:Y:S01]  /*18ab0*/  SHFL.IDX PT, R7, R3, 0x2, 0x181f ;  /* 0x00581f0003077f89 */ /* 0x01112200000e0000 */
        /* <DEDUP_REMOVED lines=12> */
.L_x_3084:
[----:B------:R-:W-:Y:S05]  /*18b80*/  BSYNC B1 ;  /* 0x0000000000017941 */ /* 0x000fea0003800000 */
.L_x_3083:
[----:B------:R-:W-:Y:S01]  /*18b90*/  VIADD R0, R50, 0x60 ;  /* 0x0000006032007836 */ /* 0x000fe20000000000 */
[----:B0--3--:R-:W3:Y:S04]  /*18ba0*/  SHFL.IDX PT, R3, R3, 0x3, 0x181f ;  /* 0x00781f0003037f89 */ /* 0x009ee800000e0000 */
[----:B------:R-:W-:Y:S01]  /*18bb0*/  ISETP.GE.AND P0, PT, R0, R59, PT ;  /* 0x0000003b0000720c */ /* 0x000fe20003f06270 */
[----:B----4-:R4:W0:-:S12]  /*18bc0*/  SHFL.IDX PT, R7, R40, 0x3, 0x181f ;  /* 0x00781f0028077f89 */ /* 0x01081800000e0000 */
[----:B----4-:R-:W-:Y:S05]  /*18bd0*/  @P0 BRA `(.L_x_3085) ;  /* 0x0000000800f80947 */ /* 0x010fea0003800000 */
[----:B------:R-:W-:Y:S02]  /*18be0*/  ULDC UR4, c[0x0][0xac8] ;  /* 0x0002b20000047ab9 */ /* 0x000fe40000000800 */
[----:B------:R-:W-:-:S13]  /*18bf0*/  ISETP.GE.AND P1, PT, R16, UR4, PT ;  /* 0x0000000410007c0c */ /* 0x000fda000bf26270 */
[----:B0-----:R-:W-:-:S04]  /*18c00*/  @!P1 LEA R4, P0, R16, R7, 0x1 ;  /* 0x0000000710049211 */ /* 0x001fc800078008ff */
[----:B---3--:R-:W-:Y:S02]  /*18c10*/  @!P1 LEA.HI.X R5, R16, R3, R17, 0x1, P0 ;  /* 0x0000000310059211 */ /* 0x008fe400000f0c11 */
[----:B------:R-:W-:-:S03]  /*18c20*/  ISETP.GE.AND P0, PT, R2, UR4, PT ;  /* 0x0000000402007c0c */ /* 0x000fc6000bf06270 */
[----:B------:R4:W-:Y:S10]  /*18c30*/  @!P1 ST.E.128 desc[UR42][R4.64], R24 ;  /* 0x0000001804009985 */ /* 0x0009f4000c101d2a */
[----:B------:R-:W-:Y:S05]  /*18c40*/  @P0 BRA `(.L_x_3085) ;  /* 0x0000000800dc0947 */ /* 0x000fea0003800000 */
[----:B----4-:R-:W-:-:S04]  /*18c50*/  LEA R4, P0, R2, R7, 0x1 ;  /* 0x0000000702047211 */ /* 0x010fc800078008ff */
[----:B------:R-:W-:-:S05]  /*18c60*/  LEA.HI.X R5, R2, R3, R184, 0x1, P0 ;  /* 0x0000000302057211 */ /* 0x000fca00000f0cb8 */
[----:B------:R0:W-:Y:S01]  /*18c70*/  ST.E.128 desc[UR42][R4.64], R44 ;  /* 0x0000002c04007985 */ /* 0x0001e2000c101d2a */
[----:B------:R-:W-:Y:S05]  /*18c80*/  BRA `(.L_x_3085) ;  /* 0x0000000800cc7947 */ /* 0x000fea0003800000 */
.L_x_3077:
[----:B------:R-:W-:Y:S01]  /*18c90*/  ULDC.64 UR4, c[0x0][0xc00] ;  /* 0x0003000000047ab9 */ /* 0x000fe20000000a00 */
[----:B------:R-:W-:Y:S01]  /*18ca0*/  IMAD.MOV.U32 R0, RZ, RZ, RZ ;  /* 0x000000ffff007224 */ /* 0x000fe200078e00ff */
[----:B------:R-:W-:Y:S01]  /*18cb0*/  ISETP.NE.U32.AND P0, PT, RZ, UR4, PT ;  /* 0x00000004ff007c0c */ /* 0x000fe2000bf05070 */
[----:B------:R-:W3:Y:S01]  /*18cc0*/  LDC R25, c[0x0][0xbe8] ;  /* 0x0002fa00ff197b82 */ /* 0x000ee20000000800 */
        /* <DEDUP_REMOVED lines=12> */
[----:B---3--:R-:W-:Y:S02]  /*18d90*/  ISETP.NE.AND P2, PT, R25, 0x1, PT ;  /* 0x000000011900780c */ /* 0x008fe40003f45270 */
[----:B------:R-:W-:-:S11]  /*18da0*/  ISETP.GE.AND P3, PT, R228, 0x80, PT ;  /* 0x00000080e400780c */ /* 0x000fd60003f66270 */
[----:B------:R-:W3:Y:S08]  /*18db0*/  @P2 LDC R14, c[0x0][0xbec] ;  /* 0x0002fb00ff0e2b82 */ /* 0x000ef00000000800 */
[----:B------:R-:W0:Y:S01]  /*18dc0*/  @P2 LDC R27, c[0x0][0xbf0] ;  /* 0x0002fc00ff1b2b82 */ /* 0x000e220000000800 */
[----:B------:R-:W-:Y:S05]  /*18dd0*/  @P1 BRA `(.L_x_3086) ;  /* 0x0000000000101947 */ /* 0x000fea0003800000 */
[----:B------:R-:W-:Y:S05]  /*18de0*/  @!P0 BRA `(.L_x_3086) ;  /* 0x00000000000c8947 */ /* 0x000fea0003800000 */
[----:B------:R-:W2:Y:S04]  /*18df0*/  LDG.E R3, desc[UR42][R4.64] ;  /* 0x0000002a04037981 */ /* 0x000ea8000c1e1900 */
[----:B-----5:R-:W2:Y:S02]  /*18e00*/  LDG.E R8, desc[UR42][R4.64+0x4] ;  /* 0x0000042a04087981 */ /* 0x020ea4000c1e1900 */
[----:B--2---:R-:W-:-:S07]  /*18e10*/  IMAD.IADD R8, R8, 0x1, -R3 ;  /* 0x0000000108087824 */ /* 0x004fce00078e0a03 */
.L_x_3086:
[----:B------:R-:W-:Y:S01]  /*18e20*/  BSSY B1, `(.L_x_3087) ;  /* 0x000002d000017945 */ /* 0x000fe20003800000 */
[----:B----4-:R-:W-:Y:S02]  /*18e30*/  SHF.R.S32.HI R13, RZ, 0x1f, R207 ;  /* 0x0000001fff0d7819 */ /* 0x010fe400000114cf */
[----:B------:R-:W-:Y:S02]  /*18e40*/  SEL R15, R210, RZ, !P0 ;  /* 0x000000ffd20f7207 */ /* 0x000fe40004000000 */
[----:B------:R-:W-:Y:S02]  /*18e50*/  SEL R211, R211, RZ, !P0 ;  /* 0x000000ffd3d37207 */ /* 0x000fe40004000000 */
[----:B-----5:R-:W-:Y:S01]  /*18e60*/  SHF.R.S32.HI R11, RZ, 0x1f, R0 ;  /* 0x0000001fff0b7819 */ /* 0x020fe20000011400 */
[----:B------:R-:W-:Y:S06]  /*18e70*/  @P3 BRA `(.L_x_3088) ;  /* 0x00000000009c3947 */ /* 0x000fec0003800000 */
[----:B------:R-:W4:Y:S01]  /*18e80*/  S2R R12, SR_TID.X ;  /* 0x00000000000c7919 */ /* 0x000f220000002100 */
[----:B------:R-:W5:Y:S02]  /*18e90*/  LDC R9, c[0x0][0xbe8] ;  /* 0x0002fa00ff097b82 */ /* 0x000f640000000800 */
[----:B-----5:R-:W-:Y:S01]  /*18ea0*/  IMAD R3, R8, R9, RZ ;  /* 0x0000000908037224 */ /* 0x020fe200078e02ff */
[----:B----4-:R-:W-:-:S04]  /*18eb0*/  IADD3 R12, R191, -0x80, R12 ;  /* 0xffffff80bf0c7810 */ /* 0x010fc80007ffe00c */
[----:B------:R-:W-:-:S13]  /*18ec0*/  ISETP.GE.AND P0, PT, R12, R3, PT ;  /* 0x000000030c00720c */ /* 0x000fda0003f06270 */
[----:B------:R-:W-:Y:S05]  /*18ed0*/  @P0 BRA `(.L_x_3088) ;  /* 0x0000000000840947 */ /* 0x000fea0003800000 */
[----:B------:R-:W-:Y:S01]  /*18ee0*/  ISETP.NE.AND P0, PT, R9, 0x1, PT ;  /* 0x000000010900780c */ /* 0x000fe20003f05270 */
[----:B------:R-:W-:Y:S01]  /*18ef0*/  ULDC.64 UR4, c[0x0][0xb90] ;  /* 0x0002e40000047ab9 */ /* 0x000fe20000000a00 */
[----:B0-----:R-:W-:Y:S01]  /*18f00*/  MOV R4, R0 ;  /* 0x0000000000047202 */ /* 0x001fe20000000f00 */
[----:B------:R-:W-:Y:S02]  /*18f10*/  IMAD R10, R13, UR4, RZ ;  /* 0x000000040d0a7c24 */ /* 0x000fe4000f8e02ff */
[----:B------:R-:W-:Y:S02]  /*18f20*/  IMAD.MOV.U32 R5, RZ, RZ, R11 ;  /* 0x000000ffff057224 */ /* 0x000fe400078e000b */
[----:B------:R-:W-:Y:S02]  /*18f30*/  IMAD.MOV.U32 R3, RZ, RZ, R12 ;  /* 0x000000ffff037224 */ /* 0x000fe400078e000c */
[----:B------:R-:W-:-:S04]  /*18f40*/  IMAD.WIDE.U32 R4, R207, UR4, R4 ;  /* 0x00000004cf047c25 */ /* 0x000fc8000f8e0004 */
[----:B------:R-:W0:Y:S08]  /*18f50*/  @P0 LDC R7, c[0x0][0xbec] ;  /* 0x0002fb00ff070b82 */ /* 0x000e300000000800 */
[----:B------:R-:W4:Y:S01]  /*18f60*/  @P0 LDC R21, c[0x0][0xbf0] ;  /* 0x0002fc00ff150b82 */ /* 0x000f220000000800 */
[----:B0-----:R-:W-:-:S04]  /*18f70*/  @P0 IMAD.HI.U32 R6, R12, R7, RZ ;  /* 0x000000070c060227 */ /* 0x001fc800078e00ff */
[----:B------:R-:W-:Y:S01]  /*18f80*/  IMAD R7, R207, UR5, R10 ;  /* 0x00000005cf077c24 */ /* 0x000fe2000f8e020a */
[----:B------:R-:W-:Y:S01]  /*18f90*/  ULDC.64 UR4, c[0x0][0xb98] ;  /* 0x0002e60000047ab9 */ /* 0x000fe20000000a00 */
[----:B----4-:R-:W-:Y:S02]  /*18fa0*/  @P0 SHF.R.U32.HI R3, RZ, R21, R6 ;  /* 0x00000015ff030219 */ /* 0x010fe40000011606 */
[----:B------:R-:W-:Y:S02]  /*18fb0*/  IMAD.IADD R5, R5, 0x1, R7 ;  /* 0x0000000105057824 */ /* 0x000fe400078e0207 */
[----:B------:R-:W-:Y:S02]  /*18fc0*/  IMAD R6, R211, UR4, RZ ;  /* 0x00000004d3067c24 */ /* 0x000fe4000f8e02ff */
[----:B------:R-:W-:Y:S02]  /*18fd0*/  IMAD.MOV R7, RZ, RZ, -R3 ;  /* 0x000000ffff077224 */ /* 0x000fe400078e0a03 */
[----:B------:R-:W-:-:S04]  /*18fe0*/  IMAD.WIDE.U32 R4, R15, UR4, R4 ;  /* 0x000000040f047c25 */ /* 0x000fc8000f8e0004 */
[----:B------:R-:W-:Y:S01]  /*18ff0*/  IMAD R7, R9, R7, R12 ;  /* 0x0000000709077224 */ /* 0x000fe200078e020c */
[----:B------:R-:W-:Y:S01]  /*19000*/  SHF.R.S32.HI R9, RZ, 0x1f, R3 ;  /* 0x0000001fff097819 */ /* 0x000fe20000011403 */
[----:B------:R-:W-:Y:S01]  /*19010*/  IMAD R6, R15, UR5, R6 ;  /* 0x000000050f067c24 */ /* 0x000fe2000f8e0206 */
[----:B------:R-:W-:Y:S01]  /*19020*/  IADD3 R4, P0, R3, R4, RZ ;  /* 0x0000000403047210 */ /* 0x000fe20007f1e0ff */
[----:B------:R-:W-:Y:S01]  /*19030*/  ULDC.64 UR4, c[0x0][0xb88] ;  /* 0x0002e20000047ab9 */ /* 0x000fe20000000a00 */
        /* <DEDUP_REMOVED lines=11> */
.L_x_3088:
[----:B------:R-:W-:Y:S05]  /*190f0*/  BSYNC B1 ;  /* 0x0000000000017941 */ /* 0x000fea0003800000 */
.L_x_3087:
[----:B------:R-:W-:Y:S02]  /*19100*/  ULDC.64 UR4, c[0x0][0xaa0] ;  /* 0x0002a80000047ab9 */ /* 0x000fe40000000a00 */
[----:B----4-:R-:W-:Y:S02]  /*19110*/  IMAD R3, R11, UR4, RZ ;  /* 0x000000040b037c24 */ /* 0x010fe4000f8e02ff */
[----:B0-----:R-:W-:-:S04]  /*19120*/  IMAD.WIDE.U32 R4, R0, UR4, RZ ;  /* 0x0000000400047c25 */ /* 0x001fc8000f8e00ff */
[----:B------:R-:W-:Y:S01]  /*19130*/  IMAD R3, R0, UR5, R3 ;  /* 0x0000000500037c24 */ /* 0x000fe2000f8e0203 */
[----:B------:R-:W-:Y:S01]  /*19140*/  ULDC.64 UR4, c[0x0][0xae8] ;  /* 0x0002ba0000047ab9 */ /* 0x000fe20000000a00 */
[----:B------:R-:W-:Y:S02]  /*19150*/  IMAD R0, R206, 0x20, R187 ;  /* 0x00000020ce007824 */ /* 0x000fe400078e02bb */
[----:B------:R-:W-:Y:S02]  /*19160*/  IMAD.IADD R5, R5, 0x1, R3 ;  /* 0x0000000105057824 */ /* 0x000fe400078e0203 */
[----:B------:R-:W-:Y:S02]  /*19170*/  IMAD.IADD R9, R191, 0x1, R0 ;  /* 0x00000001bf097824 */ /* 0x000fe400078e0200 */
[----:B------:R-:W-:Y:S02]  /*19180*/  IMAD R6, R13, UR4, RZ ;  /* 0x000000040d067c24 */ /* 0x000fe4000f8e02ff */
[----:B---3--:R-:W-:-:S04]  /*19190*/  @P2 IMAD.HI.U32 R0, R9, R14, RZ ;  /* 0x0000000e09002227 */ /* 0x008fc800078e00ff */
        /* <DEDUP_REMOVED lines=8> */
[----:B------:R-:W-:Y:S01]  /*19220*/  IMAD R7, R15, UR5, R6 ;  /* 0x000000050f077c24 */ /* 0x000fe2000f8e0206 */
[----:B------:R-:W-:Y:S01]  /*19230*/  IADD3 R6, -R3, RZ, RZ ;  /* 0x000000ff03067210 */ /* 0x000fe20007ffe1ff */
[----:B------:R-:W-:Y:S01]  /*19240*/  IMAD.WIDE.U32 R4, R15, UR4, R4 ;  /* 0x000000040f047c25 */ /* 0x000fe2000f8e0004 */
[----:B------:R-:W-:-:S03]  /*19250*/  ULDC.64 UR4, c[0x0][0xae0] ;  /* 0x0002b80000047ab9 */ /* 0x000fc60000000a00 */
        /* <DEDUP_REMOVED lines=18> */
[----:B------:R0:W3:Y:S04]  /*19380*/  SHFL.IDX PT, R3, R4, RZ, 0x181f ;  /* 0x00181fff04037589 */ /* 0x0000e800000e0000 */
[----:B------:R0:W4:Y:S02]  /*19390*/  SHFL.IDX PT, R14, R0, RZ, 0x181f ;  /* 0x00181fff000e7589 */ /* 0x00012400000e0000 */
.L_x_3323:
[----:B------:R-:W-:Y:S01]  /*193a0*/  IMAD R8, R8, R25, RZ ;  /* 0x0000001908087224 */ /* 0x000fe200078e02ff */
        /* <DEDUP_REMOVED lines=8> */
[-C--:B---3--:R-:W-:Y:S02]  /*19430*/  @!P2 LEA.HI.X R7, R16, R3.reuse, R17, 0x1, P0 ;  /* 0x000000031007a211 */ /* 0x088fe400000f0c11 */
[----:B------:R-:W-:-:S03]  /*19440*/  @!P3 LEA.HI.X R15, R2, R3, R184, 0x1, P1 ;  /* 0x00000003020fb211 */ /* 0x000fc600008f0cb8 */
[----:B------:R3:W-:Y:S04]  /*19450*/  @!P2 ST.E.128 desc[UR42][R6.64], RZ ;  /* 0x000000ff0600a985 */ /* 0x0007e8000c101d2a */
[----:B------:R3:W-:Y:S02]  /*19460*/  @!P3 ST.E.128 desc[UR42][R14.64], RZ ;  /* 0x000000ff0e00b985 */ /* 0x0007e4000c101d2a */
.L_x_3091:
[----:B------:R-:W-:Y:S05]  /*19470*/  BSYNC B1 ;  /* 0x0000000000017941 */ /* 0x000fea0003800000 */
.L_x_3090:
[----:B------:R-:W-:-:S03]  /*19480*/  UMOV UR4, 0xffffffff ;  /* 0xffffffff00047882 */ /* 0x000fc60000000000 */
[----:B------:R-:W-:Y:S05]  /*19490*/  BRA.DIV UR4, `(.L_x_3092) ;  /* 0x0000009604887947 */ /* 0x000fea000b800000 */
[----:B---3--:R3:W0:Y:S04]  /*194a0*/  SHFL.IDX PT, R3, R4, 0x1, 0x181f ;  /* 0x00381f0004037f89 */ /* 0x00862800000e0000 */
[----:B----4-:R3:W4:Y:S02]  /*194b0*/  SHFL.IDX PT, R14, R0, 0x1, 0x181f ;  /* 0x00381f00000e7f89 */ /* 0x01072400000e0000 */
.L_x_3327:
        /* <DEDUP_REMOVED lines=13> */
.L_x_3094:
[----:B------:R-:W-:Y:S05]  /*19590*/  BSYNC B1 ;  /* 0x0000000000017941 */ /* 0x000fea0003800000 */
.L_x_3093:
[----:B------:R-:W-:-:S03]  /*195a0*/  UMOV UR4, 0xffffffff ;  /* 0xffffffff00047882 */ /* 0x000fc60000000000 */
[----:B------:R-:W-:Y:S05]  /*195b0*/  BRA.DIV UR4, `(.L_x_3095) ;  /* 0x0000009604887947 */ /* 0x000fea000b800000 */
[----:B0-----:R0:W0:Y:S04]  /*195c0*/  SHFL.IDX PT, R3, R4, 0x2, 0x181f ;  /* 0x00581f0004037f89 */ /* 0x00102800000e0000 */
[----:B----4-:R4:W0:Y:S02]  /*195d0*/  SHFL.IDX PT, R14, R0, 0x2, 0x181f ;  /* 0x00581f00000e7f89 */ /* 0x01082400000e0000 */
.L_x_3331:
[----:B------:R-:W-:Y:S01]  /*195e0*/  VIADD R5, R191, 0x40 ;  /* 0x00000040bf057836 */ /* 0x000fe20000000000 */
[----:B------:R-:W-:Y:S04]  /*195f0*/  BSSY B1, `(.L_x_3096) ;  /* 0x000000c000017945 */ /* 0x000fe80003800000 */
        /* <DEDUP_REMOVED lines=11> */
.L_x_3097:
[----:B------:R-:W-:Y:S05]  /*196b0*/  BSYNC B1 ;  /* 0x0000000000017941 */ /* 0x000fea0003800000 */
.L_x_3096:
[----:B------:R-:W-:-:S03]  /*196c0*/  UMOV UR4, 0xffffffff ;  /* 0xffffffff00047882 */ /* 0x000fc60000000000 */
[----:B------:R-:W-:Y:S05]  /*196d0*/  BRA.DIV UR4, `(.L_x_3098) ;  /* 0x0000009604887947 */ /* 0x000fea000b800000 */
[----:B0-----:R0:W0:Y:S04]  /*196e0*/  SHFL.IDX PT, R3, R4, 0x3, 0x181f ;  /* 0x00781f0004037f89 */ /* 0x00102800000e0000 */
[----:B------:R0:W0:Y:S02]  /*196f0*/  SHFL.IDX PT, R14, R0, 0x3, 0x181f ;  /* 0x00781f00000e7f89 */ /* 0x00002400000e0000 */
.L_x_3335:
[----:B0--34-:R-:W-:-:S05]  /*19700*/  VIADD R0, R191, 0x60 ;  /* 0x00000060bf007836 */ /* 0x019fca0000000000 */
[----:B------:R-:W-:-:S13]  /*19710*/  ISETP.GE.AND P0, PT, R0, R8, PT ;  /* 0x000000080000720c */ /* 0x000fda0003f06270 */
[----:B------:R-:W-:Y:S05]  /*19720*/  @P0 BRA `(.L_x_3085) ;  /* 0x0000000000240947 */ /* 0x000fea0003800000 */
[----:B------:R-:W-:Y:S02]  /*19730*/  ULDC UR4, c[0x0][0xac8] ;  /* 0x0002b20000047ab9 */ /* 0x000fe40000000800 */
[----:B------:R-:W-:Y:S02]  /*19740*/  ISETP.GE.AND P2, PT, R16, UR4, PT ;  /* 0x0000000410007c0c */ /* 0x000fe4000bf46270 */
[----:B------:R-:W-:-:S11]  /*19750*/  ISETP.GE.AND P3, PT, R2, UR4, PT ;  /* 0x0000000402007c0c */ /* 0x000fd6000bf66270 */
[-C--:B------:R-:W-:Y:S02]  /*19760*/  @!P2 LEA R4, P0, R16, R14.reuse, 0x1 ;  /* 0x0000000e1004a211 */ /* 0x080fe400078008ff */
[----:B------:R-:W-:Y:S02]  /*19770*/  @!P3 LEA R14, P1, R2, R14, 0x1 ;  /* 0x0000000e020eb211 */ /* 0x000fe400078208ff */
[-C--:B------:R-:W-:Y:S02]  /*19780*/  @!P2 LEA.HI.X R5, R16, R3.reuse, R17, 0x1, P0 ;  /* 0x000000031005a211 */ /* 0x080fe400000f0c11 */
[----:B------:R-:W-:-:S03]  /*19790*/  @!P3 LEA.HI.X R15, R2, R3, R184, 0x1, P1 ;  /* 0x00000003020fb211 */ /* 0x000fc600008f0cb8 */
[----:B------:R0:W-:Y:S04]  /*197a0*/  @!P2 ST.E.128 desc[UR42][R4.64], RZ ;  /* 0x000000ff0400a985 */ /* 0x0001e8000c101d2a */
[----:B------:R0:W-:Y:S02]  /*197b0*/  @!P3 ST.E.128 desc[UR42][R14.64], RZ ;  /* 0x000000ff0e00b985 */ /* 0x0001e4000c101d2a */
.L_x_3085:
[----:B------:R-:W-:Y:S05]  /*197c0*/  BSYNC B0 ;  /* 0x0000000000007941 */ /* 0x000fea0003800000 */
.L_x_3076:
[----:B------:R-:W-:Y:S02]  /*197d0*/  ULDC UR4, c[0x0][0xc3c] ;  /* 0x00030f0000047ab9 */ /* 0x000fe40000000800 */
[----:B-1----:R-:W-:-:S13]  /*197e0*/  ISETP.GE.AND P0, PT, R43, UR4, PT ;  /* 0x000000042b007c0c */ /* 0x002fda000bf06270 */
[----:B------:R-:W-:Y:S05]  /*197f0*/  @!P0 BRA `(.L_x_3099) ;  /* 0xfffffe7800448947 */ /* 0x000fea000383ffff */
[----:B------:R-:W-:Y:S05]  /*19800*/  BRA `(.L_x_2878) ;  /* 0x0000006c00387947 */ /* 0x000fea0003800000 */
.L_x_2876:
        /* <DEDUP_REMOVED lines=16> */
.L_x_3100:
        /* <DEDUP_REMOVED lines=41> */
.L_x_3106:
        /* <DEDUP_REMOVED lines=12> */
.L_x_3105:
[----:B------:R-:W-:Y:S05]  /*19c60*/  BSYNC B0 ;  /* 0x0000000000007941 */ /* 0x000fea0003800000 */
.L_x_3104:
        /* <DEDUP_REMOVED lines=20> */
.L_x_3102:
        /* <DEDUP_REMOVED lines=20> */
.L_x_3107:
        /* <DEDUP_REMOVED lines=26> */
[----:B------:R-:W-:Y:S01]  /*1a090*/  IMAD R6, R6, R2, R9 ;  /* 0x0000000206067224 */ /* 0x000fe200078e0209 */
[----:B------:R-:W-:Y:S02]  /*1a0a0*/  MOV R2, RZ ;  /* 0x000000ff00027202 */ /* 0x000fe40000000f00 */
        /* <DEDUP_REMOVED lines=31> */
.L_x_3103:
[----:B------:R-:W-:Y:S01]  /*1a2a0*/  IMAD.MOV.U32 R17, RZ, RZ, RZ ;  /* 0x000000ffff117224 */ /* 0x000fe200078e00ff */
[----:B------:R-:W-:Y:S01]  /*1a2b0*/  MOV R18, RZ ;  /* 0x000000ff00127202 */ /* 0x000fe20000000f00 */
[----:B------:R-:W-:-:S07]  /*1a2c0*/  IMAD.U32 R16, RZ, RZ, UR6 ;  /* 0x00000006ff107e24 */ /* 0x000fce000f8e00ff */
.L_x_3108:
[----:B------:R-:W-:-:S13]  /*1a2d0*/  ISETP.NE.AND P0, PT, R5, RZ, PT ;  /* 0x000000ff0500720c */ /* 0x000fda0003f05270 */
[----:B------:R-:W0:Y:S01]  /*1a2e0*/  @!P0 S2R R3, SR_CgaCtaId ;  /* 0x0000000000038919 */ /* 0x000e220000008800 */
[----:B------:R-:W-:-:S04]  /*1a2f0*/  @!P0 MOV R2, 0x400 ;  /* 0x0000040000028802 */ /* 0x000fc80000000f00 */
[----:B0-----:R-:W-:-:S05]  /*1a300*/  @!P0 LEA R2, R3, R2, 0x18 ;  /* 0x0000000203028211 */ /* 0x001fca00078ec0ff */
[----:B------:R1:W-:Y:S01]  /*1a310*/  @!P0 STS.128 [R2+0x288d0], R16 ;  /* 0x0288d01002008388 */ /* 0x0003e20000000c00 */
[----:B------:R-:W-:Y:S06]  /*1a320*/  BAR.ARV 0x5, 0x180 ;  /* 0x0146000000007b1d */ /* 0x000fec0000002000 */
.L_x_3101:
[----:B------:R2:W-:Y:S01]  /*1a330*/  STL [R1+0x24], RZ ;  /* 0x000024ff01007387 */ /* 0x0005e20000100800 */
[----:B------:R-:W-:Y:S01]  /*1a340*/  ULDC UR4, c[0x0][0xc3c] ;  /* 0x00030f0000047ab9 */ /* 0x000fe20000000800 */
[----:B------:R-:W-:Y:S01]  /*1a350*/  IMAD.MOV.U32 R28, RZ, RZ, 0x1 ;  /* 0x00000001ff1c7424 */ /* 0x000fe200078e00ff */
[----:B0-----:R-:W-:Y:S01]  /*1a360*/  ISETP.GE.AND P0, PT, R19, UR4, PT ;  /* 0x0000000413007c0c */ /* 0x001fe2000bf06270 */
[----:B------:R-:W-:-:S12]  /*1a370*/  IMAD.MOV.U32 R25, RZ, RZ, RZ ;  /* 0x000000ffff197224 */ /* 0x000fd800078e00ff */
[----:B--2---:R-:W-:Y:S05]  /*1a380*/  @P0 BRA `(.L_x_3109) ;  /* 0x0000005c007c0947 */ /* 0x004fea0003800000 */
[----:B------:R-:W0:Y:S01]  /*1a390*/  S2UR UR5, SR_CgaCtaId ;  /* 0x00000000000579c3 */ /* 0x000e220000008800 */
[C---:B------:R-:W-:Y:S01]  /*1a3a0*/  IMAD.SHL.U32 R31, R0.reuse, 0x8, RZ ;  /* 0x00000008001f7824 */ /* 0x040fe200078e00ff */
[----:B-1----:R-:W-:Y:S01]  /*1a3b0*/  LOP3.LUT R2, R0, 0x7f, RZ, 0xc0, !PT ;  /* 0x0000007f00027812 */ /* 0x002fe200078ec0ff */
        /* <DEDUP_REMOVED lines=12> */
[----:B------:R-:W-:Y:S01]  /*1a480*/  IMAD.MOV.U32 R27, RZ, RZ, RZ ;  /* 0x000000ffff1b7224 */ /* 0x000fe200078e00ff */
[----:B------:R-:W-:Y:S01]  /*1a490*/  LOP3.LUT R0, R0, 0x70, RZ, 0xc0, !PT ;  /* 0x0000007000007812 */ /* 0x000fe200078ec0ff */
[----:B------:R-:W-:Y:S01]  /*1a4a0*/  IMAD.MOV.U32 R29, RZ, RZ, 0x1 ;  /* 0x00000001ff1d7424 */ /* 0x000fe200078e00ff */
[----:B------:R-:W-:Y:S01]  /*1a4b0*/  LOP3.LUT R30, R31, 0x40, RZ, 0xfc, !PT ;  /* 0x000000401f1e7812 */ /* 0x000fe200078efcff */
[----:B------:R-:W-:Y:S01]  /*1a4c0*/  ULOP3.LUT UR38, UR36, 0x2, URZ, 0xfc, !UPT ;  /* 0x0000000224267892 */ /* 0x000fe2000f8efc3f */
[----:B------:R-:W-:Y:S01]  /*1a4d0*/  LOP3.LUT R2, R2, R0, RZ, 0xfc, !PT ;  /* 0x0000000002027212 */ /* 0x000fe200078efcff */
[----:B------:R-:W-:Y:S01]  /*1a4e0*/  ULDC.64 UR40, c[0x0][0x198] ;  /* 0x0000660000287ab9 */ /* 0x000fe20000000a00 */
[----:B------:R-:W-:Y:S01]  /*1a4f0*/  ULDC UR37, c[0x0][0xc] ;  /* 0x0000030000257ab9 */ /* 0x000fe20000000800 */
[----:B0-----:R-:W-:-:S06]  /*1a500*/  ULEA UR4, UR5, UR4, 0x18 ;  /* 0x0000000405047291 */ /* 0x001fcc000f8ec03f */
[----:B------:R-:W-:-:S05]  /*1a510*/  IMAD.U32 R22, RZ, RZ, UR4 ;  /* 0x00000004ff167e24 */ /* 0x000fca000f8e00ff */
[----:B------:R-:W-:-:S05]  /*1a520*/  LEA R0, R36, R22, 0x1 ;  /* 0x0000001624007211 */ /* 0x000fca00078e08ff */
[----:B------:R1:W-:Y:S02]  /*1a530*/  STL [R1+0x8], R0 ;  /* 0x0000080001007387 */ /* 0x0003e40000100800 */
.L_x_3208:
[----:B0-----:R-:W0:Y:S02]  /*1a540*/  LDC.64 R2, c[0x0][0xc88] ;  /* 0x00032200ff027b82 */ /* 0x001e240000000a00 */
[----:B0-----:R-:W-:-:S05]  /*1a550*/  IMAD.WIDE R2, R19, 0x4, R2 ;  /* 0x0000000413027825 */ /* 0x001fca00078e0202 */
[----:B-1----:R-:W1:Y:S01]  /*1a560*/  LDG.E R33, desc[UR42][R2.64] ;  /* 0x0000002a02217981 */ /* 0x002e62000c1e1900 */
[----:B------:R-:W-:Y:S05]  /*1a570*/  YIELD ;  /* 0x0000000000007946 */ /* 0x000fea0003800000 */
[----:B------:R-:W-:Y:S01]  /*1a580*/  ULDC.64 UR4, c[0x0][0xa28] ;  /* 0x00028a0000047ab9 */ /* 0x000fe20000000a00 */
[----:B------:R-:W-:Y:S01]  /*1a590*/  IMAD.MOV.U32 R11, RZ, RZ, RZ ;  /* 0x000000ffff0b7224 */ /* 0x000fe200078e00ff */
[----:B------:R-:W-:Y:S01]  /*1a5a0*/  ISETP.NE.U32.AND P0, PT, RZ, UR4, PT ;  /* 0x00000004ff007c0c */ /* 0x000fe2000bf05070 */
[----:B------:R-:W-:Y:S01]  /*1a5b0*/  IMAD.MOV.U32 R6, RZ, RZ, RZ ;  /* 0x000000ffff067224 */ /* 0x000fe200078e00ff */
[----:B------:R-:W-:Y:S01]  /*1a5c0*/  ULDC.64 UR8, c[0x0][0xa18] ;  /* 0x0002860000087ab9 */ /* 0x000fe20000000a00 */
        /* <DEDUP_REMOVED lines=9> */
[----:B------:R1:W2:Y:S01]  /*1a660*/  @P0 LDG.E R11, desc[UR42][R2.64] ;  /* 0x0000002a020b0981 */ /* 0x0002a2000c1e1900 */
        /* <DEDUP_REMOVED lines=10> */
[----:B---3--:R-:W3:Y:S01]  /*1a710*/  @P0 LDG.E R6, desc[UR42][R2.64] ;  /* 0x0000002a02060981 */ /* 0x008ee2000c1e1900 */
        /* <DEDUP_REMOVED lines=14> */
[----:B------:R-:W-:-:S03]  /*1a800*/  UIMAD UR4, UR4, UR5, URZ ;  /* 0x00000005040472a4 */ /* 0x000fc6000f8e023f */
[----:B------:R-:W-:Y:S02]  /*1a810*/  ULDC UR5, c[0x0][0x348] ;  /* 0x0000d20000057ab9 */ /* 0x000fe40000000800 */
[----:B0-----:R-:W-:Y:S01]  /*1a820*/  IMAD.U32 R7, RZ, RZ, UR5 ;  /* 0x00000005ff077e24 */ /* 0x001fe2000f8e00ff */
[----:B---3--:R0:W-:Y:S04]  /*1a830*/  STL [R1+0x14], R8 ;  /* 0x0000140801007387 */ /* 0x0081e80000100800 */
[----:B--2---:R1:W-:Y:S01]  /*1a840*/  STL [R1], R11 ;  /* 0x0000000b01007387 */ /* 0x0043e20000100800 */
[----:B------:R-:W-:Y:S02]  /*1a850*/  IMAD.MOV.U32 R10, RZ, RZ, R8 ;  /* 0x000000ffff0a7224 */ /* 0x000fe400078e0008 */
[----:B0-----:R-:W-:Y:S01]  /*1a860*/  IMAD.U32 R8, RZ, RZ, UR4 ;  /* 0x00000004ff087e24 */ /* 0x001fe2000f8e00ff */
[----:B----4-:R-:W-:Y:S06]  /*1a870*/  @P2 BRA `(.L_x_3110) ;  /* 0x0000000000142947 */ /* 0x010fec0003800000 */
[----:B------:R-:W-:Y:S05]  /*1a880*/  @!P0 BRA `(.L_x_3110) ;  /* 0x0000000000108947 */ /* 0x000fea0003800000 */
[----:B------:R-:W2:Y:S04]  /*1a890*/  LDG.E R9, desc[UR42][R2.64] ;  /* 0x0000002a02097981 */ /* 0x000ea8000c1e1900 */
[----:B------:R-:W2:Y:S02]  /*1a8a0*/  LDG.E R6, desc[UR42][R2.64+0x4] ;  /* 0x0000042a02067981 */ /* 0x000ea4000c1e1900 */
[----:B--2---:R-:W-:-:S05]  /*1a8b0*/  IMAD.IADD R10, R6, 0x1, -R9 ;  /* 0x00000001060a7824 */ /* 0x004fca00078e0a09 */
[----:B------:R0:W-:Y:S02]  /*1a8c0*/  STL [R1+0x14], R10 ;  /* 0x0000140a01007387 */ /* 0x0001e40000100800 */
.L_x_3110:
        /* <DEDUP_REMOVED lines=9> */
.L_x_3111:
[----:B------:R-:W-:Y:S02]  /*1a960*/  ULDC.64 UR4, c[0x0][0xa08] ;  /* 0x0002820000047ab9 */ /* 0x000fe40000000a00 */
[----:B------:R-:W-:-:S04]  /*1a970*/  ISETP.NE.U32.AND P0, PT, RZ, UR4, PT ;  /* 0x00000004ff007c0c */ /* 0x000fc8000bf05070 */
[----:B------:R-:W-:-:S13]  /*1a980*/  ISETP.NE.AND.EX P0, PT, RZ, UR5, PT, P0 ;  /* 0x00000005ff007c0c */ /* 0x000fda000bf05300 */
[----:B------:R-:W-:Y:S05]  /*1a990*/  @!P0 BRA `(.L_x_3112) ;  /* 0x0000000000148947 */ /* 0x000fea0003800000 */
[----:B------:R-:W2:Y:S02]  /*1a9a0*/  LDC.64 R2, c[0x0][0xa08] ;  /* 0x00028200ff027b82 */ /* 0x000ea40000000a00 */
[----:B--2---:R-:W-:-:S05]  /*1a9b0*/  IMAD.WIDE R2, R34, 0x4, R2 ;  /* 0x0000000422027825 */ /* 0x004fca00078e0202 */
[----:B------:R-:W2:Y:S04]  /*1a9c0*/  LDG.E R8, desc[UR42][R2.64] ;  /* 0x0000002a02087981 */ /* 0x000ea8000c1e1900 */
[----:B------:R-:W2:Y:S02]  /*1a9d0*/  LDG.E R9, desc[UR42][R2.64+0x4] ;  /* 0x0000042a02097981 */ /* 0x000ea4000c1e1900 */
[----:B--2---:R-:W-:-:S07]  /*1a9e0*/  IADD3 R8, -R8, R9, RZ ;  /* 0x0000000908087210 */ /* 0x004fce0007ffe1ff */
.L_x_3112:
[----:B--2---:R-:W2:Y:S01]  /*1a9f0*/  @P1 LDG.E R2, desc[UR42][R4.64] ;  /* 0x0000002a04021981 */ /* 0x004ea2000c1e1900 */
[----:B------:R-:W3:Y:S03]  /*1aa00*/  LDC R3, c[0x0][0x448] ;  /* 0x00011200ff037b82 */ /* 0x000ee60000000800 */
[----:B------:R4:W2:Y:S01]  /*1aa10*/  @P1 LDG.E R9, desc[UR42][R4.64+0x4] ;  /* 0x0000042a04091981 */ /* 0x0008a2000c1e1900 */
[----:B-----5:R-:W-:Y:S01]  /*1aa20*/  IMAD.IADD R8, R8, 0x1, -R11 ;  /* 0x0000000108087824 */ /* 0x020fe200078e0a0b */
[----:B------:R-:W-:Y:S03]  /*1aa30*/  BSSY B0, `(.L_x_3113) ;  /* 0x0000127000007945 */ /* 0x000fe60003800000 */
[----:B----4-:R-:W-:-:S05]  /*1aa40*/  IMAD.MOV R4, RZ, RZ, -R8 ;  /* 0x000000ffff047224 */ /* 0x010fca00078e0a08 */
[----:B------:R-:W-:Y:S02]  /*1aa50*/  VIMNMX R4, RZ, R4, !PT ;  /* 0x00000004ff047248 */ /* 0x000fe40007fe0100 */
[----:B---3--:R-:W-:-:S13]  /*1aa60*/  ISETP.NE.AND P0, PT, R3, 0x1, PT ;  /* 0x000000010300780c */ /* 0x008fda0003f05270 */
[----:B------:R-:W3:Y:S08]  /*1aa70*/  @P0 LDC R3, c[0x0][0x44c] ;  /* 0x00011300ff030b82 */ /* 0x000ef00000000800 */
[----:B------:R-:W4:Y:S01]  /*1aa80*/  @P0 LDC R6, c[0x0][0x450] ;  /* 0x00011400ff060b82 */ /* 0x000f220000000800 */
[----:B--2---:R-:W-:Y:S02]  /*1aa90*/  @P1 IMAD.IADD R7, R9, 0x1, -R2 ;  /* 0x0000000109071824 */ /* 0x004fe400078e0a02 */
[----:B------:R-:W-:-:S02]  /*1aaa0*/  IMAD.SHL.U32 R2, R17, 0x80, RZ ;  /* 0x0000008011027824 */ /* 0x000fc400078e00ff */
[----:B------:R-:W-:Y:S02]  /*1aab0*/  IMAD.IADD R37, R8, 0x1, R7 ;  /* 0x0000000108257824 */ /* 0x000fe400078e0207 */
[----:B------:R-:W-:Y:S02]  /*1aac0*/  VIADD R2, R2, 0x7f ;  /* 0x0000007f02027836 */ /* 0x000fe40000000000 */
[----:B------:R-:W-:Y:S02]  /*1aad0*/  VIADD R5, R37, 0x7f ;  /* 0x0000007f25057836 */ /* 0x000fe40000000000 */
[----:B---3--:R-:W-:-:S04]  /*1aae0*/  @P0 IMAD.HI.U32 R9, R2, R3, RZ ;  /* 0x0000000302090227 */ /* 0x008fc800078e00ff */
[----:B------:R-:W-:Y:S01]  /*1aaf0*/  IMAD.MOV.U32 R3, RZ, RZ, R2 ;  /* 0x000000ffff037224 */ /* 0x000fe200078e0002 */
[----:B----4-:R-:W-:Y:S02]  /*1ab00*/  @P0 SHF.R.U32.HI R3, RZ, R6, R9 ;  /* 0x00000006ff030219 */ /* 0x010fe40000011609 */
[----:B------:R-:W-:Y:S02]  /*1ab10*/  IADD3 R6, R37, 0x80, -R10 ;  /* 0x0000008025067810 */ /* 0x000fe40007ffe80a */
[----:B------:R-:W-:-:S03]  /*1ab20*/  SHF.R.S32.HI R2, RZ, 0x1f, R5 ;  /* 0x0000001fff027819 */ /* 0x000fc60000011405 */
[----:B------:R-:W-:Y:S01]  /*1ab30*/  IMAD.IADD R3, R6, 0x1, R3 ;  /* 0x0000000106037824 */ /* 0x000fe200078e0203 */
[----:B------:R-:W-:-:S04]  /*1ab40*/  LEA.HI R5, R2, R5, RZ, 0x7 ;  /* 0x0000000502057211 */ /* 0x000fc800078f38ff */
        /* <DEDUP_REMOVED lines=8> */
[----:B------:R-:W-:-:S11]  /*1abd0*/  SHF.R.U32.HI R4, RZ, 0x7, R4 ;  /* 0x00000007ff047819 */ /* 0x000fd60000011604 */
[----:B------:R-:W-:-:S04]  /*1abe0*/  @P0 IADD3 R2, R7, 0x7f, RZ ;  /* 0x0000007f07020810 */ /* 0x000fc80007ffe0ff */
        /* <DEDUP_REMOVED lines=10> */
[----:B------:R-:W2:Y:S02]  /*1ac90*/  S2R R7, SR_TID.X ;  /* 0x0000000000077919 */ /* 0x000ea40000002100 */
[----:B--2---:R-:W-:-:S04]  /*1aca0*/  SHF.R.U32.HI R7, RZ, 0x5, R7 ;  /* 0x00000005ff077819 */ /* 0x004fc80000011607 */
[----:B------:R-:W-:-:S05]  /*1acb0*/  LOP3.LUT R7, R7, 0x3, RZ, 0xc0, !PT ;  /* 0x0000000307077812 */ /* 0x000fca00078ec0ff */
[----:B------:R2:W3:Y:S02]  /*1acc0*/  SHFL.IDX PT, R14, R7, RZ, 0x1f ;  /* 0x00001fff070e7589 */ /* 0x0004e400000e0000 */
.L_x_3338:
[----:B---3--:R-:W-:Y:S02]  /*1acd0*/  ISETP.NE.AND P0, PT, R14, RZ, PT ;  /* 0x000000ff0e00720c */ /* 0x008fe40003f05270 */
[----:B------:R-:W-:-:S11]  /*1ace0*/  PLOP3.LUT P6, PT, PT, PT, PT, 0x8, 0x0 ;  /* 0x000000000000781c */ /* 0x000fd60003fce170 */
[----:B------:R-:W-:Y:S05]  /*1acf0*/  @P0 BRA `(.L_x_3116) ;  /* 0x00000000000c0947 */ /* 0x000fea0003800000 */
[----:B------:R-:W-:-:S03]  /*1ad00*/  UMOV UR4, 0xffffffff ;  /* 0xffffffff00047882 */ /* 0x000fc60000000000 */
[----:B------:R-:W-:Y:S05]  /*1ad10*/  BRA.DIV UR4, `(.L_x_3117) ;  /* 0x0000008204747947 */ /* 0x000fea000b800000 */
[----:B------:R-:W-:-:S13]  /*1ad20*/  ELECT P6, URZ, PT ;  /* 0x00000000003f782f */ /* 0x000fda00038c0000 */
.L_x_3116:
[----:B--2---:R-:W2:Y:S01]  /*1ad30*/  LDL R7, [R1+0x24] ;  /* 0x0000240001077983 */ /* 0x004ea20000100800 */
[----:B------:R-:W-:Y:S01]  /*1ad40*/  BSSY B1, `(.L_x_3118) ;  /* 0x0000008000017945 */ /* 0x000fe20003800000 */
[----:B--2---:R-:W-:-:S05]  /*1ad50*/  VIADD R7, R7, 0x1 ;  /* 0x0000000107077836 */ /* 0x004fca0000000000 */
[----:B------:R-:W-:-:S04]  /*1ad60*/  LEA.HI R8, R7, R7, RZ, 0x1 ;  /* 0x0000000707087211 */ /* 0x000fc800078f08ff */
[----:B------:R-:W-:-:S05]  /*1ad70*/  LOP3.LUT R8, R8, 0xfffffffe, RZ, 0xc0, !PT ;  /* 0xfffffffe08087812 */ /* 0x000fca00078ec0ff */
[----:B------:R-:W-:-:S05]  /*1ad80*/  IMAD.IADD R7, R7, 0x1, -R8 ;  /* 0x0000000107077824 */ /* 0x000fca00078e0a08 */
[----:B------:R-:W-:-:S04]  /*1ad90*/  SHF.L.U32 R7, R7, 0x1f, RZ ;  /* 0x0000001f07077819 */ /* 0x000fc800000006ff */
[----:B------:R-:W2:Y:S02]  /*1ada0*/  SYNCS.PHASECHK.TRANS64.TRYWAIT P0, [R22+URZ+0x28820], R7 ;  /* 0x02882007160075a7 */ /* 0x000ea4000800017f */
[----:B--2---:R-:W-:Y:S05]  /*1adb0*/  @!P0 BRA `(.L_x_3119) ;  /* 0x00000080006c8947 */ /* 0x004fea0003800000 */
.L_x_3341:
[----:B------:R-:W-:Y:S05]  /*1adc0*/  BSYNC B1 ;  /* 0x0000000000017941 */ /* 0x000fea0003800000 */
.L_x_3118:
[----:B------:R-:W-:Y:S04]  /*1add0*/  BSSY B1, `(.L_x_3120) ;  /* 0x000006e000017945 */ /* 0x000fe80003800000 */
[----:B------:R-:W-:Y:S05]  /*1ade0*/  @!P6 BRA `(.L_x_3121) ;  /* 0x0000000400b0e947 */ /* 0x000fea0003800000 */
[----:B--2---:R-:W-:Y:S01]  /*1adf0*/  IMAD R7, R27, 0x8, R22 ;  /* 0x000000081b077824 */ /* 0x004fe200078e0216 */
[----:B------:R-:W-:Y:S01]  /*1ae00*/  SHF.L.U32 R8, R29, 0x1f, RZ ;  /* 0x0000001f1d087819 */ /* 0x000fe200000006ff */
[----:B------:R-:W2:Y:S01]  /*1ae10*/  S2R R9, SR_TID.X ;  /* 0x0000000000097919 */ /* 0x000ea20000002100 */
[----:B------:R-:W-:Y:S02]  /*1ae20*/  BSSY B2, `(.L_x_3122) ;  /* 0x0000005000027945 */ /* 0x000fe40003800000 */
[----:B------:R-:W3:Y:S01]  /*1ae30*/  SYNCS.PHASECHK.TRANS64.TRYWAIT P0, [R7+URZ+0x288a0], R8 ;  /* 0x0288a008070075a7 */ /* 0x000ee2000800017f */
[----:B--2---:R-:W-:-:S04]  /*1ae40*/  LOP3.LUT R9, R9, 0x7f, RZ, 0xc0, !PT ;  /* 0x0000007f09097812 */ /* 0x004fc800078ec0ff */
[----:B------:R-:W-:Y:S01]  /*1ae50*/  ISETP.NE.AND P1, PT, R9, RZ, PT ;  /* 0x000000ff0900720c */ /* 0x000fe20003f25270 */
[----:B---3--:R-:W-:-:S12]  /*1ae60*/  @!P0 BRA `(.L_x_3123) ;  /* 0x0000008000548947 */ /* 0x008fd80003800000 */
.L_x_3342:
[----:B------:R-:W-:Y:S05]  /*1ae70*/  BSYNC B2 ;  /* 0x0000000000027941 */ /* 0x000fea0003800000 */
.L_x_3122:
[----:B------:R-:W-:Y:S04]  /*1ae80*/  BSSY B2, `(.L_x_3124) ;  /* 0x0000009000027945 */ /* 0x000fe80003800000 */
[----:B------:R-:W-:Y:S05]  /*1ae90*/  @P1 BRA `(.L_x_3125) ;  /* 0x00000000001c1947 */ /* 0x000fea0003800000 */
[----:B0-----:R-:W0:Y:S01]  /*1aea0*/  S2R R10, SR_TID.X ;  /* 0x00000000000a7919 */ /* 0x001e220000002100 */
[----:B------:R-:W-:-:S04]  /*1aeb0*/  IMAD.MOV.U32 R9, RZ, RZ, 0x8000 ;  /* 0x00008000ff097424 */ /* 0x000fc800078e00ff */
[----:B------:R3:W-:Y:S01]  /*1aec0*/  SYNCS.ARRIVE.TRANS64 RZ, [R7+URZ+0x28890], R9 ;  /* 0x0288900907ff79a7 */ /* 0x0007e2000800003f */
[----:B0-----:R-:W-:-:S04]  /*1aed0*/  LOP3.LUT R10, R10, 0x1f, RZ, 0xc0, !PT ;  /* 0x0000001f0a0a7812 */ /* 0x001fc800078ec0ff */
[----:B------:R-:W-:-:S13]  /*1aee0*/  ISETP.NE.AND P0, PT, R10, RZ, PT ;  /* 0x000000ff0a00720c */ /* 0x000fda0003f05270 */
[----:B---3--:R-:W-:Y:S05]  /*1aef0*/  @!P0 BRA `(.L_x_3125) ;  /* 0x0000000000048947 */ /* 0x008fea0003800000 */
[----:B------:R-:W-:Y:S01]  /*1af00*/  BPT.TRAP 0x1 ;  /* 0x000000040000795c */ /* 0x000fe20000300000 */
.L_x_3125:
[----:B------:R-:W-:Y:S05]  /*1af10*/  BSYNC B2 ;  /* 0x0000000000027941 */ /* 0x000fea0003800000 */
.L_x_3124:
[----:B------:R-:W-:Y:S01]  /*1af20*/  IMAD.MOV.U32 R14, RZ, RZ, RZ ;  /* 0x000000ffff0e7224 */ /* 0x000fe200078e00ff */
[----:B------:R-:W-:Y:S01]  /*1af30*/  UIADD3 UR4, UP0, UR40, 0x570, URZ ;  /* 0x0000057028047890 */ /* 0x000fe2000ff1e03f */
[----:B------:R-:W-:Y:S01]  /*1af40*/  IMAD R9, R3, 0x80, R0 ;  /* 0x0000008003097824 */ /* 0x000fe200078e0200 */
[----:B------:R-:W-:Y:S01]  /*1af50*/  PLOP3.LUT P0, PT, PT, PT, PT, 0x80, 0x0 ;  /* 0x000000000000781c */ /* 0x000fe20003f0f070 */
[----:B0-----:R-:W-:Y:S01]  /*1af60*/  IMAD R10, R27, 0x8000, R22 ;  /* 0x000080001b0a7824 */ /* 0x001fe200078e0216 */
[----:B------:R-:W-:Y:S01]  /*1af70*/  R2UR UR10, R14 ;  /* 0x000000000e0a72ca */ /* 0x000fe200000e0000 */
[----:B------:R-:W-:Y:S01]  /*1af80*/  VIADD R9, R9, 0xffffff80 ;  /* 0xffffff8009097836 */ /* 0x000fe20000000000 */
[----:B------:R-:W-:Y:S01]  /*1af90*/  IADD3 R12, R7, 0x28890, RZ ;  /* 0x00028890070c7810 */ /* 0x000fe20007ffe0ff */
[----:B-1----:R-:W-:Y:S01]  /*1afa0*/  IMAD.SHL.U32 R11, R27, 0x4000, RZ ;  /* 0x000040001b0b7824 */ /* 0x002fe200078e00ff */
[----:B------:R-:W-:Y:S01]  /*1afb0*/  UIADD3.X UR5, URZ, UR41, URZ, UP0, !UPT ;  /* 0x000000293f057290 */ /* 0x000fe200087fe43f */
[----:B------:R-:W-:Y:S01]  /*1afc0*/  VIADD R13, R10, 0x18400 ;  /* 0x000184000a0d7836 */ /* 0x000fe20000000000 */
[----:B------:R-:W-:Y:S01]  /*1afd0*/  UMOV UR6, 0x0 ;  /* 0x0000000000067882 */ /* 0x000fe20000000000 */
[----:B------:R-:W-:-:S09]  /*1afe0*/  UMOV UR7, 0x12f00000 ;  /* 0x12f0000000077882 */ /* 0x000fd20000000000 */
.L_x_3126:
        /* <DEDUP_REMOVED lines=16> */
.L_x_3127:
        /* <DEDUP_REMOVED lines=13> */
.L_x_3343:
[----:B------:R-:W-:Y:S05]  /*1b1c0*/  BSYNC B2 ;  /* 0x0000000000027941 */ /* 0x000fea0003800000 */
.L_x_3128:
[----:B------:R-:W-:Y:S01]  /*1b1d0*/  BSSY B2, `(.L_x_3130) ;  /* 0x000000b000027945 */ /* 0x000fe20003800000 */
[----:B------:R-:W-:Y:S02]  /*1b1e0*/  IMAD.MOV.U32 R12, RZ, RZ, 0x0 ;  /* 0x00000000ff0c7424 */ /* 0x000fe400078e00ff */
[----:B------:R-:W-:Y:S01]  /*1b1f0*/  IMAD.MOV.U32 R13, RZ, RZ, 0x12f00000 ;  /* 0x12f00000ff0d7424 */ /* 0x000fe200078e00ff */
[----:B------:R-:W-:Y:S06]  /*1b200*/  @P1 BRA `(.L_x_3131) ;  /* 0x00000000001c1947 */ /* 0x000fec0003800000 */
[----:B------:R-:W1:Y:S01]  /*1b210*/  S2R R10, SR_TID.X ;  /* 0x00000000000a7919 */ /* 0x000e620000002100 */
[----:B0-2---:R-:W-:-:S04]  /*1b220*/  IMAD.MOV.U32 R8, RZ, RZ, 0x8000 ;  /* 0x00008000ff087424 */ /* 0x005fc800078e00ff */
[----:B------:R3:W-:Y:S01]  /*1b230*/  SYNCS.ARRIVE.TRANS64 RZ, [R7+URZ+0x288b0], R8 ;  /* 0x0288b00807ff79a7 */ /* 0x0007e2000800003f */
[----:B-1----:R-:W-:-:S04]  /*1b240*/  LOP3.LUT R10, R10, 0x1f, RZ, 0xc0, !PT ;  /* 0x0000001f0a0a7812 */ /* 0x002fc800078ec0ff */
[----:B------:R-:W-:-:S13]  /*1b250*/  ISETP.NE.AND P0, PT, R10, RZ, PT ;  /* 0x000000ff0a00720c */ /* 0x000fda0003f05270 */
[----:B---3--:R-:W-:Y:S05]  /*1b260*/  @!P0 BRA `(.L_x_3131) ;  /* 0x0000000000048947 */ /* 0x008fea0003800000 */
[----:B------:R-:W-:Y:S01]  /*1b270*/  BPT.TRAP 0x1 ;  /* 0x000000040000795c */ /* 0x000fe20000300000 */
.L_x_3131:
[----:B------:R-:W-:Y:S05]  /*1b280*/  BSYNC B2 ;  /* 0x0000000000027941 */ /* 0x000fea0003800000 */
.L_x_3130:
[----:B------:R-:W-:Y:S01]  /*1b290*/  R2UR UR10, R14 ;  /* 0x000000000e0a72ca */ /* 0x000fe200000e0000 */
[----:B------:R-:W-:Y:S01]  /*1b2a0*/  IMAD R11, R11, 0x2, R22 ;  /* 0x000000020b0b7824 */ /* 0x000fe200078e0216 */
[----:B------:R-:W-:Y:S01]  /*1b2b0*/  R2UR UR6, R12 ;  /* 0x000000000c0672ca */ /* 0x000fe200000e0000 */
[----:B------:R-:W-:Y:S01]  /*1b2c0*/  UIADD3 UR4, UP0, UR40, 0x670, URZ ;  /* 0x0000067028047890 */ /* 0x000fe2000ff1e03f */
[----:B------:R-:W-:Y:S01]  /*1b2d0*/  R2UR UR7, R13 ;  /* 0x000000000d0772ca */ /* 0x000fe200000e0000 */
[----:B0-2---:R-:W-:Y:S01]  /*1b2e0*/  VIADD R7, R7, 0x288b0 ;  /* 0x000288b007077836 */ /* 0x005fe20000000000 */
[----:B------:R-:W-:Y:S01]  /*1b2f0*/  PLOP3.LUT P0, PT, PT, PT, PT, 0x80, 0x0 ;  /* 0x000000000000781c */ /* 0x000fe20003f0f070 */
[----:B------:R-:W-:Y:S01]  /*1b300*/  VIADD R8, R11, 0x400 ;  /* 0x000004000b087836 */ /* 0x000fe20000000000 */
[----:B------:R-:W-:-:S12]  /*1b310*/  UIADD3.X UR5, URZ, UR41, URZ, UP0, !UPT ;  /* 0x000000293f057290 */ /* 0x000fd800087fe43f */
.L_x_3132:
        /* <DEDUP_REMOVED lines=15> */
.L_x_3133:
        /* <DEDUP_REMOVED lines=9> */
[----:B---3--:R-:W-:Y:S05]  /*1b4a0*/  @P0 BRA.U.ANY `(.L_x_3133) ;  /* 0xfffffffd00d80947 */ /* 0x008fea000393ffff */
.L_x_3121:
[----:B------:R-:W-:Y:S05]  /*1b4b0*/  BSYNC B1 ;  /* 0x0000000000017941 */ /* 0x000fea0003800000 */
.L_x_3120:
[----:B-1----:R-:W-:Y:S01]  /*1b4c0*/  VIADD R11, R3, 0xfffffffe ;  /* 0xfffffffe030b7836 */ /* 0x002fe20000000000 */
[----:B------:R-:W-:Y:S02]  /*1b4d0*/  IADD3 R27, R27, 0x1, RZ ;  /* 0x000000011b1b7810 */ /* 0x000fe40007ffe0ff */
[----:B------:R-:W-:Y:S02]  /*1b4e0*/  PLOP3.LUT P0, PT, PT, PT, PT, 0x8, 0x0 ;  /* 0x000000000000781c */ /* 0x000fe40003f0e170 */
[----:B------:R-:W-:Y:S02]  /*1b4f0*/  ISETP.GE.AND P2, PT, R11, R4, PT ;  /* 0x000000040b00720c */ /* 0x000fe40003f46270 */
[----:B------:R-:W-:-:S04]  /*1b500*/  ISETP.NE.AND P1, PT, R27, 0x2, PT ;  /* 0x000000021b00780c */ /* 0x000fc80003f25270 */
[----:B------:R-:W-:Y:S02]  /*1b510*/  SEL R8, RZ, 0x1, P1 ;  /* 0x00000001ff087807 */ /* 0x000fe40000800000 */
[----:B------:R-:W-:Y:S02]  /*1b520*/  SEL R27, R27, RZ, P1 ;  /* 0x000000ff1b1b7207 */ /* 0x000fe40000800000 */
[----:B------:R-:W-:-:S03]  /*1b530*/  LOP3.LUT R29, R29, R8, RZ, 0x3c, !PT ;  /* 0x000000081d1d7212 */ /* 0x000fc600078e3cff */
[----:B------:R-:W-:Y:S05]  /*1b540*/  @!P2 BRA `(.L_x_3114) ;  /* 0x0000000400d4a947 */ /* 0x000fea0003800000 */
.L_x_3148:
[----:B------:R-:W-:Y:S05]  /*1b550*/  YIELD ;  /* 0x0000000000007946 */ /* 0x000fea0003800000 */
        /* <DEDUP_REMOVED lines=10> */
.L_x_3344:
[----:B------:R-:W-:Y:S05]  /*1b600*/  BSYNC B2 ;  /* 0x0000000000027941 */ /* 0x000fea0003800000 */
.L_x_3136:
[----:B------:R-:W-:Y:S04]  /*1b610*/  BSSY B2, `(.L_x_3138) ;  /* 0x0000009000027945 */ /* 0x000fe80003800000 */
[----:B------:R-:W-:Y:S05]  /*1b620*/  @P2 BRA `(.L_x_3139) ;  /* 0x00000000001c2947 */ /* 0x000fea0003800000 */
[----:B--2---:R-:W1:Y:S01]  /*1b630*/  S2R R7, SR_TID.X ;  /* 0x0000000000077919 */ /* 0x004e620000002100 */
[----:B------:R-:W-:-:S04]  /*1b640*/  IMAD.MOV.U32 R3, RZ, RZ, 0x8000 ;  /* 0x00008000ff037424 */ /* 0x000fc800078e00ff */
[----:B------:R3:W-:Y:S01]  /*1b650*/  SYNCS.ARRIVE.TRANS64 RZ, [R10+URZ+0x28890], R3 ;  /* 0x028890030aff79a7 */ /* 0x0007e2000800003f */
[----:B-1----:R-:W-:-:S04]  /*1b660*/  LOP3.LUT R7, R7, 0x1f, RZ, 0xc0, !PT ;  /* 0x0000001f07077812 */ /* 0x002fc800078ec0ff */
[----:B------:R-:W-:-:S13]  /*1b670*/  ISETP.NE.AND P1, PT, R7, RZ, PT ;  /* 0x000000ff0700720c */ /* 0x000fda0003f25270 */
[----:B---3--:R-:W-:Y:S05]  /*1b680*/  @!P1 BRA `(.L_x_3139) ;  /* 0x0000000000049947 */ /* 0x008fea0003800000 */
[----:B------:R-:W-:Y:S01]  /*1b690*/  BPT.TRAP 0x1 ;  /* 0x000000040000795c */ /* 0x000fe20000300000 */
.L_x_3139:
[----:B------:R-:W-:Y:S05]  /*1b6a0*/  BSYNC B2 ;  /* 0x0000000000027941 */ /* 0x000fea0003800000 */
.L_x_3138:
[----:B------:R-:W-:Y:S01]  /*1b6b0*/  IMAD.MOV.U32 R14, RZ, RZ, RZ ;  /* 0x000000ffff0e7224 */ /* 0x000fe200078e00ff */
[----:B------:R-:W-:Y:S01]  /*1b6c0*/  UIADD3 UR4, UP0, UR40, 0x570, URZ ;  /* 0x0000057028047890 */ /* 0x000fe2000ff1e03f */
[----:B------:R-:W-:Y:S01]  /*1b6d0*/  IMAD R8, R27, 0x8000, R22 ;  /* 0x000080001b087824 */ /* 0x000fe200078e0216 */
[----:B------:R-:W-:Y:S01]  /*1b6e0*/  PLOP3.LUT P1, PT, PT, PT, PT, 0x80, 0x0 ;  /* 0x000000000000781c */ /* 0x000fe20003f2f070 */
[----:B--2---:R-:W-:Y:S01]  /*1b6f0*/  IMAD R7, R11, 0x80, R0 ;  /* 0x000000800b077824 */ /* 0x004fe200078e0200 */
[----:B------:R-:W-:Y:S01]  /*1b700*/  R2UR UR10, R14 ;  /* 0x000000000e0a72ca */ /* 0x000fe200000e0000 */
[----:B------:R-:W-:Y:S01]  /*1b710*/  VIADD R3, R10, 0x28890 ;  /* 0x000288900a037836 */ /* 0x000fe20000000000 */
[----:B------:R-:W-:Y:S01]  /*1b720*/  UIADD3.X UR5, URZ, UR41, URZ, UP0, !UPT ;  /* 0x000000293f057290 */ /* 0x000fe200087fe43f */
[----:B------:R-:W-:Y:S01]  /*1b730*/  VIADD R12, R8, 0x18400 ;  /* 0x00018400080c7836 */ /* 0x000fe20000000000 */
[----:B------:R-:W-:Y:S01]  /*1b740*/  UMOV UR6, 0x0 ;  /* 0x0000000000067882 */ /* 0x000fe20000000000 */
[----:B------:R-:W-:-:S10]  /*1b750*/  UMOV UR7, 0x12f00000 ;  /* 0x12f0000000077882 */ /* 0x000fd40000000000 */
.L_x_3140:
        /* <DEDUP_REMOVED lines=16> */
.L_x_3141:
        /* <DEDUP_REMOVED lines=13> */
.L_x_3345:
[----:B------:R-:W-:Y:S05]  /*1b930*/  BSYNC B2 ;  /* 0x0000000000027941 */ /* 0x000fea0003800000 */
.L_x_3142:
[----:B------:R-:W-:Y:S01]  /*1b940*/  BSSY B2, `(.L_x_3144) ;  /* 0x000000b000027945 */ /* 0x000fe20003800000 */
[----:B------:R-:W-:Y:S01]  /*1b950*/  MOV R12, 0x0 ;  /* 0x00000000000c7802 */ /* 0x000fe20000000f00 */
[----:B------:R-:W-:Y:S02]  /*1b960*/  IMAD.MOV.U32 R13, RZ, RZ, 0x12f00000 ;  /* 0x12f00000ff0d7424 */ /* 0x000fe400078e00ff */
[----:B------:R-:W-:Y:S05]  /*1b970*/  @P2 BRA `(.L_x_3145) ;  /* 0x00000000001c2947 */ /* 0x000fea0003800000 */
[----:B------:R-:W2:Y:S01]  /*1b980*/  S2R R20, SR_TID.X ;  /* 0x0000000000147919 */ /* 0x000ea20000002100 */
[----:B------:R-:W-:-:S04]  /*1b990*/  IMAD.MOV.U32 R3, RZ, RZ, 0x8000 ;  /* 0x00008000ff037424 */ /* 0x000fc800078e00ff */
[----:B------:R3:W-:Y:S01]  /*1b9a0*/  SYNCS.ARRIVE.TRANS64 RZ, [R10+URZ+0x288b0], R3 ;  /* 0x0288b0030aff79a7 */ /* 0x0007e2000800003f */
[----:B--2---:R-:W-:-:S04]  /*1b9b0*/  LOP3.LUT R20, R20, 0x1f, RZ, 0xc0, !PT ;  /* 0x0000001f14147812 */ /* 0x004fc800078ec0ff */
[----:B------:R-:W-:-:S13]  /*1b9c0*/  ISETP.NE.AND P1, PT, R20, RZ, PT ;  /* 0x000000ff1400720c */ /* 0x000fda0003f25270 */
[----:B---3--:R-:W-:Y:S05]  /*1b9d0*/  @!P1 BRA `(.L_x_3145) ;  /* 0x0000000000049947 */ /* 0x008fea0003800000 */
[----:B------:R-:W-:Y:S01]  /*1b9e0*/  BPT.TRAP 0x1 ;  /* 0x000000040000795c */ /* 0x000fe20000300000 */
.L_x_3145:
[----:B------:R-:W-:Y:S05]  /*1b9f0*/  BSYNC B2 ;  /* 0x0000000000027941 */ /* 0x000fea0003800000 */
.L_x_3144:
        /* <DEDUP_REMOVED lines=8> */
.L_x_3146:
        /* <DEDUP_REMOVED lines=15> */
.L_x_3147:
        /* <DEDUP_REMOVED lines=10> */
.L_x_3135:
[----:B------:R-:W-:Y:S05]  /*1bc10*/  BSYNC B1 ;  /* 0x0000000000017941 */ /* 0x000fea0003800000 */
.L_x_3134:
        /* <DEDUP_REMOVED lines=8> */
.L_x_3114:
[----:B------:R-:W-:Y:S05]  /*1bca0*/  BSYNC B0 ;  /* 0x0000000000007941 */ /* 0x000fea0003800000 */
.L_x_3113:
[----:B------:R-:W3:Y:S01]  /*1bcb0*/  LDC R0, c[0x0][0x448] ;  /* 0x00011200ff007b82 */ /* 0x000ee20000000800 */
[----:B------:R-:W-:Y:S01]  /*1bcc0*/  LEA R3, R17, 0x7f, 0x7 ;  /* 0x0000007f11037811 */ /* 0x000fe200078e38ff */
[----:B------:R-:W-:Y:S05]  /*1bcd0*/  @!P0 WARPSYNC.ALL ;  /* 0x0000000000008948 */ /* 0x000fea0003800000 */
[----:B------:R-:W-:Y:S01]  /*1bce0*/  BSSY B7, `(.L_x_3149) ;  /* 0x0000387000077945 */ /* 0x000fe20003800000 */
[----:B------:R-:W-:Y:S01]  /*1bcf0*/  @!P0 BAR.SYNC.DEFER_BLOCKING 0xc, 0x180 ;  /* 0x0306000000008b1d */ /* 0x000fe20000010000 */
[----:B---3--:R-:W-:-:S13]  /*1bd00*/  ISETP.NE.AND P1, PT, R0, 0x1, PT ;  /* 0x000000010000780c */ /* 0x008fda0003f25270 */
[----:B------:R-:W3:Y:S08]  /*1bd10*/  @P1 LDC R0, c[0x0][0x44c] ;  /* 0x00011300ff001b82 */ /* 0x000ef00000000800 */
[----:B--2---:R-:W2:Y:S01]  /*1bd20*/  @P1 LDC R7, c[0x0][0x450] ;  /* 0x00011400ff071b82 */ /* 0x004ea20000000800 */
[----:B---3--:R-:W-:-:S05]  /*1bd30*/  @P1 IMAD.HI.U32 R0, R3, R0, RZ ;  /* 0x0000000003001227 */ /* 0x008fca00078e00ff */
[----:B--2---:R-:W-:-:S05]  /*1bd40*/  @P1 SHF.R.U32.HI R3, RZ, R7, R0 ;  /* 0x00000007ff031219 */ /* 0x004fca0000011600 */
[----:B------:R-:W-:-:S05]  /*1bd50*/  IMAD.IADD R3, R6, 0x1, R3 ;  /* 0x0000000106037824 */ /* 0x000fca00078e0203 */
[----:B------:R-:W-:-:S04]  /*1bd60*/  SHF.R.S32.HI R0, RZ, 0x1f, R3 ;  /* 0x0000001fff007819 */ /* 0x000fc80000011403 */
[----:B------:R-:W-:-:S04]  /*1bd70*/  LEA.HI R0, R0, R3, RZ, 0x7 ;  /* 0x0000000300007211 */ /* 0x000fc800078f38ff */
[----:B------:R-:W-:-:S04]  /*1bd80*/  SHF.R.S32.HI R0, RZ, 0x7, R0 ;  /* 0x00000007ff007819 */ /* 0x000fc80000011400 */
[----:B------:R-:W-:-:S04]  /*1bd90*/  VIMNMX R35, R5, R0, PT ;  /* 0x0000000005237248 */ /* 0x000fc80003fe0100 */
[----:B------:R-:W-:Y:S01]  /*1bda0*/  ISETP.GT.AND P0, PT, R35, RZ, PT ;  /* 0x000000ff2300720c */ /* 0x000fe20003f04270 */
[----:B------:R2:W-:-:S12]  /*1bdb0*/  STL [R1+0x10], R35 ;  /* 0x0000102301007387 */ /* 0x0005d80000100800 */
[----:B--2---:R-:W-:Y:S05]  /*1bdc0*/  @P0 BRA `(.L_x_3150) ;  /* 0x0000000000440947 */ /* 0x004fea0003800000 */
[----:B------:R-:W2:Y:S02]  /*1bdd0*/  S2R R8, SR_TID.X ;  /* 0x0000000000087919 */ /* 0x000ea40000002100 */
[----:B--2---:R-:W-:-:S04]  /*1bde0*/  LOP3.LUT R8, R8, 0x7f, RZ, 0xc0, !PT ;  /* 0x0000007f08087812 */ /* 0x004fc800078ec0ff */
[----:B------:R-:W-:-:S13]  /*1bdf0*/  ISETP.NE.AND P0, PT, R8, RZ, PT ;  /* 0x000000ff0800720c */ /* 0x000fda0003f05270 */
[----:B------:R-:W-:Y:S05]  /*1be00*/  @P0 BRA `(.L_x_3151) ;  /* 0x0000003400d00947 */ /* 0x000fea0003800000 */
[----:B------:R-:W2:Y:S01]  /*1be10*/  S2R R5, SR_LANEID ;  /* 0x0000000000057919 */ /* 0x000ea20000000000 */
[----:B------:R-:W-:Y:S01]  /*1be20*/  VOTEU.ANY UR4, UPT, PT ;  /* 0x0000000000047886 */ /* 0x000fe200038e0100 */
[----:B------:R-:W3:Y:S01]  /*1be30*/  LDC.64 R2, c[0x0][0xc60] ;  /* 0x00031800ff027b82 */ /* 0x000ee20000000a00 */
[----:B------:R-:W2:Y:S02]  /*1be40*/  FLO.U32 R0, UR4 ;  /* 0x0000000400007d00 */ /* 0x000ea400080e0000 */
[----:B--2---:R-:W-:-:S06]  /*1be50*/  ISETP.EQ.U32.AND P0, PT, R0, R5, PT ;  /* 0x000000050000720c */ /* 0x004fcc0003f02070 */
[----:B------:R-:W3:Y:S07]  /*1be60*/  POPC R5, UR4 ;  /* 0x0000000400057d09 */ /* 0x000eee0008000000 */
[----:B---3--:R-:W2:Y:S01]  /*1be70*/  @P0 ATOMG.E.ADD.STRONG.GPU PT, R3, desc[UR42][R2.64], R5 ;  /* 0x00000005020309a8 */ /* 0x008ea200081ee1ea */
[----:B------:R-:W3:Y:S02]  /*1be80*/  S2R R4, SR_LTMASK ;  /* 0x0000000000047919 */ /* 0x000ee40000003900 */
[----:B---3--:R-:W-:-:S04]  /*1be90*/  LOP3.LUT R4, R4, UR4, RZ, 0xc0, !PT ;  /* 0x0000000404047c12 */ /* 0x008fc8000f8ec0ff */
[----:B------:R-:W3:Y:S01]  /*1bea0*/  POPC R7, R4 ;  /* 0x0000000400077309 */ /* 0x000ee20000000000 */
[----:B--2---:R-:W3:Y:S02]  /*1beb0*/  SHFL.IDX PT, R0, R3, R0, 0x1f ;  /* 0x00001f0003007589 */ /* 0x004ee400000e0000 */
[----:B---3--:R-:W-:Y:S01]  /*1bec0*/  IADD3 R16, R0, UR37, R7 ;  /* 0x0000002500107c10 */ /* 0x008fe2000fffe007 */
[----:B------:R-:W-:Y:S06]  /*1bed0*/  BRA `(.L_x_3151) ;  /* 0x00000034009c7947 */ /* 0x000fec0003800000 */
.L_x_3150:
        /* <DEDUP_REMOVED lines=10> */
[----:B------:R-:W2:Y:S01]  /*1bf80*/  LDC.64 R2, c[0x4][R2] ;  /* 0x0100000002027b82 */ /* 0x000ea20000000a00 */
[----:B------:R-:W-:Y:S02]  /*1bf90*/  IMAD.U32 R6, RZ, RZ, UR8 ;  /* 0x00000008ff067e24 */ /* 0x000fe4000f8e00ff */
[----:B------:R-:W-:Y:S02]  /*1bfa0*/  IMAD.U32 R7, RZ, RZ, UR9 ;  /* 0x00000009ff077e24 */ /* 0x000fe4000f8e00ff */
[----:B0-----:R-:W-:-:S02]  /*1bfb0*/  IMAD.U32 R10, RZ, RZ, UR4 ;  /* 0x00000004ff0a7e24 */ /* 0x001fc4000f8e00ff */
[----:B-1----:R-:W-:Y:S02]  /*1bfc0*/  IMAD.U32 R11, RZ, RZ, UR5 ;  /* 0x00000005ff0b7e24 */ /* 0x002fe4000f8e00ff */
[----:B------:R-:W-:Y:S02]  /*1bfd0*/  IMAD.MOV.U32 R8, RZ, RZ, 0x70 ;  /* 0x00000070ff087424 */ /* 0x000fe400078e00ff */
[----:B------:R-:W-:Y:S02]  /*1bfe0*/  IMAD.MOV.U32 R12, RZ, RZ, 0x1 ;  /* 0x00000001ff0c7424 */ /* 0x000fe400078e00ff */
[----:B------:R-:W-:-:S07]  /*1bff0*/  IMAD.MOV.U32 R13, RZ, RZ, RZ ;  /* 0x000000ffff0d7224 */ /* 0x000fce00078e00ff */
[----:B------:R-:W-:-:S07]  /*1c000*/  LEPC R20, `(.L_x_3153) ;  /* 0x000000001014794e */ /* 0x000fce0000000000 */
[----:B--2---:R-:W-:Y:S05]  /*1c010*/  CALL.ABS.NOINC R2 ;  /* 0x0000000002007343 */ /* 0x004fea0003c00000 */
.L_x_3153:
[----:B------:R-:W-:Y:S05]  /*1c020*/  BSYNC B6 ;  /* 0x0000000000067941 */ /* 0x000fea0003800000 */
.L_x_3152:
        /* <DEDUP_REMOVED lines=8> */
[----:B------:R2:W3:Y:S01]  /*1c0b0*/  LDC.64 R2, c[0x4][R26] ;  /* 0x010000001a027b82 */ /* 0x0004e20000000a00 */
[----:B------:R-:W-:Y:S01]  /*1c0c0*/  IMAD.U32 R4, RZ, RZ, UR6 ;  /* 0x00000006ff047e24 */ /* 0x000fe2000f8e00ff */
[----:B------:R-:W-:Y:S01]  /*1c0d0*/  MOV R6, UR8 ;  /* 0x0000000800067c02 */ /* 0x000fe20008000f00 */
[----:B------:R-:W-:Y:S02]  /*1c0e0*/  IMAD.U32 R5, RZ, RZ, UR7 ;  /* 0x00000007ff057e24 */ /* 0x000fe4000f8e00ff */
[----:B------:R-:W-:Y:S02]  /*1c0f0*/  IMAD.U32 R7, RZ, RZ, UR9 ;  /* 0x00000009ff077e24 */ /* 0x000fe4000f8e00ff */
[----:B0-----:R-:W-:-:S02]  /*1c100*/  IMAD.U32 R10, RZ, RZ, UR4 ;  /* 0x00000004ff0a7e24 */ /* 0x001fc4000f8e00ff */
[----:B-1----:R-:W-:Y:S02]  /*1c110*/  IMAD.U32 R11, RZ, RZ, UR5 ;  /* 0x00000005ff0b7e24 */ /* 0x002fe4000f8e00ff */
[----:B------:R-:W-:Y:S02]  /*1c120*/  IMAD.MOV.U32 R8, RZ, RZ, 0x70 ;  /* 0x00000070ff087424 */ /* 0x000fe400078e00ff */
[----:B------:R-:W-:Y:S02]  /*1c130*/  IMAD.MOV.U32 R12, RZ, RZ, 0x1 ;  /* 0x00000001ff0c7424 */ /* 0x000fe400078e00ff */
[----:B--2---:R-:W-:-:S07]  /*1c140*/  IMAD.MOV.U32 R13, RZ, RZ, RZ ;  /* 0x000000ffff0d7224 */ /* 0x004fce00078e00ff */
[----:B------:R-:W-:-:S07]  /*1c150*/  LEPC R20, `(.L_x_3156) ;  /* 0x000000001014794e */ /* 0x000fce0000000000 */
[----:B---3--:R-:W-:Y:S05]  /*1c160*/  CALL.ABS.NOINC R2 ;  /* 0x0000000002007343 */ /* 0x008fea0003c00000 */
.L_x_3156:
[----:B------:R0:W1:Y:S01]  /*1c170*/  LDC.64 R2, c[0x4][R26] ;  /* 0x010000001a027b82 */ /* 0x0000620000000a00 */
[----:B------:R-:W-:Y:S01]  /*1c180*/  ULDC.64 UR4, c[0x4][0x80] ;  /* 0x0100200000047ab9 */ /* 0x000fe20000000a00 */
[----:B------:R-:W-:Y:S01]  /*1c190*/  ULDC.64 UR6, c[0x4][0x88] ;  /* 0x0100220000067ab9 */ /* 0x000fe20000000a00 */
[----:B------:R-:W-:Y:S01]  /*1c1a0*/  ULDC.64 UR8, c[0x4][0x18] ;  /* 0x0100060000087ab9 */ /* 0x000fe20000000a00 */
        /* <DEDUP_REMOVED lines=11> */
.L_x_3155:
[----:B------:R-:W-:Y:S05]  /*1c260*/  BSYNC B6 ;  /* 0x0000000000067941 */ /* 0x000fea0003800000 */
.L_x_3154:
[----:B------:R-:W-:Y:S01]  /*1c270*/  ULDC.64 UR4, c[0x0][0x9f8] ;  /* 0x00027e0000047ab9 */ /* 0x000fe20000000a00 */
[----:B------:R-:W2:Y:S01]  /*1c280*/  LDL R20, [R1] ;  /* 0x0000000001147983 */ /* 0x000ea20000100800 */
[----:B------:R-:W-:Y:S01]  /*1c290*/  ISETP.NE.U32.AND P0, PT, RZ, UR4, PT ;  /* 0x00000004ff007c0c */ /* 0x000fe2000bf05070 */
[----:B------:R-:W-:Y:S01]  /*1c2a0*/  IMAD.MOV.U32 R26, RZ, RZ, R35 ;  /* 0x000000ffff1a7224 */ /* 0x000fe200078e0023 */
[----:B------:R-:W3:Y:S02]  /*1c2b0*/  LDC R0, c[0x0][0x430] ;  /* 0x00010c00ff007b82 */ /* 0x000ee40000000800 */
[----:B------:R-:W-:-:S13]  /*1c2c0*/  ISETP.NE.AND.EX P0, PT, RZ, UR5, PT, P0 ;  /* 0x00000005ff007c0c */ /* 0x000fda000bf05300 */
[----:B------:R-:W-:Y:S01]  /*1c2d0*/  @P0 IADD3 R2, P1, R23, UR4, RZ ;  /* 0x0000000417020c10 */ /* 0x000fe2000ff3e0ff */
[----:B------:R-:W4:Y:S01]  /*1c2e0*/  S2R R35, SR_TID.X ;  /* 0x0000000000237919 */ /* 0x000f220000002100 */
[----:B------:R-:W0:Y:S02]  /*1c2f0*/  S2R R21, SR_TID.X ;  /* 0x0000000000157919 */ /* 0x000e240000002100 */
[----:B------:R-:W-:Y:S01]  /*1c300*/  @P0 IADD3.X R3, R24, UR5, RZ, P1, !PT ;  /* 0x0000000518030c10 */ /* 0x000fe20008ffe4ff */
[----:B------:R-:W-:Y:S01]  /*1c310*/  VIADD R26, R26, 0xffffffff ;  /* 0xffffffff1a1a7836 */ /* 0x000fe20000000000 */
[----:B------:R-:W-:-:S03]  /*1c320*/  ULDC UR4, c[0x0][0x2f4] ;  /* 0x0000bd0000047ab9 */ /* 0x000fc60000000800 */
[----:B------:R1:W2:Y:S01]  /*1c330*/  @P0 LDG.E R34, desc[UR42][R2.64] ;  /* 0x0000002a02220981 */ /* 0x0002a2000c1e1900 */
[----:B---3--:R-:W-:Y:S01]  /*1c340*/  ISETP.NE.AND P1, PT, R0, 0x1, PT ;  /* 0x000000010000780c */ /* 0x008fe20003f25270 */
[----:B------:R-:W-:-:S12]  /*1c350*/  IMAD.SHL.U32 R8, R26, 0x80, RZ ;  /* 0x000000801a087824 */ /* 0x000fd800078e00ff */
[----:B------:R-:W3:Y:S01]  /*1c360*/  @P1 LDC R7, c[0x0][0x434] ;  /* 0x00010d00ff071b82 */ /* 0x000ee20000000800 */
[----:B----4-:R-:W-:-:S07]  /*1c370*/  IMAD.SHL.U32 R35, R35, 0x10, RZ ;  /* 0x0000001023237824 */ /* 0x010fce00078e00ff */
[----:B------:R-:W4:Y:S01]  /*1c380*/  @P1 LDC R5, c[0x0][0x438] ;  /* 0x00010e00ff051b82 */ /* 0x000f220000000800 */
[----:B0-----:R-:W-:Y:S02]  /*1c390*/  LOP3.LUT R21, R21, 0x7f, RZ, 0xc0, !PT ;  /* 0x0000007f15157812 */ /* 0x001fe400078ec0ff */
[----:B------:R-:W-:Y:S02]  /*1c3a0*/  LOP3.LUT R35, R35, 0x70, RZ, 0xc0, !PT ;  /* 0x0000007023237812 */ /* 0x000fe400078ec0ff */
[----:B------:R-:W-:-:S04]  /*1c3b0*/  SHF.R.U32.HI R21, RZ, 0x3, R21 ;  /* 0x00000003ff157819 */ /* 0x000fc80000011615 */
[----:B------:R-:W-:-:S04]  /*1c3c0*/  LOP3.LUT R6, R8, R21, R35, 0xfe, !PT ;  /* 0x0000001508067212 */ /* 0x000fc800078efe23 */
[----:B------:R-:W-:-:S13]  /*1c3d0*/  ISETP.GE.AND P0, PT, R6, R37, PT ;  /* 0x000000250600720c */ /* 0x000fda0003f06270 */
[----:B-1----:R-:W0:Y:S01]  /*1c3e0*/  @!P0 LDC.64 R2, c[0x0][0x428] ;  /* 0x00010a00ff028b82 */ /* 0x002e220000000a00 */
[----:B------:R-:W-:Y:S01]  /*1c3f0*/  LOP3.LUT R32, R32, 0xfffffffb, RZ, 0xc0, !PT ;  /* 0xfffffffb20207812 */ /* 0x000fe200078ec0ff */
[----:B------:R-:W-:Y:S01]  /*1c400*/  UMOV UR5, 0xffffffff ;  /* 0xffffffff00057882 */ /* 0x000fe20000000000 */
[----:B--2---:R-:W-:-:S04]  /*1c410*/  IMAD.IADD R6, R6, 0x1, R20 ;  /* 0x0000000106067824 */ /* 0x004fc800078e0214 */
[----:B---3--:R-:W-:-:S04]  /*1c420*/  @P1 IMAD.HI.U32 R7, R6, R7, RZ ;  /* 0x0000000706071227 */ /* 0x008fc800078e00ff */
[----:B------:R-:W-:Y:S01]  /*1c430*/  IMAD.MOV.U32 R4, RZ, RZ, R6 ;  /* 0x000000ffff047224 */ /* 0x000fe200078e0006 */
[----:B----4-:R-:W-:-:S04]  /*1c440*/  @P1 SHF.R.U32.HI R4, RZ, R5, R7 ;  /* 0x00000005ff041219 */ /* 0x010fc80000011607 */
[----:B------:R-:W-:-:S05]  /*1c450*/  IADD3 R5, -R4, RZ, RZ ;  /* 0x000000ff04057210 */ /* 0x000fca0007ffe1ff */
[----:B------:R-:W-:Y:S01]  /*1c460*/  IMAD R0, R0, R5, R6 ;  /* 0x0000000500007224 */ /* 0x000fe200078e0206 */
[----:B------:R-:W-:Y:S02]  /*1c470*/  @!P0 SHF.R.S32.HI R5, RZ, 0x1f, R4 ;  /* 0x0000001fff058819 */ /* 0x000fe40000011404 */
[----:B------:R-:W-:Y:S01]  /*1c480*/  SHF.R.S32.HI R9, RZ, 0x1f, R34 ;  /* 0x0000001fff097819 */ /* 0x000fe20000011422 */
[----:B0-----:R-:W-:-:S04]  /*1c490*/  @!P0 IMAD.WIDE.U32 R4, R34, R2, R4 ;  /* 0x0000000222048225 */ /* 0x001fc800078e0004 */
[----:B------:R-:W-:-:S04]  /*1c4a0*/  @!P0 IMAD R6, R9, R2, RZ ;  /* 0x0000000209068224 */ /* 0x000fc800078e02ff */
[----:B------:R-:W-:Y:S02]  /*1c4b0*/  @!P0 IMAD R6, R34, R3, R6 ;  /* 0x0000000322068224 */ /* 0x000fe400078e0206 */
[----:B------:R-:W0:Y:S01]  /*1c4c0*/  @!P0 LDC.64 R2, c[0x0][0x418] ;  /* 0x00010600ff028b82 */ /* 0x000e220000000a00 */
[----:B------:R-:W-:Y:S02]  /*1c4d0*/  IMAD.U32 R7, RZ, RZ, UR38 ;  /* 0x00000026ff077e24 */ /* 0x000fe4000f8e00ff */
[----:B------:R-:W-:-:S03]  /*1c4e0*/  @!P0 IMAD.IADD R6, R5, 0x1, R6 ;  /* 0x0000000105068824 */ /* 0x000fc600078e0206 */
        /* <DEDUP_REMOVED lines=14> */
.L_x_3348:
[----:B------:R-:W-:Y:S01]  /*1c5d0*/  SHF.R.S32.HI R35, RZ, 0x1f, R18 ;  /* 0x0000001fff237819 */ /* 0x000fe20000011412 */
[----:B------:R-:W-:Y:S06]  /*1c5e0*/  @!P2 BRA `(.L_x_3158) ;  /* 0x000000000004a947 */ /* 0x000fec0003800000 */
[----:B------:R-:W-:Y:S01]  /*1c5f0*/  BPT.TRAP 0x1 ;  /* 0x000000040000795c */ /* 0x000fe20000300000 */
.L_x_3158:
        /* <DEDUP_REMOVED lines=25> */
.L_x_3349:
[----:B------:R-:W-:Y:S05]  /*1c790*/  BSYNC B0 ;  /* 0x0000000000007941 */ /* 0x000fea0003800000 */
.L_x_3159:
        /* <DEDUP_REMOVED lines=9> */
[----:B------:R-:W-:Y:S01]  /*1c830*/  IMAD.IADD R3, R3, 0x1, R5 ;  /* 0x0000000103037824 */ /* 0x000fe200078e0205 */
[----:B------:R-:W-:Y:S01]  /*1c840*/  LEA R5, R25, R36, 0xe ;  /* 0x0000002419057211 */ /* 0x000fe200078e70ff */
        /* <DEDUP_REMOVED lines=8> */
[----:B-1----:R-:W-:Y:S02]  /*1c8d0*/  LOP3.LUT R9, R9, 0x7f, RZ, 0xc0, !PT ;  /* 0x0000007f09097812 */ /* 0x002fe400078ec0ff */
[----:B------:R-:W-:Y:S01]  /*1c8e0*/  IMAD.IADD R0, R3, 0x1, R0 ;  /* 0x0000000103007824 */ /* 0x000fe200078e0200 */
[C---:B------:R-:W-:Y:S01]  /*1c8f0*/  LEA R4, P0, R2.reuse, UR4, 0x1 ;  /* 0x0000000402047c11 */ /* 0x040fe2000f8008ff */
[----:B------:R-:W-:Y:S01]  /*1c900*/  UMOV UR4, 0xffffffff ;  /* 0xffffffff00047882 */ /* 0x000fe20000000000 */
[----:B------:R-:W-:Y:S02]  /*1c910*/  SHF.R.U32.HI R9, RZ, 0x3, R9 ;  /* 0x00000003ff097819 */ /* 0x000fe40000011609 */
        /* <DEDUP_REMOVED lines=83> */
.L_x_3367:
        /* <DEDUP_REMOVED lines=11> */
.L_x_3162:
        /* <DEDUP_REMOVED lines=11> */
.L_x_3163:
        /* <DEDUP_REMOVED lines=31> */
[----:B-1----:R-:W-:Y:S02]  /*1d1a0*/  IMAD.U32 R7, RZ, RZ, UR7 ;  /* 0x00000007ff077e24 */ /* 0x002fe4000f8e00ff */
[----:B------:R-:W-:-:S02]  /*1d1b0*/  IMAD.U32 R10, RZ, RZ, UR8 ;  /* 0x00000008ff0a7e24 */ /* 0x000fc4000f8e00ff */
[----:B------:R-:W-:Y:S02]  /*1d1c0*/  IMAD.U32 R11, RZ, RZ, UR9 ;  /* 0x00000009ff0b7e24 */ /* 0x000fe4000f8e00ff */
[----:B------:R-:W-:Y:S02]  /*1d1d0*/  IMAD.MOV.U32 R8, RZ, RZ, 0x70 ;  /* 0x00000070ff087424 */ /* 0x000fe400078e00ff */
[----:B------:R-:W-:Y:S02]  /*1d1e0*/  IMAD.MOV.U32 R12, RZ, RZ, 0x1 ;  /* 0x00000001ff0c7424 */ /* 0x000fe400078e00ff */
[----:B------:R-:W-:-:S07]  /*1d1f0*/  IMAD.MOV.U32 R13, RZ, RZ, RZ ;  /* 0x000000ffff0d7224 */ /* 0x000fce00078e00ff */
[----:B------:R-:W-:-:S07]  /*1d200*/  LEPC R20, `(.L_x_3165) ;  /* 0x000000001014794e */ /* 0x000fce0000000000 */
[----:B0-----:R-:W-:Y:S05]  /*1d210*/  CALL.ABS.NOINC R2 ;  /* 0x0000000002007343 */ /* 0x001fea0003c00000 */
.L_x_3165:
[----:B------:R-:W-:Y:S05]  /*1d220*/  BSYNC B6 ;  /* 0x0000000000067941 */ /* 0x000fea0003800000 */
.L_x_3164:
[----:B------:R-:W2:Y:S01]  /*1d230*/  LDL.LU R20, [R1+0x20] ;  /* 0x0000200001147983 */ /* 0x000ea20000300800 */
[----:B------:R-:W3:Y:S01]  /*1d240*/  LDC R6, c[0x0][0x448] ;  /* 0x00011200ff067b82 */ /* 0x000ee20000000800 */
[----:B------:R-:W-:Y:S01]  /*1d250*/  ULDC.64 UR4, c[0x0][0x2d8] ;  /* 0x0000b60000047ab9 */ /* 0x000fe20000000a00 */
[----:B------:R-:W-:Y:S01]  /*1d260*/  ULDC.64 UR6, c[0x0][0x280] ;  /* 0x0000a00000067ab9 */ /* 0x000fe20000000a00 */
[----:B------:R-:W4:Y:S04]  /*1d270*/  LDL.LU R21, [R1+0xc] ;  /* 0x00000c0001157983 */ /* 0x000f280000300800 */
[----:B0-----:R-:W4:Y:S01]  /*1d280*/  LDL.LU.64 R2, [R1+0x18] ;  /* 0x0000180001027983 */ /* 0x001f220000300a00 */
[----:B------:R-:W-:-:S03]  /*1d290*/  IMAD R0, R35, UR4, RZ ;  /* 0x0000000423007c24 */ /* 0x000fc6000f8e02ff */
[----:B------:R0:W5:Y:S01]  /*1d2a0*/  LDL R10, [R1+0x14] ;  /* 0x00001400010a7983 */ /* 0x0001620000100800 */
[----:B------:R-:W-:-:S03]  /*1d2b0*/  IMAD R5, R18, UR5, R0 ;  /* 0x0000000512057c24 */ /* 0x000fc6000f8e0200 */
[----:B------:R0:W5:Y:S01]  /*1d2c0*/  LDL R8, [R1+0x8] ;  /* 0x0000080001087983 */ /* 0x0001620000100800 */
[----:B---3--:R-:W-:-:S13]  /*1d2d0*/  ISETP.NE.AND P0, PT, R6, 0x1, PT ;  /* 0x000000010600780c */ /* 0x008fda0003f05270 */
[----:B-1----:R-:W1:Y:S01]  /*1d2e0*/  @P0 LDC R7, c[0x0][0x44c] ;  /* 0x00011300ff070b82 */ /* 0x002e620000000800 */
[----:B----4-:R-:W-:Y:S02]  /*1d2f0*/  IMAD.MOV.U32 R3, RZ, RZ, R21 ;  /* 0x000000ffff037224 */ /* 0x010fe400078e0015 */
[----:B------:R-:W-:Y:S01]  /*1d300*/  IMAD.WIDE.U32 R2, R18, UR4, R2 ;  /* 0x0000000412027c25 */ /* 0x000fe2000f8e0002 */
[----:B------:R-:W-:Y:S01]  /*1d310*/  ULDC.64 UR4, c[0x0][0x2e0] ;  /* 0x0000b80000047ab9 */ /* 0x000fe20000000a00 */
[----:B------:R-:W3:Y:S02]  /*1d320*/  S2R R21, SR_TID.X ;  /* 0x0000000000157919 */ /* 0x000ee40000002100 */
[----:B--2---:R-:W-:Y:S02]  /*1d330*/  IMAD R0, R20, UR4, RZ ;  /* 0x0000000414007c24 */ /* 0x004fe4000f8e02ff */
[----:B------:R-:W2:Y:S01]  /*1d340*/  S2R R20, SR_TID.X ;  /* 0x0000000000147919 */ /* 0x000ea20000002100 */
[----:B------:R-:W-:-:S02]  /*1d350*/  IMAD.IADD R3, R3, 0x1, R5 ;  /* 0x0000000103037824 */ /* 0x000fc400078e0205 */
[C---:B------:R-:W-:Y:S02]  /*1d360*/  IMAD R0, R33.reuse, UR5, R0 ;  /* 0x0000000521007c24 */ /* 0x040fe4000f8e0200 */
[----:B------:R-:W-:Y:S01]  /*1d370*/  IMAD.WIDE.U32 R2, R33, UR4, R2 ;  /* 0x0000000421027c25 */ /* 0x000fe2000f8e0002 */
[----:B------:R-:W-:-:S03]  /*1d380*/  ULDC.64 UR4, c[0x0][0x2d0] ;  /* 0x0000b40000047ab9 */ /* 0x000fc60000000a00 */
[----:B------:R-:W-:Y:S02]  /*1d390*/  IMAD.IADD R3, R3, 0x1, R0 ;  /* 0x0000000103037824 */ /* 0x000fe400078e0200 */
[----:B------:R-:W4:Y:S01]  /*1d3a0*/  @P0 LDC R0, c[0x0][0x450] ;  /* 0x00011400ff000b82 */ /* 0x000f220000000800 */
[----:B---3--:R-:W-:Y:S01]  /*1d3b0*/  IMAD.SHL.U32 R21, R21, 0x10, RZ ;  /* 0x0000001015157824 */ /* 0x008fe200078e00ff */
[----:B--2---:R-:W-:-:S04]  /*1d3c0*/  LOP3.LUT R20, R20, 0x7f, RZ, 0xc0, !PT ;  /* 0x0000007f14147812 */ /* 0x004fc800078ec0ff */
[----:B------:R-:W-:Y:S02]  /*1d3d0*/  LOP3.LUT R21, R21, 0x70, RZ, 0xc0, !PT ;  /* 0x0000007015157812 */ /* 0x000fe400078ec0ff */
[----:B------:R-:W-:-:S04]  /*1d3e0*/  SHF.R.U32.HI R20, RZ, 0x3, R20 ;  /* 0x00000003ff147819 */ /* 0x000fc80000011614 */
[----:B------:R-:W-:-:S04]  /*1d3f0*/  LOP3.LUT R20, R20, R21, RZ, 0xfc, !PT ;  /* 0x0000001514147212 */ /* 0x000fc800078efcff */
[----:B------:R-:W-:-:S05]  /*1d400*/  LEA R5, R17, R20, 0x7 ;  /* 0x0000001411057211 */ /* 0x000fca00078e38ff */
        /* <DEDUP_REMOVED lines=44> */
[----:B------:R-:W0:Y:S01]  /*1d6d0*/  SHFL.IDX PT, R14, R0, 0x2, 0x181f ;  /* 0x00581f00000e7f89 */ /* 0x000e2200000e0000 */
[----:B------:R-:W-:-:S05]  /*1d6e0*/  @!P3 MOV R3, R7 ;  /* 0x000000070003b202 */ /* 0x000fca0000000f00 */
[----:B------:R-:W-:Y:S04]  /*1d6f0*/  @!P3 LDGSTS.E.BYPASS.LTC128B.128 [R8+0x10c00], desc[UR42][R2.64], !P0 ;  /* 0x10c000000208bfae */ /* 0x000fe8000c101d6a */
[----:B------:R1:W-:Y:S01]  /*1d700*/  @!P3 LDGSTS.E.BYPASS.LTC128B.128 [R8+0x14c00], desc[UR42][R2.64+0x80], !P1 ;  /* 0x14c000800208bfae */ /* 0x0003e2000c901d6a */
[----:B------:R-:W-:Y:S01]  /*1d710*/  ISETP.GE.AND P3, PT, R6, R5, PT ;  /* 0x000000050600720c */ /* 0x000fe20003f66270 */
[----:B------:R-:W-:Y:S02]  /*1d720*/  VIADD R6, R17, 0x30 ;  /* 0x0000003011067836 */ /* 0x000fe40000000000 */
        /* <DEDUP_REMOVED lines=48> */
.L_x_3384:
[----:B-1----:R-:W-:Y:S01]  /*1da30*/  VIADD R0, R17, 0x70 ;  /* 0x0000007011007836 */ /* 0x002fe20000000000 */
[----:B------:R-:W-:Y:S04]  /*1da40*/  BSSY B0, `(.L_x_3167) ;  /* 0x000000a000007945 */ /* 0x000fe80003800000 */
[----:B------:R-:W-:-:S13]  /*1da50*/  ISETP.GE.AND P2, PT, R0, R5, PT ;  /* 0x000000050000720c */ /* 0x000fda0003f46270 */
[----:B------:R-:W-:Y:S05]  /*1da60*/  @P2 BRA `(.L_x_3168) ;  /* 0x00000000001c2947 */ /* 0x000fea0003800000 */
[----:B--2---:R-:W-:-:S04]  /*1da70*/  LEA R2, P2, R31, R14, 0x1 ;  /* 0x0000000e1f027211 */ /* 0x004fc800078408ff */
[----:B------:R-:W-:-:S05]  /*1da80*/  IADD3.X R3, RZ, R4, RZ, P2, !PT ;  /* 0x00000004ff037210 */ /* 0x000fca00017fe4ff */
[----:B------:R-:W-:Y:S01]  /*1da90*/  @!PT LDS RZ, [RZ] ;  /* 0x00000000fffff984 */ /* 0x000fe20000000800 */
[----:B------:R-:W-:Y:S01]  /*1daa0*/  @!PT LDS RZ, [RZ] ;  /* 0x00000000fffff984 */ /* 0x000fe20000000800 */
[----:B------:R-:W-:Y:S01]  /*1dab0*/  @!PT LDS RZ, [RZ] ;  /* 0x00000000fffff984 */ /* 0x000fe20000000800 */
[----:B------:R0:W-:Y:S04]  /*1dac0*/  LDGSTS.E.BYPASS.LTC128B.128 [R8+0x13c00], desc[UR42][R2.64], !P0 ;  /* 0x13c0000002087fae */ /* 0x0001e8000c101d6a */
[----:B------:R0:W-:Y:S02]  /*1dad0*/  LDGSTS.E.BYPASS.LTC128B.128 [R8+0x17c00], desc[UR42][R2.64+0x80], !P1 ;  /* 0x17c0008002087fae */ /* 0x0001e4000c901d6a */
.L_x_3168:
[----:B------:R-:W-:Y:S05]  /*1dae0*/  BSYNC B0 ;  /* 0x0000000000007941 */ /* 0x000fea0003800000 */
.L_x_3167:
[----:B------:R-:W-:Y:S01]  /*1daf0*/  NOP ;  /* 0x0000000000007918 */ /* 0x000fe20000000000 */
[----:B------:R-:W-:-:S13]  /*1db00*/  PLOP3.LUT P0, PT, PT, PT, PT, 0x80, 0x0 ;  /* 0x000000000000781c */ /* 0x000fda0003f0f070 */
.L_x_3169:
        /* <DEDUP_REMOVED lines=20> */
.L_x_3385:
[----:B------:R-:W-:Y:S05]  /*1dc50*/  BSYNC B0 ;  /* 0x0000000000007941 */ /* 0x000fea0003800000 */
.L_x_3170:
        /* <DEDUP_REMOVED lines=10> */
.L_x_3186:
[----:B------:R-:W3:Y:S01]  /*1dd00*/  LDL R7, [R1] ;  /* 0x0000000001077983 */ /* 0x000ee20000100800 */
[----:B------:R-:W1:Y:S03]  /*1dd10*/  LDC R0, c[0x0][0x430] ;  /* 0x00010c00ff007b82 */ /* 0x000e660000000800 */
[----:B------:R-:W4:Y:S01]  /*1dd20*/  LDL R5, [R1+0x4] ;  /* 0x0000040001057983 */ /* 0x000f220000100800 */
[----:B------:R-:W-:Y:S05]  /*1dd30*/  YIELD ;  /* 0x0000000000007946 */ /* 0x000fea0003800000 */
[----:B------:R-:W5:Y:S01]  /*1dd40*/  S2R R2, SR_TID.X ;  /* 0x0000000000027919 */ /* 0x000f620000002100 */
[----:B------:R-:W-:Y:S01]  /*1dd50*/  ULDC.64 UR4, c[0x0][0x428] ;  /* 0x00010a0000047ab9 */ /* 0x000fe20000000a00 */
[----:B------:R-:W2:Y:S01]  /*1dd60*/  S2R R4, SR_TID.X ;  /* 0x0000000000047919 */ /* 0x000ea20000002100 */
[----:B-1----:R-:W-:-:S13]  /*1dd70*/  ISETP.NE.AND P0, PT, R0, 0x1, PT ;  /* 0x000000010000780c */ /* 0x002fda0003f05270 */
[----:B0-----:R-:W0:Y:S01]  /*1dd80*/  @P0 LDC R3, c[0x0][0x434] ;  /* 0x00010d00ff030b82 */ /* 0x001e220000000800 */
[----:B-----5:R-:W-:-:S07]  /*1dd90*/  LOP3.LUT R2, R2, 0x7f, RZ, 0xc0, !PT ;  /* 0x0000007f02027812 */ /* 0x020fce00078ec0ff */
[----:B------:R-:W1:Y:S01]  /*1dda0*/  @P0 LDC R8, c[0x0][0x438] ;  /* 0x00010e00ff080b82 */ /* 0x000e620000000800 */
[----:B------:R-:W-:Y:S01]  /*1ddb0*/  SHF.R.U32.HI R2, RZ, 0x3, R2 ;  /* 0x00000003ff027819 */ /* 0x000fe20000011602 */
[----:B--2---:R-:W-:-:S04]  /*1ddc0*/  IMAD.SHL.U32 R4, R4, 0x10, RZ ;  /* 0x0000001004047824 */ /* 0x004fc800078e00ff */
[----:B------:R-:W-:Y:S01]  /*1ddd0*/  IMAD R2, R6, 0x80, R2 ;  /* 0x0000008006027824 */ /* 0x000fe200078e0202 */
        /* <DEDUP_REMOVED lines=11> */
[----:B------:R-:W-:-:S04]  /*1de90*/  ULDC.64 UR4, c[0x0][0x418] ;  /* 0x0001060000047ab9 */ /* 0x000fc80000000a00 */
[----:B------:R-:W-:Y:S02]  /*1dea0*/  IADD3 R3, R5, R3, RZ ;  /* 0x0000000305037210 */ /* 0x000fe40007ffe0ff */
        /* <DEDUP_REMOVED lines=14> */
.L_x_3174:
[----:B------:R-:W-:Y:S01]  /*1df90*/  IMAD R6, R25, 0x8, R22 ;  /* 0x0000000819067824 */ /* 0x000fe200078e0216 */
[----:B------:R-:W-:Y:S01]  /*1dfa0*/  SHF.L.U32 R3, R28, 0x1f, RZ ;  /* 0x0000001f1c037819 */ /* 0x000fe200000006ff */
[----:B------:R-:W-:Y:S03]  /*1dfb0*/  BSSY B1, `(.L_x_3175) ;  /* 0x0000003000017945 */ /* 0x000fe60003800000 */
[----:B------:R-:W0:Y:S02]  /*1dfc0*/  SYNCS.PHASECHK.TRANS64.TRYWAIT P0, [R6+URZ+0x28840], R3 ;  /* 0x02884003060075a7 */ /* 0x000e24000800017f */
[----:B0-----:R-:W-:Y:S05]  /*1dfd0*/  @!P0 BRA `(.L_x_3176) ;  /* 0x0000006400f08947 */ /* 0x001fea0003800000 */
.L_x_3386:
[----:B------:R-:W-:Y:S05]  /*1dfe0*/  BSYNC B1 ;  /* 0x0000000000017941 */ /* 0x000fea0003800000 */
.L_x_3175:
        /* <DEDUP_REMOVED lines=71> */
.L_x_3404:
        /* <DEDUP_REMOVED lines=9> */
.L_x_3178:
        /* <DEDUP_REMOVED lines=11> */
.L_x_3179:
[----:B------:R1:W-:Y:S01]  /*1e5a0*/  SYNCS.ARRIVE.TRANS64.A1T0 RZ, [R6+URZ+0x28830], RZ ;  /* 0x028830ff06ff79a7 */ /* 0x0003e2000810003f */
[----:B------:R-:W-:Y:S05]  /*1e5b0*/  @!P4 BRA `(.L_x_3180) ;  /* 0x000000000004c947 */ /* 0x000fea0003800000 */
[----:B------:R-:W-:Y:S01]  /*1e5c0*/  BPT.TRAP 0x1 ;  /* 0x000000040000795c */ /* 0x000fe20000300000 */
.L_x_3180:
[----:B------:R-:W-:Y:S01]  /*1e5d0*/  SHF.L.U32 R2, R17, 0x1f, RZ ;  /* 0x0000001f11027819 */ /* 0x000fe200000006ff */
[----:B-1----:R-:W-:Y:S01]  /*1e5e0*/  IMAD R6, R10, 0x8, R22 ;  /* 0x000000080a067824 */ /* 0x002fe200078e0216 */
[----:B------:R-:W-:Y:S03]  /*1e5f0*/  BSSY B1, `(.L_x_3181) ;  /* 0x0000003000017945 */ /* 0x000fe60003800000 */
[----:B------:R-:W1:Y:S02]  /*1e600*/  SYNCS.PHASECHK.TRANS64.TRYWAIT P0, [R6+URZ+0x28860], R2 ;  /* 0x02886002060075a7 */ /* 0x000e64000800017f */
[----:B-1----:R-:W-:Y:S05]  /*1e610*/  @!P0 BRA `(.L_x_3182) ;  /* 0x0000006800c08947 */ /* 0x002fea0003800000 */
.L_x_3405:
[----:B------:R-:W-:Y:S05]  /*1e620*/  BSYNC B1 ;  /* 0x0000000000017941 */ /* 0x000fea0003800000 */
.L_x_3181:
        /* <DEDUP_REMOVED lines=67> */
.L_x_3423:
        /* <DEDUP_REMOVED lines=21> */
[----:B------:R-:W-:Y:S02]  /*1ebb0*/  IADD3 R3, R3, R21, RZ ;  /* 0x0000001503037210 */ /* 0x000fe40007ffe0ff */
[C---:B------:R-:W-:Y:S02]  /*1ebc0*/  IMAD R5, R18.reuse, UR5, R5 ;  /* 0x0000000512057c24 */ /* 0x040fe4000f8e0205 */
[----:B------:R-:W-:Y:S01]  /*1ebd0*/  IMAD.WIDE.U32 R2, R18, UR4, R2 ;  /* 0x0000000412027c25 */ /* 0x000fe2000f8e0002 */
[----:B------:R-:W-:-:S03]  /*1ebe0*/  ULDC.64 UR4, c[0x0][0x318] ;  /* 0x0000c60000047ab9 */ /* 0x000fc60000000a00 */
[----:B------:R-:W-:Y:S01]  /*1ebf0*/  IMAD.IADD R3, R5, 0x1, R3 ;  /* 0x0000000105037824 */ /* 0x000fe200078e0203 */
[----:B------:R-:W-:-:S04]  /*1ec00*/  LEA R23, P0, R2, UR4, 0x1 ;  /* 0x0000000402177c11 */ /* 0x000fc8000f8008ff */
[----:B------:R-:W-:Y:S02]  /*1ec10*/  LEA.HI.X R24, R2, UR5, R3, 0x1, P0 ;  /* 0x0000000502187c11 */ /* 0x000fe400080f0c03 */
[----:B------:R-:W-:-:S13]  /*1ec20*/  PLOP3.LUT P0, PT, PT, PT, PT, 0x80, 0x0 ;  /* 0x000000000000781c */ /* 0x000fda0003f0f070 */
.L_x_3184:
        /* <DEDUP_REMOVED lines=11> */
.L_x_3185:
[C---:B------:R-:W-:Y:S01]  /*1ece0*/  ISETP.GT.AND P0, PT, R26.reuse, RZ, PT ;  /* 0x000000ff1a00720c */ /* 0x040fe20003f04270 */
[----:B------:R0:W-:Y:S01]  /*1ecf0*/  SYNCS.ARRIVE.TRANS64.A1T0 RZ, [R6+URZ+0x28850], RZ ;  /* 0x028850ff06ff79a7 */ /* 0x0001e2000810003f */
[----:B------:R-:W-:Y:S02]  /*1ed00*/  IMAD.MOV.U32 R17, RZ, RZ, R28 ;  /* 0x000000ffff117224 */ /* 0x000fe400078e001c */
[----:B------:R-:W-:Y:S02]  /*1ed10*/  IMAD.MOV.U32 R10, RZ, RZ, R25 ;  /* 0x000000ffff0a7224 */ /* 0x000fe400078e0019 */
[----:B------:R-:W-:Y:S02]  /*1ed20*/  IMAD.MOV.U32 R33, RZ, RZ, R26 ;  /* 0x000000ffff217224 */ /* 0x000fe400078e001a */
[----:B0-----:R-:W-:-:S05]  /*1ed30*/  VIADD R6, R26, 0xffffffff ;  /* 0xffffffff1a067836 */ /* 0x001fca0000000000 */
[----:B------:R-:W-:Y:S05]  /*1ed40*/  @P0 BRA `(.L_x_3186) ;  /* 0xffffffec00ec0947 */ /* 0x000fea000383ffff */
.L_x_3173:
[----:B------:R-:W-:Y:S05]  /*1ed50*/  BSYNC B0 ;  /* 0x0000000000007941 */ /* 0x000fea0003800000 */
.L_x_3172:
        /* <DEDUP_REMOVED lines=17> */
.L_x_3188:
[----:B------:R-:W-:Y:S05]  /*1ee70*/  BSYNC B0 ;  /* 0x0000000000007941 */ /* 0x000fea0003800000 */
.L_x_3187:
[----:B------:R-:W-:-:S05]  /*1ee80*/  IMAD.U32 R0, RZ, RZ, UR38 ;  /* 0x00000026ff007e24 */ /* 0x000fca000f8e00ff */
[----:B------:R-:W-:-:S13]  /*1ee90*/  ISETP.NE.AND P0, PT, R0, 0x3, PT ;  /* 0x000000030000780c */ /* 0x000fda0003f05270 */
[----:B------:R-:W-:Y:S05]  /*1eea0*/  @!P0 BRA `(.L_x_3189) ;  /* 0x0000000000048947 */ /* 0x000fea0003800000 */
[----:B------:R-:W-:Y:S01]  /*1eeb0*/  BPT.TRAP 0x1 ;  /* 0x000000040000795c */ /* 0x000fe20000300000 */
.L_x_3189:
[----:B------:R-:W-:Y:S01]  /*1eec0*/  IMAD R0, R25, 0x8, R22 ;  /* 0x0000000819007824 */ /* 0x000fe200078e0216 */
[----:B0-----:R-:W-:Y:S01]  /*1eed0*/  SHF.L.U32 R3, R28, 0x1f, RZ ;  /* 0x0000001f1c037819 */ /* 0x001fe200000006ff */
[----:B------:R-:W-:Y:S01]  /*1eee0*/  BSSY B0, `(.L_x_3190) ;  /* 0x0000004000007945 */ /* 0x000fe20003800000 */
[----:B------:R-:W-:Y:S02]  /*1eef0*/  IMAD R6, R26, -0x80, R37 ;  /* 0xffffff801a067824 */ /* 0x000fe400078e0225 */
[----:B------:R-:W0:Y:S02]  /*1ef00*/  SYNCS.PHASECHK.TRANS64.TRYWAIT P0, [R0+URZ+0x28860], R3 ;  /* 0x02886003000075a7 */ /* 0x000e24000800017f */
[----:B0-----:R-:W-:Y:S05]  /*1ef10*/  @!P0 BRA `(.L_x_3191) ;  /* 0x0000006c001c8947 */ /* 0x001fea0003800000 */
.L_x_3424:
[----:B------:R-:W-:Y:S05]  /*1ef20*/  BSYNC B0 ;  /* 0x0000000000007941 */ /* 0x000fea0003800000 */
.L_x_3190:
        /* <DEDUP_REMOVED lines=9> */
[----:B------:R-:W-:Y:S01]  /*1efc0*/  SHF.L.U32 R5, R31, 0x1, RZ ;  /* 0x000000011f057819 */ /* 0x000fe200000006ff */
[----:B------:R-:W-:Y:S01]  /*1efd0*/  IMAD R4, R9, 0x2, R22 ;  /* 0x0000000209047824 */ /* 0x000fe200078e0216 */
[----:B0-----:R-:W0:Y:S01]  /*1efe0*/  SHFL.IDX PT, R3, R24, RZ, 0x181f ;  /* 0x00181fff18037589 */ /* 0x001e2200000e0000 */
[----:B------:R-:W-:Y:S02]  /*1eff0*/  ISETP.GE.AND P1, PT, R31, UR4, PT ;  /* 0x000000041f007c0c */ /* 0x000fe4000bf26270 */
[----:B------:R-:W-:Y:S01]  /*1f000*/  ISETP.GE.AND P0, PT, R30, UR4, PT ;  /* 0x000000041e007c0c */ /* 0x000fe2000bf06270 */
[----:B------:R-:W2:Y:S01]  /*1f010*/  SHFL.IDX PT, R10, R23, 0x1, 0x181f ;  /* 0x00381f00170a7f89 */ /* 0x000ea200000e0000 */
[C---:B------:R-:W-:Y:S02]  /*1f020*/  ISETP.LT.OR P2, PT, R6.reuse, 0x1, P1 ;  /* 0x000000010600780c */ /* 0x040fe40000f41670 */
[----:B------:R-:W-:Y:S01]  /*1f030*/  ISETP.LT.OR P3, PT, R6, 0x1, P0 ;  /* 0x000000010600780c */ /* 0x000fe20000761670 */
        /* <DEDUP_REMOVED lines=53> */
.L_x_3442:
        /* <DEDUP_REMOVED lines=11> */
.L_x_3193:
        /* <DEDUP_REMOVED lines=11> */
.L_x_3194:
[----:B------:R0:W-:Y:S01]  /*1f4f0*/  SYNCS.ARRIVE.TRANS64.A1T0 RZ, [R0+URZ+0x28850], RZ ;  /* 0x028850ff00ff79a7 */ /* 0x0001e2000810003f */
[----:B------:R-:W-:-:S04]  /*1f500*/  IADD3 R25, R25, 0x1, RZ ;  /* 0x0000000119197810 */ /* 0x000fc80007ffe0ff */
[----:B------:R-:W-:-:S04]  /*1f510*/  ISETP.NE.AND P0, PT, R25, 0x2, PT ;  /* 0x000000021900780c */ /* 0x000fc80003f05270 */
[----:B------:R-:W-:Y:S02]  /*1f520*/  SEL R3, RZ, 0x1, P0 ;  /* 0x00000001ff037807 */ /* 0x000fe40000000000 */
[----:B------:R-:W-:Y:S02]  /*1f530*/  SEL R25, R25, RZ, P0 ;  /* 0x000000ff19197207 */ /* 0x000fe40000000000 */
[----:B0-----:R-:W-:-:S07]  /*1f540*/  LOP3.LUT R28, R28, R3, RZ, 0x3c, !PT ;  /* 0x000000031c1c7212 */ /* 0x001fce00078e3cff */
.L_x_3151:
[----:B------:R-:W-:Y:S05]  /*1f550*/  BSYNC B7 ;  /* 0x0000000000077941 */ /* 0x000fea0003800000 */
.L_x_3149:
[----:B------:R-:W-:-:S13]  /*1f560*/  LOP3.LUT P0, RZ, R32, 0x8, RZ, 0xc0, !PT ;  /* 0x0000000820ff7812 */ /* 0x000fda000780c0ff */
[----:B------:R-:W-:Y:S05]  /*1f570*/  @!P0 BRA `(.L_x_3195) ;  /* 0x0000000000248947 */ /* 0x000fea0003800000 */
[----:B------:R-:W-:Y:S05]  /*1f580*/  WARPSYNC.ALL ;  /* 0x0000000000007948 */ /* 0x000fea0003800000 */
[----:B------:R-:W2:Y:S08]  /*1f590*/  S2UR UR5, SR_CgaCtaId ;  /* 0x00000000000579c3 */ /* 0x000eb00000008800 */
[----:B------:R-:W-:Y:S06]  /*1f5a0*/  BAR.SYNC.DEFER_BLOCKING 0x5, 0x180 ;  /* 0x0146000000007b1d */ /* 0x000fec0000010000 */
[----:B------:R-:W-:-:S02]  /*1f5b0*/  UMOV UR4, 0x400 ;  /* 0x0000040000047882 */ /* 0x000fc40000000000 */
[----:B--2---:R-:W-:-:S06]  /*1f5c0*/  ULEA UR4, UR5, UR4, 0x18 ;  /* 0x0000000405047291 */ /* 0x004fcc000f8ec03f */
[----:B------:R-:W-:-:S05]  /*1f5d0*/  IMAD.U32 R22, RZ, RZ, UR4 ;  /* 0x00000004ff167e24 */ /* 0x000fca000f8e00ff */
[----:B------:R4:W2:Y:S01]  /*1f5e0*/  LDS.128 R16, [R22+0x288d0] ;  /* 0x0288d00016107984 */ /* 0x0008a20000000c00 */
[----:B------:R-:W-:Y:S06]  /*1f5f0*/  BAR.ARV 0x4, 0x180 ;  /* 0x0106000000007b1d */ /* 0x000fec0000002000 */
[----:B------:R-:W-:Y:S05]  /*1f600*/  BRA `(.L_x_3196) ;  /* 0x0000000800cc7947 */ /* 0x000fea0003800000 */
.L_x_3195:
[----:B------:R-:W2:Y:S01]  /*1f610*/  S2R R8, SR_TID.X ;  /* 0x0000000000087919 */ /* 0x000ea20000002100 */
[----:B------:R-:W-:Y:S01]  /*1f620*/  UMOV UR4, 0xffffffff ;  /* 0xffffffff00047882 */ /* 0x000fe20000000000 */
[----:B--2---:R-:W-:-:S04]  /*1f630*/  LOP3.LUT R8, R8, 0x1f, RZ, 0xc0, !PT ;  /* 0x0000001f08087812 */ /* 0x004fc800078ec0ff */
[----:B------:R-:W-:Y:S01]  /*1f640*/  ISETP.NE.AND P0, PT, R8, 0x1f, PT ;  /* 0x0000001f0800780c */ /* 0x000fe20003f05270 */
[----:B------:R-:W-:-:S12]  /*1f650*/  BRA.DIV UR4, `(.L_x_3197) ;  /* 0x0000006e04dc7947 */ /* 0x000fd8000b800000 */
[----:B------:R-:W-:Y:S01]  /*1f660*/  IMAD.IADD R5, R19, 0x1, R8 ;  /* 0x0000000113057824 */ /* 0x000fe200078e0208 */
[----:B------:R-:W-:-:S04]  /*1f670*/  ULDC UR4, c[0x0][0xc3c] ;  /* 0x00030f0000047ab9 */ /* 0x000fc80000000800 */
[----:B------:R-:W-:-:S13]  /*1f680*/  ISETP.GE.OR P1, PT, R5, UR4, !P0 ;  /* 0x0000000405007c0c */ /* 0x000fda000c726670 */
[----:B------:R-:W2:Y:S02]  /*1f690*/  @!P1 LDC.64 R2, c[0x0][0xc80] ;  /* 0x00032000ff029b82 */ /* 0x000ea40000000a00 */
[----:B--2---:R-:W-:-:S06]  /*1f6a0*/  @!P1 IMAD.WIDE R2, R5, 0x4, R2 ;  /* 0x0000000405029825 */ /* 0x004fcc00078e0202 */
        /* <DEDUP_REMOVED lines=25> */
[----:B------:R2:W3:Y:S02]  /*1f840*/  SHFL.IDX PT, R14, R6, 0x1f, 0x1f ;  /* 0x03e01f00060e7f89 */ /* 0x0004e400000e0000 */
.L_x_3452:
[----:B------:R-:W-:Y:S02]  /*1f850*/  ULDC UR4, c[0x0][0xc38] ;  /* 0x00030e0000047ab9 */ /* 0x000fe40000000800 */
[----:B------:R-:W-:-:S04]  /*1f860*/  IMAD.U32 R7, RZ, RZ, UR4 ;  /* 0x00000004ff077e24 */ /* 0x000fc8000f8e00ff */
[----:B---3--:R-:W-:-:S05]  /*1f870*/  IMAD R14, R14, R7, RZ ;  /* 0x000000070e0e7224 */ /* 0x008fca00078e02ff */
[----:B------:R-:W-:-:S04]  /*1f880*/  IADD3 R9, R4, R14, RZ ;  /* 0x0000000e04097210 */ /* 0x000fc80007ffe0ff */
[----:B------:R-:W-:-:S13]  /*1f890*/  ISETP.GT.AND P6, PT, R9, R0, PT ;  /* 0x000000000900720c */ /* 0x000fda0003fc4270 */
[----:B------:R-:W-:Y:S05]  /*1f8a0*/  @P6 BRA `(.L_x_3198) ;  /* 0x00000000009c6947 */ /* 0x000fea0003800000 */
.L_x_3203:
[----:B------:R-:W3:Y:S01]  /*1f8b0*/  LDC R2, c[0x0][0xc3c] ;  /* 0x00030f00ff027b82 */ /* 0x000ee20000000800 */
[----:B------:R-:W-:-:S05]  /*1f8c0*/  VIADD R19, R19, 0x1f ;  /* 0x0000001f13137836 */ /* 0x000fca0000000000 */
[----:B---3--:R-:W-:-:S13]  /*1f8d0*/  ISETP.GE.AND P6, PT, R19, R2, PT ;  /* 0x000000021300720c */ /* 0x008fda0003fc6270 */
[----:B------:R-:W-:Y:S05]  /*1f8e0*/  @P6 BRA `(.L_x_3199) ;  /* 0x0000000400d06947 */ /* 0x000fea0003800000 */
[----:B------:R-:W3:Y:S01]  /*1f8f0*/  S2R R3, SR_TID.X ;  /* 0x0000000000037919 */ /* 0x000ee20000002100 */
[----:B------:R-:W-:Y:S01]  /*1f900*/  BSSY B0, `(.L_x_3200) ;  /* 0x0000009000007945 */ /* 0x000fe20003800000 */
[----:B------:R-:W-:Y:S01]  /*1f910*/  IMAD.MOV.U32 R5, RZ, RZ, RZ ;  /* 0x000000ffff057224 */ /* 0x000fe200078e00ff */
[----:B---3--:R-:W-:-:S05]  /*1f920*/  LOP3.LUT R3, R3, 0x1f, RZ, 0xc0, !PT ;  /* 0x0000001f03037812 */ /* 0x008fca00078ec0ff */
[----:B------:R-:W-:-:S05]  /*1f930*/  IMAD.IADD R7, R19, 0x1, R3 ;  /* 0x0000000113077824 */ /* 0x000fca00078e0203 */
[----:B------:R-:W-:-:S13]  /*1f940*/  ISETP.GE.OR P6, PT, R7, R2, !P0 ;  /* 0x000000020700720c */ /* 0x000fda00047c6670 */
[----:B------:R-:W-:Y:S05]  /*1f950*/  @P6 BRA `(.L_x_3201) ;  /* 0x00000000000c6947 */ /* 0x000fea0003800000 */
[----:B------:R-:W3:Y:S02]  /*1f960*/  LDC.64 R2, c[0x0][0xc80] ;  /* 0x00032000ff027b82 */ /* 0x000ee40000000a00 */
[----:B---3--:R-:W-:-:S05]  /*1f970*/  IMAD.WIDE R2, R7, 0x4, R2 ;  /* 0x0000000407027825 */ /* 0x008fca00078e0202 */
[----:B------:R3:W5:Y:S02]  /*1f980*/  LDG.E R5, desc[UR42][R2.64] ;  /* 0x0000002a02057981 */ /* 0x000764000c1e1900 */
.L_x_3201:
[----:B------:R-:W-:Y:S05]  /*1f990*/  BSYNC B0 ;  /* 0x0000000000007941 */ /* 0x000fea0003800000 */
.L_x_3200:
[----:B------:R-:W-:-:S03]  /*1f9a0*/  UMOV UR4, 0xffffffff ;  /* 0xffffffff00047882 */ /* 0x000fc60000000000 */
[----:B------:R-:W-:Y:S05]  /*1f9b0*/  BRA.DIV UR4, `(.L_x_3202) ;  /* 0x0000007204287947 */ /* 0x000fea000b800000 */
[----:B-----5:R-:W4:Y:S02]  /*1f9c0*/  SHFL.UP PT, R14, R5, 0x1, RZ ;  /* 0x04200000050e7989 */ /* 0x020f2400000e00ff */
[----:B----4-:R-:W-:-:S05]  /*1f9d0*/  SEL R14, R14, RZ, P1 ;  /* 0x000000ff0e0e7207 */ /* 0x010fca0000800000 */
[----:B------:R-:W-:-:S05]  /*1f9e0*/  IMAD.IADD R13, R5, 0x1, R14 ;  /* 0x00000001050d7824 */ /* 0x000fca00078e020e */
[----:B------:R-:W3:Y:S02]  /*1f9f0*/  SHFL.UP PT, R14, R13, 0x2, RZ ;  /* 0x044000000d0e7989 */ /* 0x000ee400000e00ff */
[----:B---3--:R-:W-:-:S05]  /*1fa00*/  SEL R2, R14, RZ, P2 ;  /* 0x000000ff0e027207 */ /* 0x008fca0001000000 */
        /* <DEDUP_REMOVED lines=9> */
[----:B--2---:R-:W-:-:S05]  /*1faa0*/  IMAD.IADD R6, R4, 0x1, R7 ;  /* 0x0000000104067824 */ /* 0x004fca00078e0207 */
[----:B------:R2:W3:Y:S02]  /*1fab0*/  SHFL.IDX PT, R14, R6, 0x1f, 0x1f ;  /* 0x03e01f00060e7f89 */ /* 0x0004e400000e0000 */
.L_x_3460:
[----:B------:R-:W-:Y:S02]  /*1fac0*/  ULDC UR4, c[0x0][0xc38] ;  /* 0x00030e0000047ab9 */ /* 0x000fe40000000800 */
[----:B------:R-:W-:-:S04]  /*1fad0*/  IMAD.U32 R7, RZ, RZ, UR4 ;  /* 0x00000004ff077e24 */ /* 0x000fc8000f8e00ff */
[----:B---3--:R-:W-:-:S04]  /*1fae0*/  IMAD R14, R14, R7, RZ ;  /* 0x000000070e0e7224 */ /* 0x008fc800078e02ff */
[----:B------:R-:W-:-:S05]  /*1faf0*/  IMAD.IADD R9, R14, 0x1, R9 ;  /* 0x000000010e097824 */ /* 0x000fca00078e0209 */
[----:B------:R-:W-:-:S13]  /*1fb00*/  ISETP.GT.AND P6, PT, R9, R0, PT ;  /* 0x000000000900720c */ /* 0x000fda0003fc4270 */
[----:B------:R-:W-:Y:S05]  /*1fb10*/  @!P6 BRA `(.L_x_3203) ;  /* 0xfffffffc0064e947 */ /* 0x000fea000383ffff */
.L_x_3198:
[----:B------:R-:W-:Y:S01]  /*1fb20*/  IADD3 R16, -R14, R9, RZ ;  /* 0x000000090e107210 */ /* 0x000fe20007ffe1ff */
[----:B------:R-:W-:-:S04]  /*1fb30*/  UMOV UR4, 0xffffffff ;  /* 0xffffffff00047882 */ /* 0x000fc80000000000 */
[----:B------:R-:W-:-:S05]  /*1fb40*/  IMAD R3, R6, R7, R16 ;  /* 0x0000000706037224 */ /* 0x000fca00078e0210 */
[----:B------:R-:W-:Y:S01]  /*1fb50*/  ISETP.GT.AND P6, PT, R3, R0, PT ;  /* 0x000000000300720c */ /* 0x000fe20003fc4270 */
[----:B------:R-:W-:-:S12]  /*1fb60*/  BRA.DIV UR4, `(.L_x_3204) ;  /* 0x0000007204787947 */ /* 0x000fd8000b800000 */
[----:B------:R-:W-:-:S04]  /*1fb70*/  VOTE.ANY R2, PT, !P6 ;  /* 0x0000000000027806 */ /* 0x000fc800070e0100 */
[----:B------:R-:W3:Y:S02]  /*1fb80*/  POPC R4, R2 ;  /* 0x0000000200047309 */ /* 0x000ee40000000000 */
[----:B---3--:R3:W4:Y:S02]  /*1fb90*/  SHFL.IDX PT, R5, R5, R4, 0x1f ;  /* 0x00001f0405057589 */ /* 0x00872400000e0000 */
.L_x_3464:
[----:B------:R-:W-:Y:S01]  /*1fba0*/  ISETP.NE.AND P0, PT, R2, RZ, PT ;  /* 0x000000ff0200720c */ /* 0x000fe20003f05270 */
[----:B------:R-:W-:-:S12]  /*1fbb0*/  IMAD.MOV.U32 R14, RZ, RZ, RZ ;  /* 0x000000ffff0e7224 */ /* 0x000fd800078e00ff */
[----:B------:R-:W-:Y:S05]  /*1fbc0*/  @!P0 BRA `(.L_x_3205) ;  /* 0x0000000000108947 */ /* 0x000fea0003800000 */
[----:B------:R-:W-:Y:S01]  /*1fbd0*/  UMOV UR4, 0xffffffff ;  /* 0xffffffff00047882 */ /* 0x000fe20000000000 */
[----:B------:R-:W-:Y:S02]  /*1fbe0*/  VIADD R12, R4, 0xffffffff ;  /* 0xffffffff040c7836 */ /* 0x000fe40000000000 */
[----:B------:R-:W-:Y:S05]  /*1fbf0*/  BRA.DIV UR4, `(.L_x_3206) ;  /* 0x00000072049c7947 */ /* 0x000fea000b800000 */
[----:B------:R0:W0:Y:S02]  /*1fc00*/  SHFL.IDX PT, R14, R6, R12, 0x1f ;  /* 0x00001f0c060e7589 */ /* 0x00002400000e0000 */
.L_x_3205:
[----:B------:R-:W5:Y:S01]  /*1fc10*/  LDC.64 R2, c[0x0][0xc90] ;  /* 0x00032400ff027b82 */ /* 0x000f620000000a00 */
[----:B------:R-:W-:-:S04]  /*1fc20*/  IMAD.IADD R19, R4, 0x1, R19 ;  /* 0x0000000104137824 */ /* 0x000fc800078e0213 */
[----:B-----5:R-:W-:-:S05]  /*1fc30*/  IMAD.WIDE R2, R19, 0x4, R2 ;  /* 0x0000000413027825 */ /* 0x020fca00078e0202 */
[----:B0-2---:R0:W3:Y:S01]  /*1fc40*/  LDG.E R6, desc[UR42][R2.64] ;  /* 0x0000002a02067981 */ /* 0x0050e2000c1e1900 */
[----:B------:R-:W-:Y:S02]  /*1fc50*/  IMAD R16, R14, R7, R16 ;  /* 0x000000070e107224 */ /* 0x000fe400078e0210 */
[----:B0-----:R-:W-:Y:S02]  /*1fc60*/  IMAD.MOV.U32 R2, RZ, RZ, RZ ;  /* 0x000000ffff027224 */ /* 0x001fe400078e00ff */
[----:B---34-:R-:W-:-:S05]  /*1fc70*/  IMAD R4, R5, R6, RZ ;  /* 0x0000000605047224 */ /* 0x018fca00078e02ff */
[----:B------:R-:W-:-:S04]  /*1fc80*/  IABS R8, R4 ;  /* 0x0000000400087213 */ /* 0x000fc80000000000 */
[----:B------:R-:W0:Y:S08]  /*1fc90*/  I2F.RP R10, R8 ;  /* 0x00000008000a7306 */ /* 0x000e300000209400 */
[----:B0-----:R-:W1:Y:S02]  /*1fca0*/  MUFU.RCP R10, R10 ;  /* 0x0000000a000a7308 */ /* 0x001e640000001000 */
[----:B-1----:R-:W-:-:S06]  /*1fcb0*/  VIADD R11, R10, 0xffffffe ;  /* 0x0ffffffe0a0b7836 */ /* 0x002fcc0000000000 */
        /* <DEDUP_REMOVED lines=17> */
[----:B------:R-:W-:-:S05]  /*1fdd0*/  @P0 IADD3 R2, R2, 0x1, RZ ;  /* 0x0000000102020810 */ /* 0x000fca0007ffe0ff */
[----:B------:R-:W-:Y:S01]  /*1fde0*/  @!P2 IMAD.MOV R2, RZ, RZ, -R2 ;  /* 0x000000ffff02a224 */ /* 0x000fe200078e0a02 */
[----:B------:R-:W-:-:S05]  /*1fdf0*/  @!P1 LOP3.LUT R2, RZ, R4, RZ, 0x33, !PT ;  /* 0x00000004ff029212 */ /* 0x000fca00078e33ff */
[----:B------:R-:W-:Y:S02]  /*1fe00*/  IMAD R0, R6, R2, RZ ;  /* 0x0000000206007224 */ /* 0x000fe400078e02ff */
[----:B------:R-:W-:Y:S02]  /*1fe10*/  IMAD.MOV R2, RZ, RZ, -R2 ;  /* 0x000000ffff027224 */ /* 0x000fe400078e0a02 */
        /* <DEDUP_REMOVED lines=25> */
[----:B------:R-:W-:-:S05]  /*1ffb0*/  @P0 VIADD R2, R2, 0x1 ;  /* 0x0000000102020836 */ /* 0x000fca0000000000 */
[----:B------:R-:W-:Y:S02]  /*1ffc0*/  @!P2 IADD3 R2, -R2, RZ, RZ ;  /* 0x000000ff0202a210 */ /* 0x000fe40007ffe1ff */
[----:B------:R-:W-:Y:S01]  /*1ffd0*/  @!P1 LOP3.LUT R2, RZ, R6, RZ, 0x33, !PT ;  /* 0x00000006ff029212 */ /* 0x000fe200078e33ff */
[----:B------:R-:W-:-:S04]  /*1ffe0*/  IMAD.MOV R6, RZ, RZ, -R6 ;  /* 0x000000ffff067224 */ /* 0x000fc800078e0a06 */
[----:B------:R-:W-:Y:S01]  /*1fff0*/  IMAD R18, R2, R6, R9 ;  /* 0x0000000602127224 */ /* 0x000fe200078e0209 */
[----:B------:R-:W-:-:S05]  /*20000*/  LOP3.LUT R2, RZ, R2, RZ, 0x33, !PT ;  /* 0x00000002ff027212 */ /* 0x000fca00078e33ff */
[----:B------:R-:W-:Y:S01]  /*20010*/  IMAD.IADD R17, R5, 0x1, R2 ;  /* 0x0000000105117824 */ /* 0x000fe200078e0202 */
[----:B------:R-:W-:Y:S06]  /*20020*/  BRA `(.L_x_3207) ;  /* 0x00000000001c7947 */ /* 0x000fec0003800000 */
.L_x_3199:
[----:B------:R-:W-:Y:S01]  /*20030*/  UMOV UR4, URZ ;  /* 0x0000003f00047c82 */ /* 0x000fe20008000000 */
[----:B------:R-:W-:Y:S01]  /*20040*/  UMOV UR5, URZ ;  /* 0x0000003f00057c82 */ /* 0x000fe20008000000 */
[----:B------:R-:W-:Y:S01]  /*20050*/  ULDC UR6, c[0x0][0xc3c] ;  /* 0x00030f0000067ab9 */ /* 0x000fe20000000800 */
[----:B------:R-:W-:Y:S02]  /*20060*/  IMAD.MOV.U32 R16, RZ, RZ, R0 ;  /* 0x000000ffff107224 */ /* 0x000fe400078e0000 */
[----:B------:R-:W-:Y:S02]  /*20070*/  IMAD.U32 R17, RZ, RZ, UR4 ;  /* 0x00000004ff117e24 */ /* 0x000fe4000f8e00ff */
[----:B------:R-:W-:Y:S02]  /*20080*/  IMAD.U32 R18, RZ, RZ, UR5 ;  /* 0x00000005ff127e24 */ /* 0x000fe4000f8e00ff */
[----:B------:R-:W-:-:S07]  /*20090*/  IMAD.U32 R19, RZ, RZ, UR6 ;  /* 0x00000006ff137e24 */ /* 0x000fce000f8e00ff */
.L_x_3207:
[----:B------:R-:W3:Y:S01]  /*200a0*/  S2R R0, SR_TID.X ;  /* 0x0000000000007919 */ /* 0x000ee20000002100 */
[----:B------:R-:W-:Y:S05]  /*200b0*/  WARPSYNC.ALL ;  /* 0x0000000000007948 */ /* 0x000fea0003800000 */
[----:B------:R-:W-:Y:S01]  /*200c0*/  BAR.SYNC.DEFER_BLOCKING 0x4, 0x180 ;  /* 0x0106000000007b1d */ /* 0x000fe20000010000 */
[----:B---3--:R-:W-:-:S04]  /*200d0*/  LOP3.LUT R0, R0, 0x1f, RZ, 0xc0, !PT ;  /* 0x0000001f00007812 */ /* 0x008fc800078ec0ff */
[----:B------:R-:W-:-:S13]  /*200e0*/  ISETP.NE.AND P0, PT, R0, RZ, PT ;  /* 0x000000ff0000720c */ /* 0x000fda0003f05270 */
[----:B------:R-:W3:Y:S01]  /*200f0*/  @!P0 S2R R3, SR_CgaCtaId ;  /* 0x0000000000038919 */ /* 0x000ee20000008800 */
[----:B------:R-:W-:-:S04]  /*20100*/  @!P0 MOV R0, 0x400 ;  /* 0x0000040000008802 */ /* 0x000fc80000000f00 */
[----:B---3--:R-:W-:-:S05]  /*20110*/  @!P0 LEA R22, R3, R0, 0x18 ;  /* 0x0000000003168211 */ /* 0x008fca00078ec0ff */
[----:B------:R3:W-:Y:S01]  /*20120*/  @!P0 STS.128 [R22+0x288d0], R16 ;  /* 0x0288d01016008388 */ /* 0x0007e20000000c00 */
[----:B------:R-:W-:Y:S06]  /*20130*/  BAR.ARV 0x5, 0x180 ;  /* 0x0146000000007b1d */ /* 0x000fec0000002000 */
.L_x_3196:
[----:B------:R-:W-:Y:S02]  /*20140*/  ULDC UR4, c[0x0][0xc3c] ;  /* 0x00030f0000047ab9 */ /* 0x000fe40000000800 */
[----:B--2---:R-:W-:-:S13]  /*20150*/  ISETP.GE.AND P0, PT, R19, UR4, PT ;  /* 0x0000000413007c0c */ /* 0x004fda000bf06270 */
[----:B------:R-:W-:Y:S05]  /*20160*/  @!P0 BRA `(.L_x_3208) ;  /* 0xffffffa000f48947 */ /* 0x000fea000383ffff */
[----:B------:R-:W-:Y:S05]  /*20170*/  BSYNC B8 ;  /* 0x0000000000087941 */ /* 0x000fea0003800000 */
.L_x_3109:
[----:B------:R-:W2:Y:S01]  /*20180*/  LDL.LU R0, [R1+0x24] ;  /* 0x0000240001007983 */ /* 0x000ea20000300800 */
[----:B------:R-:W-:Y:S01]  /*20190*/  BSSY B0, `(.L_x_3209) ;  /* 0x000000b000007945 */ /* 0x000fe20003800000 */
[----:B------:R-:W5:Y:S01]  /*201a0*/  S2R R5, SR_CgaCtaId ;  /* 0x0000000000057919 */ /* 0x000f620000008800 */
[----:B--2---:R-:W-:-:S05]  /*201b0*/  VIADD R0, R0, 0x1 ;  /* 0x0000000100007836 */ /* 0x004fca0000000000 */
[----:B-1----:R-:W-:-:S04]  /*201c0*/  LEA.HI R2, R0, R0, RZ, 0x1 ;  /* 0x0000000000027211 */ /* 0x002fc800078f08ff */
[----:B------:R-:W-:Y:S02]  /*201d0*/  LOP3.LUT R3, R2, 0xfffffffe, RZ, 0xc0, !PT ;  /* 0xfffffffe02037812 */ /* 0x000fe400078ec0ff */
[----:B------:R-:W-:-:S03]  /*201e0*/  MOV R2, 0x400 ;  /* 0x0000040000027802 */ /* 0x000fc60000000f00 */
[----:B------:R-:W-:Y:S01]  /*201f0*/  IMAD.IADD R0, R0, 0x1, -R3 ;  /* 0x0000000100007824 */ /* 0x000fe200078e0a03 */
[----:B-----5:R-:W-:-:S04]  /*20200*/  LEA R4, R5, R2, 0x18 ;  /* 0x0000000205047211 */ /* 0x020fc800078ec0ff */
[----:B------:R-:W-:-:S04]  /*20210*/  SHF.L.U32 R0, R0, 0x1f, RZ ;  /* 0x0000001f00007819 */ /* 0x000fc800000006ff */
[----:B------:R-:W1:Y:S02]  /*20220*/  SYNCS.PHASECHK.TRANS64.TRYWAIT P0, [R4+URZ+0x28820], R0 ;  /* 0x02882000040075a7 */ /* 0x000e64000800017f */
[----:B-1----:R-:W-:Y:S05]  /*20230*/  @!P0 BRA `(.L_x_3210) ;  /* 0x0000006c00308947 */ /* 0x002fea0003800000 */
.L_x_3467:
[----:B------:R-:W-:Y:S05]  /*20240*/  BSYNC B0 ;  /* 0x0000000000007941 */ /* 0x000fea0003800000 */
.L_x_3209:
[----:B------:R-:W-:-:S03]  /*20250*/  UMOV UR4, 0xffffffff ;  /* 0xffffffff00047882 */ /* 0x000fc60000000000 */
[----:B------:R-:W-:Y:S05]  /*20260*/  BRA.DIV UR4, `(.L_x_3211) ;  /* 0x0000006e04387947 */ /* 0x000fea000b800000 */
[----:B-1----:R-:W1:Y:S02]  /*20270*/  S2R R0, SR_TID.X ;  /* 0x0000000000007919 */ /* 0x002e640000002100 */
[----:B-1----:R-:W-:-:S04]  /*20280*/  SHF.R.U32.HI R0, RZ, 0x5, R0 ;  /* 0x00000005ff007819 */ /* 0x002fc80000011600 */
[----:B------:R-:W-:-:S05]  /*20290*/  LOP3.LUT R0, R0, 0x3, RZ, 0xc0, !PT ;  /* 0x0000000300007812 */ /* 0x000fca00078ec0ff */
[----:B------:R1:W2:Y:S02]  /*202a0*/  SHFL.IDX PT, R14, R0, RZ, 0x1f ;  /* 0x00001fff000e7589 */ /* 0x0002a400000e0000 */
.L_x_3470:
[----:B--2---:R-:W-:-:S13]  /*202b0*/  ISETP.NE.AND P0, PT, R14, RZ, PT ;  /* 0x000000ff0e00720c */ /* 0x004fda0003f05270 */
[----:B------:R-:W-:Y:S05]  /*202c0*/  @P0 BRA `(.L_x_2878) ;  /* 0x0000000000880947 */ /* 0x000fea0003800000 */
[----:B------:R-:W-:-:S03]  /*202d0*/  UMOV UR4, 0xffffffff ;  /* 0xffffffff00047882 */ /* 0x000fc60000000000 */
[----:B------:R-:W-:Y:S05]  /*202e0*/  BRA.DIV UR4, `(.L_x_3212) ;  /* 0x0000006e044c7947 */ /* 0x000fea000b800000 */
[----:B------:R-:W-:-:S13]  /*202f0*/  ELECT P6, URZ, PT ;  /* 0x00000000003f782f */ /* 0x000fda00038c0000 */
.L_x_3473:
[----:B------:R-:W-:Y:S05]  /*20300*/  @!P6 BRA `(.L_x_2878) ;  /* 0x000000000078e947 */ /* 0x000fea0003800000 */
[----:B------:R-:W-:-:S06]  /*20310*/  ULOP3.LUT UR4, UR36, 0x2, URZ, 0xfc, !UPT ;  /* 0x0000000224047892 */ /* 0x000fcc000f8efc3f */
[----:B-1----:R-:W-:-:S05]  /*20320*/  IMAD.U32 R0, RZ, RZ, UR4 ;  /* 0x00000004ff007e24 */ /* 0x002fca000f8e00ff */
[----:B------:R-:W-:-:S13]  /*20330*/  ISETP.NE.AND P0, PT, R0, 0x3, PT ;  /* 0x000000030000780c */ /* 0x000fda0003f05270 */
[----:B------:R-:W-:Y:S05]  /*20340*/  @!P0 BRA `(.L_x_3213) ;  /* 0x0000000000048947 */ /* 0x000fea0003800000 */
[----:B------:R-:W-:Y:S01]  /*20350*/  BPT.TRAP 0x1 ;  /* 0x000000040000795c */ /* 0x000fe20000300000 */
.L_x_3213:
[C---:B------:R-:W-:Y:S01]  /*20360*/  LEA R5, R25.reuse, R4, 0x3 ;  /* 0x0000000419057211 */ /* 0x040fe200078e18ff */
[----:B------:R-:W-:Y:S01]  /*20370*/  VIADD R25, R25, 0x1 ;  /* 0x0000000119197836 */ /* 0x000fe20000000000 */
[----:B------:R-:W-:-:S04]  /*20380*/  SHF.L.U32 R0, R28, 0x1f, RZ ;  /* 0x0000001f1c007819 */ /* 0x000fc800000006ff */
[----:B------:R-:W1:Y:S01]  /*20390*/  SYNCS.PHASECHK.TRANS64.TRYWAIT P1, [R5+URZ+0x28840], R0 ;  /* 0x02884000050075a7 */ /* 0x000e62000802017f */
[----:B------:R-:W-:-:S04]  /*203a0*/  ISETP.NE.AND P2, PT, R25, 0x2, PT ;  /* 0x000000021900780c */ /* 0x000fc80003f45270 */
[----:B------:R-:W-:Y:S01]  /*203b0*/  SEL R3, RZ, 0x1, P2 ;  /* 0x00000001ff037807 */ /* 0x000fe20001000000 */
[----:B-1----:R-:W-:Y:S08]  /*203c0*/  @!P1 BRA `(.L_x_3214) ;  /* 0x0000006c00349947 */ /* 0x002ff00003800000 */
.L_x_3474:
[----:B------:R-:W-:Y:S02]  /*203d0*/  SEL R25, R25, RZ, P2 ;  /* 0x000000ff19197207 */ /* 0x000fe40001000000 */
[----:B------:R-:W-:Y:S01]  /*203e0*/  LOP3.LUT R2, R28, R3, RZ, 0x3c, !PT ;  /* 0x000000031c027212 */ /* 0x000fe200078e3cff */
[----:B------:R-:W-:Y:S06]  /*203f0*/  @!P0 BRA `(.L_x_3215) ;  /* 0x0000000000048947 */ /* 0x000fec0003800000 */
[----:B------:R-:W-:Y:S01]  /*20400*/  BPT.TRAP 0x1 ;  /* 0x000000040000795c */ /* 0x000fe20000300000 */
.L_x_3215:
[----:B------:R-:W-:Y:S01]  /*20410*/  IMAD R25, R25, 0x8, R4 ;  /* 0x0000000819197824 */ /* 0x000fe200078e0204 */
[----:B------:R-:W-:-:S04]  /*20420*/  SHF.L.U32 R2, R2, 0x1f, RZ ;  /* 0x0000001f02027819 */ /* 0x000fc800000006ff */
[----:B------:R-:W2:Y:S02]  /*20430*/  SYNCS.PHASECHK.TRANS64.TRYWAIT P1, [R25+URZ+0x28840], R2 ;  /* 0x02884002190075a7 */ /* 0x000ea4000802017f */
[----:B--2---:R-:W-:Y:S05]  /*20440*/  @!P1 BRA `(.L_x_3216) ;  /* 0x0000006c00289947 */ /* 0x004fea0003800000 */
.L_x_3475:
[----:B------:R-:W-:Y:S05]  /*20450*/  @!P0 BRA `(.L_x_3217) ;  /* 0x0000000000048947 */ /* 0x000fea0003800000 */
[----:B------:R-:W-:Y:S01]  /*20460*/  BPT.TRAP 0x1 ;  /* 0x000000040000795c */ /* 0x000fe20000300000 */
.L_x_3217:
[----:B------:R-:W5:Y:S02]  /*20470*/  SYNCS.PHASECHK.TRANS64.TRYWAIT P1, [R5+URZ+0x28860], R0 ;  /* 0x02886000050075a7 */ /* 0x000f64000802017f */
[----:B-----5:R-:W-:Y:S05]  /*20480*/  @!P1 BRA `(.L_x_3218) ;  /* 0x0000006c002c9947 */ /* 0x020fea0003800000 */
.L_x_3476:
[----:B------:R-:W-:Y:S05]  /*20490*/  @!P0 BRA `(.L_x_3219) ;  /* 0x0000000000048947 */ /* 0x000fea0003800000 */
[----:B------:R-:W-:Y:S01]  /*204a0*/  BPT.TRAP 0x1 ;  /* 0x000000040000795c */ /* 0x000fe20000300000 */
.L_x_3219:
[----:B------:R0:W0:Y:S02]  /*204b0*/  SYNCS.PHASECHK.TRANS64.TRYWAIT P0, [R25+URZ+0x28860], R2 ;  /* 0x02886002190075a7 */ /* 0x000024000800017f */
[----:B0-----:R-:W-:Y:S05]  /*204c0*/  @!P0 NANOSLEEP.SYNCS 0x989680 ;  /* 0x009896800000895d */ /* 0x001fea0003900000 */
[----:B------:R-:W0:Y:S02]  /*204d0*/  @!P0 SYNCS.PHASECHK.TRANS64 P0, [R25+URZ+0x28860], R2 ;  /* 0x02886002190085a7 */ /* 0x000e24000800007f */
[----:B0-----:R-:W-:Y:S05]  /*204e0*/  @!P0 BRA `(.L_x_3219) ;  /* 0xfffffffc00f08947 */ /* 0x001fea000383ffff */
.L_x_2878:
[----:B------:R-:W-:Y:S05]  /*204f0*/  BSYNC B9 ;  /* 0x0000000000097941 */ /* 0x000fea0003800000 */
.L_x_2875:
[----:B------:R-:W-:Y:S05]  /*20500*/  EXIT ;  /* 0x000000000000794d */ /* 0x000fea0003800000 */
.L_x_2900:
[----:B0-----:R0:W1:Y:S02]  /*20510*/  SYNCS.PHASECHK.TRANS64.TRYWAIT P6, [R91+URZ+0x28890], R102 ;  /* 0x028890665b0075a7 */ /* 0x00106400080c017f */
[----:B-1----:R-:W-:Y:S05]  /*20520*/  @!P6 NANOSLEEP.SYNCS 0x989680 ;  /* 0x009896800000e95d */ /* 0x002fea0003900000 */
[----:B------:R-:W1:Y:S02]  /*20530*/  @!P6 SYNCS.PHASECHK.TRANS64 P6, [R91+URZ+0x28890], R102 ;  /* 0x028890665b00e5a7 */ /* 0x000e6400080c007f */
[----:B-1----:R-:W-:Y:S05]  /*20540*/  @!P6 BRA `(.L_x_2900) ;  /* 0xfffffffc00f0e947 */ /* 0x002fea000383ffff */
[----:B------:R-:W-:Y:S05]  /*20550*/  BRA `(.L_x_3220) ;  /* 0xfffffe2800d47947 */ /* 0x000fea000383ffff */
.L_x_2901:
        /* <DEDUP_REMOVED lines=8> */
.L_x_3222:
[----:B------:R-:W-:Y:S05]  /*205e0*/  BSYNC B1 ;  /* 0x0000000000017941 */ /* 0x000fea0003800000 */
.L_x_3221:
[----:B------:R-:W-:Y:S01]  /*205f0*/  IMAD.MOV.U32 R13, RZ, RZ, R108 ;  /* 0x000000ffff0d7224 */ /* 0x000fe200078e006c */
[----:B------:R-:W-:Y:S01]  /*20600*/  MOV R15, 0xffffffff ;  /* 0xffffffff000f7802 */ /* 0x000fe20000000f00 */
[----:B------:R-:W-:Y:S02]  /*20610*/  IMAD.MOV.U32 R12, RZ, RZ, RZ ;  /* 0x000000ffff0c7224 */ /* 0x000fe400078e00ff */
[----:B------:R-:W-:Y:S02]  /*20620*/  IMAD.MOV.U32 R11, RZ, RZ, 0x181f ;  /* 0x0000181fff0b7424 */ /* 0x000fe400078e00ff */
[----:B------:R-:W-:-:S07]  /*20630*/  IMAD.MOV.U32 R79, RZ, RZ, R14 ;  /* 0x000000ffff4f7224 */ /* 0x000fce00078e000e */
[----:B------:R-:W-:Y:S05]  /*20640*/  WARPSYNC.COLLECTIVE R15, `(.L_x_3223) ;  /* 0x000000000f087348 */ /* 0x000fea0003c00000 */
[----:B------:R0:W1:Y:S02]  /*20650*/  SHFL.IDX P6, R14, R13, R12, R11 ;  /* 0x0000000c0d0e7389 */ /* 0x00006400000c000b */
[----:B01----:R-:W-:Y:S01]  /*20660*/  ENDCOLLECTIVE ;  /* 0x000000000000791b */ /* 0x003fe20003800000 */
.L_x_3223:
[----:B------:R-:W-:Y:S01]  /*20670*/  IMAD.MOV.U32 R105, RZ, RZ, R14 ;  /* 0x000000ffff697224 */ /* 0x000fe200078e000e */
[----:B------:R-:W-:Y:S06]  /*20680*/  BRA `(.L_x_3224) ;  /* 0xfffffe28009c7947 */ /* 0x000fec000383ffff */
.L_x_2910:
        /* <DEDUP_REMOVED lines=8> */
.L_x_3226:
[----:B------:R-:W-:Y:S05]  /*20710*/  BSYNC B1 ;  /* 0x0000000000017941 */ /* 0x000fea0003800000 */
.L_x_3225:
        /* <DEDUP_REMOVED lines=8> */
.L_x_3227:
[----:B------:R-:W-:Y:S01]  /*207a0*/  MOV R73, R14 ;  /* 0x0000000e00497202 */ /* 0x000fe20000000f00 */
[----:B------:R-:W-:Y:S06]  /*207b0*/  BRA `(.L_x_3228) ;  /* 0xfffffe3000307947 */ /* 0x000fec000383ffff */
.L_x_2919:
        /* <DEDUP_REMOVED lines=8> */
.L_x_3230:
[----:B------:R-:W-:Y:S05]  /*20840*/  BSYNC B1 ;  /* 0x0000000000017941 */ /* 0x000fea0003800000 */
.L_x_3229:
        /* <DEDUP_REMOVED lines=8> */
.L_x_3231:
[----:B------:R-:W-:Y:S01]  /*208d0*/  IMAD.MOV.U32 R65, RZ, RZ, R14 ;  /* 0x000000ffff417224 */ /* 0x000fe200078e000e */
[----:B------:R-:W-:Y:S06]  /*208e0*/  BRA `(.L_x_3232) ;  /* 0xfffffe3400c47947 */ /* 0x000fec000383ffff */
.L_x_2928:
        /* <DEDUP_REMOVED lines=8> */
.L_x_3234:
[----:B------:R-:W-:Y:S05]  /*20970*/  BSYNC B1 ;  /* 0x0000000000017941 */ /* 0x000fea0003800000 */
.L_x_3233:
        /* <DEDUP_REMOVED lines=8> */
.L_x_3235:
[----:B------:R-:W-:Y:S01]  /*20a00*/  IMAD.MOV.U32 R53, RZ, RZ, R14 ;  /* 0x000000ffff357224 */ /* 0x000fe200078e000e */
[----:B------:R-:W-:Y:S06]  /*20a10*/  BRA `(.L_x_3236) ;  /* 0xfffffe3c00547947 */ /* 0x000fec000383ffff */
.L_x_2940:
[----:B-1----:R1:W2:Y:S02]  /*20a20*/  SYNCS.PHASECHK.TRANS64.TRYWAIT P4, [R91+URZ+0x28890], R102 ;  /* 0x028890665b0075a7 */ /* 0x0022a4000808017f */
[----:B--2---:R-:W-:Y:S05]  /*20a30*/  @!P4 NANOSLEEP.SYNCS 0x989680 ;  /* 0x009896800000c95d */ /* 0x004fea0003900000 */
[----:B------:R-:W2:Y:S02]  /*20a40*/  @!P4 SYNCS.PHASECHK.TRANS64 P4, [R91+URZ+0x28890], R102 ;  /* 0x028890665b00c5a7 */ /* 0x000ea4000808007f */
[----:B--2---:R-:W-:Y:S05]  /*20a50*/  @!P4 BRA `(.L_x_2940) ;  /* 0xfffffffc00f0c947 */ /* 0x004fea000383ffff */
[----:B------:R-:W-:Y:S05]  /*20a60*/  BRA `(.L_x_3237) ;  /* 0xfffffe4c00807947 */ /* 0x000fea000383ffff */
.L_x_2941:
        /* <DEDUP_REMOVED lines=8> */
.L_x_3239:
[----:B------:R-:W-:Y:S05]  /*20af0*/  BSYNC B1 ;  /* 0x0000000000017941 */ /* 0x000fea0003800000 */
.L_x_3238:
        /* <DEDUP_REMOVED lines=8> */
.L_x_3240:
[----:B------:R-:W-:Y:S01]  /*20b80*/  IMAD.MOV.U32 R106, RZ, RZ, R14 ;  /* 0x000000ffff6a7224 */ /* 0x000fe200078e000e */
[----:B------:R-:W-:Y:S06]  /*20b90*/  BRA `(.L_x_3241) ;  /* 0xfffffe4c004c7947 */ /* 0x000fec000383ffff */
.L_x_2946:
        /* <DEDUP_REMOVED lines=8> */
.L_x_3243:
[----:B------:R-:W-:Y:S05]  /*20c20*/  BSYNC B1 ;  /* 0x0000000000017941 */ /* 0x000fea0003800000 */
.L_x_3242:
        /* <DEDUP_REMOVED lines=8> */
.L_x_3244:
[----:B------:R-:W-:Y:S01]  /*20cb0*/  IMAD.MOV.U32 R50, RZ, RZ, R14 ;  /* 0x000000ffff327224 */ /* 0x000fe200078e000e */
[----:B------:R-:W-:Y:S06]  /*20cc0*/  BRA `(.L_x_3245) ;  /* 0xfffffe5400047947 */ /* 0x000fec000383ffff */
.L_x_2951:
[----:B------:R-:W-:Y:S01]  /*20cd0*/  BSSY B1, `(.L_x_3246) ;  /* 0x0000008000017945 */ /* 0x000fe20003800000 */
[----:B0---4-:R-:W-:Y:S01]  /*20ce0*/  IMAD.MOV.U32 R13, RZ, RZ, R103 ;  /* 0x000000ffff0d7224 */ /* 0x011fe200078e0067 */
[----:B------:R-:W-:Y:S01]  /*20cf0*/  MOV R15, 0xffffffff ;  /* 0xffffffff000f7802 */ /* 0x000fe20000000f00 */
[----:B------:R-:W-:Y:S02]  /*20d00*/  IMAD.MOV.U32 R12, RZ, RZ, 0x2 ;  /* 0x00000002ff0c7424 */ /* 0x000fe400078e00ff */
[----:B------:R-:W-:-:S07]  /*20d10*/  IMAD.MOV.U32 R11, RZ, RZ, 0x181f ;  /* 0x0000181fff0b7424 */ /* 0x000fce00078e00ff */
[----:B-123--:R-:W-:Y:S05]  /*20d20*/  WARPSYNC.COLLECTIVE R15, `(.L_x_3247) ;  /* 0x000000000f087348 */ /* 0x00efea0003c00000 */
[----:B------:R0:W4:Y:S02]  /*20d30*/  SHFL.IDX P6, R14, R13, R12, R11 ;  /* 0x0000000c0d0e7389 */ /* 0x00012400000c000b */
[----:B01234-:R-:W-:Y:S01]  /*20d40*/  ENDCOLLECTIVE ;  /* 0x000000000000791b */ /* 0x01ffe20003800000 */
.L_x_3247:
[----:B------:R-:W-:Y:S05]  /*20d50*/  BSYNC B1 ;  /* 0x0000000000017941 */ /* 0x000fea0003800000 */
.L_x_3246:
        /* <DEDUP_REMOVED lines=8> */
.L_x_3248:
[----:B------:R-:W-:Y:S01]  /*20de0*/  IMAD.MOV.U32 R50, RZ, RZ, R14 ;  /* 0x000000ffff327224 */ /* 0x000fe200078e000e */
[----:B------:R-:W-:Y:S06]  /*20df0*/  BRA `(.L_x_3249) ;  /* 0xfffffe5800b07947 */ /* 0x000fec000383ffff */
.L_x_2956:
        /* <DEDUP_REMOVED lines=8> */
.L_x_3251:
[----:B------:R-:W-:Y:S05]  /*20e80*/  BSYNC B1 ;  /* 0x0000000000017941 */ /* 0x000fea0003800000 */
.L_x_3250:
[----:B------:R-:W-:Y:S01]  /*20e90*/  IMAD.MOV.U32 R13, RZ, RZ, R108 ;  /* 0x000000ffff0d7224 */ /* 0x000fe200078e006c */
[----:B------:R-:W-:Y:S01]  /*20ea0*/  MOV R103, R14 ;  /* 0x0000000e00677202 */ /* 0x000fe20000000f00 */
[----:B------:R-:W-:Y:S02]  /*20eb0*/  IMAD.MOV.U32 R12, RZ, RZ, 0x3 ;  /* 0x00000003ff0c7424 */ /* 0x000fe400078e00ff */
[----:B------:R-:W-:Y:S02]  /*20ec0*/  IMAD.MOV.U32 R11, RZ, RZ, 0x181f ;  /* 0x0000181fff0b7424 */ /* 0x000fe400078e00ff */
[----:B------:R-:W-:-:S07]  /*20ed0*/  IMAD.MOV.U32 R15, RZ, RZ, -0x1 ;  /* 0xffffffffff0f7424 */ /* 0x000fce00078e00ff */
[----:B------:R-:W-:Y:S05]  /*20ee0*/  WARPSYNC.COLLECTIVE R15, `(.L_x_3252) ;  /* 0x000000000f087348 */ /* 0x000fea0003c00000 */
[----:B------:R0:W1:Y:S02]  /*20ef0*/  SHFL.IDX P6, R14, R13, R12, R11 ;  /* 0x0000000c0d0e7389 */ /* 0x00006400000c000b */
[----:B01----:R-:W-:Y:S01]  /*20f00*/  ENDCOLLECTIVE ;  /* 0x000000000000791b */ /* 0x003fe20003800000 */
.L_x_3252:
[----:B------:R-:W-:Y:S01]  /*20f10*/  IMAD.MOV.U32 R108, RZ, RZ, R14 ;  /* 0x000000ffff6c7224 */ /* 0x000fe200078e000e */
[----:B------:R-:W-:Y:S06]  /*20f20*/  BRA `(.L_x_3253) ;  /* 0xfffffe6000607947 */ /* 0x000fec000383ffff */
.L_x_2961:
[----:B0-----:R0:W1:Y:S02]  /*20f30*/  SYNCS.PHASECHK.TRANS64.TRYWAIT P3, [R91+URZ+0x28890], R102 ;  /* 0x028890665b0075a7 */ /* 0x001064000806017f */
[----:B-1----:R-:W-:Y:S05]  /*20f40*/  @!P3 NANOSLEEP.SYNCS 0x989680 ;  /* 0x009896800000b95d */ /* 0x002fea0003900000 */
[----:B------:R-:W1:Y:S02]  /*20f50*/  @!P3 SYNCS.PHASECHK.TRANS64 P3, [R91+URZ+0x28890], R102 ;  /* 0x028890665b00b5a7 */ /* 0x000e64000806007f */
[----:B-1----:R-:W-:Y:S05]  /*20f60*/  @!P3 BRA `(.L_x_2961) ;  /* 0xfffffffc00f0b947 */ /* 0x002fea000383ffff */
[----:B------:R-:W-:Y:S05]  /*20f70*/  BRA `(.L_x_3254) ;  /* 0xfffffe6800647947 */ /* 0x000fea000383ffff */
.L_x_2962:
        /* <DEDUP_REMOVED lines=8> */
.L_x_3256:
[----:B------:R-:W-:Y:S05]  /*21000*/  BSYNC B1 ;  /* 0x0000000000017941 */ /* 0x000fea0003800000 */
.L_x_3255:
[----:B------:R-:W-:Y:S01]  /*21010*/  MOV R13, R44 ;  /* 0x0000002c000d7202 */ /* 0x000fe20000000f00 */
[----:B------:R-:W-:Y:S02]  /*21020*/  IMAD.MOV.U32 R12, RZ, RZ, RZ ;  /* 0x000000ffff0c7224 */ /* 0x000fe400078e00ff */
[----:B------:R-:W-:Y:S02]  /*21030*/  IMAD.MOV.U32 R11, RZ, RZ, 0x181f ;  /* 0x0000181fff0b7424 */ /* 0x000fe400078e00ff */
[----:B------:R-:W-:Y:S02]  /*21040*/  IMAD.MOV.U32 R15, RZ, RZ, -0x1 ;  /* 0xffffffffff0f7424 */ /* 0x000fe400078e00ff */
[----:B------:R-:W-:-:S07]  /*21050*/  IMAD.MOV.U32 R45, RZ, RZ, R14 ;  /* 0x000000ffff2d7224 */ /* 0x000fce00078e000e */
[----:B------:R-:W-:Y:S05]  /*21060*/  WARPSYNC.COLLECTIVE R15, `(.L_x_3257) ;  /* 0x000000000f087348 */ /* 0x000fea0003c00000 */
[----:B------:R0:W1:Y:S02]  /*21070*/  SHFL.IDX P6, R14, R13, R12, R11 ;  /* 0x0000000c0d0e7389 */ /* 0x00006400000c000b */
[----:B01----:R-:W-:Y:S01]  /*21080*/  ENDCOLLECTIVE ;  /* 0x000000000000791b */ /* 0x003fe20003800000 */
.L_x_3257:
[----:B------:R-:W-:Y:S05]  /*21090*/  BRA `(.L_x_3258) ;  /* 0xfffffe68008c7947 */ /* 0x000fea000383ffff */
.L_x_2965:
        /* <DEDUP_REMOVED lines=8> */
.L_x_3260:
[----:B------:R-:W-:Y:S05]  /*21120*/  BSYNC B1 ;  /* 0x0000000000017941 */ /* 0x000fea0003800000 */
.L_x_3259:
        /* <DEDUP_REMOVED lines=8> */
.L_x_3261:
[----:B------:R-:W-:Y:S05]  /*211b0*/  BRA `(.L_x_3262) ;  /* 0xfffffe68008c7947 */ /* 0x000fea000383ffff */
.L_x_2968:
        /* <DEDUP_REMOVED lines=8> */
.L_x_3264:
[----:B------:R-:W-:Y:S05]  /*21240*/  BSYNC B1 ;  /* 0x0000000000017941 */ /* 0x000fea0003800000 */
.L_x_3263:
        /* <DEDUP_REMOVED lines=8> */
.L_x_3265:
[----:B------:R-:W-:Y:S05]  /*212d0*/  BRA `(.L_x_3266) ;  /* 0xfffffe6800907947 */ /* 0x000fea000383ffff */
.L_x_2971:
[----:B------:R-:W-:Y:S01]  /*212e0*/  BSSY B1, `(.L_x_3267) ;  /* 0x0000008000017945 */ /* 0x000fe20003800000 */
[----:B0-----:R-:W-:Y:S01]  /*212f0*/  MOV R13, R46 ;  /* 0x0000002e000d7202 */ /* 0x001fe20000000f00 */
[----:B------:R-:W-:Y:S02]  /*21300*/  IMAD.MOV.U32 R12, RZ, RZ, 0x3 ;  /* 0x00000003ff0c7424 */ /* 0x000fe400078e00ff */
[----:B------:R-:W-:Y:S02]  /*21310*/  IMAD.MOV.U32 R11, RZ, RZ, 0x181f ;  /* 0x0000181fff0b7424 */ /* 0x000fe400078e00ff */
[----:B------:R-:W-:-:S07]  /*21320*/  IMAD.MOV.U32 R15, RZ, RZ, -0x1 ;  /* 0xffffffffff0f7424 */ /* 0x000fce00078e00ff */
[----:B-1234-:R-:W-:Y:S05]  /*21330*/  WARPSYNC.COLLECTIVE R15, `(.L_x_3268) ;  /* 0x000000000f087348 */ /* 0x01efea0003c00000 */
[----:B----4-:R0:W4:Y:S02]  /*21340*/  SHFL.IDX P6, R14, R13, R12, R11 ;  /* 0x0000000c0d0e7389 */ /* 0x01012400000c000b */
[----:B01234-:R-:W-:Y:S01]  /*21350*/  ENDCOLLECTIVE ;  /* 0x000000000000791b */ /* 0x01ffe20003800000 */
.L_x_3268:
[----:B------:R-:W-:Y:S05]  /*21360*/  BSYNC B1 ;  /* 0x0000000000017941 */ /* 0x000fea0003800000 */
.L_x_3267:
        /* <DEDUP_REMOVED lines=8> */
.L_x_3269:
[----:B------:R-:W-:Y:S05]  /*213f0*/  BRA `(.L_x_3270) ;  /* 0xfffffe6800947947 */ /* 0x000fea000383ffff */
.L_x_2975:
[----:B------:R0:W0:Y:S02]  /*21400*/  SYNCS.PHASECHK.TRANS64.TRYWAIT P4, [R91+URZ+0x288b0], R102 ;  /* 0x0288b0665b0075a7 */ /* 0x000024000808017f */
[----:B0-----:R-:W-:Y:S05]  /*21410*/  @!P4 NANOSLEEP.SYNCS 0x989680 ;  /* 0x009896800000c95d */ /* 0x001fea0003900000 */
[----:B------:R-:W0:Y:S02]  /*21420*/  @!P4 SYNCS.PHASECHK.TRANS64 P4, [R91+URZ+0x288b0], R102 ;  /* 0x0288b0665b00c5a7 */ /* 0x000e24000808007f */
[----:B0-----:R-:W-:Y:S05]  /*21430*/  @!P4 BRA `(.L_x_2975) ;  /* 0xfffffffc00f0c947 */ /* 0x001fea000383ffff */
[----:B------:R-:W-:Y:S05]  /*21440*/  BRA `(.L_x_3271) ;  /* 0xfffffe6c00107947 */ /* 0x000fea000383ffff */
.L_x_2987:
[----:B------:R-:W-:Y:S01]  /*21450*/  BSSY B0, `(.L_x_3272) ;  /* 0x0000008000007945 */ /* 0x000fe20003800000 */
[----:B----4-:R-:W-:Y:S01]  /*21460*/  IMAD.MOV.U32 R13, RZ, RZ, R220 ;  /* 0x000000ffff0d7224 */ /* 0x010fe200078e00dc */
[----:B------:R-:W-:Y:S01]  /*21470*/  MOV R11, 0x1f ;  /* 0x0000001f000b7802 */ /* 0x000fe20000000f00 */
[----:B------:R-:W-:Y:S02]  /*21480*/  IMAD.MOV.U32 R12, RZ, RZ, RZ ;  /* 0x000000ffff0c7224 */ /* 0x000fe400078e00ff */
[----:B------:R-:W-:-:S07]  /*21490*/  IMAD.MOV.U32 R15, RZ, RZ, -0x1 ;  /* 0xffffffffff0f7424 */ /* 0x000fce00078e00ff */
[----:B--2--5:R-:W-:Y:S05]  /*214a0*/  WARPSYNC.COLLECTIVE R15, `(.L_x_3273) ;  /* 0x000000000f087348 */ /* 0x024fea0003c00000 */
[----:B------:R0:W1:Y:S02]  /*214b0*/  SHFL.IDX P6, R14, R13, R12, R11 ;  /* 0x0000000c0d0e7389 */ /* 0x00006400000c000b */
[----:B012--5:R-:W-:Y:S01]  /*214c0*/  ENDCOLLECTIVE ;  /* 0x000000000000791b */ /* 0x027fe20003800000 */
.L_x_3273:
[----:B------:R-:W-:Y:S05]  /*214d0*/  BSYNC B0 ;  /* 0x0000000000007941 */ /* 0x000fea0003800000 */
.L_x_3272:
[----:B------:R-:W-:Y:S01]  /*214e0*/  IMAD.MOV.U32 R190, RZ, RZ, R14 ;  /* 0x000000ffffbe7224 */ /* 0x000fe200078e000e */
[----:B------:R-:W-:Y:S06]  /*214f0*/  BRA `(.L_x_3274) ;  /* 0xfffffe74007c7947 */ /* 0x000fec000383ffff */
.L_x_2997:
        /* <DEDUP_REMOVED lines=8> */
.L_x_3276:
[----:B------:R-:W-:Y:S05]  /*21580*/  BSYNC B1 ;  /* 0x0000000000017941 */ /* 0x000fea0003800000 */
.L_x_3275:
        /* <DEDUP_REMOVED lines=8> */
.L_x_3277:
[----:B------:R-:W-:Y:S02]  /*21610*/  IMAD.MOV.U32 R13, RZ, RZ, R8 ;  /* 0x000000ffff0d7224 */ /* 0x000fe400078e0008 */
[----:B------:R-:W-:-:S07]  /*21620*/  IMAD.MOV.U32 R3, RZ, RZ, R14 ;  /* 0x000000ffff037224 */ /* 0x000fce00078e000e */
[----:B------:R-:W-:Y:S05]  /*21630*/  WARPSYNC.COLLECTIVE R15, `(.L_x_3278) ;  /* 0x000000000f087348 */ /* 0x000fea0003c00000 */
[----:B------:R0:W1:Y:S02]  /*21640*/  SHFL.IDX P6, R14, R13, R12, R11 ;  /* 0x0000000c0d0e7389 */ /* 0x00006400000c000b */
[----:B01----:R-:W-:Y:S01]  /*21650*/  ENDCOLLECTIVE ;  /* 0x000000000000791b */ /* 0x003fe20003800000 */
.L_x_3278:
[----:B------:R-:W-:Y:S02]  /*21660*/  IMAD.MOV.U32 R13, RZ, RZ, R7 ;  /* 0x000000ffff0d7224 */ /* 0x000fe400078e0007 */
[----:B------:R-:W-:-:S07]  /*21670*/  IMAD.MOV.U32 R4, RZ, RZ, R14 ;  /* 0x000000ffff047224 */ /* 0x000fce00078e000e */
[----:B------:R-:W-:Y:S05]  /*21680*/  WARPSYNC.COLLECTIVE R15, `(.L_x_3279) ;  /* 0x000000000f087348 */ /* 0x000fea0003c00000 */
[----:B------:R0:W1:Y:S02]  /*21690*/  SHFL.IDX P6, R14, R13, R12, R11 ;  /* 0x0000000c0d0e7389 */ /* 0x00006400000c000b */
[----:B01----:R-:W-:Y:S01]  /*216a0*/  ENDCOLLECTIVE ;  /* 0x000000000000791b */ /* 0x003fe20003800000 */
.L_x_3279:
[----:B------:R-:W-:Y:S05]  /*216b0*/  BRA `(.L_x_3280) ;  /* 0xfffffe7800d07947 */ /* 0x000fea000383ffff */
.L_x_3000:
[----:B------:R-:W-:Y:S01]  /*216c0*/  BSSY B1, `(.L_x_3281) ;  /* 0x0000008000017945 */ /* 0x000fe20003800000 */
[----:B--2---:R-:W-:Y:S02]  /*216d0*/  IMAD.MOV.U32 R13, RZ, RZ, R6 ;  /* 0x000000ffff0d7224 */ /* 0x004fe400078e0006 */
[----:B------:R-:W-:Y:S02]  /*216e0*/  IMAD.MOV.U32 R12, RZ, RZ, 0x1 ;  /* 0x00000001ff0c7424 */ /* 0x000fe400078e00ff */
[----:B------:R-:W-:Y:S02]  /*216f0*/  IMAD.MOV.U32 R11, RZ, RZ, 0x181f ;  /* 0x0000181fff0b7424 */ /* 0x000fe400078e00ff */
[----:B------:R-:W-:-:S07]  /*21700*/  IMAD.MOV.U32 R15, RZ, RZ, -0x1 ;  /* 0xffffffffff0f7424 */ /* 0x000fce00078e00ff */
[----:B-1----:R-:W-:Y:S05]  /*21710*/  WARPSYNC.COLLECTIVE R15, `(.L_x_3282) ;  /* 0x000000000f087348 */ /* 0x002fea0003c00000 */
[----:B------:R0:W2:Y:S02]  /*21720*/  SHFL.IDX P6, R14, R13, R12, R11 ;  /* 0x0000000c0d0e7389 */ /* 0x0000a400000c000b */
[----:B012---:R-:W-:Y:S01]  /*21730*/  ENDCOLLECTIVE ;  /* 0x000000000000791b */ /* 0x007fe20003800000 */
.L_x_3282:
[----:B------:R-:W-:Y:S05]  /*21740*/  BSYNC B1 ;  /* 0x0000000000017941 */ /* 0x000fea0003800000 */
.L_x_3281:
        /* <DEDUP_REMOVED lines=8> */
.L_x_3283:
[----:B------:R-:W-:Y:S02]  /*217d0*/  IMAD.MOV.U32 R13, RZ, RZ, R8 ;  /* 0x000000ffff0d7224 */ /* 0x000fe400078e0008 */
[----:B------:R-:W-:-:S07]  /*217e0*/  IMAD.MOV.U32 R3, RZ, RZ, R14 ;  /* 0x000000ffff037224 */ /* 0x000fce00078e000e */
[----:B------:R-:W-:Y:S05]  /*217f0*/  WARPSYNC.COLLECTIVE R15, `(.L_x_3284) ;  /* 0x000000000f087348 */ /* 0x000fea0003c00000 */
[----:B------:R0:W1:Y:S02]  /*21800*/  SHFL.IDX P6, R14, R13, R12, R11 ;  /* 0x0000000c0d0e7389 */ /* 0x00006400000c000b */
[----:B01----:R-:W-:Y:S01]  /*21810*/  ENDCOLLECTIVE ;  /* 0x000000000000791b */ /* 0x003fe20003800000 */
.L_x_3284:
[----:B------:R-:W-:Y:S02]  /*21820*/  IMAD.MOV.U32 R13, RZ, RZ, R7 ;  /* 0x000000ffff0d7224 */ /* 0x000fe400078e0007 */
[----:B------:R-:W-:-:S07]  /*21830*/  IMAD.MOV.U32 R4, RZ, RZ, R14 ;  /* 0x000000ffff047224 */ /* 0x000fce00078e000e */
[----:B------:R-:W-:Y:S05]  /*21840*/  WARPSYNC.COLLECTIVE R15, `(.L_x_3285) ;  /* 0x000000000f087348 */ /* 0x000fea0003c00000 */
[----:B------:R0:W1:Y:S02]  /*21850*/  SHFL.IDX P6, R14, R13, R12, R11 ;  /* 0x0000000c0d0e7389 */ /* 0x00006400000c000b */
[----:B01----:R-:W-:Y:S01]  /*21860*/  ENDCOLLECTIVE ;  /* 0x000000000000791b */ /* 0x003fe20003800000 */
.L_x_3285:
[----:B------:R-:W-:Y:S05]  /*21870*/  BRA `(.L_x_3286) ;  /* 0xfffffe7c003c7947 */ /* 0x000fea000383ffff */
.L_x_3003:
        /* <DEDUP_REMOVED lines=8> */
.L_x_3288:
[----:B------:R-:W-:Y:S05]  /*21900*/  BSYNC B1 ;  /* 0x0000000000017941 */ /* 0x000fea0003800000 */
.L_x_3287:
        /* <DEDUP_REMOVED lines=8> */
.L_x_3289:
[----:B------:R-:W-:Y:S02]  /*21990*/  IMAD.MOV.U32 R13, RZ, RZ, R8 ;  /* 0x000000ffff0d7224 */ /* 0x000fe400078e0008 */
[----:B------:R-:W-:-:S07]  /*219a0*/  IMAD.MOV.U32 R3, RZ, RZ, R14 ;  /* 0x000000ffff037224 */ /* 0x000fce00078e000e */
[----:B------:R-:W-:Y:S05]  /*219b0*/  WARPSYNC.COLLECTIVE R15, `(.L_x_3290) ;  /* 0x000000000f087348 */ /* 0x000fea0003c00000 */
[----:B------:R0:W1:Y:S02]  /*219c0*/  SHFL.IDX P6, R14, R13, R12, R11 ;  /* 0x0000000c0d0e7389 */ /* 0x00006400000c000b */
[----:B01----:R-:W-:Y:S01]  /*219d0*/  ENDCOLLECTIVE ;  /* 0x000000000000791b */ /* 0x003fe20003800000 */
.L_x_3290:
[----:B------:R-:W-:Y:S02]  /*219e0*/  IMAD.MOV.U32 R13, RZ, RZ, R7 ;  /* 0x000000ffff0d7224 */ /* 0x000fe400078e0007 */
[----:B------:R-:W-:-:S07]  /*219f0*/  IMAD.MOV.U32 R4, RZ, RZ, R14 ;  /* 0x000000ffff047224 */ /* 0x000fce00078e000e */
[----:B------:R-:W-:Y:S05]  /*21a00*/  WARPSYNC.COLLECTIVE R15, `(.L_x_3291) ;  /* 0x000000000f087348 */ /* 0x000fea0003c00000 */
[----:B------:R0:W1:Y:S02]  /*21a10*/  SHFL.IDX P6, R14, R13, R12, R11 ;  /* 0x0000000c0d0e7389 */ /* 0x00006400000c000b */
[----:B01----:R-:W-:Y:S01]  /*21a20*/  ENDCOLLECTIVE ;  /* 0x000000000000791b */ /* 0x003fe20003800000 */
.L_x_3291:
[----:B------:R-:W-:Y:S05]  /*21a30*/  BRA `(.L_x_3292) ;  /* 0xfffffe7c00a07947 */ /* 0x000fea000383ffff */
.L_x_3006:
        /* <DEDUP_REMOVED lines=8> */
.L_x_3294:
[----:B------:R-:W-:Y:S05]  /*21ac0*/  BSYNC B1 ;  /* 0x0000000000017941 */ /* 0x000fea0003800000 */
.L_x_3293:
        /* <DEDUP_REMOVED lines=8> */
.L_x_3295:
[----:B------:R-:W-:Y:S02]  /*21b50*/  IMAD.MOV.U32 R13, RZ, RZ, R8 ;  /* 0x000000ffff0d7224 */ /* 0x000fe400078e0008 */
[----:B------:R-:W-:-:S07]  /*21b60*/  IMAD.MOV.U32 R3, RZ, RZ, R14 ;  /* 0x000000ffff037224 */ /* 0x000fce00078e000e */
[----:B------:R-:W-:Y:S05]  /*21b70*/  WARPSYNC.COLLECTIVE R15, `(.L_x_3296) ;  /* 0x000000000f087348 */ /* 0x000fea0003c00000 */
[----:B------:R0:W1:Y:S02]  /*21b80*/  SHFL.IDX P6, R14, R13, R12, R11 ;  /* 0x0000000c0d0e7389 */ /* 0x00006400000c000b */
[----:B01----:R-:W-:Y:S01]  /*21b90*/  ENDCOLLECTIVE ;  /* 0x000000000000791b */ /* 0x003fe20003800000 */
.L_x_3296:
[----:B------:R-:W-:Y:S02]  /*21ba0*/  IMAD.MOV.U32 R13, RZ, RZ, R7 ;  /* 0x000000ffff0d7224 */ /* 0x000fe400078e0007 */
[----:B------:R-:W-:-:S07]  /*21bb0*/  IMAD.MOV.U32 R4, RZ, RZ, R14 ;  /* 0x000000ffff047224 */ /* 0x000fce00078e000e */
[----:B------:R-:W-:Y:S05]  /*21bc0*/  WARPSYNC.COLLECTIVE R15, `(.L_x_3297) ;  /* 0x000000000f087348 */ /* 0x000fea0003c00000 */
[----:B------:R0:W1:Y:S02]  /*21bd0*/  SHFL.IDX P6, R14, R13, R12, R11 ;  /* 0x0000000c0d0e7389 */ /* 0x00006400000c000b */
[----:B01----:R-:W-:Y:S01]  /*21be0*/  ENDCOLLECTIVE ;  /* 0x000000000000791b */ /* 0x003fe20003800000 */
.L_x_3297:
[----:B------:R-:W-:Y:S05]  /*21bf0*/  BRA `(.L_x_3298) ;  /* 0xfffffe80000c7947 */ /* 0x000fea000383ffff */
.L_x_3010:
[----:B0-----:R0:W1:Y:S02]  /*21c00*/  SYNCS.PHASECHK.TRANS64.TRYWAIT P0, [R18+URZ+0x28800], R5 ;  /* 0x02880005120075a7 */ /* 0x001064000800017f */
[----:B-1----:R-:W-:Y:S05]  /*21c10*/  @!P0 NANOSLEEP.SYNCS 0x989680 ;  /* 0x009896800000895d */ /* 0x002fea0003900000 */
[----:B------:R-:W1:Y:S02]  /*21c20*/  @!P0 SYNCS.PHASECHK.TRANS64 P0, [R18+URZ+0x28800], R5 ;  /* 0x02880005120085a7 */ /* 0x000e64000800007f */
[----:B-1----:R-:W-:Y:S05]  /*21c30*/  @!P0 BRA `(.L_x_3010) ;  /* 0xfffffffc00f08947 */ /* 0x002fea000383ffff */
[----:B------:R-:W-:Y:S05]  /*21c40*/  BRA `(.L_x_3299) ;  /* 0xfffffe8000d07947 */ /* 0x000fea000383ffff */
.L_x_3026:
[----:B--2---:R-:W1:Y:S01]  /*21c50*/  LDC R47, c[0x0][0x3f4] ;  /* 0x0000fd00ff2f7b82 */ /* 0x004e620000000800 */
[----:B------:R-:W-:Y:S01]  /*21c60*/  BSSY B1, `(.L_x_3300) ;  /* 0x0000008000017945 */ /* 0x000fe20003800000 */
[----:B----4-:R-:W-:Y:S01]  /*21c70*/  MOV R13, R35 ;  /* 0x00000023000d7202 */ /* 0x010fe20000000f00 */
[----:B------:R-:W-:Y:S02]  /*21c80*/  IMAD.MOV.U32 R12, RZ, RZ, RZ ;  /* 0x000000ffff0c7224 */ /* 0x000fe400078e00ff */
[----:B------:R-:W-:Y:S02]  /*21c90*/  IMAD.MOV.U32 R11, RZ, RZ, 0x181f ;  /* 0x0000181fff0b7424 */ /* 0x000fe400078e00ff */
[----:B------:R-:W-:-:S07]  /*21ca0*/  IMAD.MOV.U32 R15, RZ, RZ, -0x1 ;  /* 0xffffffffff0f7424 */ /* 0x000fce00078e00ff */
[----:B01----:R-:W-:Y:S05]  /*21cb0*/  WARPSYNC.COLLECTIVE R15, `(.L_x_3301) ;  /* 0x000000000f087348 */ /* 0x003fea0003c00000 */
[----:B------:R2:W3:Y:S02]  /*21cc0*/  SHFL.IDX P6, R14, R13, R12, R11 ;  /* 0x0000000c0d0e7389 */ /* 0x0004e400000c000b */
[----:B0123--:R-:W-:Y:S01]  /*21cd0*/  ENDCOLLECTIVE ;  /* 0x000000000000791b */ /* 0x00ffe20003800000 */
.L_x_3301:
[----:B------:R-:W-:Y:S05]  /*21ce0*/  BSYNC B1 ;  /* 0x0000000000017941 */ /* 0x000fea0003800000 */
.L_x_3300:
        /* <DEDUP_REMOVED lines=10> */
.L_x_3302:
        /* <DEDUP_REMOVED lines=8> */
.L_x_3303:
[----:B------:R-:W-:-:S05]  /*21e10*/  @!P1 IADD3 R4, P2, R4, R7, RZ ;  /* 0x0000000704049210 */ /* 0x000fca0007f5e0ff */
[----:B------:R-:W-:Y:S02]  /*21e20*/  @!P1 IMAD.X R3, R3, 0x1, R6, P2 ;  /* 0x0000000103039824 */ /* 0x000fe400010e0606 */
[----:B------:R-:W-:Y:S02]  /*21e30*/  @!P1 IMAD.MOV.U32 R24, RZ, RZ, R4 ;  /* 0x000000ffff189224 */ /* 0x000fe400078e0004 */
[----:B------:R-:W-:Y:S02]  /*21e40*/  @!P1 IMAD.MOV.U32 R25, RZ, RZ, R3 ;  /* 0x000000ffff199224 */ /* 0x000fe400078e0003 */
[----:B------:R-:W-:-:S04]  /*21e50*/  IMAD.MOV.U32 R13, RZ, RZ, R34 ;  /* 0x000000ffff0d7224 */ /* 0x000fc800078e0022 */
[----:B------:R-:W5:Y:S01]  /*21e60*/  @!P1 LD.E.128 R24, desc[UR42][R24.64] ;  /* 0x0000002a18189980 */ /* 0x000f62000c101d00 */
[----:B------:R-:W-:-:S07]  /*21e70*/  MOV R5, R14 ;  /* 0x0000000e00057202 */ /* 0x000fce0000000f00 */
[----:B-----5:R-:W-:Y:S05]  /*21e80*/  WARPSYNC.COLLECTIVE R15, `(.L_x_3304) ;  /* 0x000000000f087348 */ /* 0x020fea0003c00000 */
[----:B------:R0:W1:Y:S02]  /*21e90*/  SHFL.IDX P6, R14, R13, R12, R11 ;  /* 0x0000000c0d0e7389 */ /* 0x00006400000c000b */
[----:B01---5:R-:W-:Y:S01]  /*21ea0*/  ENDCOLLECTIVE ;  /* 0x000000000000791b */ /* 0x023fe20003800000 */
.L_x_3304:
[----:B------:R-:W-:-:S05]  /*21eb0*/  @!P1 IADD3 R14, P2, R14, R7, RZ ;  /* 0x000000070e0e9210 */ /* 0x000fca0007f5e0ff */
[----:B------:R-:W-:Y:S02]  /*21ec0*/  @!P1 IMAD.X R5, R5, 0x1, R6, P2 ;  /* 0x0000000105059824 */ /* 0x000fe400010e0606 */
[----:B------:R-:W-:-:S06]  /*21ed0*/  @!P1 IMAD.MOV.U32 R4, RZ, RZ, R14 ;  /* 0x000000ffff049224 */ /* 0x000fcc00078e000e */
[----:B------:R-:W5:Y:S01]  /*21ee0*/  @!P1 LD.E.128 R4, desc[UR42][R4.64] ;  /* 0x0000002a04049980 */ /* 0x000f62000c101d00 */
[----:B------:R-:W-:Y:S02]  /*21ef0*/  IMAD.MOV.U32 R13, RZ, RZ, R35 ;  /* 0x000000ffff0d7224 */ /* 0x000fe400078e0023 */
[----:B------:R-:W-:-:S07]  /*21f00*/  IMAD.MOV.U32 R12, RZ, RZ, 0x1 ;  /* 0x00000001ff0c7424 */ /* 0x000fce00078e00ff */
[----:B-----5:R-:W-:Y:S05]  /*21f10*/  WARPSYNC.COLLECTIVE R15, `(.L_x_3305) ;  /* 0x000000000f087348 */ /* 0x020fea0003c00000 */
[----:B------:R0:W1:Y:S02]  /*21f20*/  SHFL.IDX P6, R14, R13, R12, R11 ;  /* 0x0000000c0d0e7389 */ /* 0x00006400000c000b */
[----:B01---5:R-:W-:Y:S01]  /*21f30*/  ENDCOLLECTIVE ;  /* 0x000000000000791b */ /* 0x023fe20003800000 */
.L_x_3305:
        /* <DEDUP_REMOVED lines=12> */
.L_x_3306:
[----:B------:R-:W-:-:S05]  /*22000*/  @!P1 IMAD.MOV.U32 R49, RZ, RZ, R25 ;  /* 0x000000ffff319224 */ /* 0x000fca00078e0019 */
[----:B------:R-:W-:-:S04]  /*22010*/  MOV R8, R49 ;  /* 0x0000003100087202 */ /* 0x000fc80000000f00 */
[----:B------:R-:W-:Y:S01]  /*22020*/  PRMT R77, R8, 0x7610, R77 ;  /* 0x00007610084d7816 */ /* 0x000fe2000000004d */
[----:B------:R-:W-:Y:S02]  /*22030*/  IMAD.MOV.U32 R13, RZ, RZ, R33 ;  /* 0x000000ffff0d7224 */ /* 0x000fe400078e0021 */
[----:B------:R-:W-:-:S07]  /*22040*/  IMAD.MOV.U32 R8, RZ, RZ, R14 ;  /* 0x000000ffff087224 */ /* 0x000fce00078e000e */
[----:B------:R-:W-:Y:S05]  /*22050*/  WARPSYNC.COLLECTIVE R15, `(.L_x_3307) ;  /* 0x000000000f087348 */ /* 0x000fea0003c00000 */
[----:B------:R0:W1:Y:S02]  /*22060*/  SHFL.IDX P6, R14, R13, R12, R11 ;  /* 0x0000000c0d0e7389 */ /* 0x00006400000c000b */
[----:B01----:R-:W-:Y:S01]  /*22070*/  ENDCOLLECTIVE ;  /* 0x000000000000791b */ /* 0x003fe20003800000 */
.L_x_3307:
[----:B------:R-:W-:Y:S02]  /*22080*/  IMAD.MOV.U32 R13, RZ, RZ, R34 ;  /* 0x000000ffff0d7224 */ /* 0x000fe400078e0022 */
[----:B------:R-:W-:-:S07]  /*22090*/  IMAD.MOV.U32 R9, RZ, RZ, R14 ;  /* 0x000000ffff097224 */ /* 0x000fce00078e000e */
[----:B------:R-:W-:Y:S05]  /*220a0*/  WARPSYNC.COLLECTIVE R15, `(.L_x_3308) ;  /* 0x000000000f087348 */ /* 0x000fea0003c00000 */
[----:B------:R0:W1:Y:S02]  /*220b0*/  SHFL.IDX P6, R14, R13, R12, R11 ;  /* 0x0000000c0d0e7389 */ /* 0x00006400000c000b */
[----:B01----:R-:W-:Y:S01]  /*220c0*/  ENDCOLLECTIVE ;  /* 0x000000000000791b */ /* 0x003fe20003800000 */
.L_x_3308:
[----:B------:R-:W-:Y:S02]  /*220d0*/  @!P1 IMAD.MOV.U32 R51, RZ, RZ, R27 ;  /* 0x000000ffff339224 */ /* 0x000fe400078e001b */
[----:B------:R-:W-:Y:S02]  /*220e0*/  @!P1 IMAD.MOV.U32 R50, RZ, RZ, R26 ;  /* 0x000000ffff329224 */ /* 0x000fe400078e001a */
[----:B------:R-:W-:Y:S02]  /*220f0*/  @!P1 IMAD.MOV.U32 R20, RZ, RZ, R4 ;  /* 0x000000ffff149224 */ /* 0x000fe400078e0004 */
[----:B------:R-:W-:Y:S02]  /*22100*/  @!P1 IMAD.MOV.U32 R21, RZ, RZ, R5 ;  /* 0x000000ffff159224 */ /* 0x000fe400078e0005 */
[----:B------:R-:W-:Y:S02]  /*22110*/  @!P1 IMAD.MOV.U32 R36, RZ, RZ, R6 ;  /* 0x000000ffff249224 */ /* 0x000fe400078e0006 */
[----:B------:R-:W-:-:S02]  /*22120*/  @!P1 IMAD.MOV.U32 R37, RZ, RZ, R7 ;  /* 0x000000ffff259224 */ /* 0x000fc400078e0007 */
[----:B------:R-:W-:Y:S01]  /*22130*/  IMAD.MOV.U32 R24, RZ, RZ, R51 ;  /* 0x000000ffff187224 */ /* 0x000fe200078e0033 */
[----:B------:R-:W-:Y:S01]  /*22140*/  MOV R10, R50 ;  /* 0x00000032000a7202 */ /* 0x000fe20000000f00 */
[----:B------:R-:W-:Y:S02]  /*22150*/  IMAD.MOV.U32 R4, RZ, RZ, R20 ;  /* 0x000000ffff047224 */ /* 0x000fe400078e0014 */
[----:B------:R-:W-:Y:S02]  /*22160*/  IMAD.MOV.U32 R5, RZ, RZ, R21 ;  /* 0x000000ffff057224 */ /* 0x000fe400078e0015 */
[----:B------:R-:W-:Y:S02]  /*22170*/  IMAD.MOV.U32 R6, RZ, RZ, R36 ;  /* 0x000000ffff067224 */ /* 0x000fe400078e0024 */
[----:B------:R-:W-:Y:S01]  /*22180*/  IMAD.MOV.U32 R7, RZ, RZ, R37 ;  /* 0x000000ffff077224 */ /* 0x000fe200078e0025 */
[----:B------:R-:W-:Y:S02]  /*22190*/  PRMT R44, R24, 0x7610, R44 ;  /* 0x00007610182c7816 */ /* 0x000fe4000000002c */
[----:B------:R-:W-:-:S02]  /*221a0*/  CS2R R24, SRZ ;  /* 0x0000000000187805 */ /* 0x000fc4000001ff00 */
[----:B------:R-:W-:Y:S02]  /*221b0*/  PRMT R43, R10, 0x7610, R43 ;  /* 0x000076100a2b7816 */ /* 0x000fe4000000002b */
[----:B------:R-:W-:Y:S02]  /*221c0*/  PRMT R78, R4, 0x7610, R78 ;  /* 0x00007610044e7816 */ /* 0x000fe4000000004e */
[----:B------:R-:W-:Y:S02]  /*221d0*/  PRMT R79, R5, 0x7610, R79 ;  /* 0x00007610054f7816 */ /* 0x000fe4000000004f */
[----:B------:R-:W-:Y:S02]  /*221e0*/  PRMT R80, R6, 0x7610, R80 ;  /* 0x0000761006507816 */ /* 0x000fe40000000050 */
[----:B------:R-:W-:Y:S01]  /*221f0*/  PRMT R81, R7, 0x7610, R81 ;  /* 0x0000761007517816 */ /* 0x000fe20000000051 */
[----:B------:R-:W-:Y:S06]  /*22200*/  BRA `(.L_x_3309) ;  /* 0xfffffe9c00107947 */ /* 0x000fec000383ffff */
.L_x_3029:
[----:B------:R-:W-:Y:S01]  /*22210*/  BSSY B1, `(.L_x_3310) ;  /* 0x0000008000017945 */ /* 0x000fe20003800000 */
[----:B----4-:R-:W-:Y:S01]  /*22220*/  IMAD.MOV.U32 R13, RZ, RZ, R35 ;  /* 0x000000ffff0d7224 */ /* 0x010fe200078e0023 */
[----:B------:R-:W-:Y:S01]  /*22230*/  MOV R12, 0x2 ;  /* 0x00000002000c7802 */ /* 0x000fe20000000f00 */
[----:B------:R-:W-:Y:S02]  /*22240*/  IMAD.MOV.U32 R11, RZ, RZ, 0x181f ;  /* 0x0000181fff0b7424 */ /* 0x000fe400078e00ff */
[----:B-1----:R-:W-:-:S07]  /*22250*/  IMAD.MOV.U32 R15, RZ, RZ, -0x1 ;  /* 0xffffffffff0f7424 */ /* 0x002fce00078e00ff */
[----:B------:R-:W-:Y:S05]  /*22260*/  WARPSYNC.COLLECTIVE R15, `(.L_x_3311) ;  /* 0x000000000f087348 */ /* 0x000fea0003c00000 */
[----:B------:R0:W1:Y:S02]  /*22270*/  SHFL.IDX P6, R14, R13, R12, R11 ;  /* 0x0000000c0d0e7389 */ /* 0x00006400000c000b */
[----:B01----:R-:W-:Y:S01]  /*22280*/  ENDCOLLECTIVE ;  /* 0x000000000000791b */ /* 0x003fe20003800000 */
.L_x_3311:
[----:B------:R-:W-:Y:S05]  /*22290*/  BSYNC B1 ;  /* 0x0000000000017941 */ /* 0x000fea0003800000 */
.L_x_3310:
        /* <DEDUP_REMOVED lines=9> */
.L_x_3312:
        /* <DEDUP_REMOVED lines=8> */
.L_x_3313:
[----:B------:R-:W-:-:S05]  /*223b0*/  @!P1 IADD3 R8, P2, R8, R31, RZ ;  /* 0x0000001f08089210 */ /* 0x000fca0007f5e0ff */
[----:B------:R-:W-:Y:S02]  /*223c0*/  @!P1 IMAD.X R9, R3, 0x1, R29, P2 ;  /* 0x0000000103099824 */ /* 0x000fe400010e061d */
[----:B------:R-:W-:Y:S01]  /*223d0*/  IMAD.MOV.U32 R13, RZ, RZ, R34 ;  /* 0x000000ffff0d7224 */ /* 0x000fe200078e0022 */
[----:B------:R-:W-:-:S07]  /*223e0*/  MOV R28, R14 ;  /* 0x0000000e001c7202 */ /* 0x000fce0000000f00 */
[----:B------:R-:W-:Y:S05]  /*223f0*/  WARPSYNC.COLLECTIVE R15, `(.L_x_3314) ;  /* 0x000000000f087348 */ /* 0x000fea0003c00000 */
[----:B------:R0:W1:Y:S02]  /*22400*/  SHFL.IDX P6, R14, R13, R12, R11 ;  /* 0x0000000c0d0e7389 */ /* 0x00006400000c000b */
[----:B01----:R-:W-:Y:S01]  /*22410*/  ENDCOLLECTIVE ;  /* 0x000000000000791b */ /* 0x003fe20003800000 */
.L_x_3314:
[----:B------:R-:W2:Y:S01]  /*22420*/  @!P1 LD.E.128 R8, desc[UR42][R8.64] ;  /* 0x0000002a08089980 */ /* 0x000ea2000c101d00 */
[----:B------:R-:W-:-:S05]  /*22430*/  @!P1 IADD3 R14, P2, R14, R31, RZ ;  /* 0x0000001f0e0e9210 */ /* 0x000fca0007f5e0ff */
[----:B------:R-:W-:-:S04]  /*22440*/  @!P1 IMAD.X R3, R28, 0x1, R29, P2 ;  /* 0x000000011c039824 */ /* 0x000fc800010e061d */
[----:B------:R-:W-:-:S05]  /*22450*/  @!P1 IMAD.MOV.U32 R15, RZ, RZ, R3 ;  /* 0x000000ffff0f9224 */ /* 0x000fca00078e0003 */
[----:B------:R0:W5:Y:S01]  /*22460*/  @!P1 LD.E.128 R28, desc[UR42][R14.64] ;  /* 0x0000002a0e1c9980 */ /* 0x000162000c101d00 */
[----:B------:R-:W-:Y:S02]  /*22470*/  CS2R R52, SRZ ;  /* 0x0000000000347805 */ /* 0x000fe4000001ff00 */
[----:B------:R-:W-:Y:S01]  /*22480*/  CS2R R54, SRZ ;  /* 0x0000000000367805 */ /* 0x000fe2000001ff00 */
[----:B------:R-:W-:Y:S01]  /*22490*/  IMAD.MOV.U32 R13, RZ, RZ, R35 ;  /* 0x000000ffff0d7224 */ /* 0x000fe200078e0023 */
[----:B------:R-:W-:Y:S02]  /*224a0*/  CS2R R38, SRZ ;  /* 0x0000000000267805 */ /* 0x000fe4000001ff00 */
[----:B------:R-:W-:Y:S01]  /*224b0*/  CS2R R40, SRZ ;  /* 0x0000000000287805 */ /* 0x000fe2000001ff00 */
[----:B0-----:R-:W-:Y:S02]  /*224c0*/  IMAD.MOV.U32 R15, RZ, RZ, -0x1 ;  /* 0xffffffffff0f7424 */ /* 0x001fe400078e00ff */
[----:B--2---:R-:W-:Y:S01]  /*224d0*/  @!P1 IMAD.MOV.U32 R53, RZ, RZ, R9 ;  /* 0x000000ffff359224 */ /* 0x004fe200078e0009 */
[----:B------:R-:W-:Y:S01]  /*224e0*/  @!P1 MOV R55, R11 ;  /* 0x0000000b00379202 */ /* 0x000fe20000000f00 */
[----:B------:R-:W-:-:S02]  /*224f0*/  IMAD.MOV.U32 R11, RZ, RZ, 0x181f ;  /* 0x0000181fff0b7424 */ /* 0x000fc400078e00ff */
[----:B------:R-:W-:Y:S02]  /*22500*/  IMAD.MOV.U32 R12, RZ, RZ, R53 ;  /* 0x000000ffff0c7224 */ /* 0x000fe400078e0035 */
[----:B------:R-:W-:Y:S02]  /*22510*/  @!P1 IMAD.MOV.U32 R52, RZ, RZ, R8 ;  /* 0x000000ffff349224 */ /* 0x000fe400078e0008 */
[----:B------:R-:W-:Y:S01]  /*22520*/  @!P1 IMAD.MOV.U32 R54, RZ, RZ, R10 ;  /* 0x000000ffff369224 */ /* 0x000fe200078e000a */
[----:B------:R-:W-:Y:S01]  /*22530*/  PRMT R66, R12, 0x7610, R66 ;  /* 0x000076100c427816 */ /* 0x000fe20000000042 */
[----:B------:R-:W-:Y:S02]  /*22540*/  IMAD.MOV.U32 R12, RZ, RZ, 0x3 ;  /* 0x00000003ff0c7424 */ /* 0x000fe400078e00ff */
[----:B------:R-:W-:Y:S02]  /*22550*/  IMAD.MOV.U32 R3, RZ, RZ, R52 ;  /* 0x000000ffff037224 */ /* 0x000fe400078e0034 */
[----:B------:R-:W-:-:S07]  /*22560*/  IMAD.MOV.U32 R8, RZ, RZ, R54 ;  /* 0x000000ffff087224 */ /* 0x000fce00078e0036 */
[----:B-----5:R-:W-:Y:S05]  /*22570*/  WARPSYNC.COLLECTIVE R15, `(.L_x_3315) ;  /* 0x000000000f087348 */ /* 0x020fea0003c00000 */
[----:B------:R0:W1:Y:S02]  /*22580*/  SHFL.IDX P6, R14, R13, R12, R11 ;  /* 0x0000000c0d0e7389 */ /* 0x00006400000c000b */
[----:B01---5:R-:W-:Y:S01]  /*22590*/  ENDCOLLECTIVE ;  /* 0x000000000000791b */ /* 0x023fe20003800000 */
.L_x_3315:
[----:B------:R-:W-:Y:S01]  /*225a0*/  IMAD.MOV.U32 R9, RZ, RZ, R55 ;  /* 0x000000ffff097224 */ /* 0x000fe200078e0037 */
[----:B------:R-:W-:Y:S02]  /*225b0*/  PRMT R65, R3, 0x7610, R65 ;  /* 0x0000761003417816 */ /* 0x000fe40000000041 */
[----:B------:R-:W-:Y:S02]  /*225c0*/  PRMT R45, R8, 0x7610, R45 ;  /* 0x00007610082d7816 */ /* 0x000fe4000000002d */
[----:B------:R-:W-:Y:S01]  /*225d0*/  PRMT R46, R9, 0x7610, R46 ;  /* 0x00007610092e7816 */ /* 0x000fe2000000002e */
[----:B------:R-:W-:Y:S02]  /*225e0*/  @!P1 IMAD.MOV.U32 R38, RZ, RZ, R28 ;  /* 0x000000ffff269224 */ /* 0x000fe400078e001c */
[----:B------:R-:W-:Y:S02]  /*225f0*/  @!P1 IMAD.MOV.U32 R39, RZ, RZ, R29 ;  /* 0x000000ffff279224 */ /* 0x000fe400078e001d */
[----:B------:R-:W-:-:S02]  /*22600*/  @!P1 IMAD.MOV.U32 R40, RZ, RZ, R30 ;  /* 0x000000ffff289224 */ /* 0x000fc400078e001e */
[----:B------:R-:W-:Y:S02]  /*22610*/  IMAD.MOV.U32 R13, RZ, RZ, R32 ;  /* 0x000000ffff0d7224 */ /* 0x000fe400078e0020 */
[----:B------:R-:W-:Y:S02]  /*22620*/  @!P1 IMAD.MOV.U32 R41, RZ, RZ, R31 ;  /* 0x000000ffff299224 */ /* 0x000fe400078e001f */
[----:B------:R-:W-:Y:S02]  /*22630*/  IMAD.MOV.U32 R8, RZ, RZ, R38 ;  /* 0x000000ffff087224 */ /* 0x000fe400078e0026 */
[----:B------:R-:W-:Y:S02]  /*22640*/  IMAD.MOV.U32 R9, RZ, RZ, R39 ;  /* 0x000000ffff097224 */ /* 0x000fe400078e0027 */
[----:B------:R-:W-:Y:S01]  /*22650*/  IMAD.MOV.U32 R10, RZ, RZ, R40 ;  /* 0x000000ffff0a7224 */ /* 0x000fe200078e0028 */
[----:B------:R-:W-:Y:S01]  /*22660*/  PRMT R72, R8, 0x7610, R72 ;  /* 0x0000761008487816 */ /* 0x000fe20000000048 */
[----:B------:R-:W-:Y:S01]  /*22670*/  IMAD.MOV.U32 R3, RZ, RZ, R14 ;  /* 0x000000ffff037224 */ /* 0x000fe200078e000e */
[----:B------:R-:W-:-:S07]  /*22680*/  PRMT R73, R9, 0x7610, R73 ;  /* 0x0000761009497816 */ /* 0x000fce0000000049 */
[----:B------:R-:W-:Y:S05]  /*22690*/  WARPSYNC.COLLECTIVE R15, `(.L_x_3316) ;  /* 0x000000000f087348 */ /* 0x000fea0003c00000 */
[----:B------:R0:W1:Y:S02]  /*226a0*/  SHFL.IDX P6, R14, R13, R12, R11 ;  /* 0x0000000c0d0e7389 */ /* 0x00006400000c000b */
[----:B01----:R-:W-:Y:S01]  /*226b0*/  ENDCOLLECTIVE ;  /* 0x000000000000791b */ /* 0x003fe20003800000 */
.L_x_3316:
[----:B------:R-:W-:Y:S02]  /*226c0*/  PRMT R74, R10, 0x7610, R74 ;  /* 0x000076100a4a7816 */ /* 0x000fe4000000004a */
[----:B------:R-:W-:Y:S01]  /*226d0*/  CS2R R8, SRZ ;  /* 0x0000000000087805 */ /* 0x000fe2000001ff00 */
[----:B------:R-:W-:Y:S02]  /*226e0*/  IMAD.MOV.U32 R13, RZ, RZ, R33 ;  /* 0x000000ffff0d7224 */ /* 0x000fe400078e0021 */
[----:B------:R-:W-:-:S07]  /*226f0*/  IMAD.MOV.U32 R32, RZ, RZ, R14 ;  /* 0x000000ffff207224 */ /* 0x000fce00078e000e */
[----:B------:R-:W-:Y:S05]  /*22700*/  WARPSYNC.COLLECTIVE R15, `(.L_x_3317) ;  /* 0x000000000f087348 */ /* 0x000fea0003c00000 */
[----:B------:R0:W1:Y:S02]  /*22710*/  SHFL.IDX P6, R14, R13, R12, R11 ;  /* 0x0000000c0d0e7389 */ /* 0x00006400000c000b */
[----:B01----:R-:W-:Y:S01]  /*22720*/  ENDCOLLECTIVE ;  /* 0x000000000000791b */ /* 0x003fe20003800000 */
.L_x_3317:
[----:B------:R-:W-:Y:S02]  /*22730*/  IMAD.MOV.U32 R13, RZ, RZ, R34 ;  /* 0x000000ffff0d7224 */ /* 0x000fe400078e0022 */
[----:B------:R-:W-:-:S07]  /*22740*/  IMAD.MOV.U32 R33, RZ, RZ, R14 ;  /* 0x000000ffff217224 */ /* 0x000fce00078e000e */
[----:B------:R-:W-:Y:S05]  /*22750*/  WARPSYNC.COLLECTIVE R15, `(.L_x_3318) ;  /* 0x000000000f087348 */ /* 0x000fea0003c00000 */
[----:B------:R0:W1:Y:S02]  /*22760*/  SHFL.IDX P6, R14, R13, R12, R11 ;  /* 0x0000000c0d0e7389 */ /* 0x00006400000c000b */
[----:B01----:R-:W-:Y:S01]  /*22770*/  ENDCOLLECTIVE ;  /* 0x000000000000791b */ /* 0x003fe20003800000 */
.L_x_3318:
[----:B------:R-:W-:-:S05]  /*22780*/  IMAD.MOV.U32 R11, RZ, RZ, R41 ;  /* 0x000000ffff0b7224 */ /* 0x000fca00078e0029 */
[----:B------:R-:W-:Y:S02]  /*22790*/  PRMT R75, R11, 0x7610, R75 ;  /* 0x000076100b4b7816 */ /* 0x000fe4000000004b */
[----:B------:R-:W-:Y:S01]  /*227a0*/  MOV R34, R14 ;  /* 0x0000000e00227202 */ /* 0x000fe20000000f00 */
[----:B------:R-:W-:Y:S06]  /*227b0*/  BRA `(.L_x_3319) ;  /* 0xfffffe9800fc7947 */ /* 0x000fec000383ffff */
.L_x_3033:
[----:B0-----:R0:W1:Y:S02]  /*227c0*/  SYNCS.PHASECHK.TRANS64.TRYWAIT P4, [R18+URZ+0x28800], R29 ;  /* 0x0288001d120075a7 */ /* 0x001064000808017f */
[----:B-1----:R-:W-:Y:S05]  /*227d0*/  @!P4 NANOSLEEP.SYNCS 0x989680 ;  /* 0x009896800000c95d */ /* 0x002fea0003900000 */
[----:B------:R-:W1:Y:S02]  /*227e0*/  @!P4 SYNCS.PHASECHK.TRANS64 P4, [R18+URZ+0x28800], R29 ;  /* 0x0288001d1200c5a7 */ /* 0x000e64000808007f */
[----:B-1----:R-:W-:Y:S05]  /*227f0*/  @!P4 BRA `(.L_x_3033) ;  /* 0xfffffffc00f0c947 */ /* 0x002fea000383ffff */
[----:B------:R-:W-:Y:S05]  /*22800*/  BRA `(.L_x_3320) ;  /* 0xfffffe9c00a47947 */ /* 0x000fea000383ffff */
.L_x_3043:
[----:B---3--:R3:W4:Y:S02]  /*22810*/  SYNCS.PHASECHK.TRANS64.TRYWAIT P1, [R0+URZ+0x28830], R3 ;  /* 0x02883003000075a7 */ /* 0x008724000802017f */
[----:B----4-:R-:W-:Y:S05]  /*22820*/  @!P1 NANOSLEEP.SYNCS 0x989680 ;  /* 0x009896800000995d */ /* 0x010fea0003900000 */
[----:B------:R-:W4:Y:S02]  /*22830*/  @!P1 SYNCS.PHASECHK.TRANS64 P1, [R0+URZ+0x28830], R3 ;  /* 0x02883003000095a7 */ /* 0x000f24000802007f */
[----:B----4-:R-:W-:Y:S05]  /*22840*/  @!P1 BRA `(.L_x_3043) ;  /* 0xfffffffc00f09947 */ /* 0x010fea000383ffff */
[----:B------:R-:W-:Y:S05]  /*22850*/  BRA `(.L_x_3042) ;  /* 0xfffffeb800787947 */ /* 0x000fea000383ffff */
.L_x_3050:
[----:B-1----:R1:W2:Y:S02]  /*22860*/  SYNCS.PHASECHK.TRANS64.TRYWAIT P3, [R7+URZ+0x28830], R6 ;  /* 0x02883006070075a7 */ /* 0x0022a4000806017f */
[----:B--2---:R-:W-:Y:S05]  /*22870*/  @!P3 NANOSLEEP.SYNCS 0x989680 ;  /* 0x009896800000b95d */ /* 0x004fea0003900000 */
[----:B------:R-:W2:Y:S02]  /*22880*/  @!P3 SYNCS.PHASECHK.TRANS64 P3, [R7+URZ+0x28830], R6 ;  /* 0x028830060700b5a7 */ /* 0x000ea4000806007f */
[----:B--2---:R-:W-:Y:S05]  /*22890*/  @!P3 BRA `(.L_x_3050) ;  /* 0xfffffffc00f0b947 */ /* 0x004fea000383ffff */
[----:B------:R-:W-:Y:S05]  /*228a0*/  BRA `(.L_x_3049) ;  /* 0xfffffee400d47947 */ /* 0x000fea000383ffff */
.L_x_3054:
[----:B-1----:R1:W2:Y:S02]  /*228b0*/  SYNCS.PHASECHK.TRANS64.TRYWAIT P2, [R7+URZ+0x28850], R6 ;  /* 0x02885006070075a7 */ /* 0x0022a4000804017f */
[----:B--2---:R-:W-:Y:S05]  /*228c0*/  @!P2 NANOSLEEP.SYNCS 0x989680 ;  /* 0x009896800000a95d */ /* 0x004fea0003900000 */
[----:B------:R-:W2:Y:S02]  /*228d0*/  @!P2 SYNCS.PHASECHK.TRANS64 P2, [R7+URZ+0x28850], R6 ;  /* 0x028850060700a5a7 */ /* 0x000ea4000804007f */
[----:B--2---:R-:W-:Y:S05]  /*228e0*/  @!P2 BRA `(.L_x_3054) ;  /* 0xfffffffc00f0a947 */ /* 0x004fea000383ffff */
[----:B------:R-:W-:Y:S05]  /*228f0*/  BRA `(.L_x_3051) ;  /* 0xfffffee800f07947 */ /* 0x000fea000383ffff */
.L_x_3063:
[----:B-1----:R1:W2:Y:S02]  /*22900*/  SYNCS.PHASECHK.TRANS64.TRYWAIT P1, [R6+URZ+0x28830], R7 ;  /* 0x02883007060075a7 */ /* 0x0022a4000802017f */
[----:B--2---:R-:W-:Y:S05]  /*22910*/  @!P1 NANOSLEEP.SYNCS 0x989680 ;  /* 0x009896800000995d */ /* 0x004fea0003900000 */
[----:B------:R-:W2:Y:S02]  /*22920*/  @!P1 SYNCS.PHASECHK.TRANS64 P1, [R6+URZ+0x28830], R7 ;  /* 0x02883007060095a7 */ /* 0x000ea4000802007f */
[----:B--2---:R-:W-:Y:S05]  /*22930*/  @!P1 BRA `(.L_x_3063) ;  /* 0xfffffffc00f09947 */ /* 0x004fea000383ffff */
[----:B------:R-:W-:Y:S05]  /*22940*/  BRA `(.L_x_3062) ;  /* 0xffffff1800a87947 */ /* 0x000fea000383ffff */
.L_x_3067:
[----:B-1----:R1:W2:Y:S02]  /*22950*/  SYNCS.PHASECHK.TRANS64.TRYWAIT P1, [R7+URZ+0x28850], R6 ;  /* 0x02885006070075a7 */ /* 0x0022a4000802017f */
[----:B--2---:R-:W-:Y:S05]  /*22960*/  @!P1 NANOSLEEP.SYNCS 0x989680 ;  /* 0x009896800000995d */ /* 0x004fea0003900000 */
[----:B------:R-:W2:Y:S02]  /*22970*/  @!P1 SYNCS.PHASECHK.TRANS64 P1, [R7+URZ+0x28850], R6 ;  /* 0x02885006070095a7 */ /* 0x000ea4000802007f */
[----:B--2---:R-:W-:Y:S05]  /*22980*/  @!P1 BRA `(.L_x_3067) ;  /* 0xfffffffc00f09947 */ /* 0x004fea000383ffff */
[----:B------:R-:W-:Y:S05]  /*22990*/  BRA `(.L_x_3064) ;  /* 0xffffff1c00b87947 */ /* 0x000fea000383ffff */
.L_x_3074:
[----:B-1----:R1:W2:Y:S02]  /*229a0*/  SYNCS.PHASECHK.TRANS64.TRYWAIT P1, [R13+URZ+0x28850], R4 ;  /* 0x028850040d0075a7 */ /* 0x0022a4000802017f */
[----:B--2---:R-:W-:Y:S05]  /*229b0*/  @!P1 NANOSLEEP.SYNCS 0x989680 ;  /* 0x009896800000995d */ /* 0x004fea0003900000 */
[----:B------:R-:W2:Y:S02]  /*229c0*/  @!P1 SYNCS.PHASECHK.TRANS64 P1, [R13+URZ+0x28850], R4 ;  /* 0x028850040d0095a7 */ /* 0x000ea4000802007f */
[----:B--2---:R-:W-:Y:S05]  /*229d0*/  @!P1 BRA `(.L_x_3074) ;  /* 0xfffffffc00f09947 */ /* 0x004fea000383ffff */
[----:B------:R-:W-:Y:S05]  /*229e0*/  BRA `(.L_x_3073) ;  /* 0xffffff4400007947 */ /* 0x000fea000383ffff */
.L_x_3089:
[----:B------:R-:W-:Y:S01]  /*229f0*/  MOV R13, R4 ;  /* 0x00000004000d7202 */ /* 0x000fe20000000f00 */
[----:B------:R-:W-:Y:S02]  /*22a00*/  IMAD.MOV.U32 R12, RZ, RZ, RZ ;  /* 0x000000ffff0c7224 */ /* 0x000fe400078e00ff */
[----:B------:R-:W-:Y:S02]  /*22a10*/  IMAD.MOV.U32 R11, RZ, RZ, 0x181f ;  /* 0x0000181fff0b7424 */ /* 0x000fe400078e00ff */
[----:B------:R-:W-:-:S07]  /*22a20*/  IMAD.MOV.U32 R15, RZ, RZ, -0x1 ;  /* 0xffffffffff0f7424 */ /* 0x000fce00078e00ff */
[----:B-12---:R-:W-:Y:S05]  /*22a30*/  WARPSYNC.COLLECTIVE R15, `(.L_x_3321) ;  /* 0x000000000f087348 */ /* 0x006fea0003c00000 */
[----:B------:R0:W3:Y:S02]  /*22a40*/  SHFL.IDX P6, R14, R13, R12, R11 ;  /* 0x0000000c0d0e7389 */ /* 0x0000e400000c000b */
[----:B0123--:R-:W-:Y:S01]  /*22a50*/  ENDCOLLECTIVE ;  /* 0x000000000000791b */ /* 0x00ffe20003800000 */
.L_x_3321:
[----:B------:R-:W-:Y:S02]  /*22a60*/  IMAD.MOV.U32 R13, RZ, RZ, R0 ;  /* 0x000000ffff0d7224 */ /* 0x000fe400078e0000 */
[----:B------:R-:W-:-:S07]  /*22a70*/  IMAD.MOV.U32 R3, RZ, RZ, R14 ;  /* 0x000000ffff037224 */ /* 0x000fce00078e000e */
[----:B------:R-:W-:Y:S05]  /*22a80*/  WARPSYNC.COLLECTIVE R15, `(.L_x_3322) ;  /* 0x000000000f087348 */ /* 0x000fea0003c00000 */
[----:B------:R0:W1:Y:S02]  /*22a90*/  SHFL.IDX P6, R14, R13, R12, R11 ;  /* 0x0000000c0d0e7389 */ /* 0x00006400000c000b */
[----:B01----:R-:W-:Y:S01]  /*22aa0*/  ENDCOLLECTIVE ;  /* 0x000000000000791b */ /* 0x003fe20003800000 */
.L_x_3322:
[----:B------:R-:W-:Y:S05]  /*22ab0*/  BRA `(.L_x_3323) ;  /* 0xffffff6800387947 */ /* 0x000fea000383ffff */
.L_x_3092:
[----:B------:R-:W-:Y:S01]  /*22ac0*/  BSSY B1, `(.L_x_3324) ;  /* 0x0000008000017945 */ /* 0x000fe20003800000 */
[----:B------:R-:W-:Y:S02]  /*22ad0*/  IMAD.MOV.U32 R13, RZ, RZ, R4 ;  /* 0x000000ffff0d7224 */ /* 0x000fe400078e0004 */
[----:B------:R-:W-:Y:S02]  /*22ae0*/  IMAD.MOV.U32 R12, RZ, RZ, 0x1 ;  /* 0x00000001ff0c7424 */ /* 0x000fe400078e00ff */
[----:B------:R-:W-:Y:S02]  /*22af0*/  IMAD.MOV.U32 R11, RZ, RZ, 0x181f ;  /* 0x0000181fff0b7424 */ /* 0x000fe400078e00ff */
[----:B---3--:R-:W-:-:S07]  /*22b00*/  IMAD.MOV.U32 R15, RZ, RZ, -0x1 ;  /* 0xffffffffff0f7424 */ /* 0x008fce00078e00ff */
[----:B012-4-:R-:W-:Y:S05]  /*22b10*/  WARPSYNC.COLLECTIVE R15, `(.L_x_3325) ;  /* 0x000000000f087348 */ /* 0x017fea0003c00000 */
[----:B----4-:R3:W4:Y:S02]  /*22b20*/  SHFL.IDX P6, R14, R13, R12, R11 ;  /* 0x0000000c0d0e7389 */ /* 0x01072400000c000b */
[----:B01234-:R-:W-:Y:S01]  /*22b30*/  ENDCOLLECTIVE ;  /* 0x000000000000791b */ /* 0x01ffe20003800000 */
.L_x_3325:
[----:B------:R-:W-:Y:S05]  /*22b40*/  BSYNC B1 ;  /* 0x0000000000017941 */ /* 0x000fea0003800000 */
.L_x_3324:
[----:B------:R-:W-:Y:S01]  /*22b50*/  MOV R13, R0 ;  /* 0x00000000000d7202 */ /* 0x000fe20000000f00 */
[----:B------:R-:W-:Y:S02]  /*22b60*/  IMAD.MOV.U32 R12, RZ, RZ, 0x1 ;  /* 0x00000001ff0c7424 */ /* 0x000fe400078e00ff */
[----:B------:R-:W-:Y:S02]  /*22b70*/  IMAD.MOV.U32 R11, RZ, RZ, 0x181f ;  /* 0x0000181fff0b7424 */ /* 0x000fe400078e00ff */
[----:B------:R-:W-:Y:S02]  /*22b80*/  IMAD.MOV.U32 R15, RZ, RZ, -0x1 ;  /* 0xffffffffff0f7424 */ /* 0x000fe400078e00ff */
[----:B------:R-:W-:-:S07]  /*22b90*/  IMAD.MOV.U32 R3, RZ, RZ, R14 ;  /* 0x000000ffff037224 */ /* 0x000fce00078e000e */
[----:B------:R-:W-:Y:S05]  /*22ba0*/  WARPSYNC.COLLECTIVE R15, `(.L_x_3326) ;  /* 0x000000000f087348 */ /* 0x000fea0003c00000 */
[----:B------:R0:W1:Y:S02]  /*22bb0*/  SHFL.IDX P6, R14, R13, R12, R11 ;  /* 0x0000000c0d0e7389 */ /* 0x00006400000c000b */
[----:B01----:R-:W-:Y:S01]  /*22bc0*/  ENDCOLLECTIVE ;  /* 0x000000000000791b */ /* 0x003fe20003800000 */
.L_x_3326:
[----:B------:R-:W-:Y:S05]  /*22bd0*/  BRA `(.L_x_3327) ;  /* 0xffffff6800387947 */ /* 0x000fea000383ffff */
.L_x_3095:
        /* <DEDUP_REMOVED lines=8> */
.L_x_3329:
[----:B------:R-:W-:Y:S05]  /*22c60*/  BSYNC B1 ;  /* 0x0000000000017941 */ /* 0x000fea0003800000 */
.L_x_3328:
        /* <DEDUP_REMOVED lines=8> */
.L_x_3330:
[----:B------:R-:W-:Y:S05]  /*22cf0*/  BRA `(.L_x_3331) ;  /* 0xffffff6800387947 */ /* 0x000fea000383ffff */
.L_x_3098:
[----:B------:R-:W-:Y:S01]  /*22d00*/  BSSY B1, `(.L_x_3332) ;  /* 0x0000008000017945 */ /* 0x000fe20003800000 */
[----:B------:R-:W-:Y:S02]  /*22d10*/  IMAD.MOV.U32 R13, RZ, RZ, R4 ;  /* 0x000000ffff0d7224 */ /* 0x000fe400078e0004 */
[----:B------:R-:W-:Y:S02]  /*22d20*/  IMAD.MOV.U32 R12, RZ, RZ, 0x3 ;  /* 0x00000003ff0c7424 */ /* 0x000fe400078e00ff */
[----:B------:R-:W-:Y:S02]  /*22d30*/  IMAD.MOV.U32 R11, RZ, RZ, 0x181f ;  /* 0x0000181fff0b7424 */ /* 0x000fe400078e00ff */
[----:B0-----:R-:W-:-:S07]  /*22d40*/  IMAD.MOV.U32 R15, RZ, RZ, -0x1 ;  /* 0xffffffffff0f7424 */ /* 0x001fce00078e00ff */
[----:B-1234-:R-:W-:Y:S05]  /*22d50*/  WARPSYNC.COLLECTIVE R15, `(.L_x_3333) ;  /* 0x000000000f087348 */ /* 0x01efea0003c00000 */
[----:B------:R0:W0:Y:S02]  /*22d60*/  SHFL.IDX P6, R14, R13, R12, R11 ;  /* 0x0000000c0d0e7389 */ /* 0x00002400000c000b */
[----:B01234-:R-:W-:Y:S01]  /*22d70*/  ENDCOLLECTIVE ;  /* 0x000000000000791b */ /* 0x01ffe20003800000 */
.L_x_3333:
[----:B------:R-:W-:Y:S05]  /*22d80*/  BSYNC B1 ;  /* 0x0000000000017941 */ /* 0x000fea0003800000 */
.L_x_3332:
        /* <DEDUP_REMOVED lines=8> */
.L_x_3334:
[----:B------:R-:W-:Y:S05]  /*22e10*/  BRA `(.L_x_3335) ;  /* 0xffffff6800387947 */ /* 0x000fea000383ffff */
.L_x_3115:
[----:B0-----:R-:W0:Y:S01]  /*22e20*/  S2R R10, SR_TID.X ;  /* 0x00000000000a7919 */ /* 0x001e220000002100 */
[----:B------:R-:W-:Y:S01]  /*22e30*/  BSSY B1, `(.L_x_3336) ;  /* 0x000000a000017945 */ /* 0x000fe20003800000 */
[----:B------:R-:W-:Y:S02]  /*22e40*/  IMAD.MOV.U32 R12, RZ, RZ, RZ ;  /* 0x000000ffff0c7224 */ /* 0x000fe400078e00ff */
[----:B-1----:R-:W-:Y:S02]  /*22e50*/  IMAD.MOV.U32 R11, RZ, RZ, 0x1f ;  /* 0x0000001fff0b7424 */ /* 0x002fe400078e00ff */
[----:B------:R-:W-:Y:S01]  /*22e60*/  IMAD.MOV.U32 R15, RZ, RZ, -0x1 ;  /* 0xffffffffff0f7424 */ /* 0x000fe200078e00ff */
[----:B0-----:R-:W-:-:S04]  /*22e70*/  SHF.R.U32.HI R10, RZ, 0x5, R10 ;  /* 0x00000005ff0a7819 */ /* 0x001fc8000001160a */
[----:B------:R-:W-:-:S04]  /*22e80*/  LOP3.LUT R10, R10, 0x3, RZ, 0xc0, !PT ;  /* 0x000000030a0a7812 */ /* 0x000fc800078ec0ff */
[----:B------:R-:W-:-:S07]  /*22e90*/  MOV R13, R10 ;  /* 0x0000000a000d7202 */ /* 0x000fce0000000f00 */
[----:B------:R-:W-:Y:S05]  /*22ea0*/  WARPSYNC.COLLECTIVE R15, `(.L_x_3337) ;  /* 0x000000000f087348 */ /* 0x000fea0003c00000 */
[----:B------:R0:W1:Y:S02]  /*22eb0*/  SHFL.IDX P6, R14, R13, R12, R11 ;  /* 0x0000000c0d0e7389 */ /* 0x00006400000c000b */
[----:B01----:R-:W-:Y:S01]  /*22ec0*/  ENDCOLLECTIVE ;  /* 0x000000000000791b */ /* 0x003fe20003800000 */
.L_x_3337:
[----:B------:R-:W-:Y:S05]  /*22ed0*/  BSYNC B1 ;  /* 0x0000000000017941 */ /* 0x000fea0003800000 */
.L_x_3336:
[----:B------:R-:W-:Y:S05]  /*22ee0*/  BRA `(.L_x_3338) ;  /* 0xffffff7c00787947 */ /* 0x000fea000383ffff */
.L_x_3117:
[----:B------:R-:W-:Y:S01]  /*22ef0*/  BSSY B1, `(.L_x_3339) ;  /* 0x0000006000017945 */ /* 0x000fe20003800000 */
[----:B------:R-:W-:-:S07]  /*22f00*/  IMAD.MOV.U32 R15, RZ, RZ, -0x1 ;  /* 0xffffffffff0f7424 */ /* 0x000fce00078e00ff */
[----:B012---:R-:W-:Y:S05]  /*22f10*/  WARPSYNC.COLLECTIVE R15, `(.L_x_3340) ;  /* 0x000000000f0c7348 */ /* 0x007fea0003c00000 */
[----:B------:R-:W-:Y:S02]  /*22f20*/  ELECT P6, UR62, PT ;  /* 0x00000000003e782f */ /* 0x000fe400038c0000 */
[----:B------:R-:W-:Y:S01]  /*22f30*/  MOV R14, UR62 ;  /* 0x0000003e000e7c02 */ /* 0x000fe20008000f00 */
[----:B012---:R-:W-:Y:S10]  /*22f40*/  ENDCOLLECTIVE ;  /* 0x000000000000791b */ /* 0x007ff40003800000 */
.L_x_3340:
[----:B------:R-:W-:Y:S05]  /*22f50*/  BSYNC B1 ;  /* 0x0000000000017941 */ /* 0x000fea0003800000 */
.L_x_3339:
[----:B------:R-:W-:Y:S05]  /*22f60*/  BRA `(.L_x_3116) ;  /* 0xffffff7c00707947 */ /* 0x000fea000383ffff */
.L_x_3119:
[----:B--2---:R2:W3:Y:S02]  /*22f70*/  SYNCS.PHASECHK.TRANS64.TRYWAIT P0, [R22+URZ+0x28820], R7 ;  /* 0x02882007160075a7 */ /* 0x0044e4000800017f */
[----:B---3--:R-:W-:Y:S05]  /*22f80*/  @!P0 NANOSLEEP.SYNCS 0x989680 ;  /* 0x009896800000895d */ /* 0x008fea0003900000 */
[----:B------:R-:W3:Y:S02]  /*22f90*/  @!P0 SYNCS.PHASECHK.TRANS64 P0, [R22+URZ+0x28820], R7 ;  /* 0x02882007160085a7 */ /* 0x000ee4000800007f */
[----:B---3--:R-:W-:Y:S05]  /*22fa0*/  @!P0 BRA `(.L_x_3119) ;  /* 0xfffffffc00f08947 */ /* 0x008fea000383ffff */
[----:B------:R-:W-:Y:S05]  /*22fb0*/  BRA `(.L_x_3341) ;  /* 0xffffff7c00807947 */ /* 0x000fea000383ffff */
.L_x_3123:
[----:B--2---:R2:W3:Y:S02]  /*22fc0*/  SYNCS.PHASECHK.TRANS64.TRYWAIT P0, [R7+URZ+0x288a0], R8 ;  /* 0x0288a008070075a7 */ /* 0x0044e4000800017f */
[----:B---3--:R-:W-:Y:S05]  /*22fd0*/  @!P0 NANOSLEEP.SYNCS 0x989680 ;  /* 0x009896800000895d */ /* 0x008fea0003900000 */
[----:B------:R-:W3:Y:S02]  /*22fe0*/  @!P0 SYNCS.PHASECHK.TRANS64 P0, [R7+URZ+0x288a0], R8 ;  /* 0x0288a008070085a7 */ /* 0x000ee4000800007f */
[----:B---3--:R-:W-:Y:S05]  /*22ff0*/  @!P0 BRA `(.L_x_3123) ;  /* 0xfffffffc00f08947 */ /* 0x008fea000383ffff */
[----:B------:R-:W-:Y:S05]  /*23000*/  BRA `(.L_x_3342) ;  /* 0xffffff7c00987947 */ /* 0x000fea000383ffff */
.L_x_3129:
[----:B0-----:R0:W1:Y:S02]  /*23010*/  SYNCS.PHASECHK.TRANS64.TRYWAIT P0, [R7+URZ+0x288c0], R8 ;  /* 0x0288c008070075a7 */ /* 0x001064000800017f */
[----:B-1----:R-:W-:Y:S05]  /*23020*/  @!P0 NANOSLEEP.SYNCS 0x989680 ;  /* 0x009896800000895d */ /* 0x002fea0003900000 */
[----:B------:R-:W1:Y:S02]  /*23030*/  @!P0 SYNCS.PHASECHK.TRANS64 P0, [R7+URZ+0x288c0], R8 ;  /* 0x0288c008070085a7 */ /* 0x000e64000800007f */
[----:B-1----:R-:W-:Y:S05]  /*23040*/  @!P0 BRA `(.L_x_3129) ;  /* 0xfffffffc00f08947 */ /* 0x002fea000383ffff */
[----:B------:R-:W-:Y:S05]  /*23050*/  BRA `(.L_x_3343) ;  /* 0xffffff8000587947 */ /* 0x000fea000383ffff */
.L_x_3137:
[----:B0-----:R0:W1:Y:S02]  /*23060*/  SYNCS.PHASECHK.TRANS64.TRYWAIT P1, [R10+URZ+0x288a0], R9 ;  /* 0x0288a0090a0075a7 */ /* 0x001064000802017f */
[----:B-1----:R-:W-:Y:S05]  /*23070*/  @!P1 NANOSLEEP.SYNCS 0x989680 ;  /* 0x009896800000995d */ /* 0x002fea0003900000 */
[----:B------:R-:W1:Y:S02]  /*23080*/  @!P1 SYNCS.PHASECHK.TRANS64 P1, [R10+URZ+0x288a0], R9 ;  /* 0x0288a0090a0095a7 */ /* 0x000e64000802007f */
[----:B-1----:R-:W-:Y:S05]  /*23090*/  @!P1 BRA `(.L_x_3137) ;  /* 0xfffffffc00f09947 */ /* 0x002fea000383ffff */
[----:B------:R-:W-:Y:S05]  /*230a0*/  BRA `(.L_x_3344) ;  /* 0xffffff8400547947 */ /* 0x000fea000383ffff */
.L_x_3143:
[----:B-1----:R1:W2:Y:S02]  /*230b0*/  SYNCS.PHASECHK.TRANS64.TRYWAIT P1, [R10+URZ+0x288c0], R9 ;  /* 0x0288c0090a0075a7 */ /* 0x0022a4000802017f */
[----:B--2---:R-:W-:Y:S05]  /*230c0*/  @!P1 NANOSLEEP.SYNCS 0x989680 ;  /* 0x009896800000995d */ /* 0x004fea0003900000 */
[----:B------:R-:W2:Y:S02]  /*230d0*/  @!P1 SYNCS.PHASECHK.TRANS64 P1, [R10+URZ+0x288c0], R9 ;  /* 0x0288c0090a0095a7 */ /* 0x000ea4000802007f */
[----:B--2---:R-:W-:Y:S05]  /*230e0*/  @!P1 BRA `(.L_x_3143) ;  /* 0xfffffffc00f09947 */ /* 0x004fea000383ffff */
[----:B------:R-:W-:Y:S05]  /*230f0*/  BRA `(.L_x_3345) ;  /* 0xffffff88000c7947 */ /* 0x000fea000383ffff */
.L_x_3157:
        /* <DEDUP_REMOVED lines=11> */
.L_x_3347:
[----:B------:R-:W-:Y:S05]  /*231b0*/  BSYNC B0 ;  /* 0x0000000000007941 */ /* 0x000fea0003800000 */
.L_x_3346:
[----:B------:R-:W-:Y:S05]  /*231c0*/  BRA `(.L_x_3348) ;  /* 0xffffff9400007947 */ /* 0x000fea000383ffff */
.L_x_3160:
[----:B0-----:R0:W1:Y:S02]  /*231d0*/  SYNCS.PHASECHK.TRANS64.TRYWAIT P0, [R7+URZ+0x28840], R2 ;  /* 0x02884002070075a7 */ /* 0x001064000800017f */
[----:B-1----:R-:W-:Y:S05]  /*231e0*/  @!P0 NANOSLEEP.SYNCS 0x989680 ;  /* 0x009896800000895d */ /* 0x002fea0003900000 */
[----:B------:R-:W1:Y:S02]  /*231f0*/  @!P0 SYNCS.PHASECHK.TRANS64 P0, [R7+URZ+0x28840], R2 ;  /* 0x02884002070085a7 */ /* 0x000e64000800007f */
[----:B-1----:R-:W-:Y:S05]  /*23200*/  @!P0 BRA `(.L_x_3160) ;  /* 0xfffffffc00f08947 */ /* 0x002fea000383ffff */
[----:B------:R-:W-:Y:S05]  /*23210*/  BRA `(.L_x_3349) ;  /* 0xffffff94005c7947 */ /* 0x000fea000383ffff */
.L_x_3161:
        /* <DEDUP_REMOVED lines=8> */
.L_x_3351:
[----:B------:R-:W-:Y:S05]  /*232a0*/  BSYNC B0 ;  /* 0x0000000000007941 */ /* 0x000fea0003800000 */
.L_x_3350:
        /* <DEDUP_REMOVED lines=9> */
.L_x_3352:
[----:B------:R-:W-:Y:S01]  /*23340*/  IMAD.MOV.U32 R13, RZ, RZ, R0 ;  /* 0x000000ffff0d7224 */ /* 0x000fe200078e0000 */
[----:B------:R-:W-:Y:S01]  /*23350*/  MOV R12, 0x1 ;  /* 0x00000001000c7802 */ /* 0x000fe20000000f00 */
[----:B------:R-:W-:-:S07]  /*23360*/  IMAD.MOV.U32 R3, RZ, RZ, R14 ;  /* 0x000000ffff037224 */ /* 0x000fce00078e000e */
[----:B------:R-:W-:Y:S05]  /*23370*/  WARPSYNC.COLLECTIVE R15, `(.L_x_3353) ;  /* 0x000000000f087348 */ /* 0x000fea0003c00000 */
[----:B------:R0:W1:Y:S02]  /*23380*/  SHFL.IDX P6, R14, R13, R12, R11 ;  /* 0x0000000c0d0e7389 */ /* 0x00006400000c000b */
[----:B01----:R-:W-:Y:S01]  /*23390*/  ENDCOLLECTIVE ;  /* 0x000000000000791b */ /* 0x003fe20003800000 */
.L_x_3353:
        /* <DEDUP_REMOVED lines=16> */
.L_x_3354:
[----:B------:R-:W-:Y:S02]  /*234a0*/  @P0 IMAD R8, R5, 0x2, R22 ;  /* 0x0000000205080824 */ /* 0x000fe400078e0216 */
[----:B------:R-:W-:Y:S02]  /*234b0*/  IMAD.MOV.U32 R13, RZ, RZ, R0 ;  /* 0x000000ffff0d7224 */ /* 0x000fe400078e0000 */
[----:B------:R-:W-:Y:S02]  /*234c0*/  IMAD.MOV.U32 R12, RZ, RZ, 0x2 ;  /* 0x00000002ff0c7424 */ /* 0x000fe400078e00ff */
[----:B------:R-:W-:-:S07]  /*234d0*/  IMAD.MOV.U32 R3, RZ, RZ, R14 ;  /* 0x000000ffff037224 */ /* 0x000fce00078e000e */
[----:B------:R-:W-:Y:S05]  /*234e0*/  WARPSYNC.COLLECTIVE R15, `(.L_x_3355) ;  /* 0x000000000f087348 */ /* 0x000fea0003c00000 */
[----:B------:R0:W1:Y:S02]  /*234f0*/  SHFL.IDX P6, R14, R13, R12, R11 ;  /* 0x0000000c0d0e7389 */ /* 0x00006400000c000b */
[----:B01----:R-:W-:Y:S01]  /*23500*/  ENDCOLLECTIVE ;  /* 0x000000000000791b */ /* 0x003fe20003800000 */
.L_x_3355:
        /* <DEDUP_REMOVED lines=16> */
.L_x_3356:
[----:B------:R-:W-:Y:S02]  /*23610*/  @P0 IMAD R8, R5, 0x2, R22 ;  /* 0x0000000205080824 */ /* 0x000fe400078e0216 */
[----:B------:R-:W-:Y:S02]  /*23620*/  IMAD.MOV.U32 R13, RZ, RZ, R0 ;  /* 0x000000ffff0d7224 */ /* 0x000fe400078e0000 */
[----:B------:R-:W-:Y:S02]  /*23630*/  IMAD.MOV.U32 R12, RZ, RZ, 0x3 ;  /* 0x00000003ff0c7424 */ /* 0x000fe400078e00ff */
[----:B------:R-:W-:-:S07]  /*23640*/  IMAD.MOV.U32 R3, RZ, RZ, R14 ;  /* 0x000000ffff037224 */ /* 0x000fce00078e000e */
[----:B------:R-:W-:Y:S05]  /*23650*/  WARPSYNC.COLLECTIVE R15, `(.L_x_3357) ;  /* 0x000000000f087348 */ /* 0x000fea0003c00000 */
[----:B------:R0:W1:Y:S02]  /*23660*/  SHFL.IDX P6, R14, R13, R12, R11 ;  /* 0x0000000c0d0e7389 */ /* 0x00006400000c000b */
[----:B01----:R-:W-:Y:S01]  /*23670*/  ENDCOLLECTIVE ;  /* 0x000000000000791b */ /* 0x003fe20003800000 */
.L_x_3357:
        /* <DEDUP_REMOVED lines=16> */
.L_x_3358:
[----:B------:R-:W-:Y:S02]  /*23780*/  @P0 IMAD R8, R5, 0x2, R22 ;  /* 0x0000000205080824 */ /* 0x000fe400078e0216 */
[----:B------:R-:W-:Y:S02]  /*23790*/  IMAD.MOV.U32 R13, RZ, RZ, R0 ;  /* 0x000000ffff0d7224 */ /* 0x000fe400078e0000 */
[----:B------:R-:W-:Y:S02]  /*237a0*/  IMAD.MOV.U32 R12, RZ, RZ, 0x4 ;  /* 0x00000004ff0c7424 */ /* 0x000fe400078e00ff */
[----:B------:R-:W-:-:S07]  /*237b0*/  IMAD.MOV.U32 R3, RZ, RZ, R14 ;  /* 0x000000ffff037224 */ /* 0x000fce00078e000e */
[----:B------:R-:W-:Y:S05]  /*237c0*/  WARPSYNC.COLLECTIVE R15, `(.L_x_3359) ;  /* 0x000000000f087348 */ /* 0x000fea0003c00000 */
[----:B------:R0:W1:Y:S02]  /*237d0*/  SHFL.IDX P6, R14, R13, R12, R11 ;  /* 0x0000000c0d0e7389 */ /* 0x00006400000c000b */
[----:B01----:R-:W-:Y:S01]  /*237e0*/  ENDCOLLECTIVE ;  /* 0x000000000000791b */ /* 0x003fe20003800000 */
.L_x_3359:
        /* <DEDUP_REMOVED lines=16> */
.L_x_3360:
[----:B------:R-:W-:Y:S02]  /*238f0*/  @P0 IMAD R8, R5, 0x2, R22 ;  /* 0x0000000205080824 */ /* 0x000fe400078e0216 */
[----:B------:R-:W-:Y:S02]  /*23900*/  IMAD.MOV.U32 R13, RZ, RZ, R0 ;  /* 0x000000ffff0d7224 */ /* 0x000fe400078e0000 */
[----:B------:R-:W-:Y:S02]  /*23910*/  IMAD.MOV.U32 R12, RZ, RZ, 0x5 ;  /* 0x00000005ff0c7424 */ /* 0x000fe400078e00ff */
[----:B------:R-:W-:-:S07]  /*23920*/  IMAD.MOV.U32 R3, RZ, RZ, R14 ;  /* 0x000000ffff037224 */ /* 0x000fce00078e000e */
[----:B------:R-:W-:Y:S05]  /*23930*/  WARPSYNC.COLLECTIVE R15, `(.L_x_3361) ;  /* 0x000000000f087348 */ /* 0x000fea0003c00000 */
[----:B------:R0:W1:Y:S02]  /*23940*/  SHFL.IDX P6, R14, R13, R12, R11 ;  /* 0x0000000c0d0e7389 */ /* 0x00006400000c000b */
[----:B01----:R-:W-:Y:S01]  /*23950*/  ENDCOLLECTIVE ;  /* 0x000000000000791b */ /* 0x003fe20003800000 */
.L_x_3361:
        /* <DEDUP_REMOVED lines=16> */
.L_x_3362:
[----:B------:R-:W-:Y:S01]  /*23a60*/  @P0 LEA R8, R5, R22, 0x1 ;  /* 0x0000001605080211 */ /* 0x000fe200078e08ff */
[----:B------:R-:W-:Y:S02]  /*23a70*/  IMAD.MOV.U32 R13, RZ, RZ, R0 ;  /* 0x000000ffff0d7224 */ /* 0x000fe400078e0000 */
[----:B------:R-:W-:Y:S02]  /*23a80*/  IMAD.MOV.U32 R12, RZ, RZ, 0x6 ;  /* 0x00000006ff0c7424 */ /* 0x000fe400078e00ff */
[----:B------:R-:W-:-:S07]  /*23a90*/  IMAD.MOV.U32 R3, RZ, RZ, R14 ;  /* 0x000000ffff037224 */ /* 0x000fce00078e000e */
[----:B------:R-:W-:Y:S05]  /*23aa0*/  WARPSYNC.COLLECTIVE R15, `(.L_x_3363) ;  /* 0x000000000f087348 */ /* 0x000fea0003c00000 */
[----:B------:R0:W1:Y:S02]  /*23ab0*/  SHFL.IDX P6, R14, R13, R12, R11 ;  /* 0x0000000c0d0e7389 */ /* 0x00006400000c000b */
[----:B01----:R-:W-:Y:S01]  /*23ac0*/  ENDCOLLECTIVE ;  /* 0x000000000000791b */ /* 0x003fe20003800000 */
.L_x_3363:
        /* <DEDUP_REMOVED lines=16> */
.L_x_3364:
[----:B------:R-:W-:Y:S02]  /*23bd0*/  @P0 IMAD R8, R5, 0x2, R22 ;  /* 0x0000000205080824 */ /* 0x000fe400078e0216 */
[----:B------:R-:W-:Y:S02]  /*23be0*/  IMAD.MOV.U32 R13, RZ, RZ, R0 ;  /* 0x000000ffff0d7224 */ /* 0x000fe400078e0000 */
[----:B------:R-:W-:Y:S02]  /*23bf0*/  IMAD.MOV.U32 R12, RZ, RZ, 0x7 ;  /* 0x00000007ff0c7424 */ /* 0x000fe400078e00ff */
[----:B------:R-:W-:-:S07]  /*23c00*/  IMAD.MOV.U32 R3, RZ, RZ, R14 ;  /* 0x000000ffff037224 */ /* 0x000fce00078e000e */
[----:B------:R-:W-:Y:S05]  /*23c10*/  WARPSYNC.COLLECTIVE R15, `(.L_x_3365) ;  /* 0x000000000f087348 */ /* 0x000fea0003c00000 */
[----:B------:R0:W1:Y:S02]  /*23c20*/  SHFL.IDX P6, R14, R13, R12, R11 ;  /* 0x0000000c0d0e7389 */ /* 0x00006400000c000b */
[----:B01----:R-:W-:Y:S01]  /*23c30*/  ENDCOLLECTIVE ;  /* 0x000000000000791b */ /* 0x003fe20003800000 */
.L_x_3365:
[----:B------:R-:W-:-:S05]  /*23c40*/  @P0 LEA R3, P1, R31, R3, 0x1 ;  /* 0x000000031f030211 */ /* 0x000fca00078208ff */
[----:B------:R-:W-:-:S05]  /*23c50*/  @P0 IMAD.X R2, RZ, RZ, R2, P1 ;  /* 0x000000ffff020224 */ /* 0x000fca00008e0602 */
[----:B------:R-:W-:Y:S02]  /*23c60*/  @P0 LOP3.LUT R3, R3, R2, RZ, 0x3c, !PT ;  /* 0x0000000203030212 */ /* 0x000fe400078e3cff */
[----:B------:R-:W-:Y:S02]  /*23c70*/  MOV R13, R4 ;  /* 0x00000004000d7202 */ /* 0x000fe40000000f00 */
[----:B------:R-:W-:-:S04]  /*23c80*/  @P0 LOP3.LUT R2, R3, R2, RZ, 0x3c, !PT ;  /* 0x0000000203020212 */ /* 0x000fc800078e3cff */
[----:B------:R-:W-:Y:S01]  /*23c90*/  @P0 LOP3.LUT R3, R3, R2, RZ, 0x3c, !PT ;  /* 0x0000000203030212 */ /* 0x000fe200078e3cff */
[----:B------:R-:W-:-:S07]  /*23ca0*/  IMAD.MOV.U32 R0, RZ, RZ, R14 ;  /* 0x000000ffff007224 */ /* 0x000fce00078e000e */
[----:B------:R-:W-:Y:S05]  /*23cb0*/  WARPSYNC.COLLECTIVE R15, `(.L_x_3366) ;  /* 0x000000000f087348 */ /* 0x000fea0003c00000 */
[----:B------:R0:W1:Y:S02]  /*23cc0*/  SHFL.IDX P6, R14, R13, R12, R11 ;  /* 0x0000000c0d0e7389 */ /* 0x00006400000c000b */
[----:B01----:R-:W-:Y:S01]  /*23cd0*/  ENDCOLLECTIVE ;  /* 0x000000000000791b */ /* 0x003fe20003800000 */
.L_x_3366:
[----:B------:R-:W-:Y:S01]  /*23ce0*/  @!PT LDS RZ, [RZ] ;  /* 0x00000000fffff984 */ /* 0x000fe20000000800 */
[----:B------:R-:W-:Y:S01]  /*23cf0*/  @!PT LDS RZ, [RZ] ;  /* 0x00000000fffff984 */ /* 0x000fe20000000800 */
[----:B------:R-:W-:Y:S01]  /*23d00*/  @!PT LDS RZ, [RZ] ;  /* 0x00000000fffff984 */ /* 0x000fe20000000800 */
[----:B------:R-:W-:Y:S04]  /*23d10*/  @P0 LDGSTS.E.BYPASS.LTC128B.128 [R8+0x1b400], desc[UR42][R2.64], !P3 ;  /* 0x1b40000002080fae */ /* 0x000fe8000d901d6a */
[----:B------:R0:W-:Y:S02]  /*23d20*/  @P0 LDGSTS.E.BYPASS.LTC128B.128 [R8+0x1f400], desc[UR42][R2.64+0x80], !P2 ;  /* 0x1f40008002080fae */ /* 0x0001e4000d101d6a */
[----:B0-----:R-:W-:Y:S01]  /*23d30*/  IMAD.MOV.U32 R2, RZ, RZ, R14 ;  /* 0x000000ffff027224 */ /* 0x001fe200078e000e */
[----:B------:R-:W-:Y:S06]  /*23d40*/  BRA `(.L_x_3367) ;  /* 0xffffff9000407947 */ /* 0x000fec000383ffff */
.L_x_3166:
        /* <DEDUP_REMOVED lines=9> */
.L_x_3368:
[C---:B------:R-:W-:Y:S02]  /*23de0*/  ISETP.GE.AND P3, PT, R17.reuse, R5, PT ;  /* 0x000000051100720c */ /* 0x040fe40003f66270 */
[----:B------:R-:W-:Y:S01]  /*23df0*/  IADD3 R6, R17, 0x10, RZ ;  /* 0x0000001011067810 */ /* 0x000fe20007ffe0ff */
[----:B------:R-:W-:Y:S02]  /*23e00*/  IMAD.MOV.U32 R13, RZ, RZ, R0 ;  /* 0x000000ffff0d7224 */ /* 0x000fe400078e0000 */
[----:B------:R-:W-:-:S08]  /*23e10*/  IMAD.MOV.U32 R2, RZ, RZ, R14 ;  /* 0x000000ffff027224 */ /* 0x000fd000078e000e */
[----:B------:R-:W-:Y:S05]  /*23e20*/  WARPSYNC.COLLECTIVE R15, `(.L_x_3369) ;  /* 0x000000000f087348 */ /* 0x000fea0003c00000 */
[----:B------:R0:W1:Y:S02]  /*23e30*/  SHFL.IDX P6, R14, R13, R12, R11 ;  /* 0x0000000c0d0e7389 */ /* 0x00006400000c000b */
[----:B01----:R-:W-:Y:S01]  /*23e40*/  ENDCOLLECTIVE ;  /* 0x000000000000791b */ /* 0x003fe20003800000 */
.L_x_3369:
        /* <DEDUP_REMOVED lines=8> */
.L_x_3370:
        /* <DEDUP_REMOVED lines=12> */
.L_x_3371:
        /* <DEDUP_REMOVED lines=8> */
.L_x_3372:
        /* <DEDUP_REMOVED lines=8> */
[----:B------:R-:W-:Y:S01]  /*24090*/  IMAD.MOV.U32 R13, RZ, RZ, R0 ;  /* 0x000000ffff0d7224 */ /* 0x000fe200078e0000 */
[----:B0-----:R-:W-:-:S09]  /*240a0*/  MOV R2, R14 ;  /* 0x0000000e00027202 */ /* 0x001fd20000000f00 */
[----:B------:R-:W-:Y:S05]  /*240b0*/  WARPSYNC.COLLECTIVE R15, `(.L_x_3373) ;  /* 0x000000000f087348 */ /* 0x000fea0003c00000 */
[----:B------:R0:W1:Y:S02]  /*240c0*/  SHFL.IDX P6, R14, R13, R12, R11 ;  /* 0x0000000c0d0e7389 */ /* 0x00006400000c000b */
[----:B01----:R-:W-:Y:S01]  /*240d0*/  ENDCOLLECTIVE ;  /* 0x000000000000791b */ /* 0x003fe20003800000 */
.L_x_3373:
        /* <DEDUP_REMOVED lines=8> */
.L_x_3374:
        /* <DEDUP_REMOVED lines=13> */
.L_x_3375:
        /* <DEDUP_REMOVED lines=8> */
.L_x_3376:
        /* <DEDUP_REMOVED lines=13> */
.L_x_3377:
        /* <DEDUP_REMOVED lines=8> */
.L_x_3378:
        /* <DEDUP_REMOVED lines=13> */
.L_x_3379:
        /* <DEDUP_REMOVED lines=8> */
.L_x_3380:
        /* <DEDUP_REMOVED lines=12> */
.L_x_3381:
        /* <DEDUP_REMOVED lines=8> */
.L_x_3382:
        /* <DEDUP_REMOVED lines=11> */
.L_x_3383:
[----:B------:R-:W-:Y:S05]  /*24740*/  BRA `(.L_x_3384) ;  /* 0xffffff9000b87947 */ /* 0x000fea000383ffff */
.L_x_3171:
[----:B0-----:R0:W1:Y:S02]  /*24750*/  SYNCS.PHASECHK.TRANS64.TRYWAIT P0, [R22+URZ+0x28820], R3 ;  /* 0x02882003160075a7 */ /* 0x001064000800017f */
[----:B-1----:R-:W-:Y:S05]  /*24760*/  @!P0 NANOSLEEP.SYNCS 0x989680 ;  /* 0x009896800000895d */ /* 0x002fea0003900000 */
[----:B------:R-:W1:Y:S02]  /*24770*/  @!P0 SYNCS.PHASECHK.TRANS64 P0, [R22+URZ+0x28820], R3 ;  /* 0x02882003160085a7 */ /* 0x000e64000800007f */
[----:B-1----:R-:W-:Y:S05]  /*24780*/  @!P0 BRA `(.L_x_3171) ;  /* 0xfffffffc00f08947 */ /* 0x002fea000383ffff */
[----:B------:R-:W-:Y:S05]  /*24790*/  BRA `(.L_x_3385) ;  /* 0xffffff94002c7947 */ /* 0x000fea000383ffff */
.L_x_3176:
[----:B0-----:R0:W1:Y:S02]  /*247a0*/  SYNCS.PHASECHK.TRANS64.TRYWAIT P0, [R6+URZ+0x28840], R3 ;  /* 0x02884003060075a7 */ /* 0x001064000800017f */
[----:B-1----:R-:W-:Y:S05]  /*247b0*/  @!P0 NANOSLEEP.SYNCS 0x989680 ;  /* 0x009896800000895d */ /* 0x002fea0003900000 */
[----:B------:R-:W1:Y:S02]  /*247c0*/  @!P0 SYNCS.PHASECHK.TRANS64 P0, [R6+URZ+0x28840], R3 ;  /* 0x02884003060085a7 */ /* 0x000e64000800007f */
[----:B-1----:R-:W-:Y:S05]  /*247d0*/  @!P0 BRA `(.L_x_3176) ;  /* 0xfffffffc00f08947 */ /* 0x002fea000383ffff */
[----:B------:R-:W-:Y:S05]  /*247e0*/  BRA `(.L_x_3386) ;  /* 0xffffff9400fc7947 */ /* 0x000fea000383ffff */
.L_x_3177:
        /* <DEDUP_REMOVED lines=8> */
.L_x_3388:
[----:B------:R-:W-:Y:S05]  /*24870*/  BSYNC B1 ;  /* 0x0000000000017941 */ /* 0x000fea0003800000 */
.L_x_3387:
        /* <DEDUP_REMOVED lines=9> */
.L_x_3389:
[----:B------:R-:W-:Y:S02]  /*24910*/  IMAD R8, R8, 0x2, R22 ;  /* 0x0000000208087824 */ /* 0x000fe400078e0216 */
[----:B------:R-:W-:Y:S01]  /*24920*/  IMAD.MOV.U32 R13, RZ, RZ, R9 ;  /* 0x000000ffff0d7224 */ /* 0x000fe200078e0009 */
[----:B------:R-:W-:Y:S01]  /*24930*/  MOV R12, 0x1 ;  /* 0x00000001000c7802 */ /* 0x000fe20000000f00 */
[----:B------:R-:W-:-:S07]  /*24940*/  IMAD.MOV.U32 R2, RZ, RZ, R14 ;  /* 0x000000ffff027224 */ /* 0x000fce00078e000e */
[----:B------:R-:W-:Y:S05]  /*24950*/  WARPSYNC.COLLECTIVE R15, `(.L_x_3390) ;  /* 0x000000000f087348 */ /* 0x000fea0003c00000 */
[----:B------:R0:W1:Y:S02]  /*24960*/  SHFL.IDX P6, R14, R13, R12, R11 ;  /* 0x0000000c0d0e7389 */ /* 0x00006400000c000b */
[----:B01----:R-:W-:Y:S01]  /*24970*/  ENDCOLLECTIVE ;  /* 0x000000000000791b */ /* 0x003fe20003800000 */
.L_x_3390:
        /* <DEDUP_REMOVED lines=12> */
.L_x_3391:
[----:B------:R-:W-:Y:S02]  /*24a40*/  IMAD.MOV.U32 R13, RZ, RZ, R9 ;  /* 0x000000ffff0d7224 */ /* 0x000fe400078e0009 */
[----:B------:R-:W-:Y:S02]  /*24a50*/  IMAD.MOV.U32 R12, RZ, RZ, 0x2 ;  /* 0x00000002ff0c7424 */ /* 0x000fe400078e00ff */
[----:B------:R-:W-:-:S07]  /*24a60*/  IMAD.MOV.U32 R2, RZ, RZ, R14 ;  /* 0x000000ffff027224 */ /* 0x000fce00078e000e */
[----:B------:R-:W-:Y:S05]  /*24a70*/  WARPSYNC.COLLECTIVE R15, `(.L_x_3392) ;  /* 0x000000000f087348 */ /* 0x000fea0003c00000 */
[----:B------:R0:W1:Y:S02]  /*24a80*/  SHFL.IDX P6, R14, R13, R12, R11 ;  /* 0x0000000c0d0e7389 */ /* 0x00006400000c000b */
[----:B01----:R-:W-:Y:S01]  /*24a90*/  ENDCOLLECTIVE ;  /* 0x000000000000791b */ /* 0x003fe20003800000 */
.L_x_3392:
        /* <DEDUP_REMOVED lines=12> */
.L_x_3393:
[----:B------:R-:W-:Y:S01]  /*24b60*/  MOV R13, R9 ;  /* 0x00000009000d7202 */ /* 0x000fe20000000f00 */
[----:B------:R-:W-:Y:S02]  /*24b70*/  IMAD.MOV.U32 R12, RZ, RZ, 0x3 ;  /* 0x00000003ff0c7424 */ /* 0x000fe400078e00ff */
[----:B------:R-:W-:-:S07]  /*24b80*/  IMAD.MOV.U32 R2, RZ, RZ, R14 ;  /* 0x000000ffff027224 */ /* 0x000fce00078e000e */
[----:B------:R-:W-:Y:S05]  /*24b90*/  WARPSYNC.COLLECTIVE R15, `(.L_x_3394) ;  /* 0x000000000f087348 */ /* 0x000fea0003c00000 */
[----:B------:R0:W1:Y:S02]  /*24ba0*/  SHFL.IDX P6, R14, R13, R12, R11 ;  /* 0x0000000c0d0e7389 */ /* 0x00006400000c000b */
[----:B01----:R-:W-:Y:S01]  /*24bb0*/  ENDCOLLECTIVE ;  /* 0x000000000000791b */ /* 0x003fe20003800000 */
.L_x_3394:
        /* <DEDUP_REMOVED lines=12> */
.L_x_3395:
[----:B------:R-:W-:Y:S02]  /*24c80*/  IMAD.MOV.U32 R13, RZ, RZ, R9 ;  /* 0x000000ffff0d7224 */ /* 0x000fe400078e0009 */
[----:B------:R-:W-:Y:S02]  /*24c90*/  IMAD.MOV.U32 R12, RZ, RZ, 0x4 ;  /* 0x00000004ff0c7424 */ /* 0x000fe400078e00ff */
[----:B------:R-:W-:-:S07]  /*24ca0*/  IMAD.MOV.U32 R2, RZ, RZ, R14 ;  /* 0x000000ffff027224 */ /* 0x000fce00078e000e */
[----:B------:R-:W-:Y:S05]  /*24cb0*/  WARPSYNC.COLLECTIVE R15, `(.L_x_3396) ;  /* 0x000000000f087348 */ /* 0x000fea0003c00000 */
[----:B------:R0:W1:Y:S02]  /*24cc0*/  SHFL.IDX P6, R14, R13, R12, R11 ;  /* 0x0000000c0d0e7389 */ /* 0x00006400000c000b */
[----:B01----:R-:W-:Y:S01]  /*24cd0*/  ENDCOLLECTIVE ;  /* 0x000000000000791b */ /* 0x003fe20003800000 */
.L_x_3396:
        /* <DEDUP_REMOVED lines=12> */
.L_x_3397:
[----:B------:R-:W-:Y:S02]  /*24da0*/  IMAD.MOV.U32 R13, RZ, RZ, R9 ;  /* 0x000000ffff0d7224 */ /* 0x000fe400078e0009 */
[----:B------:R-:W-:Y:S02]  /*24db0*/  IMAD.MOV.U32 R12, RZ, RZ, 0x5 ;  /* 0x00000005ff0c7424 */ /* 0x000fe400078e00ff */
[----:B------:R-:W-:-:S07]  /*24dc0*/  IMAD.MOV.U32 R2, RZ, RZ, R14 ;  /* 0x000000ffff027224 */ /* 0x000fce00078e000e */
[----:B------:R-:W-:Y:S05]  /*24dd0*/  WARPSYNC.COLLECTIVE R15, `(.L_x_3398) ;  /* 0x000000000f087348 */ /* 0x000fea0003c00000 */
[----:B------:R0:W1:Y:S02]  /*24de0*/  SHFL.IDX P6, R14, R13, R12, R11 ;  /* 0x0000000c0d0e7389 */ /* 0x00006400000c000b */
[----:B01----:R-:W-:Y:S01]  /*24df0*/  ENDCOLLECTIVE ;  /* 0x000000000000791b */ /* 0x003fe20003800000 */
.L_x_3398:
        /* <DEDUP_REMOVED lines=12> */
.L_x_3399:
[----:B------:R-:W-:Y:S02]  /*24ec0*/  IMAD.MOV.U32 R13, RZ, RZ, R9 ;  /* 0x000000ffff0d7224 */ /* 0x000fe400078e0009 */
[----:B------:R-:W-:Y:S02]  /*24ed0*/  IMAD.MOV.U32 R12, RZ, RZ, 0x6 ;  /* 0x00000006ff0c7424 */ /* 0x000fe400078e00ff */
[----:B------:R-:W-:-:S07]  /*24ee0*/  IMAD.MOV.U32 R2, RZ, RZ, R14 ;  /* 0x000000ffff027224 */ /* 0x000fce00078e000e */
[----:B------:R-:W-:Y:S05]  /*24ef0*/  WARPSYNC.COLLECTIVE R15, `(.L_x_3400) ;  /* 0x000000000f087348 */ /* 0x000fea0003c00000 */
[----:B------:R0:W1:Y:S02]  /*24f00*/  SHFL.IDX P6, R14, R13, R12, R11 ;  /* 0x0000000c0d0e7389 */ /* 0x00006400000c000b */
[----:B01----:R-:W-:Y:S01]  /*24f10*/  ENDCOLLECTIVE ;  /* 0x000000000000791b */ /* 0x003fe20003800000 */
.L_x_3400:
        /* <DEDUP_REMOVED lines=12> */
.L_x_3401:
[----:B------:R-:W-:Y:S02]  /*24fe0*/  IMAD.MOV.U32 R13, RZ, RZ, R9 ;  /* 0x000000ffff0d7224 */ /* 0x000fe400078e0009 */
[----:B------:R-:W-:Y:S01]  /*24ff0*/  IMAD.MOV.U32 R12, RZ, RZ, 0x7 ;  /* 0x00000007ff0c7424 */ /* 0x000fe200078e00ff */
[----:B------:R-:W-:-:S07]  /*25000*/  MOV R2, R14 ;  /* 0x0000000e00027202 */ /* 0x000fce0000000f00 */
[----:B------:R-:W-:Y:S05]  /*25010*/  WARPSYNC.COLLECTIVE R15, `(.L_x_3402) ;  /* 0x000000000f087348 */ /* 0x000fea0003c00000 */
[----:B------:R0:W1:Y:S02]  /*25020*/  SHFL.IDX P6, R14, R13, R12, R11 ;  /* 0x0000000c0d0e7389 */ /* 0x00006400000c000b */
[----:B01----:R-:W-:Y:S01]  /*25030*/  ENDCOLLECTIVE ;  /* 0x000000000000791b */ /* 0x003fe20003800000 */
.L_x_3402:
        /* <DEDUP_REMOVED lines=12> */
.L_x_3403:
[----:B------:R-:W-:Y:S01]  /*25100*/  IMAD.MOV.U32 R2, RZ, RZ, R14 ;  /* 0x000000ffff027224 */ /* 0x000fe200078e000e */
[----:B------:R-:W-:Y:S06]  /*25110*/  BRA `(.L_x_3404) ;  /* 0xffffff9000d07947 */ /* 0x000fec000383ffff */
.L_x_3182:
[----:B-1----:R1:W2:Y:S02]  /*25120*/  SYNCS.PHASECHK.TRANS64.TRYWAIT P0, [R6+URZ+0x28860], R2 ;  /* 0x02886002060075a7 */ /* 0x0022a4000800017f */
[----:B--2---:R-:W-:Y:S05]  /*25130*/  @!P0 NANOSLEEP.SYNCS 0x989680 ;  /* 0x009896800000895d */ /* 0x004fea0003900000 */
[----:B------:R-:W2:Y:S02]  /*25140*/  @!P0 SYNCS.PHASECHK.TRANS64 P0, [R6+URZ+0x28860], R2 ;  /* 0x02886002060085a7 */ /* 0x000ea4000800007f */
[----:B--2---:R-:W-:Y:S05]  /*25150*/  @!P0 BRA `(.L_x_3182) ;  /* 0xfffffffc00f08947 */ /* 0x004fea000383ffff */
[----:B------:R-:W-:Y:S05]  /*25160*/  BRA `(.L_x_3405) ;  /* 0xffffff94002c7947 */ /* 0x000fea000383ffff */
.L_x_3183:
        /* <DEDUP_REMOVED lines=8> */
.L_x_3407:
[----:B------:R-:W-:Y:S05]  /*251f0*/  BSYNC B1 ;  /* 0x0000000000017941 */ /* 0x000fea0003800000 */
.L_x_3406:
        /* <DEDUP_REMOVED lines=9> */
.L_x_3408:
[----:B------:R-:W-:Y:S02]  /*25290*/  IMAD.MOV.U32 R13, RZ, RZ, R24 ;  /* 0x000000ffff0d7224 */ /* 0x000fe400078e0018 */
[----:B------:R-:W-:Y:S02]  /*252a0*/  IMAD.MOV.U32 R12, RZ, RZ, 0x1 ;  /* 0x00000001ff0c7424 */ /* 0x000fe400078e00ff */
[----:B------:R-:W-:-:S07]  /*252b0*/  IMAD.MOV.U32 R2, RZ, RZ, R14 ;  /* 0x000000ffff027224 */ /* 0x000fce00078e000e */
[----:B------:R-:W-:Y:S05]  /*252c0*/  WARPSYNC.COLLECTIVE R15, `(.L_x_3409) ;  /* 0x000000000f087348 */ /* 0x000fea0003c00000 */
[----:B------:R0:W1:Y:S02]  /*252d0*/  SHFL.IDX P6, R14, R13, R12, R11 ;  /* 0x0000000c0d0e7389 */ /* 0x00006400000c000b */
[----:B01----:R-:W-:Y:S01]  /*252e0*/  ENDCOLLECTIVE ;  /* 0x000000000000791b */ /* 0x003fe20003800000 */
.L_x_3409:
        /* <DEDUP_REMOVED lines=14> */
.L_x_3410:
[----:B------:R-:W-:Y:S02]  /*253d0*/  IMAD.MOV.U32 R13, RZ, RZ, R24 ;  /* 0x000000ffff0d7224 */ /* 0x000fe400078e0018 */
[----:B------:R-:W-:Y:S02]  /*253e0*/  IMAD.MOV.U32 R12, RZ, RZ, 0x2 ;  /* 0x00000002ff0c7424 */ /* 0x000fe400078e00ff */
[----:B------:R-:W-:-:S07]  /*253f0*/  IMAD.MOV.U32 R2, RZ, RZ, R14 ;  /* 0x000000ffff027224 */ /* 0x000fce00078e000e */
[----:B------:R-:W-:Y:S05]  /*25400*/  WARPSYNC.COLLECTIVE R15, `(.L_x_3411) ;  /* 0x000000000f087348 */ /* 0x000fea0003c00000 */
[----:B------:R0:W1:Y:S02]  /*25410*/  SHFL.IDX P6, R14, R13, R12, R11 ;  /* 0x0000000c0d0e7389 */ /* 0x00006400000c000b */
[----:B01----:R-:W-:Y:S01]  /*25420*/  ENDCOLLECTIVE ;  /* 0x000000000000791b */ /* 0x003fe20003800000 */
.L_x_3411:
        /* <DEDUP_REMOVED lines=14> */
.L_x_3412:
[----:B------:R-:W-:Y:S02]  /*25510*/  IMAD.MOV.U32 R13, RZ, RZ, R24 ;  /* 0x000000ffff0d7224 */ /* 0x000fe400078e0018 */
[----:B------:R-:W-:Y:S02]  /*25520*/  IMAD.MOV.U32 R12, RZ, RZ, 0x3 ;  /* 0x00000003ff0c7424 */ /* 0x000fe400078e00ff */
[----:B------:R-:W-:-:S07]  /*25530*/  IMAD.MOV.U32 R2, RZ, RZ, R14 ;  /* 0x000000ffff027224 */ /* 0x000fce00078e000e */
[----:B------:R-:W-:Y:S05]  /*25540*/  WARPSYNC.COLLECTIVE R15, `(.L_x_3413) ;  /* 0x000000000f087348 */ /* 0x000fea0003c00000 */
[----:B------:R0:W1:Y:S02]  /*25550*/  SHFL.IDX P6, R14, R13, R12, R11 ;  /* 0x0000000c0d0e7389 */ /* 0x00006400000c000b */
[----:B01----:R-:W-:Y:S01]  /*25560*/  ENDCOLLECTIVE ;  /* 0x000000000000791b */ /* 0x003fe20003800000 */
.L_x_3413:
        /* <DEDUP_REMOVED lines=14> */
.L_x_3414:
[----:B------:R-:W-:Y:S02]  /*25650*/  IMAD.MOV.U32 R13, RZ, RZ, R24 ;  /* 0x000000ffff0d7224 */ /* 0x000fe400078e0018 */
[----:B------:R-:W-:Y:S02]  /*25660*/  IMAD.MOV.U32 R12, RZ, RZ, 0x4 ;  /* 0x00000004ff0c7424 */ /* 0x000fe400078e00ff */
[----:B------:R-:W-:-:S07]  /*25670*/  IMAD.MOV.U32 R2, RZ, RZ, R14 ;  /* 0x000000ffff027224 */ /* 0x000fce00078e000e */
[----:B------:R-:W-:Y:S05]  /*25680*/  WARPSYNC.COLLECTIVE R15, `(.L_x_3415) ;  /* 0x000000000f087348 */ /* 0x000fea0003c00000 */
[----:B------:R0:W1:Y:S02]  /*25690*/  SHFL.IDX P6, R14, R13, R12, R11 ;  /* 0x0000000c0d0e7389 */ /* 0x00006400000c000b */
[----:B01----:R-:W-:Y:S01]  /*256a0*/  ENDCOLLECTIVE ;  /* 0x000000000000791b */ /* 0x003fe20003800000 */
.L_x_3415:
        /* <DEDUP_REMOVED lines=14> */
.L_x_3416:
[----:B------:R-:W-:Y:S01]  /*25790*/  IMAD.MOV.U32 R13, RZ, RZ, R24 ;  /* 0x000000ffff0d7224 */ /* 0x000fe200078e0018 */
[----:B------:R-:W-:Y:S01]  /*257a0*/  MOV R12, 0x5 ;  /* 0x00000005000c7802 */ /* 0x000fe20000000f00 */
[----:B------:R-:W-:-:S07]  /*257b0*/  IMAD.MOV.U32 R2, RZ, RZ, R14 ;  /* 0x000000ffff027224 */ /* 0x000fce00078e000e */
[----:B------:R-:W-:Y:S05]  /*257c0*/  WARPSYNC.COLLECTIVE R15, `(.L_x_3417) ;  /* 0x000000000f087348 */ /* 0x000fea0003c00000 */
[----:B------:R0:W1:Y:S02]  /*257d0*/  SHFL.IDX P6, R14, R13, R12, R11 ;  /* 0x0000000c0d0e7389 */ /* 0x00006400000c000b */
[----:B01----:R-:W-:Y:S01]  /*257e0*/  ENDCOLLECTIVE ;  /* 0x000000000000791b */ /* 0x003fe20003800000 */
.L_x_3417:
        /* <DEDUP_REMOVED lines=14> */
.L_x_3418:
[----:B------:R-:W-:Y:S02]  /*258d0*/  IMAD.MOV.U32 R13, RZ, RZ, R24 ;  /* 0x000000ffff0d7224 */ /* 0x000fe400078e0018 */
[----:B------:R-:W-:Y:S02]  /*258e0*/  IMAD.MOV.U32 R12, RZ, RZ, 0x6 ;  /* 0x00000006ff0c7424 */ /* 0x000fe400078e00ff */
[----:B------:R-:W-:-:S07]  /*258f0*/  IMAD.MOV.U32 R2, RZ, RZ, R14 ;  /* 0x000000ffff027224 */ /* 0x000fce00078e000e */
[----:B------:R-:W-:Y:S05]  /*25900*/  WARPSYNC.COLLECTIVE R15, `(.L_x_3419) ;  /* 0x000000000f087348 */ /* 0x000fea0003c00000 */
[----:B------:R0:W1:Y:S02]  /*25910*/  SHFL.IDX P6, R14, R13, R12, R11 ;  /* 0x0000000c0d0e7389 */ /* 0x00006400000c000b */
[----:B01----:R-:W-:Y:S01]  /*25920*/  ENDCOLLECTIVE ;  /* 0x000000000000791b */ /* 0x003fe20003800000 */
.L_x_3419:
        /* <DEDUP_REMOVED lines=14> */
.L_x_3420:
[----:B------:R-:W-:Y:S01]  /*25a10*/  MOV R13, R24 ;  /* 0x00000018000d7202 */ /* 0x000fe20000000f00 */
[----:B------:R-:W-:Y:S02]  /*25a20*/  IMAD.MOV.U32 R12, RZ, RZ, 0x7 ;  /* 0x00000007ff0c7424 */ /* 0x000fe400078e00ff */
[----:B------:R-:W-:-:S07]  /*25a30*/  IMAD.MOV.U32 R2, RZ, RZ, R14 ;  /* 0x000000ffff027224 */ /* 0x000fce00078e000e */
[----:B------:R-:W-:Y:S05]  /*25a40*/  WARPSYNC.COLLECTIVE R15, `(.L_x_3421) ;  /* 0x000000000f087348 */ /* 0x000fea0003c00000 */
[----:B------:R0:W1:Y:S02]  /*25a50*/  SHFL.IDX P6, R14, R13, R12, R11 ;  /* 0x0000000c0d0e7389 */ /* 0x00006400000c000b */
[----:B01----:R-:W-:Y:S01]  /*25a60*/  ENDCOLLECTIVE ;  /* 0x000000000000791b */ /* 0x003fe20003800000 */
.L_x_3421:
        /* <DEDUP_REMOVED lines=13> */
.L_x_3422:
[----:B------:R-:W-:Y:S01]  /*25b40*/  @!PT LDS RZ, [RZ] ;  /* 0x00000000fffff984 */ /* 0x000fe20000000800 */
[----:B------:R-:W-:Y:S01]  /*25b50*/  @!PT LDS RZ, [RZ] ;  /* 0x00000000fffff984 */ /* 0x000fe20000000800 */
[----:B------:R-:W-:Y:S01]  /*25b60*/  @!PT LDS RZ, [RZ] ;  /* 0x00000000fffff984 */ /* 0x000fe20000000800 */
[----:B------:R0:W-:Y:S01]  /*25b70*/  LDGSTS.E.BYPASS.LTC128B.128 [R7+0x7400], desc[UR42][R2.64+0x80], !P0 ;  /* 0x0740008002077fae */ /* 0x0001e2000c101d6a */
[----:B------:R-:W-:Y:S05]  /*25b80*/  BRA `(.L_x_3423) ;  /* 0xffffff8c00b47947 */ /* 0x000fea000383ffff */
.L_x_3191:
[----:B0-----:R0:W1:Y:S02]  /*25b90*/  SYNCS.PHASECHK.TRANS64.TRYWAIT P0, [R0+URZ+0x28860], R3 ;  /* 0x02886003000075a7 */ /* 0x001064000800017f */
[----:B-1----:R-:W-:Y:S05]  /*25ba0*/  @!P0 NANOSLEEP.SYNCS 0x989680 ;  /* 0x009896800000895d */ /* 0x002fea0003900000 */
[----:B------:R-:W1:Y:S02]  /*25bb0*/  @!P0 SYNCS.PHASECHK.TRANS64 P0, [R0+URZ+0x28860], R3 ;  /* 0x02886003000085a7 */ /* 0x000e64000800007f */
[----:B-1----:R-:W-:Y:S05]  /*25bc0*/  @!P0 BRA `(.L_x_3191) ;  /* 0xfffffffc00f08947 */ /* 0x002fea000383ffff */
[----:B------:R-:W-:Y:S05]  /*25bd0*/  BRA `(.L_x_3424) ;  /* 0xffffff9000d07947 */ /* 0x000fea000383ffff */
.L_x_3192:
        /* <DEDUP_REMOVED lines=8> */
.L_x_3426:
[----:B------:R-:W-:Y:S05]  /*25c60*/  BSYNC B0 ;  /* 0x0000000000007941 */ /* 0x000fea0003800000 */
.L_x_3425:
        /* <DEDUP_REMOVED lines=9> */
.L_x_3427:
        /* <DEDUP_REMOVED lines=12> */
.L_x_3428:
        /* <DEDUP_REMOVED lines=13> */
.L_x_3429:
[----:B------:R-:W-:Y:S01]  /*25e90*/  MOV R13, R24 ;  /* 0x00000018000d7202 */ /* 0x000fe20000000f00 */
[----:B------:R-:W-:Y:S02]  /*25ea0*/  IMAD.MOV.U32 R12, RZ, RZ, 0x2 ;  /* 0x00000002ff0c7424 */ /* 0x000fe400078e00ff */
[----:B------:R-:W-:-:S07]  /*25eb0*/  IMAD.MOV.U32 R10, RZ, RZ, R14 ;  /* 0x000000ffff0a7224 */ /* 0x000fce00078e000e */
[----:B------:R-:W-:Y:S05]  /*25ec0*/  WARPSYNC.COLLECTIVE R15, `(.L_x_3430) ;  /* 0x000000000f087348 */ /* 0x000fea0003c00000 */
[----:B------:R0:W1:Y:S02]  /*25ed0*/  SHFL.IDX P6, R14, R13, R12, R11 ;  /* 0x0000000c0d0e7389 */ /* 0x00006400000c000b */
[----:B01----:R-:W-:Y:S01]  /*25ee0*/  ENDCOLLECTIVE ;  /* 0x000000000000791b */ /* 0x003fe20003800000 */
.L_x_3430:
        /* <DEDUP_REMOVED lines=14> */
.L_x_3431:
[----:B------:R-:W-:Y:S02]  /*25fd0*/  IMAD.MOV.U32 R13, RZ, RZ, R24 ;  /* 0x000000ffff0d7224 */ /* 0x000fe400078e0018 */
[----:B------:R-:W-:Y:S01]  /*25fe0*/  IMAD.MOV.U32 R12, RZ, RZ, 0x3 ;  /* 0x00000003ff0c7424 */ /* 0x000fe200078e00ff */
[----:B------:R-:W-:-:S13]  /*25ff0*/  IADD3 R2, P2, R14, R5, RZ ;  /* 0x000000050e027210 */ /* 0x000fda0007f5e0ff */
[----:B------:R-:W-:Y:S05]  /*26000*/  WARPSYNC.COLLECTIVE R15, `(.L_x_3432) ;  /* 0x000000000f087348 */ /* 0x000fea0003c00000 */
[----:B------:R0:W1:Y:S02]  /*26010*/  SHFL.IDX P6, R14, R13, R12, R11 ;  /* 0x0000000c0d0e7389 */ /* 0x00006400000c000b */
[----:B01----:R-:W-:Y:S01]  /*26020*/  ENDCOLLECTIVE ;  /* 0x000000000000791b */ /* 0x003fe20003800000 */
.L_x_3432:
        /* <DEDUP_REMOVED lines=13> */
.L_x_3433:
[----:B------:R-:W-:Y:S01]  /*26100*/  IMAD.MOV.U32 R13, RZ, RZ, R24 ;  /* 0x000000ffff0d7224 */ /* 0x000fe200078e0018 */
[----:B------:R-:W-:Y:S02]  /*26110*/  MOV R12, 0x4 ;  /* 0x00000004000c7802 */ /* 0x000fe40000000f00 */
[----:B------:R-:W-:-:S13]  /*26120*/  IADD3 R2, P2, R14, R5, RZ ;  /* 0x000000050e027210 */ /* 0x000fda0007f5e0ff */
[----:B------:R-:W-:Y:S05]  /*26130*/  WARPSYNC.COLLECTIVE R15, `(.L_x_3434) ;  /* 0x000000000f087348 */ /* 0x000fea0003c00000 */
[----:B------:R0:W1:Y:S02]  /*26140*/  SHFL.IDX P6, R14, R13, R12, R11 ;  /* 0x0000000c0d0e7389 */ /* 0x00006400000c000b */
[----:B01----:R-:W-:Y:S01]  /*26150*/  ENDCOLLECTIVE ;  /* 0x000000000000791b */ /* 0x003fe20003800000 */
.L_x_3434:
        /* <DEDUP_REMOVED lines=13> */
.L_x_3435:
[----:B------:R-:W-:Y:S02]  /*26230*/  IMAD.MOV.U32 R13, RZ, RZ, R24 ;  /* 0x000000ffff0d7224 */ /* 0x000fe400078e0018 */
[----:B------:R-:W-:Y:S02]  /*26240*/  IMAD.MOV.U32 R12, RZ, RZ, 0x5 ;  /* 0x00000005ff0c7424 */ /* 0x000fe400078e00ff */
[----:B------:R-:W-:-:S07]  /*26250*/  IMAD.MOV.U32 R10, RZ, RZ, R14 ;  /* 0x000000ffff0a7224 */ /* 0x000fce00078e000e */
[----:B------:R-:W-:Y:S05]  /*26260*/  WARPSYNC.COLLECTIVE R15, `(.L_x_3436) ;  /* 0x000000000f087348 */ /* 0x000fea0003c00000 */
[----:B------:R0:W1:Y:S02]  /*26270*/  SHFL.IDX P6, R14, R13, R12, R11 ;  /* 0x0000000c0d0e7389 */ /* 0x00006400000c000b */
[----:B01----:R-:W-:Y:S01]  /*26280*/  ENDCOLLECTIVE ;  /* 0x000000000000791b */ /* 0x003fe20003800000 */
.L_x_3436:
        /* <DEDUP_REMOVED lines=14> */
.L_x_3437:
[----:B------:R-:W-:Y:S01]  /*26370*/  IMAD.MOV.U32 R13, RZ, RZ, R24 ;  /* 0x000000ffff0d7224 */ /* 0x000fe200078e0018 */
[----:B------:R-:W-:Y:S02]  /*26380*/  MOV R12, 0x6 ;  /* 0x00000006000c7802 */ /* 0x000fe40000000f00 */
[----:B------:R-:W-:-:S13]  /*26390*/  IADD3 R2, P2, R14, R5, RZ ;  /* 0x000000050e027210 */ /* 0x000fda0007f5e0ff */
[----:B------:R-:W-:Y:S05]  /*263a0*/  WARPSYNC.COLLECTIVE R15, `(.L_x_3438) ;  /* 0x000000000f087348 */ /* 0x000fea0003c00000 */
[----:B------:R0:W1:Y:S02]  /*263b0*/  SHFL.IDX P6, R14, R13, R12, R11 ;  /* 0x0000000c0d0e7389 */ /* 0x00006400000c000b */
[----:B01----:R-:W-:Y:S01]  /*263c0*/  ENDCOLLECTIVE ;  /* 0x000000000000791b */ /* 0x003fe20003800000 */
.L_x_3438:
        /* <DEDUP_REMOVED lines=13> */
.L_x_3439:
[----:B------:R-:W-:Y:S02]  /*264a0*/  IMAD.MOV.U32 R13, RZ, RZ, R24 ;  /* 0x000000ffff0d7224 */ /* 0x000fe400078e0018 */
[----:B------:R-:W-:Y:S02]  /*264b0*/  IMAD.MOV.U32 R12, RZ, RZ, 0x7 ;  /* 0x00000007ff0c7424 */ /* 0x000fe400078e00ff */
[----:B------:R-:W-:-:S07]  /*264c0*/  IMAD.MOV.U32 R10, RZ, RZ, R14 ;  /* 0x000000ffff0a7224 */ /* 0x000fce00078e000e */
[----:B------:R-:W-:Y:S05]  /*264d0*/  WARPSYNC.COLLECTIVE R15, `(.L_x_3440) ;  /* 0x000000000f087348 */ /* 0x000fea0003c00000 */
[----:B------:R0:W1:Y:S02]  /*264e0*/  SHFL.IDX P6, R14, R13, R12, R11 ;  /* 0x0000000c0d0e7389 */ /* 0x00006400000c000b */
[----:B01----:R-:W-:Y:S01]  /*264f0*/  ENDCOLLECTIVE ;  /* 0x000000000000791b */ /* 0x003fe20003800000 */
.L_x_3440:
        /* <DEDUP_REMOVED lines=12> */
.L_x_3441:
[----:B------:R-:W-:Y:S05]  /*265c0*/  BRA `(.L_x_3442) ;  /* 0xffffff8c00707947 */ /* 0x000fea000383ffff */
.L_x_3197:
[----:B------:R-:W-:Y:S01]  /*265d0*/  BSSY B0, `(.L_x_3443) ;  /* 0x0000008000007945 */ /* 0x000fe20003800000 */
[----:B------:R-:W-:Y:S01]  /*265e0*/  IMAD.MOV.U32 R13, RZ, RZ, R16 ;  /* 0x000000ffff0d7224 */ /* 0x000fe200078e0010 */
[----:B-1----:R-:W-:Y:S01]  /*265f0*/  MOV R11, 0x1f ;  /* 0x0000001f000b7802 */ /* 0x002fe20000000f00 */
[----:B------:R-:W-:Y:S02]  /*26600*/  IMAD.MOV.U32 R12, RZ, RZ, RZ ;  /* 0x000000ffff0c7224 */ /* 0x000fe400078e00ff */
[----:B------:R-:W-:-:S07]  /*26610*/  IMAD.MOV.U32 R15, RZ, RZ, -0x1 ;  /* 0xffffffffff0f7424 */ /* 0x000fce00078e00ff */
[----:B0-----:R-:W-:Y:S05]  /*26620*/  WARPSYNC.COLLECTIVE R15, `(.L_x_3444) ;  /* 0x000000000f087348 */ /* 0x001fea0003c00000 */
[----:B------:R1:W2:Y:S02]  /*26630*/  SHFL.IDX P6, R14, R13, R12, R11 ;  /* 0x0000000c0d0e7389 */ /* 0x0002a400000c000b */
[----:B012---:R-:W-:Y:S01]  /*26640*/  ENDCOLLECTIVE ;  /* 0x000000000000791b */ /* 0x007fe20003800000 */
.L_x_3444:
[----:B------:R-:W-:Y:S05]  /*26650*/  BSYNC B0 ;  /* 0x0000000000007941 */ /* 0x000fea0003800000 */
.L_x_3443:
        /* <DEDUP_REMOVED lines=9> */
.L_x_3445:
        /* <DEDUP_REMOVED lines=13> */
[----:B------:R-:W-:-:S04]  /*267c0*/  ISETP.NE.AND P1, PT, R8, RZ, PT ;  /* 0x000000ff0800720c */ /* 0x000fc80003f25270 */
[----:B------:R-:W-:-:S09]  /*267d0*/  MOV R13, R5 ;  /* 0x00000005000d7202 */ /* 0x000fd20000000f00 */
[----:B------:R-:W-:Y:S05]  /*267e0*/  WARPSYNC.COLLECTIVE R15, `(.L_x_3446) ;  /* 0x000000000f087348 */ /* 0x000fea0003c00000 */
[----:B------:R0:W1:Y:S02]  /*267f0*/  SHFL.UP P6, R14, R13, R12, R11 ;  /* 0x0400000c0d0e7389 */ /* 0x00006400000c000b */
[----:B01----:R-:W-:Y:S01]  /*26800*/  ENDCOLLECTIVE ;  /* 0x000000000000791b */ /* 0x003fe20003800000 */
.L_x_3446:
[----:B------:R-:W-:Y:S01]  /*26810*/  IMAD.MOV.U32 R12, RZ, RZ, 0x2 ;  /* 0x00000002ff0c7424 */ /* 0x000fe200078e00ff */
[----:B------:R-:W-:-:S05]  /*26820*/  SEL R6, R14, RZ, P1 ;  /* 0x000000ff0e067207 */ /* 0x000fca0000800000 */
[----:B------:R-:W-:-:S04]  /*26830*/  IMAD.IADD R6, R5, 0x1, R6 ;  /* 0x0000000105067824 */ /* 0x000fc800078e0206 */
[----:B------:R-:W-:-:S07]  /*26840*/  IMAD.MOV.U32 R13, RZ, RZ, R6 ;  /* 0x000000ffff0d7224 */ /* 0x000fce00078e0006 */
[----:B------:R-:W-:Y:S05]  /*26850*/  WARPSYNC.COLLECTIVE R15, `(.L_x_3447) ;  /* 0x000000000f087348 */ /* 0x000fea0003c00000 */
[----:B------:R0:W1:Y:S02]  /*26860*/  SHFL.UP P6, R14, R13, R12, R11 ;  /* 0x0400000c0d0e7389 */ /* 0x00006400000c000b */
[----:B01----:R-:W-:Y:S01]  /*26870*/  ENDCOLLECTIVE ;  /* 0x000000000000791b */ /* 0x003fe20003800000 */
.L_x_3447:
[----:B------:R-:W-:Y:S01]  /*26880*/  IMAD.MOV.U32 R12, RZ, RZ, 0x4 ;  /* 0x00000004ff0c7424 */ /* 0x000fe200078e00ff */
[----:B------:R-:W-:-:S05]  /*26890*/  SEL R7, R14, RZ, P2 ;  /* 0x000000ff0e077207 */ /* 0x000fca0001000000 */
[----:B------:R-:W-:-:S04]  /*268a0*/  IMAD.IADD R7, R6, 0x1, R7 ;  /* 0x0000000106077824 */ /* 0x000fc800078e0207 */
[----:B------:R-:W-:-:S07]  /*268b0*/  IMAD.MOV.U32 R13, RZ, RZ, R7 ;  /* 0x000000ffff0d7224 */ /* 0x000fce00078e0007 */
[----:B------:R-:W-:Y:S05]  /*268c0*/  WARPSYNC.COLLECTIVE R15, `(.L_x_3448) ;  /* 0x000000000f087348 */ /* 0x000fea0003c00000 */
[----:B------:R0:W1:Y:S02]  /*268d0*/  SHFL.UP P6, R14, R13, R12, R11 ;  /* 0x0400000c0d0e7389 */ /* 0x00006400000c000b */
[----:B01----:R-:W-:Y:S01]  /*268e0*/  ENDCOLLECTIVE ;  /* 0x000000000000791b */ /* 0x003fe20003800000 */
.L_x_3448:
[----:B------:R-:W-:Y:S01]  /*268f0*/  IMAD.MOV.U32 R12, RZ, RZ, 0x8 ;  /* 0x00000008ff0c7424 */ /* 0x000fe200078e00ff */
[----:B------:R-:W-:-:S05]  /*26900*/  SEL R2, R14, RZ, P3 ;  /* 0x000000ff0e027207 */ /* 0x000fca0001800000 */
[----:B------:R-:W-:-:S04]  /*26910*/  IMAD.IADD R2, R7, 0x1, R2 ;  /* 0x0000000107027824 */ /* 0x000fc800078e0202 */
[----:B------:R-:W-:-:S07]  /*26920*/  IMAD.MOV.U32 R13, RZ, RZ, R2 ;  /* 0x000000ffff0d7224 */ /* 0x000fce00078e0002 */
[----:B------:R-:W-:Y:S05]  /*26930*/  WARPSYNC.COLLECTIVE R15, `(.L_x_3449) ;  /* 0x000000000f087348 */ /* 0x000fea0003c00000 */
[----:B------:R0:W1:Y:S02]  /*26940*/  SHFL.UP P6, R14, R13, R12, R11 ;  /* 0x0400000c0d0e7389 */ /* 0x00006400000c000b */
[----:B01----:R-:W-:Y:S01]  /*26950*/  ENDCOLLECTIVE ;  /* 0x000000000000791b */ /* 0x003fe20003800000 */
.L_x_3449:
[----:B------:R-:W-:Y:S01]  /*26960*/  IMAD.MOV.U32 R12, RZ, RZ, 0x10 ;  /* 0x00000010ff0c7424 */ /* 0x000fe200078e00ff */
[----:B------:R-:W-:-:S04]  /*26970*/  SEL R3, R14, RZ, P4 ;  /* 0x000000ff0e037207 */ /* 0x000fc80002000000 */
[----:B------:R-:W-:-:S05]  /*26980*/  IADD3 R3, R2, R3, RZ ;  /* 0x0000000302037210 */ /* 0x000fca0007ffe0ff */
[----:B------:R-:W-:-:S07]  /*26990*/  IMAD.MOV.U32 R13, RZ, RZ, R3 ;  /* 0x000000ffff0d7224 */ /* 0x000fce00078e0003 */
[----:B------:R-:W-:Y:S05]  /*269a0*/  WARPSYNC.COLLECTIVE R15, `(.L_x_3450) ;  /* 0x000000000f087348 */ /* 0x000fea0003c00000 */
[----:B------:R0:W1:Y:S02]  /*269b0*/  SHFL.UP P6, R14, R13, R12, R11 ;  /* 0x0400000c0d0e7389 */ /* 0x00006400000c000b */
[----:B01----:R-:W-:Y:S01]  /*269c0*/  ENDCOLLECTIVE ;  /* 0x000000000000791b */ /* 0x003fe20003800000 */
.L_x_3450:
        /* <DEDUP_REMOVED lines=8> */
.L_x_3451:
[----:B------:R-:W-:Y:S05]  /*26a50*/  BRA `(.L_x_3452) ;  /* 0xffffff8c007c7947 */ /* 0x000fea000383ffff */
.L_x_3202:
[----:B------:R-:W-:Y:S01]  /*26a60*/  BSSY B0, `(.L_x_3453) ;  /* 0x0000008000007945 */ /* 0x000fe20003800000 */
[----:B-----5:R-:W-:Y:S02]  /*26a70*/  IMAD.MOV.U32 R13, RZ, RZ, R5 ;  /* 0x000000ffff0d7224 */ /* 0x020fe400078e0005 */
[----:B------:R-:W-:Y:S02]  /*26a80*/  IMAD.MOV.U32 R12, RZ, RZ, 0x1 ;  /* 0x00000001ff0c7424 */ /* 0x000fe400078e00ff */
[----:B-1----:R-:W-:Y:S02]  /*26a90*/  IMAD.MOV.U32 R11, RZ, RZ, RZ ;  /* 0x000000ffff0b7224 */ /* 0x002fe400078e00ff */
[----:B------:R-:W-:-:S07]  /*26aa0*/  IMAD.MOV.U32 R15, RZ, RZ, -0x1 ;  /* 0xffffffffff0f7424 */ /* 0x000fce00078e00ff */
[----:B0-23--:R-:W-:Y:S05]  /*26ab0*/  WARPSYNC.COLLECTIVE R15, `(.L_x_3454) ;  /* 0x000000000f087348 */ /* 0x00dfea0003c00000 */
[----:B------:R1:W4:Y:S02]  /*26ac0*/  SHFL.UP P6, R14, R13, R12, R11 ;  /* 0x0400000c0d0e7389 */ /* 0x00032400000c000b */
[----:B01234-:R-:W-:Y:S01]  /*26ad0*/  ENDCOLLECTIVE ;  /* 0x000000000000791b */ /* 0x01ffe20003800000 */
.L_x_3454:
[----:B------:R-:W-:Y:S05]  /*26ae0*/  BSYNC B0 ;  /* 0x0000000000007941 */ /* 0x000fea0003800000 */
.L_x_3453:
        /* <DEDUP_REMOVED lines=8> */
.L_x_3455:
[----:B------:R-:W-:Y:S01]  /*26b70*/  IMAD.MOV.U32 R12, RZ, RZ, 0x4 ;  /* 0x00000004ff0c7424 */ /* 0x000fe200078e00ff */
[----:B------:R-:W-:-:S05]  /*26b80*/  SEL R2, R14, RZ, P2 ;  /* 0x000000ff0e027207 */ /* 0x000fca0001000000 */
[----:B------:R-:W-:-:S04]  /*26b90*/  IMAD.IADD R2, R13, 0x1, R2 ;  /* 0x000000010d027824 */ /* 0x000fc800078e0202 */
[----:B------:R-:W-:-:S07]  /*26ba0*/  IMAD.MOV.U32 R13, RZ, RZ, R2 ;  /* 0x000000ffff0d7224 */ /* 0x000fce00078e0002 */
[----:B------:R-:W-:Y:S05]  /*26bb0*/  WARPSYNC.COLLECTIVE R15, `(.L_x_3456) ;  /* 0x000000000f087348 */ /* 0x000fea0003c00000 */
[----:B------:R0:W1:Y:S02]  /*26bc0*/  SHFL.UP P6, R14, R13, R12, R11 ;  /* 0x0400000c0d0e7389 */ /* 0x00006400000c000b */
[----:B01----:R-:W-:Y:S01]  /*26bd0*/  ENDCOLLECTIVE ;  /* 0x000000000000791b */ /* 0x003fe20003800000 */
.L_x_3456:
[----:B------:R-:W-:Y:S01]  /*26be0*/  IMAD.MOV.U32 R12, RZ, RZ, 0x8 ;  /* 0x00000008ff0c7424 */ /* 0x000fe200078e00ff */
[----:B------:R-:W-:-:S05]  /*26bf0*/  SEL R3, R14, RZ, P3 ;  /* 0x000000ff0e037207 */ /* 0x000fca0001800000 */
[----:B------:R-:W-:-:S04]  /*26c00*/  IMAD.IADD R3, R2, 0x1, R3 ;  /* 0x0000000102037824 */ /* 0x000fc800078e0203 */
[----:B------:R-:W-:-:S07]  /*26c10*/  IMAD.MOV.U32 R13, RZ, RZ, R3 ;  /* 0x000000ffff0d7224 */ /* 0x000fce00078e0003 */
[----:B------:R-:W-:Y:S05]  /*26c20*/  WARPSYNC.COLLECTIVE R15, `(.L_x_3457) ;  /* 0x000000000f087348 */ /* 0x000fea0003c00000 */
[----:B------:R0:W1:Y:S02]  /*26c30*/  SHFL.UP P6, R14, R13, R12, R11 ;  /* 0x0400000c0d0e7389 */ /* 0x00006400000c000b */
[----:B01----:R-:W-:Y:S01]  /*26c40*/  ENDCOLLECTIVE ;  /* 0x000000000000791b */ /* 0x003fe20003800000 */
.L_x_3457:
[----:B------:R-:W-:Y:S01]  /*26c50*/  IMAD.MOV.U32 R12, RZ, RZ, 0x10 ;  /* 0x00000010ff0c7424 */ /* 0x000fe200078e00ff */
[----:B------:R-:W-:-:S05]  /*26c60*/  SEL R4, R14, RZ, P4 ;  /* 0x000000ff0e047207 */ /* 0x000fca0002000000 */
[----:B------:R-:W-:-:S05]  /*26c70*/  IMAD.IADD R4, R3, 0x1, R4 ;  /* 0x0000000103047824 */ /* 0x000fca00078e0204 */
[----:B------:R-:W-:-:S07]  /*26c80*/  MOV R13, R4 ;  /* 0x00000004000d7202 */ /* 0x000fce0000000f00 */
[----:B------:R-:W-:Y:S05]  /*26c90*/  WARPSYNC.COLLECTIVE R15, `(.L_x_3458) ;  /* 0x000000000f087348 */ /* 0x000fea0003c00000 */
[----:B------:R0:W1:Y:S02]  /*26ca0*/  SHFL.UP P6, R14, R13, R12, R11 ;  /* 0x0400000c0d0e7389 */ /* 0x00006400000c000b */
[----:B01----:R-:W-:Y:S01]  /*26cb0*/  ENDCOLLECTIVE ;  /* 0x000000000000791b */ /* 0x003fe20003800000 */
.L_x_3458:
        /* <DEDUP_REMOVED lines=8> */
.L_x_3459:
[----:B------:R-:W-:Y:S05]  /*26d40*/  BRA `(.L_x_3460) ;  /* 0xffffff8c005c7947 */ /* 0x000fea000383ffff */
.L_x_3204:
[----:B------:R-:W-:Y:S01]  /*26d50*/  BSSY B0, `(.L_x_3461) ;  /* 0x0000006000007945 */ /* 0x000fe20003800000 */
[----:B------:R-:W-:Y:S01]  /*26d60*/  PLOP3.LUT P6, PT, P6, PT, PT, 0x8, 0x0 ;  /* 0x000000000000781c */ /* 0x000fe200037ce170 */
[----:B------:R-:W-:-:S12]  /*26d70*/  IMAD.MOV.U32 R15, RZ, RZ, -0x1 ;  /* 0xffffffffff0f7424 */ /* 0x000fd800078e00ff */
[----:B012---:R-:W-:Y:S05]  /*26d80*/  WARPSYNC.COLLECTIVE R15, `(.L_x_3462) ;  /* 0x000000000f087348 */ /* 0x007fea0003c00000 */
[----:B------:R-:W-:Y:S01]  /*26d90*/  VOTE.ANY R14, PT, P6 ;  /* 0x00000000000e7806 */ /* 0x000fe200030e0100 */
[----:B012---:R-:W-:Y:S06]  /*26da0*/  ENDCOLLECTIVE ;  /* 0x000000000000791b */ /* 0x007fec0003800000 */
.L_x_3462:
[----:B------:R-:W-:Y:S05]  /*26db0*/  BSYNC B0 ;  /* 0x0000000000007941 */ /* 0x000fea0003800000 */
.L_x_3461:
[----:B------:R-:W-:Y:S01]  /*26dc0*/  IMAD.MOV.U32 R2, RZ, RZ, R14 ;  /* 0x000000ffff027224 */ /* 0x000fe200078e000e */
[----:B------:R-:W-:Y:S01]  /*26dd0*/  MOV R15, 0xffffffff ;  /* 0xffffffff000f7802 */ /* 0x000fe20000000f00 */
[----:B------:R-:W-:Y:S02]  /*26de0*/  IMAD.MOV.U32 R13, RZ, RZ, R5 ;  /* 0x000000ffff0d7224 */ /* 0x000fe400078e0005 */
[----:B------:R-:W0:Y:S01]  /*26df0*/  POPC R4, R2 ;  /* 0x0000000200047309 */ /* 0x000e220000000000 */
[----:B------:R-:W-:Y:S02]  /*26e00*/  IMAD.MOV.U32 R11, RZ, RZ, 0x1f ;  /* 0x0000001fff0b7424 */ /* 0x000fe400078e00ff */
[----:B0-----:R-:W-:-:S07]  /*26e10*/  IMAD.MOV.U32 R12, RZ, RZ, R4 ;  /* 0x000000ffff0c7224 */ /* 0x001fce00078e0004 */
[----:B------:R-:W-:Y:S05]  /*26e20*/  WARPSYNC.COLLECTIVE R15, `(.L_x_3463) ;  /* 0x000000000f087348 */ /* 0x000fea0003c00000 */
[----:B------:R0:W1:Y:S02]  /*26e30*/  SHFL.IDX P6, R14, R13, R12, R11 ;  /* 0x0000000c0d0e7389 */ /* 0x00006400000c000b */
[----:B01----:R-:W-:Y:S01]  /*26e40*/  ENDCOLLECTIVE ;  /* 0x000000000000791b */ /* 0x003fe20003800000 */
.L_x_3463:
[----:B------:R-:W-:Y:S01]  /*26e50*/  IMAD.MOV.U32 R5, RZ, RZ, R14 ;  /* 0x000000ffff057224 */ /* 0x000fe200078e000e */
[----:B------:R-:W-:Y:S06]  /*26e60*/  BRA `(.L_x_3464) ;  /* 0xffffff8c004c7947 */ /* 0x000fec000383ffff */
.L_x_3206:
[----:B------:R-:W-:Y:S01]  /*26e70*/  BSSY B0, `(.L_x_3465) ;  /* 0x0000007000007945 */ /* 0x000fe20003800000 */
[----:B------:R-:W-:Y:S02]  /*26e80*/  IMAD.MOV.U32 R13, RZ, RZ, R6 ;  /* 0x000000ffff0d7224 */ /* 0x000fe400078e0006 */
[----:B-1----:R-:W-:Y:S02]  /*26e90*/  IMAD.MOV.U32 R11, RZ, RZ, 0x1f ;  /* 0x0000001fff0b7424 */ /* 0x002fe400078e00ff */
[----:B------:R-:W-:-:S07]  /*26ea0*/  IMAD.MOV.U32 R15, RZ, RZ, -0x1 ;  /* 0xffffffffff0f7424 */ /* 0x000fce00078e00ff */
[----:B0-234-:R-:W-:Y:S05]  /*26eb0*/  WARPSYNC.COLLECTIVE R15, `(.L_x_3466) ;  /* 0x000000000f087348 */ /* 0x01dfea0003c00000 */
[----:B------:R1:W0:Y:S02]  /*26ec0*/  SHFL.IDX P6, R14, R13, R12, R11 ;  /* 0x0000000c0d0e7389 */ /* 0x00022400000c000b */
[----:B01234-:R-:W-:Y:S01]  /*26ed0*/  ENDCOLLECTIVE ;  /* 0x000000000000791b */ /* 0x01ffe20003800000 */
.L_x_3466:
[----:B------:R-:W-:Y:S05]  /*26ee0*/  BSYNC B0 ;  /* 0x0000000000007941 */ /* 0x000fea0003800000 */
.L_x_3465:
[----:B------:R-:W-:Y:S05]  /*26ef0*/  BRA `(.L_x_3205) ;  /* 0xffffff8c00447947 */ /* 0x000fea000383ffff */
.L_x_3210:
[----:B-1----:R1:W2:Y:S02]  /*26f00*/  SYNCS.PHASECHK.TRANS64.TRYWAIT P0, [R4+URZ+0x28820], R0 ;  /* 0x02882000040075a7 */ /* 0x0022a4000800017f */
[----:B--2---:R-:W-:Y:S05]  /*26f10*/  @!P0 NANOSLEEP.SYNCS 0x989680 ;  /* 0x009896800000895d */ /* 0x004fea0003900000 */
[----:B------:R-:W2:Y:S02]  /*26f20*/  @!P0 SYNCS.PHASECHK.TRANS64 P0, [R4+URZ+0x28820], R0 ;  /* 0x02882000040085a7 */ /* 0x000ea4000800007f */
[----:B--2---:R-:W-:Y:S05]  /*26f30*/  @!P0 BRA `(.L_x_3210) ;  /* 0xfffffffc00f08947 */ /* 0x004fea000383ffff */
[----:B------:R-:W-:Y:S05]  /*26f40*/  BRA `(.L_x_3467) ;  /* 0xffffff9000bc7947 */ /* 0x000fea000383ffff */
.L_x_3211:
        /* <DEDUP_REMOVED lines=8> */
[----:B01-34-:R-:W-:Y:S05]  /*26fd0*/  WARPSYNC.COLLECTIVE R15, `(.L_x_3469) ;  /* 0x000000000f087348 */ /* 0x01bfea0003c00000 */
[----:B------:R2:W0:Y:S02]  /*26fe0*/  SHFL.IDX P6, R14, R13, R12, R11 ;  /* 0x0000000c0d0e7389 */ /* 0x00042400000c000b */
[----:B01234-:R-:W-:Y:S01]  /*26ff0*/  ENDCOLLECTIVE ;  /* 0x000000000000791b */ /* 0x01ffe20003800000 */
.L_x_3469:
[----:B------:R-:W-:Y:S05]  /*27000*/  BSYNC B0 ;  /* 0x0000000000007941 */ /* 0x000fea0003800000 */
.L_x_3468:
[----:B------:R-:W-:Y:S05]  /*27010*/  BRA `(.L_x_3470) ;  /* 0xffffff9000a47947 */ /* 0x000fea000383ffff */
.L_x_3212:
[----:B------:R-:W-:Y:S01]  /*27020*/  BSSY B0, `(.L_x_3471) ;  /* 0x0000006000007945 */ /* 0x000fe20003800000 */
[----:B------:R-:W-:-:S07]  /*27030*/  IMAD.MOV.U32 R15, RZ, RZ, -0x1 ;  /* 0xffffffffff0f7424 */ /* 0x000fce00078e00ff */
[----:B01-34-:R-:W-:Y:S05]  /*27040*/  WARPSYNC.COLLECTIVE R15, `(.L_x_3472) ;  /* 0x000000000f0c7348 */ /* 0x01bfea0003c00000 */
[----:B------:R-:W-:Y:S02]  /*27050*/  ELECT P6, UR62, PT ;  /* 0x00000000003e782f */ /* 0x000fe400038c0000 */
[----:B------:R-:W-:Y:S01]  /*27060*/  MOV R14, UR62 ;  /* 0x0000003e000e7c02 */ /* 0x000fe20008000f00 */
[----:B01-34-:R-:W-:Y:S10]  /*27070*/  ENDCOLLECTIVE ;  /* 0x000000000000791b */ /* 0x01bff40003800000 */
.L_x_3472:
[----:B------:R-:W-:Y:S05]  /*27080*/  BSYNC B0 ;  /* 0x0000000000007941 */ /* 0x000fea0003800000 */
.L_x_3471:
[----:B------:R-:W-:Y:S05]  /*27090*/  BRA `(.L_x_3473) ;  /* 0xffffff9000987947 */ /* 0x000fea000383ffff */
.L_x_3214:
[----:B-1----:R1:W2:Y:S02]  /*270a0*/  SYNCS.PHASECHK.TRANS64.TRYWAIT P1, [R5+URZ+0x28840], R0 ;  /* 0x02884000050075a7 */ /* 0x0022a4000802017f */
[----:B--2---:R-:W-:Y:S05]  /*270b0*/  @!P1 NANOSLEEP.SYNCS 0x989680 ;  /* 0x009896800000995d */ /* 0x004fea0003900000 */
[----:B------:R-:W2:Y:S02]  /*270c0*/  @!P1 SYNCS.PHASECHK.TRANS64 P1, [R5+URZ+0x28840], R0 ;  /* 0x02884000050095a7 */ /* 0x000ea4000802007f */
[----:B--2---:R-:W-:Y:S05]  /*270d0*/  @!P1 BRA `(.L_x_3214) ;  /* 0xfffffffc00f09947 */ /* 0x004fea000383ffff */
[----:B------:R-:W-:Y:S05]  /*270e0*/  BRA `(.L_x_3474) ;  /* 0xffffff9000b87947 */ /* 0x000fea000383ffff */
.L_x_3216:
[----:B--2---:R2:W0:Y:S02]  /*270f0*/  SYNCS.PHASECHK.TRANS64.TRYWAIT P1, [R25+URZ+0x28840], R2 ;  /* 0x02884002190075a7 */ /* 0x004424000802017f */
[----:B0-----:R-:W-:Y:S05]  /*27100*/  @!P1 NANOSLEEP.SYNCS 0x989680 ;  /* 0x009896800000995d */ /* 0x001fea0003900000 */
[----:B------:R-:W0:Y:S02]  /*27110*/  @!P1 SYNCS.PHASECHK.TRANS64 P1, [R25+URZ+0x28840], R2 ;  /* 0x02884002190095a7 */ /* 0x000e24000802007f */
[----:B0-----:R-:W-:Y:S05]  /*27120*/  @!P1 BRA `(.L_x_3216) ;  /* 0xfffffffc00f09947 */ /* 0x001fea000383ffff */
[----:B------:R-:W-:Y:S05]  /*27130*/  BRA `(.L_x_3475) ;  /* 0xffffff9000c47947 */ /* 0x000fea000383ffff */
.L_x_3218:
[----:B------:R0:W0:Y:S02]  /*27140*/  SYNCS.PHASECHK.TRANS64.TRYWAIT P1, [R5+URZ+0x28860], R0 ;  /* 0x02886000050075a7 */ /* 0x000024000802017f */
[----:B0-----:R-:W-:Y:S05]  /*27150*/  @!P1 NANOSLEEP.SYNCS 0x989680 ;  /* 0x009896800000995d */ /* 0x001fea0003900000 */
[----:B------:R-:W0:Y:S02]  /*27160*/  @!P1 SYNCS.PHASECHK.TRANS64 P1, [R5+URZ+0x28860], R0 ;  /* 0x02886000050095a7 */ /* 0x000e24000802007f */
[----:B0-----:R-:W-:Y:S05]  /*27170*/  @!P1 BRA `(.L_x_3218) ;  /* 0xfffffffc00f09947 */ /* 0x001fea000383ffff */
[----:B------:R-:W-:Y:S05]  /*27180*/  BRA `(.L_x_3476) ;  /* 0xffffff9000c07947 */ /* 0x000fea000383ffff */
.L_x_3477:
        /* <DEDUP_REMOVED lines=15> */
.L_x_3486:


//--------------------- .nv.global.init           --------------------------
	.section	.nv.global.init,"aw",@progbits
.nv.global.init:
	.type		$str$23,@object
	.size		$str$23,($str$24 - $str$23)
$str$23:
        /*0000*/ 	.byte	0x28, 0x61, 0x64, 0x64, 0x72, 0x65, 0x73, 0x73, 0x20, 0x26, 0x20, 0x6d, 0x61, 0x73, 0x6b, 0x29
        /*0010*/ 	.byte	0x20, 0x3d, 0x3d, 0x20, 0x30, 0x00
	.type		$str$24,@object
	.size		$str$24,(__unnamed_4 - $str$24)
$str$24:
        /*0016*/ 	.byte	0x2f, 0x74, 0x6d, 0x70, 0x2f, 0x6f, 0x73, 0x73, 0x5f, 0x6b, 0x65, 0x72, 0x6e, 0x65, 0x6c, 0x73
        /*0026*/ 	.byte	0x5f, 0x73, 0x72, 0x63, 0x2f, 0x66, 0x6c, 0x61, 0x73, 0x68, 0x5f, 0x61, 0x74, 0x74, 0x65, 0x6e
        /*0036*/ 	.byte	0x74, 0x69, 0x6f, 0x6e, 0x2f, 0x63, 0x73, 0x72, 0x63, 0x2f, 0x63, 0x75, 0x74, 0x6c, 0x61, 0x73
        /*0046*/ 	.byte	0x73, 0x2f, 0x69, 0x6e, 0x63, 0x6c, 0x75, 0x64, 0x65, 0x2f, 0x63, 0x75, 0x74, 0x65, 0x2f, 0x70
        /*0056*/ 	.byte	0x6f, 0x69, 0x6e, 0x74, 0x65, 0x72, 0x5f, 0x66, 0x6c, 0x61, 0x67, 0x67, 0x65, 0x64, 0x2e, 0x68
        /*0066*/ 	.byte	0x70, 0x70, 0x00
	.type		__unnamed_4,@object
	.size		__unnamed_4,(__unnamed_3 - __unnamed_4)
__unnamed_4:
        /* <DEDUP_REMOVED lines=25> */
	.type		__unnamed_3,@object
	.size		__unnamed_3,(__unnamed_2 - __unnamed_3)
__unnamed_3:
        /* <DEDUP_REMOVED lines=29> */
	.type		__unnamed_2,@object
	.size		__unnamed_2,(__unnamed_1 - __unnamed_2)
__unnamed_2:
        /* <DEDUP_REMOVED lines=29> */
	.type		__unnamed_1,@object
	.size		__unnamed_1,(.L_0 - __unnamed_1)
__unnamed_1:
        /* <DEDUP_REMOVED lines=29> */
        /*075d*/ 	.byte	0x5d, 0x00
.L_0:


//--------------------- .nv.shared._ZN7cutlass13device_kernelIN5flash11enable_sm90INS1_16FlashAttnFwdSm90INS1_25CollectiveMainloopFwdSm90ILi2EN4cute5tupleIJNS5_1CILi1EEES8_S8_EEENS6_IJNS7_ILi128EEESA_SA_EEELi128ENS_10bfloat16_tEfNS_4arch4Sm90ELb0ELb0ELb1ELb0ELb1ELb0ELb0ELb1ELb1ELb1ELb0ELb0EEENS1_21CollectiveEpilogueFwdISB_S9_SC_SE_Li256ELb0ELb1ELb0ELb0EEENS1_29StaticPersistentTileSchedulerILb0EEEEEEEEEvNT_6ParamsE --------------------------
	.section	.nv.shared._ZN7cutlass13device_kernelIN5flash11enable_sm90INS1_16FlashAttnFwdSm90INS1_25CollectiveMainloopFwdSm90ILi2EN4cute5tupleIJNS5_1CILi1EEES8_S8_EEENS6_IJNS7_ILi128EEESA_SA_EEELi128ENS_10bfloat16_tEfNS_4arch4Sm90ELb0ELb0ELb1ELb0ELb1ELb0ELb0ELb1ELb1ELb1ELb0ELb0EEENS1_21CollectiveEpilogueFwdISB_S9_SC_SE_Li256ELb0ELb1ELb0ELb0EEENS1_29StaticPersistentTileSchedulerILb0EEEEEEEEEvNT_6ParamsE,"aw",@nobits
	.sectionflags	@""
	.align	16
	.zero		1024


//--------------------- .nv.shared.reserved.0     --------------------------
	.section	.nv.shared.reserved.0,"aw",@nobits
	.weak		__nv_reservedSMEM_offset_0_alias
	.size		__nv_reservedSMEM_offset_0_alias, 0, 0
	.other		__nv_reservedSMEM_offset_0_alias,@"STO_CUDA_RESERVED_SHARED STV_DEFAULT"
__nv_reservedSMEM_offset_0_alias:
	.zero		0


//--------------------- .nv.global                --------------------------
	.section	.nv.global,"aw",@nobits
.nv.global:
	.type		_ZN80_INTERNAL_53d2d09d_44_flash_fwd_hdim128_bf16_paged_softcap_sm90_cu_1f2e7571_28124cute1_E,@object
	.size		_ZN80_INTERNAL_53d2d09d_44_flash_fwd_hdim128_bf16_paged_softcap_sm90_cu_1f2e7571_28124cute1_E,(_ZN80_INTERNAL_53d2d09d_44_flash_fwd_hdim128_bf16_paged_softcap_sm90_cu_1f2e7571_28124cuda3std3__45__cpo6cbeginE - _ZN80_INTERNAL_53d2d09d_44_flash_fwd_hdim128_bf16_paged_softcap_sm90_cu_1f2e7571_28124cute1_E)
_ZN80_INTERNAL_53d2d09d_44_flash_fwd_hdim128_bf16_paged_softcap_sm90_cu_1f2e7571_28124cute1_E:
	.zero		1
	.type		_ZN80_INTERNAL_53d2d09d_44_flash_fwd_hdim128_bf16_paged_softcap_sm90_cu_1f2e7571_28124cuda3std3__45__cpo6cbeginE,@object
	.size		_ZN80_INTERNAL_53d2d09d_44_flash_fwd_hdim128_bf16_paged_softcap_sm90_cu_1f2e7571_28124cuda3std3__45__cpo6cbeginE,(_ZN80_INTERNAL_53d2d09d_44_flash_fwd_hdim128_bf16_paged_softcap_sm90_cu_1f2e7571_28124cuda3std3__48in_placeE - _ZN80_INTERNAL_53d2d09d_44_flash_fwd_hdim128_bf16_paged_softcap_sm90_cu_1f2e7571_28124cuda3std3__45__cpo6cbeginE)
_ZN80_INTERNAL_53d2d09d_44_flash_fwd_hdim128_bf16_paged_softcap_sm90_cu_1f2e7571_28124cuda3std3__45__cpo6cbeginE:
	.zero		1
	.type		_ZN80_INTERNAL_53d2d09d_44_flash_fwd_hdim128_bf16_paged_softcap_sm90_cu_1f2e7571_28124cuda3std3__48in_placeE,@object
	.size		_ZN80_INTERNAL_53d2d09d_44_flash_fwd_hdim128_bf16_paged_softcap_sm90_cu_1f2e7571_28124cuda3std3__48in_placeE,(_ZN80_INTERNAL_53d2d09d_44_flash_fwd_hdim128_bf16_paged_softcap_sm90_cu_1f2e7571_28124cuda3std6ranges3__45__cpo9iter_moveE - _ZN80_INTERNAL_53d2d09d_44_flash_fwd_hdim128_bf16_paged_softcap_sm90_cu_1f2e7571_28124cuda3std3__48in_placeE)
_ZN80_INTERNAL_53d2d09d_44_flash_fwd_hdim128_bf16_paged_softcap_sm90_cu_1f2e7571_28124cuda3std3__48in_placeE:
	.zero		1
	.type		_ZN80_INTERNAL_53d2d09d_44_flash_fwd_hdim128_bf16_paged_softcap_sm90_cu_1f2e7571_28124cuda3std6ranges3__45__cpo9iter_moveE,@object
	.size		_ZN80_INTERNAL_53d2d09d_44_flash_fwd_hdim128_bf16_paged_softcap_sm90_cu_1f2e7571_28124cuda3std6ranges3__45__cpo9iter_moveE,(_ZN80_INTERNAL_53d2d09d_44_flash_fwd_hdim128_bf16_paged_softcap_sm90_cu_1f2e7571_28124cuda3std3__45__cpo5beginE - _ZN80_INTERNAL_53d2d09d_44_flash_fwd_hdim128_bf16_paged_softcap_sm90_cu_1f2e7571_28124cuda3std6ranges3__45__cpo9iter_moveE)
_ZN80_INTERNAL_53d2d09d_44_flash_fwd_hdim128_bf16_paged_softcap_sm90_cu_1f2e7571_28124cuda3std6ranges3__45__cpo9iter_moveE:
	.zero		1
	.type		_ZN80_INTERNAL_53d2d09d_44_flash_fwd_hdim128_bf16_paged_softcap_sm90_cu_1f2e7571_28124cuda3std3__45__cpo5beginE,@object
	.size		_ZN80_INTERNAL_53d2d09d_44_flash_fwd_hdim128_bf16_paged_softcap_sm90_cu_1f2e7571_28124cuda3std3__45__cpo5beginE,(_ZN80_INTERNAL_53d2d09d_44_flash_fwd_hdim128_bf16_paged_softcap_sm90_cu_1f2e7571_28124cuda3std3__482_GLOBAL__N__53d2d09d_44_flash_fwd_hdim128_bf16_paged_softcap_sm90_cu_1f2e7571_28126ignoreE - _ZN80_INTERNAL_53d2d09d_44_flash_fwd_hdim128_bf16_paged_softcap_sm90_cu_1f2e7571_28124cuda3std3__45__cpo5beginE)
_ZN80_INTERNAL_53d2d09d_44_flash_fwd_hdim128_bf16_paged_softcap_sm90_cu_1f2e7571_28124cuda3std3__45__cpo5beginE:
	.zero		1
	.type		_ZN80_INTERNAL_53d2d09d_44_flash_fwd_hdim128_bf16_paged_softcap_sm90_cu_1f2e7571_28124cuda3std3__482_GLOBAL__N__53d2d09d_44_flash_fwd_hdim128_bf16_paged_softcap_sm90_cu_1f2e7571_28126ignoreE,@object
	.size		_ZN80_INTERNAL_53d2d09d_44_flash_fwd_hdim128_bf16_paged_softcap_sm90_cu_1f2e7571_28124cuda3std3__482_GLOBAL__N__53d2d09d_44_flash_fwd_hdim128_bf16_paged_softcap_sm90_cu_1f2e7571_28126ignoreE,(_ZN80_INTERNAL_53d2d09d_44_flash_fwd_hdim128_bf16_paged_softcap_sm90_cu_1f2e7571_28124cute7productE - _ZN80_INTERNAL_53d2d09d_44_flash_fwd_hdim128_bf16_paged_softcap_sm90_cu_1f2e7571_28124cuda3std3__482_GLOBAL__N__53d2d09d_44_flash_fwd_hdim128_bf16_paged_softcap_sm90_cu_1f2e7571_28126ignoreE)
_ZN80_INTERNAL_53d2d09d_44_flash_fwd_hdim128_bf16_paged_softcap_sm90_cu_1f2e7571_28124cuda3std3__482_GLOBAL__N__53d2d09d_44_flash_fwd_hdim128_bf16_paged_softcap_sm90_cu_1f2e7571_28126ignoreE:
	.zero		1
	.type		_ZN80_INTERNAL_53d2d09d_44_flash_fwd_hdim128_bf16_paged_softcap_sm90_cu_1f2e7571_28124cute7productE,@object
	.size		_ZN80_INTERNAL_53d2d09d_44_flash_fwd_hdim128_bf16_paged_softcap_sm90_cu_1f2e7571_28124cute7productE,(_ZN80_INTERNAL_53d2d09d_44_flash_fwd_hdim128_bf16_paged_softcap_sm90_cu_1f2e7571_28124cuda3std3__45__cpo3endE - _ZN80_INTERNAL_53d2d09d_44_flash_fwd_hdim128_bf16_paged_softcap_sm90_cu_1f2e7571_28124cute7productE)
_ZN80_INTERNAL_53d2d09d_44_flash_fwd_hdim128_bf16_paged_softcap_sm90_cu_1f2e7571_28124cute7productE:
	.zero		1
	.type		_ZN80_INTERNAL_53d2d09d_44_flash_fwd_hdim128_bf16_paged_softcap_sm90_cu_1f2e7571_28124cuda3std3__45__cpo3endE,@object
	.size		_ZN80_INTERNAL_53d2d09d_44_flash_fwd_hdim128_bf16_paged_softcap_sm90_cu_1f2e7571_28124cuda3std3__45__cpo3endE,(_ZN80_INTERNAL_53d2d09d_44_flash_fwd_hdim128_bf16_paged_softcap_sm90_cu_1f2e7571_28124cuda3std3__419piecewise_constructE - _ZN80_INTERNAL_53d2d09d_44_flash_fwd_hdim128_bf16_paged_softcap_sm90_cu_1f2e7571_28124cuda3std3__45__cpo3endE)
_ZN80_INTERNAL_53d2d09d_44_flash_fwd_hdim128_bf16_paged_softcap_sm90_cu_1f2e7571_28124cuda3std3__45__cpo3endE:
	.zero		1
	.type		_ZN80_INTERNAL_53d2d09d_44_flash_fwd_hdim128_bf16_paged_softcap_sm90_cu_1f2e7571_28124cuda3std3__419piecewise_constructE,@object
	.size		_ZN80_INTERNAL_53d2d09d_44_flash_fwd_hdim128_bf16_paged_softcap_sm90_cu_1f2e7571_28124cuda3std3__419piecewise_constructE,(_ZN80_INTERNAL_53d2d09d_44_flash_fwd_hdim128_bf16_paged_softcap_sm90_cu_1f2e7571_28124cuda3std3__45__cpo4cendE - _ZN80_INTERNAL_53d2d09d_44_flash_fwd_hdim128_bf16_paged_softcap_sm90_cu_1f2e7571_28124cuda3std3__419piecewise_constructE)
_ZN80_INTERNAL_53d2d09d_44_flash_fwd_hdim128_bf16_paged_softcap_sm90_cu_1f2e7571_28124cuda3std3__419piecewise_constructE:
	.zero		1
	.type		_ZN80_INTERNAL_53d2d09d_44_flash_fwd_hdim128_bf16_paged_softcap_sm90_cu_1f2e7571_28124cuda3std3__45__cpo4cendE,@object
	.size		_ZN80_INTERNAL_53d2d09d_44_flash_fwd_hdim128_bf16_paged_softcap_sm90_cu_1f2e7571_28124cuda3std3__45__cpo4cendE,(_ZN80_INTERNAL_53d2d09d_44_flash_fwd_hdim128_bf16_paged_softcap_sm90_cu_1f2e7571_28124cuda3std6ranges3__45__cpo4swapE - _ZN80_INTERNAL_53d2d09d_44_flash_fwd_hdim128_bf16_paged_softcap_sm90_cu_1f2e7571_28124cuda3std3__45__cpo4cendE)
_ZN80_INTERNAL_53d2d09d_44_flash_fwd_hdim128_bf16_paged_softcap_sm90_cu_1f2e7571_28124cuda3std3__45__cpo4cendE:
	.zero		1
	.type		_ZN80_INTERNAL_53d2d09d_44_flash_fwd_hdim128_bf16_paged_softcap_sm90_cu_1f2e7571_28124cuda3std6ranges3__45__cpo4swapE,@object
	.size		_ZN80_INTERNAL_53d2d09d_44_flash_fwd_hdim128_bf16_paged_softcap_sm90_cu_1f2e7571_28124cuda3std6ranges3__45__cpo4swapE,(.L_11 - _ZN80_INTERNAL_53d2d09d_44_flash_fwd_hdim128_bf16_paged_softcap_sm90_cu_1f2e7571_28124cuda3std6ranges3__45__cpo4swapE)
_ZN80_INTERNAL_53d2d09d_44_flash_fwd_hdim128_bf16_paged_softcap_sm90_cu_1f2e7571_28124cuda3std6ranges3__45__cpo4swapE:
	.zero		1
.L_11:


//--------------------- .nv.shared._ZN7cutlass13device_kernelIN5flash11enable_sm90INS1_16FlashAttnFwdSm90INS1_25CollectiveMainloopFwdSm90ILi2EN4cute5tupleIJNS5_1CILi1EEES8_S8_EEENS6_IJNS7_ILi128EEESA_SA_EEELi128ENS_10bfloat16_tEfNS_4arch4Sm90ELb0ELb0ELb1ELb1ELb1ELb0ELb0ELb1ELb1ELb1ELb0ELb0EEENS1_21CollectiveEpilogueFwdISB_S9_SC_SE_Li256ELb1ELb1ELb0ELb0EEENS1_36VarlenDynamicPersistentTileSchedulerILi128ELi128ELi256ELi128ELb0ELb1ELb1ELb0ELb1ELb1EEEEEEEEEvNT_6ParamsE --------------------------
	.section	.nv.shared._ZN7cutlass13device_kernelIN5flash11enable_sm90INS1_16FlashAttnFwdSm90INS1_25CollectiveMainloopFwdSm90ILi2EN4cute5tupleIJNS5_1CILi1EEES8_S8_EEENS6_IJNS7_ILi128EEESA_SA_EEELi128ENS_10bfloat16_tEfNS_4arch4Sm90ELb0ELb0ELb1ELb1ELb1ELb0ELb0ELb1ELb1ELb1ELb0ELb0EEENS1_21CollectiveEpilogueFwdISB_S9_SC_SE_Li256ELb1ELb1ELb0ELb0EEENS1_36VarlenDynamicPersistentTileSchedulerILi128ELi128ELi256ELi128ELb0ELb1ELb1ELb0ELb1ELb1EEEEEEEEEvNT_6ParamsE,"aw",@nobits
	.sectionflags	@""
	.align	16
	.zero		1024


//--------------------- .nv.shared._ZN7cutlass13device_kernelIN5flash11enable_sm90INS1_16FlashAttnFwdSm90INS1_25CollectiveMainloopFwdSm90ILi2EN4cute5tupleIJNS5_1CILi1EEES8_S8_EEENS6_IJNS7_ILi128EEESA_SA_EEELi128ENS_10bfloat16_tEfNS_4arch4Sm90ELb0ELb0ELb1ELb1ELb1ELb1ELb0ELb1ELb1ELb1ELb0ELb0EEENS1_21CollectiveEpilogueFwdISB_S9_SC_SE_Li256ELb1ELb1ELb0ELb0EEENS1_36VarlenDynamicPersistentTileSchedulerILi128ELi128ELi256ELi128ELb0ELb1ELb1ELb0ELb1ELb1EEEEEEEEEvNT_6ParamsE --------------------------
	.section	.nv.shared._ZN7cutlass13device_kernelIN5flash11enable_sm90INS1_16FlashAttnFwdSm90INS1_25CollectiveMainloopFwdSm90ILi2EN4cute5tupleIJNS5_1CILi1EEES8_S8_EEENS6_IJNS7_ILi128EEESA_SA_EEELi128ENS_10bfloat16_tEfNS_4arch4Sm90ELb0ELb0ELb1ELb1ELb1ELb1ELb0ELb1ELb1ELb1ELb0ELb0EEENS1_21CollectiveEpilogueFwdISB_S9_SC_SE_Li256ELb1ELb1ELb0ELb0EEENS1_36VarlenDynamicPersistentTileSchedulerILi128ELi128ELi256ELi128ELb0ELb1ELb1ELb0ELb1ELb1EEEEEEEEEvNT_6ParamsE,"aw",@nobits
	.sectionflags	@""
	.align	16
	.zero		1024


//--------------------- .nv.shared._ZN7cutlass13device_kernelIN5flash11enable_sm90INS1_16FlashAttnFwdSm90INS1_25CollectiveMainloopFwdSm90ILi2EN4cute5tupleIJNS5_1CILi1EEES8_S8_EEENS6_IJNS7_ILi128EEESA_SA_EEELi128ENS_10bfloat16_tEfNS_4arch4Sm90ELb0ELb1ELb1ELb0ELb1ELb0ELb0ELb1ELb1ELb1ELb0ELb0EEENS1_21CollectiveEpilogueFwdISB_S9_SC_SE_Li256ELb0ELb1ELb0ELb0EEENS1_30DynamicPersistentTileSchedulerILi256ELi128ELb0ELb1ELb1EEEEEEEEEvNT_6ParamsE --------------------------
	.section	.nv.shared._ZN7cutlass13device_kernelIN5flash11enable_sm90INS1_16FlashAttnFwdSm90INS1_25CollectiveMainloopFwdSm90ILi2EN4cute5tupleIJNS5_1CILi1EEES8_S8_EEENS6_IJNS7_ILi128EEESA_SA_EEELi128ENS_10bfloat16_tEfNS_4arch4Sm90ELb0ELb1ELb1ELb0ELb1ELb0ELb0ELb1ELb1ELb1ELb0ELb0EEENS1_21CollectiveEpilogueFwdISB_S9_SC_SE_Li256ELb0ELb1ELb0ELb0EEENS1_30DynamicPersistentTileSchedulerILi256ELi128ELb0ELb1ELb1EEEEEEEEEvNT_6ParamsE,"aw",@nobits
	.sectionflags	@""
	.align	16
	.zero		1024


//--------------------- .nv.shared._ZN7cutlass13device_kernelIN5flash11enable_sm90INS1_16FlashAttnFwdSm90INS1_25CollectiveMainloopFwdSm90ILi2EN4cute5tupleIJNS5_1CILi1EEES8_S8_EEENS6_IJNS7_ILi128EEESA_SA_EEELi128ENS_10bfloat16_tEfNS_4arch4Sm90ELb0ELb1ELb1ELb1ELb1ELb0ELb0ELb1ELb1ELb1ELb0ELb0EEENS1_21CollectiveEpilogueFwdISB_S9_SC_SE_Li256ELb1ELb1ELb0ELb0EEENS1_36VarlenDynamicPersistentTileSchedulerILi128ELi128ELi256ELi128ELb0ELb1ELb1ELb1ELb0ELb1EEEEEEEEEvNT_6ParamsE --------------------------
	.section	.nv.shared._ZN7cutlass13device_kernelIN5flash11enable_sm90INS1_16FlashAttnFwdSm90INS1_25CollectiveMainloopFwdSm90ILi2EN4cute5tupleIJNS5_1CILi1EEES8_S8_EEENS6_IJNS7_ILi128EEESA_SA_EEELi128ENS_10bfloat16_tEfNS_4arch4Sm90ELb0ELb1ELb1ELb1ELb1ELb0ELb0ELb1ELb1ELb1ELb0ELb0EEENS1_21CollectiveEpilogueFwdISB_S9_SC_SE_Li256ELb1ELb1ELb0ELb0EEENS1_36VarlenDynamicPersistentTileSchedulerILi128ELi128ELi256ELi128ELb0ELb1ELb1ELb1ELb0ELb1EEEEEEEEEvNT_6ParamsE,"aw",@nobits
	.sectionflags	@""
	.align	16
	.zero		1024


//--------------------- .nv.shared._ZN7cutlass13device_kernelIN5flash11enable_sm90INS1_16FlashAttnFwdSm90INS1_25CollectiveMainloopFwdSm90ILi2EN4cute5tupleIJNS5_1CILi1EEES8_S8_EEENS6_IJNS7_ILi128EEESA_SA_EEELi128ENS_10bfloat16_tEfNS_4arch4Sm90ELb0ELb1ELb1ELb1ELb1ELb1ELb0ELb1ELb1ELb1ELb0ELb0EEENS1_21CollectiveEpilogueFwdISB_S9_SC_SE_Li256ELb1ELb1ELb0ELb0EEENS1_36VarlenDynamicPersistentTileSchedulerILi128ELi128ELi256ELi128ELb0ELb1ELb1ELb1ELb0ELb1EEEEEEEEEvNT_6ParamsE --------------------------
	.section	.nv.shared._ZN7cutlass13device_kernelIN5flash11enable_sm90INS1_16FlashAttnFwdSm90INS1_25CollectiveMainloopFwdSm90ILi2EN4cute5tupleIJNS5_1CILi1EEES8_S8_EEENS6_IJNS7_ILi128EEESA_SA_EEELi128ENS_10bfloat16_tEfNS_4arch4Sm90ELb0ELb1ELb1ELb1ELb1ELb1ELb0ELb1ELb1ELb1ELb0ELb0EEENS1_21CollectiveEpilogueFwdISB_S9_SC_SE_Li256ELb1ELb1ELb0ELb0EEENS1_36VarlenDynamicPersistentTileSchedulerILi128ELi128ELi256ELi128ELb0ELb1ELb1ELb1ELb0ELb1EEEEEEEEEvNT_6ParamsE,"aw",@nobits
	.sectionflags	@""
	.align	16
	.zero		1024


//--------------------- .nv.shared._ZN7cutlass13device_kernelIN5flash11enable_sm90INS1_16FlashAttnFwdSm90INS1_25CollectiveMainloopFwdSm90ILi2EN4cute5tupleIJNS5_1CILi1EEES8_S8_EEENS6_IJNS7_ILi128EEESA_SA_EEELi128ENS_10bfloat16_tEfNS_4arch4Sm90ELb1ELb0ELb1ELb0ELb1ELb0ELb0ELb1ELb1ELb1ELb0ELb0EEENS1_21CollectiveEpilogueFwdISB_S9_SC_SE_Li256ELb0ELb1ELb0ELb0EEENS1_30DynamicPersistentTileSchedulerILi256ELi128ELb0ELb1ELb1EEEEEEEEEvNT_6ParamsE --------------------------
	.section	.nv.shared._ZN7cutlass13device_kernelIN5flash11enable_sm90INS1_16FlashAttnFwdSm90INS1_25CollectiveMainloopFwdSm90ILi2EN4cute5tupleIJNS5_1CILi1EEES8_S8_EEENS6_IJNS7_ILi128EEESA_SA_EEELi128ENS_10bfloat16_tEfNS_4arch4Sm90ELb1ELb0ELb1ELb0ELb1ELb0ELb0ELb1ELb1ELb1ELb0ELb0EEENS1_21CollectiveEpilogueFwdISB_S9_SC_SE_Li256ELb0ELb1ELb0ELb0EEENS1_30DynamicPersistentTileSchedulerILi256ELi128ELb0ELb1ELb1EEEEEEEEEvNT_6ParamsE,"aw",@nobits
	.sectionflags	@""
	.align	16
	.zero		1024


//--------------------- .nv.shared._ZN7cutlass13device_kernelIN5flash11enable_sm90INS1_16FlashAttnFwdSm90INS1_25CollectiveMainloopFwdSm90ILi2EN4cute5tupleIJNS5_1CILi1EEES8_S8_EEENS6_IJNS7_ILi128EEESA_SA_EEELi128ENS_10bfloat16_tEfNS_4arch4Sm90ELb1ELb0ELb1ELb1ELb1ELb0ELb0ELb1ELb1ELb1ELb0ELb0EEENS1_21CollectiveEpilogueFwdISB_S9_SC_SE_Li256ELb1ELb1ELb0ELb0EEENS1_36VarlenDynamicPersistentTileSchedulerILi128ELi128ELi256ELi128ELb0ELb1ELb1ELb1ELb1ELb1EEEEEEEEEvNT_6ParamsE --------------------------
	.section	.nv.shared._ZN7cutlass13device_kernelIN5flash11enable_sm90INS1_16FlashAttnFwdSm90INS1_25CollectiveMainloopFwdSm90ILi2EN4cute5tupleIJNS5_1CILi1EEES8_S8_EEENS6_IJNS7_ILi128EEESA_SA_EEELi128ENS_10bfloat16_tEfNS_4arch4Sm90ELb1ELb0ELb1ELb1ELb1ELb0ELb0ELb1ELb1ELb1ELb0ELb0EEENS1_21CollectiveEpilogueFwdISB_S9_SC_SE_Li256ELb1ELb1ELb0ELb0EEENS1_36VarlenDynamicPersistentTileSchedulerILi128ELi128ELi256ELi128ELb0ELb1ELb1ELb1ELb1ELb1EEEEEEEEEvNT_6ParamsE,"aw",@nobits
	.sectionflags	@""
	.align	16
	.zero		1024


//--------------------- .nv.shared._ZN7cutlass13device_kernelIN5flash11enable_sm90INS1_16FlashAttnFwdSm90INS1_25CollectiveMainloopFwdSm90ILi2EN4cute5tupleIJNS5_1CILi1EEES8_S8_EEENS6_IJNS7_ILi128EEESA_SA_EEELi128ENS_10bfloat16_tEfNS_4arch4Sm90ELb1ELb0ELb1ELb1ELb1ELb1ELb0ELb1ELb1ELb1ELb0ELb0EEENS1_21CollectiveEpilogueFwdISB_S9_SC_SE_Li256ELb1ELb1ELb0ELb0EEENS1_36VarlenDynamicPersistentTileSchedulerILi128ELi128ELi256ELi128ELb0ELb1ELb1ELb1ELb1ELb1EEEEEEEEEvNT_6ParamsE --------------------------
	.section	.nv.shared._ZN7cutlass13device_kernelIN5flash11enable_sm90INS1_16FlashAttnFwdSm90INS1_25CollectiveMainloopFwdSm90ILi2EN4cute5tupleIJNS5_1CILi1EEES8_S8_EEENS6_IJNS7_ILi128EEESA_SA_EEELi128ENS_10bfloat16_tEfNS_4arch4Sm90ELb1ELb0ELb1ELb1ELb1ELb1ELb0ELb1ELb1ELb1ELb0ELb0EEENS1_21CollectiveEpilogueFwdISB_S9_SC_SE_Li256ELb1ELb1ELb0ELb0EEENS1_36VarlenDynamicPersistentTileSchedulerILi128ELi128ELi256ELi128ELb0ELb1ELb1ELb1ELb1ELb1EEEEEEEEEvNT_6ParamsE,"aw",@nobits
	.sectionflags	@""
	.align	16
	.zero		1024


//--------------------- .nv.constant0._ZN7cutlass13device_kernelIN5flash11enable_sm90INS1_16FlashAttnFwdSm90INS1_25CollectiveMainloopFwdSm90ILi2EN4cute5tupleIJNS5_1CILi1EEES8_S8_EEENS6_IJNS7_ILi128EEESA_SA_EEELi128ENS_10bfloat16_tEfNS_4arch4Sm90ELb0ELb0ELb1ELb0ELb1ELb0ELb0ELb1ELb1ELb1ELb0ELb0EEENS1_21CollectiveEpilogueFwdISB_S9_SC_SE_Li256ELb0ELb1ELb0ELb0EEENS1_29StaticPersistentTileSchedulerILb0EEEEEEEEEvNT_6ParamsE --------------------------
	.section	.nv.constant0._ZN7cutlass13device_kernelIN5flash11enable_sm90INS1_16FlashAttnFwdSm90INS1_25CollectiveMainloopFwdSm90ILi2EN4cute5tupleIJNS5_1CILi1EEES8_S8_EEENS6_IJNS7_ILi128EEESA_SA_EEELi128ENS_10bfloat16_tEfNS_4arch4Sm90ELb0ELb0ELb1ELb0ELb1ELb0ELb0ELb1ELb1ELb1ELb0ELb0EEENS1_21CollectiveEpilogueFwdISB_S9_SC_SE_Li256ELb0ELb1ELb0ELb0EEENS1_29StaticPersistentTileSchedulerILb0EEEEEEEEEvNT_6ParamsE,"a",@progbits
	.sectionflags	@""
	.align	4
.nv.constant0._ZN7cutlass13device_kernelIN5flash11enable_sm90INS1_16FlashAttnFwdSm90INS1_25CollectiveMainloopFwdSm90ILi2EN4cute5tupleIJNS5_1CILi1EEES8_S8_EEENS6_IJNS7_ILi128EEESA_SA_EEELi128ENS_10bfloat16_tEfNS_4arch4Sm90ELb0ELb0ELb1ELb0ELb1ELb0ELb0ELb1ELb1ELb1ELb0ELb0EEENS1_21CollectiveEpilogueFwdISB_S9_SC_SE_Li256ELb0ELb1ELb0ELb0EEENS1_29StaticPersistentTileSchedulerILb0EEEEEEEEEvNT_6ParamsE:
	.zero		3200


//--------------------- .nv.constant0._ZN7cutlass13device_kernelIN5flash11enable_sm90INS1_16FlashAttnFwdSm90INS1_25CollectiveMainloopFwdSm90ILi2EN4cute5tupleIJNS5_1CILi1EEES8_S8_EEENS6_IJNS7_ILi128EEESA_SA_EEELi128ENS_10bfloat16_tEfNS_4arch4Sm90ELb0ELb0ELb1ELb1ELb1ELb0ELb0ELb1ELb1ELb1ELb0ELb0EEENS1_21CollectiveEpilogueFwdISB_S9_SC_SE_Li256ELb1ELb1ELb0ELb0EEENS1_36VarlenDynamicPersistentTileSchedulerILi128ELi128ELi256ELi128ELb0ELb1ELb1ELb0ELb1ELb1EEEEEEEEEvNT_6ParamsE --------------------------
	.section	.nv.constant0._ZN7cutlass13device_kernelIN5flash11enable_sm90INS1_16FlashAttnFwdSm90INS1_25CollectiveMainloopFwdSm90ILi2EN4cute5tupleIJNS5_1CILi1EEES8_S8_EEENS6_IJNS7_ILi128EEESA_SA_EEELi128ENS_10bfloat16_tEfNS_4arch4Sm90ELb0ELb0ELb1ELb1ELb1ELb0ELb0ELb1ELb1ELb1ELb0ELb0EEENS1_21CollectiveEpilogueFwdISB_S9_SC_SE_Li256ELb1ELb1ELb0ELb0EEENS1_36VarlenDynamicPersistentTileSchedulerILi128ELi128ELi256ELi128ELb0ELb1ELb1ELb0ELb1ELb1EEEEEEEEEvNT_6ParamsE,"a",@progbits
	.sectionflags	@""
	.align	4
.nv.constant0._ZN7cutlass13device_kernelIN5flash11enable_sm90INS1_16FlashAttnFwdSm90INS1_25CollectiveMainloopFwdSm90ILi2EN4cute5tupleIJNS5_1CILi1EEES8_S8_EEENS6_IJNS7_ILi128EEESA_SA_EEELi128ENS_10bfloat16_tEfNS_4arch4Sm90ELb0ELb0ELb1ELb1ELb1ELb0ELb0ELb1ELb1ELb1ELb0ELb0EEENS1_21CollectiveEpilogueFwdISB_S9_SC_SE_Li256ELb1ELb1ELb0ELb0EEENS1_36VarlenDynamicPersistentTileSchedulerILi128ELi128ELi256ELi128ELb0ELb1ELb1ELb0ELb1ELb1EEEEEEEEEvNT_6ParamsE:
	.zero		3328


//--------------------- .nv.constant0._ZN7cutlass13device_kernelIN5flash11enable_sm90INS1_16FlashAttnFwdSm90INS1_25CollectiveMainloopFwdSm90ILi2EN4cute5tupleIJNS5_1CILi1EEES8_S8_EEENS6_IJNS7_ILi128EEESA_SA_EEELi128ENS_10bfloat16_tEfNS_4arch4Sm90ELb0ELb0ELb1ELb1ELb1ELb1ELb0ELb1ELb1ELb1ELb0ELb0EEENS1_21CollectiveEpilogueFwdISB_S9_SC_SE_Li256ELb1ELb1ELb0ELb0EEENS1_36VarlenDynamicPersistentTileSchedulerILi128ELi128ELi256ELi128ELb0ELb1ELb1ELb0ELb1ELb1EEEEEEEEEvNT_6ParamsE --------------------------
	.section	.nv.constant0._ZN7cutlass13device_kernelIN5flash11enable_sm90INS1_16FlashAttnFwdSm90INS1_25CollectiveMainloopFwdSm90ILi2EN4cute5tupleIJNS5_1CILi1EEES8_S8_EEENS6_IJNS7_ILi128EEESA_SA_EEELi128ENS_10bfloat16_tEfNS_4arch4Sm90ELb0ELb0ELb1ELb1ELb1ELb1ELb0ELb1ELb1ELb1ELb0ELb0EEENS1_21CollectiveEpilogueFwdISB_S9_SC_SE_Li256ELb1ELb1ELb0ELb0EEENS1_36VarlenDynamicPersistentTileSchedulerILi128ELi128ELi256ELi128ELb0ELb1ELb1ELb0ELb1ELb1EEEEEEEEEvNT_6ParamsE,"a",@progbits
	.sectionflags	@""
	.align	4
.nv.constant0._ZN7cutlass13device_kernelIN5flash11enable_sm90INS1_16FlashAttnFwdSm90INS1_25CollectiveMainloopFwdSm90ILi2EN4cute5tupleIJNS5_1CILi1EEES8_S8_EEENS6_IJNS7_ILi128EEESA_SA_EEELi128ENS_10bfloat16_tEfNS_4arch4Sm90ELb0ELb0ELb1ELb1ELb1ELb1ELb0ELb1ELb1ELb1ELb0ELb0EEENS1_21CollectiveEpilogueFwdISB_S9_SC_SE_Li256ELb1ELb1ELb0ELb0EEENS1_36VarlenDynamicPersistentTileSchedulerILi128ELi128ELi256ELi128ELb0ELb1ELb1ELb0ELb1ELb1EEEEEEEEEvNT_6ParamsE:
	.zero		3328


//--------------------- .nv.constant0._ZN7cutlass13device_kernelIN5flash11enable_sm90INS1_16FlashAttnFwdSm90INS1_25CollectiveMainloopFwdSm90ILi2EN4cute5tupleIJNS5_1CILi1EEES8_S8_EEENS6_IJNS7_ILi128EEESA_SA_EEELi128ENS_10bfloat16_tEfNS_4arch4Sm90ELb0ELb1ELb1ELb0ELb1ELb0ELb0ELb1ELb1ELb1ELb0ELb0EEENS1_21CollectiveEpilogueFwdISB_S9_SC_SE_Li256ELb0ELb1ELb0ELb0EEENS1_30DynamicPersistentTileSchedulerILi256ELi128ELb0ELb1ELb1EEEEEEEEEvNT_6ParamsE --------------------------
	.section	.nv.constant0._ZN7cutlass13device_kernelIN5flash11enable_sm90INS1_16FlashAttnFwdSm90INS1_25CollectiveMainloopFwdSm90ILi2EN4cute5tupleIJNS5_1CILi1EEES8_S8_EEENS6_IJNS7_ILi128EEESA_SA_EEELi128ENS_10bfloat16_tEfNS_4arch4Sm90ELb0ELb1ELb1ELb0ELb1ELb0ELb0ELb1ELb1ELb1ELb0ELb0EEENS1_21CollectiveEpilogueFwdISB_S9_SC_SE_Li256ELb0ELb1ELb0ELb0EEENS1_30DynamicPersistentTileSchedulerILi256ELi128ELb0ELb1ELb1EEEEEEEEEvNT_6ParamsE,"a",@progbits
	.sectionflags	@""
	.align	4
.nv.constant0._ZN7cutlass13device_kernelIN5flash11enable_sm90INS1_16FlashAttnFwdSm90INS1_25CollectiveMainloopFwdSm90ILi2EN4cute5tupleIJNS5_1CILi1EEES8_S8_EEENS6_IJNS7_ILi128EEESA_SA_EEELi128ENS_10bfloat16_tEfNS_4arch4Sm90ELb0ELb1ELb1ELb0ELb1ELb0ELb0ELb1ELb1ELb1ELb0ELb0EEENS1_21CollectiveEpilogueFwdISB_S9_SC_SE_Li256ELb0ELb1ELb0ELb0EEENS1_30DynamicPersistentTileSchedulerILi256ELi128ELb0ELb1ELb1EEEEEEEEEvNT_6ParamsE:
	.zero		3328


//--------------------- .nv.constant0._ZN7cutlass13device_kernelIN5flash11enable_sm90INS1_16FlashAttnFwdSm90INS1_25CollectiveMainloopFwdSm90ILi2EN4cute5tupleIJNS5_1CILi1EEES8_S8_EEENS6_IJNS7_ILi128EEESA_SA_EEELi128ENS_10bfloat16_tEfNS_4arch4Sm90ELb0ELb1ELb1ELb1ELb1ELb0ELb0ELb1ELb1ELb1ELb0ELb0EEENS1_21CollectiveEpilogueFwdISB_S9_SC_SE_Li256ELb1ELb1ELb0ELb0EEENS1_36VarlenDynamicPersistentTileSchedulerILi128ELi128ELi256ELi128ELb0ELb1ELb1ELb1ELb0ELb1EEEEEEEEEvNT_6ParamsE --------------------------
	.section	.nv.constant0._ZN7cutlass13device_kernelIN5flash11enable_sm90INS1_16FlashAttnFwdSm90INS1_25CollectiveMainloopFwdSm90ILi2EN4cute5tupleIJNS5_1CILi1EEES8_S8_EEENS6_IJNS7_ILi128EEESA_SA_EEELi128ENS_10bfloat16_tEfNS_4arch4Sm90ELb0ELb1ELb1ELb1ELb1ELb0ELb0ELb1ELb1ELb1ELb0ELb0EEENS1_21CollectiveEpilogueFwdISB_S9_SC_SE_Li256ELb1ELb1ELb0ELb0EEENS1_36VarlenDynamicPersistentTileSchedulerILi128ELi128ELi256ELi128ELb0ELb1ELb1ELb1ELb0ELb1EEEEEEEEEvNT_6ParamsE,"a",@progbits
	.sectionflags	@""
	.align	4
.nv.constant0._ZN7cutlass13device_kernelIN5flash11enable_sm90INS1_16FlashAttnFwdSm90INS1_25CollectiveMainloopFwdSm90ILi2EN4cute5tupleIJNS5_1CILi1EEES8_S8_EEENS6_IJNS7_ILi128EEESA_SA_EEELi128ENS_10bfloat16_tEfNS_4arch4Sm90ELb0ELb1ELb1ELb1ELb1ELb0ELb0ELb1ELb1ELb1ELb0ELb0EEENS1_21CollectiveEpilogueFwdISB_S9_SC_SE_Li256ELb1ELb1ELb0ELb0EEENS1_36VarlenDynamicPersistentTileSchedulerILi128ELi128ELi256ELi128ELb0ELb1ELb1ELb1ELb0ELb1EEEEEEEEEvNT_6ParamsE:
	.zero		3328


//--------------------- .nv.constant0._ZN7cutlass13device_kernelIN5flash11enable_sm90INS1_16FlashAttnFwdSm90INS1_25CollectiveMainloopFwdSm90ILi2EN4cute5tupleIJNS5_1CILi1EEES8_S8_EEENS6_IJNS7_ILi128EEESA_SA_EEELi128ENS_10bfloat16_tEfNS_4arch4Sm90ELb0ELb1ELb1ELb1ELb1ELb1ELb0ELb1ELb1ELb1ELb0ELb0EEENS1_21CollectiveEpilogueFwdISB_S9_SC_SE_Li256ELb1ELb1ELb0ELb0EEENS1_36VarlenDynamicPersistentTileSchedulerILi128ELi128ELi256ELi128ELb0ELb1ELb1ELb1ELb0ELb1EEEEEEEEEvNT_6ParamsE --------------------------
	.section	.nv.constant0._ZN7cutlass13device_kernelIN5flash11enable_sm90INS1_16FlashAttnFwdSm90INS1_25CollectiveMainloopFwdSm90ILi2EN4cute5tupleIJNS5_1CILi1EEES8_S8_EEENS6_IJNS7_ILi128EEESA_SA_EEELi128ENS_10bfloat16_tEfNS_4arch4Sm90ELb0ELb1ELb1ELb1ELb1ELb1ELb0ELb1ELb1ELb1ELb0ELb0EEENS1_21CollectiveEpilogueFwdISB_S9_SC_SE_Li256ELb1ELb1ELb0ELb0EEENS1_36VarlenDynamicPersistentTileSchedulerILi128ELi128ELi256ELi128ELb0ELb1ELb1ELb1ELb0ELb1EEEEEEEEEvNT_6ParamsE,"a",@progbits
	.sectionflags	@""
	.align	4
.nv.constant0._ZN7cutlass13device_kernelIN5flash11enable_sm90INS1_16FlashAttnFwdSm90INS1_25CollectiveMainloopFwdSm90ILi2EN4cute5tupleIJNS5_1CILi1EEES8_S8_EEENS6_IJNS7_ILi128EEESA_SA_EEELi128ENS_10bfloat16_tEfNS_4arch4Sm90ELb0ELb1ELb1ELb1ELb1ELb1ELb0ELb1ELb1ELb1ELb0ELb0EEENS1_21CollectiveEpilogueFwdISB_S9_SC_SE_Li256ELb1ELb1ELb0ELb0EEENS1_36VarlenDynamicPersistentTileSchedulerILi128ELi128ELi256ELi128ELb0ELb1ELb1ELb1ELb0ELb1EEEEEEEEEvNT_6ParamsE:
	.zero		3328


//--------------------- .nv.constant0._ZN7cutlass13device_kernelIN5flash11enable_sm90INS1_16FlashAttnFwdSm90INS1_25CollectiveMainloopFwdSm90ILi2EN4cute5tupleIJNS5_1CILi1EEES8_S8_EEENS6_IJNS7_ILi128EEESA_SA_EEELi128ENS_10bfloat16_tEfNS_4arch4Sm90ELb1ELb0ELb1ELb0ELb1ELb0ELb0ELb1ELb1ELb1ELb0ELb0EEENS1_21CollectiveEpilogueFwdISB_S9_SC_SE_Li256ELb0ELb1ELb0ELb0EEENS1_30DynamicPersistentTileSchedulerILi256ELi128ELb0ELb1ELb1EEEEEEEEEvNT_6ParamsE --------------------------
	.section	.nv.constant0._ZN7cutlass13device_kernelIN5flash11enable_sm90INS1_16FlashAttnFwdSm90INS1_25CollectiveMainloopFwdSm90ILi2EN4cute5tupleIJNS5_1CILi1EEES8_S8_EEENS6_IJNS7_ILi128EEESA_SA_EEELi128ENS_10bfloat16_tEfNS_4arch4Sm90ELb1ELb0ELb1ELb0ELb1ELb0ELb0ELb1ELb1ELb1ELb0ELb0EEENS1_21CollectiveEpilogueFwdISB_S9_SC_SE_Li256ELb0ELb1ELb0ELb0EEENS1_30DynamicPersistentTileSchedulerILi256ELi128ELb0ELb1ELb1EEEEEEEEEvNT_6ParamsE,"a",@progbits
	.sectionflags	@""
	.align	4
.nv.constant0._ZN7cutlass13device_kernelIN5flash11enable_sm90INS1_16FlashAttnFwdSm90INS1_25CollectiveMainloopFwdSm90ILi2EN4cute5tupleIJNS5_1CILi1EEES8_S8_EEENS6_IJNS7_ILi128EEESA_SA_EEELi128ENS_10bfloat16_tEfNS_4arch4Sm90ELb1ELb0ELb1ELb0ELb1ELb0ELb0ELb1ELb1ELb1ELb0ELb0EEENS1_21CollectiveEpilogueFwdISB_S9_SC_SE_Li256ELb0ELb1ELb0ELb0EEENS1_30DynamicPersistentTileSchedulerILi256ELi128ELb0ELb1ELb1EEEEEEEEEvNT_6ParamsE:
	.zero		3328


//--------------------- .nv.constant0._ZN7cutlass13device_kernelIN5flash11enable_sm90INS1_16FlashAttnFwdSm90INS1_25CollectiveMainloopFwdSm90ILi2EN4cute5tupleIJNS5_1CILi1EEES8_S8_EEENS6_IJNS7_ILi128EEESA_SA_EEELi128ENS_10bfloat16_tEfNS_4arch4Sm90ELb1ELb0ELb1ELb1ELb1ELb0ELb0ELb1ELb1ELb1ELb0ELb0EEENS1_21CollectiveEpilogueFwdISB_S9_SC_SE_Li256ELb1ELb1ELb0ELb0EEENS1_36VarlenDynamicPersistentTileSchedulerILi128ELi128ELi256ELi128ELb0ELb1ELb1ELb1ELb1ELb1EEEEEEEEEvNT_6ParamsE --------------------------
	.section	.nv.constant0._ZN7cutlass13device_kernelIN5flash11enable_sm90INS1_16FlashAttnFwdSm90INS1_25CollectiveMainloopFwdSm90ILi2EN4cute5tupleIJNS5_1CILi1EEES8_S8_EEENS6_IJNS7_ILi128EEESA_SA_EEELi128ENS_10bfloat16_tEfNS_4arch4Sm90ELb1ELb0ELb1ELb1ELb1ELb0ELb0ELb1ELb1ELb1ELb0ELb0EEENS1_21CollectiveEpilogueFwdISB_S9_SC_SE_Li256ELb1ELb1ELb0ELb0EEENS1_36VarlenDynamicPersistentTileSchedulerILi128ELi128ELi256ELi128ELb0ELb1ELb1ELb1ELb1ELb1EEEEEEEEEvNT_6ParamsE,"a",@progbits
	.sectionflags	@""
	.align	4
.nv.constant0._ZN7cutlass13device_kernelIN5flash11enable_sm90INS1_16FlashAttnFwdSm90INS1_25CollectiveMainloopFwdSm90ILi2EN4cute5tupleIJNS5_1CILi1EEES8_S8_EEENS6_IJNS7_ILi128EEESA_SA_EEELi128ENS_10bfloat16_tEfNS_4arch4Sm90ELb1ELb0ELb1ELb1ELb1ELb0ELb0ELb1ELb1ELb1ELb0ELb0EEENS1_21CollectiveEpilogueFwdISB_S9_SC_SE_Li256ELb1ELb1ELb0ELb0EEENS1_36VarlenDynamicPersistentTileSchedulerILi128ELi128ELi256ELi128ELb0ELb1ELb1ELb1ELb1ELb1EEEEEEEEEvNT_6ParamsE:
	.zero		3328


//--------------------- .nv.constant0._ZN7cutlass13device_kernelIN5flash11enable_sm90INS1_16FlashAttnFwdSm90INS1_25CollectiveMainloopFwdSm90ILi2EN4cute5tupleIJNS5_1CILi1EEES8_S8_EEENS6_IJNS7_ILi128EEESA_SA_EEELi128ENS_10bfloat16_tEfNS_4arch4Sm90ELb1ELb0ELb1ELb1ELb1ELb1ELb0ELb1ELb1ELb1ELb0ELb0EEENS1_21CollectiveEpilogueFwdISB_S9_SC_SE_Li256ELb1ELb1ELb0ELb0EEENS1_36VarlenDynamicPersistentTileSchedulerILi128ELi128ELi256ELi128ELb0ELb1ELb1ELb1ELb1ELb1EEEEEEEEEvNT_6ParamsE --------------------------
	.section	.nv.constant0._ZN7cutlass13device_kernelIN5flash11enable_sm90INS1_16FlashAttnFwdSm90INS1_25CollectiveMainloopFwdSm90ILi2EN4cute5tupleIJNS5_1CILi1EEES8_S8_EEENS6_IJNS7_ILi128EEESA_SA_EEELi128ENS_10bfloat16_tEfNS_4arch4Sm90ELb1ELb0ELb1ELb1ELb1ELb1ELb0ELb1ELb1ELb1ELb0ELb0EEENS1_21CollectiveEpilogueFwdISB_S9_SC_SE_Li256ELb1ELb1ELb0ELb0EEENS1_36VarlenDynamicPersistentTileSchedulerILi128ELi128ELi256ELi128ELb0ELb1ELb1ELb1ELb1ELb1EEEEEEEEEvNT_6ParamsE,"a",@progbits
	.sectionflags	@""
	.align	4
.nv.constant0._ZN7cutlass13device_kernelIN5flash11enable_sm90INS1_16FlashAttnFwdSm90INS1_25CollectiveMainloopFwdSm90ILi2EN4cute5tupleIJNS5_1CILi1EEES8_S8_EEENS6_IJNS7_ILi128EEESA_SA_EEELi128ENS_10bfloat16_tEfNS_4arch4Sm90ELb1ELb0ELb1ELb1ELb1ELb1ELb0ELb1ELb1ELb1ELb0ELb0EEENS1_21CollectiveEpilogueFwdISB_S9_SC_SE_Li256ELb1ELb1ELb0ELb0EEENS1_36VarlenDynamicPersistentTileSchedulerILi128ELi128ELi256ELi128ELb0ELb1ELb1ELb1ELb1ELb1EEEEEEEEEvNT_6ParamsE:
	.zero		3328


//--------------------- SYMBOLS --------------------------

	.type		.nv.reservedSmem.offset0,@object
	.size		.nv.reservedSmem.offset0,0x4
	.type		__assertfail,@function
